	.target	sm_80

	.elftype	@"ET_EXEC"


//--------------------- .note.nv.tkinfo           --------------------------
	.section	.note.nv.tkinfo,"",@"SHT_NOTE"
	.sectionflags	@"SHF_NOTE_NV_TKINFO"
	.tkinfo
        /*0018*/ 	.word	0x00000002
        /*0030*/ 	.string	""
        /*0030*/ 	.string	"ptxas"
        /*0030*/ 	.string	"Cuda compilation tools, release 13.0, V13.0.88"
        /*0030*/ 	.string	"Build cuda_13.0.r13.0/compiler.36424714_0"
        /*0030*/ 	.string	"-arch sm_80 -m 64 "



//--------------------- .note.nv.cuinfo           --------------------------
	.section	.note.nv.cuinfo,"",@"SHT_NOTE"
	.sectionflags	@"SHF_NOTE_NV_CUINFO"
        /*0018*/ 	.short	0x0002
        /*001a*/ 	.short	0x0050
        /*001c*/ 	.short	0x0082
	.zero		2


//--------------------- .nv.info                  --------------------------
	.section	.nv.info,"",@"SHT_CUDA_INFO"
	.align	4


	//----- nvinfo : EIATTR_REGCOUNT
	.align		4
        /*0000*/ 	.byte	0x04, 0x2f
        /*0002*/ 	.short	(.L_12 - .L_11)
	.align		4
.L_11:
        /*0004*/ 	.word	index@(_ZN7cutlass13device_kernelIN5flash19enable_sm80_to_sm89INS1_16FlashAttnFwdSm80INS1_25CollectiveMainloopFwdSm80ILi4ELi1ELb0EN4cute5tupleIJNS5_1CILi128EEENS7_ILi48EEENS7_ILi96EEEEEELi96ENS_10bfloat16_tEfNS_4arch4Sm80ELb1ELb0ELb1ELb1ELb1ELb1ELb1ELb1EEENS1_21CollectiveEpilogueFwdINS6_IJS8_SA_S9_EEENS6_IJNS7_ILi1EEESI_SI_EEESC_SE_Li128ELb1ELb1ELb1ELb0EEENS1_36VarlenDynamicPersistentTileSchedulerILi128ELi48ELi128ELi128ELb1ELb1ELb0ELb1ELb1ELb1EEEEEEEEEvNT_6ParamsE)
        /*0008*/ 	.word	0x000000ff


	//----- nvinfo : EIATTR_FRAME_SIZE
	.align		4
.L_12:
        /*000c*/ 	.byte	0x04, 0x11
        /*000e*/ 	.short	(.L_14 - .L_13)
	.align		4
.L_13:
        /*0010*/ 	.word	index@($__internal_26_$__cuda_sm70_votesync_ballot)
        /*0014*/ 	.word	0x00000000


	//----- nvinfo : EIATTR_FRAME_SIZE
	.align		4
.L_14:
        /*0018*/ 	.byte	0x04, 0x11
        /*001a*/ 	.short	(.L_16 - .L_15)
	.align		4
.L_15:
        /*001c*/ 	.word	index@($__internal_25_$__cuda_sm70_shflsync_up_p)
        /*0020*/ 	.word	0x00000000


	//----- nvinfo : EIATTR_FRAME_SIZE
	.align		4
.L_16:
        /*0024*/ 	.byte	0x04, 0x11
        /*0026*/ 	.short	(.L_18 - .L_17)
	.align		4
.L_17:
        /*0028*/ 	.word	index@($__internal_24_$__cuda_sm70_shflsync_idx_p)
        /*002c*/ 	.word	0x00000000


	//----- nvinfo : EIATTR_FRAME_SIZE
	.align		4
.L_18:
        /*0030*/ 	.byte	0x04, 0x11
        /*0032*/ 	.short	(.L_20 - .L_19)
	.align		4
.L_19:
        /*0034*/ 	.word	index@($__internal_23_$__cuda_sm70_shflsync_bfly_p)
        /*0038*/ 	.word	0x00000000


	//----- nvinfo : EIATTR_FRAME_SIZE
	.align		4
.L_20:
        /*003c*/ 	.byte	0x04, 0x11
        /*003e*/ 	.short	(.L_22 - .L_21)
	.align		4
.L_21:
        /*0040*/ 	.word	index@(_ZN7cutlass13device_kernelIN5flash19enable_sm80_to_sm89INS1_16FlashAttnFwdSm80INS1_25CollectiveMainloopFwdSm80ILi4ELi1ELb0EN4cute5tupleIJNS5_1CILi128EEENS7_ILi48EEENS7_ILi96EEEEEELi96ENS_10bfloat16_tEfNS_4arch4Sm80ELb1ELb0ELb1ELb1ELb1ELb1ELb1ELb1EEENS1_21CollectiveEpilogueFwdINS6_IJS8_SA_S9_EEENS6_IJNS7_ILi1EEESI_SI_EEESC_SE_Li128ELb1ELb1ELb1ELb0EEENS1_36VarlenDynamicPersistentTileSchedulerILi128ELi48ELi128ELi128ELb1ELb1ELb0ELb1ELb1ELb1EEEEEEEEEvNT_6ParamsE)
        /*0044*/ 	.word	0x00000150


	//----- nvinfo : EIATTR_REGCOUNT
	.align		4
.L_22:
        /*0048*/ 	.byte	0x04, 0x2f
        /*004a*/ 	.short	(.L_24 - .L_23)
	.align		4
.L_23:
        /*004c*/ 	.word	index@(_ZN7cutlass13device_kernelIN5flash19enable_sm80_to_sm89INS1_16FlashAttnFwdSm80INS1_25CollectiveMainloopFwdSm80ILi4ELi1ELb0EN4cute5tupleIJNS5_1CILi128EEENS7_ILi48EEENS7_ILi96EEEEEELi96ENS_10bfloat16_tEfNS_4arch4Sm80ELb1ELb0ELb1ELb1ELb1ELb0ELb1ELb1EEENS1_21CollectiveEpilogueFwdINS6_IJS8_SA_S9_EEENS6_IJNS7_ILi1EEESI_SI_EEESC_SE_Li128ELb1ELb1ELb1ELb0EEENS1_36VarlenDynamicPersistentTileSchedulerILi128ELi48ELi128ELi128ELb1ELb1ELb0ELb1ELb1ELb1EEEEEEEEEvNT_6ParamsE)
        /*0050*/ 	.word	0x000000ff


	//----- nvinfo : EIATTR_FRAME_SIZE
	.align		4
.L_24:
        /*0054*/ 	.byte	0x04, 0x11
        /*0056*/ 	.short	(.L_26 - .L_25)
	.align		4
.L_25:
        /*0058*/ 	.word	index@($__internal_22_$__cuda_sm70_votesync_ballot)
        /*005c*/ 	.word	0x00000000


	//----- nvinfo : EIATTR_FRAME_SIZE
	.align		4
.L_26:
        /*0060*/ 	.byte	0x04, 0x11
        /*0062*/ 	.short	(.L_28 - .L_27)
	.align		4
.L_27:
        /*0064*/ 	.word	index@($__internal_21_$__cuda_sm70_shflsync_up_p)
        /*0068*/ 	.word	0x00000000


	//----- nvinfo : EIATTR_FRAME_SIZE
	.align		4
.L_28:
        /*006c*/ 	.byte	0x04, 0x11
        /*006e*/ 	.short	(.L_30 - .L_29)
	.align		4
.L_29:
        /*0070*/ 	.word	index@($__internal_20_$__cuda_sm70_shflsync_idx_p)
        /*0074*/ 	.word	0x00000000


	//----- nvinfo : EIATTR_FRAME_SIZE
	.align		4
.L_30:
        /*0078*/ 	.byte	0x04, 0x11
        /*007a*/ 	.short	(.L_32 - .L_31)
	.align		4
.L_31:
        /*007c*/ 	.word	index@($__internal_19_$__cuda_sm70_shflsync_bfly_p)
        /*0080*/ 	.word	0x00000000


	//----- nvinfo : EIATTR_FRAME_SIZE
	.align		4
.L_32:
        /*0084*/ 	.byte	0x04, 0x11
        /*0086*/ 	.short	(.L_34 - .L_33)
	.align		4
.L_33:
        /*0088*/ 	.word	index@(_ZN7cutlass13device_kernelIN5flash19enable_sm80_to_sm89INS1_16FlashAttnFwdSm80INS1_25CollectiveMainloopFwdSm80ILi4ELi1ELb0EN4cute5tupleIJNS5_1CILi128EEENS7_ILi48EEENS7_ILi96EEEEEELi96ENS_10bfloat16_tEfNS_4arch4Sm80ELb1ELb0ELb1ELb1ELb1ELb0ELb1ELb1EEENS1_21CollectiveEpilogueFwdINS6_IJS8_SA_S9_EEENS6_IJNS7_ILi1EEESI_SI_EEESC_SE_Li128ELb1ELb1ELb1ELb0EEENS1_36VarlenDynamicPersistentTileSchedulerILi128ELi48ELi128ELi128ELb1ELb1ELb0ELb1ELb1ELb1EEEEEEEEEvNT_6ParamsE)
        /*008c*/ 	.word	0x00000040


	//----- nvinfo : EIATTR_REGCOUNT
	.align		4
.L_34:
        /*0090*/ 	.byte	0x04, 0x2f
        /*0092*/ 	.short	(.L_36 - .L_35)
	.align		4
.L_35:
        /*0094*/ 	.word	index@(_ZN7cutlass13device_kernelIN5flash19enable_sm80_to_sm89INS1_16FlashAttnFwdSm80INS1_25CollectiveMainloopFwdSm80ILi4ELi1ELb0EN4cute5tupleIJNS5_1CILi128EEENS7_ILi64EEENS7_ILi96EEEEEELi96ENS_10bfloat16_tEfNS_4arch4Sm80ELb1ELb0ELb1ELb0ELb1ELb0ELb1ELb1EEENS1_21CollectiveEpilogueFwdINS6_IJS8_SA_S9_EEENS6_IJNS7_ILi1EEESI_SI_EEESC_SE_Li128ELb0ELb1ELb1ELb0EEENS1_30DynamicPersistentTileSchedulerILi128ELi128ELb1ELb1ELb0EEEEEEEEEvNT_6ParamsE)
        /*0098*/ 	.word	0x000000ff


	//----- nvinfo : EIATTR_FRAME_SIZE
	.align		4
.L_36:
        /*009c*/ 	.byte	0x04, 0x11
        /*009e*/ 	.short	(.L_38 - .L_37)
	.align		4
.L_37:
        /*00a0*/ 	.word	index@($__internal_18_$__cuda_sm70_shflsync_idx_p)
        /*00a4*/ 	.word	0x00000000


	//----- nvinfo : EIATTR_FRAME_SIZE
	.align		4
.L_38:
        /*00a8*/ 	.byte	0x04, 0x11
        /*00aa*/ 	.short	(.L_40 - .L_39)
	.align		4
.L_39:
        /*00ac*/ 	.word	index@($__internal_17_$__cuda_sm70_shflsync_bfly_p)
        /*00b0*/ 	.word	0x00000000


	//----- nvinfo : EIATTR_FRAME_SIZE
	.align		4
.L_40:
        /*00b4*/ 	.byte	0x04, 0x11
        /*00b6*/ 	.short	(.L_42 - .L_41)
	.align		4
.L_41:
        /*00b8*/ 	.word	index@(_ZN7cutlass13device_kernelIN5flash19enable_sm80_to_sm89INS1_16FlashAttnFwdSm80INS1_25CollectiveMainloopFwdSm80ILi4ELi1ELb0EN4cute5tupleIJNS5_1CILi128EEENS7_ILi64EEENS7_ILi96EEEEEELi96ENS_10bfloat16_tEfNS_4arch4Sm80ELb1ELb0ELb1ELb0ELb1ELb0ELb1ELb1EEENS1_21CollectiveEpilogueFwdINS6_IJS8_SA_S9_EEENS6_IJNS7_ILi1EEESI_SI_EEESC_SE_Li128ELb0ELb1ELb1ELb0EEENS1_30DynamicPersistentTileSchedulerILi128ELi128ELb1ELb1ELb0EEEEEEEEEvNT_6ParamsE)
        /*00bc*/ 	.word	0x000000c0


	//----- nvinfo : EIATTR_REGCOUNT
	.align		4
.L_42:
        /*00c0*/ 	.byte	0x04, 0x2f
        /*00c2*/ 	.short	(.L_44 - .L_43)
	.align		4
.L_43:
        /*00c4*/ 	.word	index@(_ZN7cutlass13device_kernelIN5flash19enable_sm80_to_sm89INS1_16FlashAttnFwdSm80INS1_25CollectiveMainloopFwdSm80ILi4ELi1ELb0EN4cute5tupleIJNS5_1CILi128EEENS7_ILi48EEENS7_ILi96EEEEEELi96ENS_10bfloat16_tEfNS_4arch4Sm80ELb0ELb1ELb1ELb1ELb1ELb1ELb1ELb1EEENS1_21CollectiveEpilogueFwdINS6_IJS8_SA_S9_EEENS6_IJNS7_ILi1EEESI_SI_EEESC_SE_Li128ELb1ELb1ELb1ELb0EEENS1_36VarlenDynamicPersistentTileSchedulerILi128ELi48ELi128ELi128ELb1ELb1ELb0ELb1ELb0ELb1EEEEEEEEEvNT_6ParamsE)
        /*00c8*/ 	.word	0x000000ff


	//----- nvinfo : EIATTR_FRAME_SIZE
	.align		4
.L_44:
        /*00cc*/ 	.byte	0x04, 0x11
        /*00ce*/ 	.short	(.L_46 - .L_45)
	.align		4
.L_45:
        /*00d0*/ 	.word	index@($__internal_16_$__cuda_sm70_votesync_ballot)
        /*00d4*/ 	.word	0x00000000


	//----- nvinfo : EIATTR_FRAME_SIZE
	.align		4
.L_46:
        /*00d8*/ 	.byte	0x04, 0x11
        /*00da*/ 	.short	(.L_48 - .L_47)
	.align		4
.L_47:
        /*00dc*/ 	.word	index@($__internal_15_$__cuda_sm70_shflsync_up_p)
        /*00e0*/ 	.word	0x00000000


	//----- nvinfo : EIATTR_FRAME_SIZE
	.align		4
.L_48:
        /*00e4*/ 	.byte	0x04, 0x11
        /*00e6*/ 	.short	(.L_50 - .L_49)
	.align		4
.L_49:
        /*00e8*/ 	.word	index@($__internal_14_$__cuda_sm70_shflsync_idx_p)
        /*00ec*/ 	.word	0x00000000


	//----- nvinfo : EIATTR_FRAME_SIZE
	.align		4
.L_50:
        /*00f0*/ 	.byte	0x04, 0x11
        /*00f2*/ 	.short	(.L_52 - .L_51)
	.align		4
.L_51:
        /*00f4*/ 	.word	index@($__internal_13_$__cuda_sm70_shflsync_bfly_p)
        /*00f8*/ 	.word	0x00000000


	//----- nvinfo : EIATTR_FRAME_SIZE
	.align		4
.L_52:
        /*00fc*/ 	.byte	0x04, 0x11
        /*00fe*/ 	.short	(.L_54 - .L_53)
	.align		4
.L_53:
        /*0100*/ 	.word	index@(_ZN7cutlass13device_kernelIN5flash19enable_sm80_to_sm89INS1_16FlashAttnFwdSm80INS1_25CollectiveMainloopFwdSm80ILi4ELi1ELb0EN4cute5tupleIJNS5_1CILi128EEENS7_ILi48EEENS7_ILi96EEEEEELi96ENS_10bfloat16_tEfNS_4arch4Sm80ELb0ELb1ELb1ELb1ELb1ELb1ELb1ELb1EEENS1_21CollectiveEpilogueFwdINS6_IJS8_SA_S9_EEENS6_IJNS7_ILi1EEESI_SI_EEESC_SE_Li128ELb1ELb1ELb1ELb0EEENS1_36VarlenDynamicPersistentTileSchedulerILi128ELi48ELi128ELi128ELb1ELb1ELb0ELb1ELb0ELb1EEEEEEEEEvNT_6ParamsE)
        /*0104*/ 	.word	0x000000f0


	//----- nvinfo : EIATTR_REGCOUNT
	.align		4
.L_54:
        /*0108*/ 	.byte	0x04, 0x2f
        /*010a*/ 	.short	(.L_56 - .L_55)
	.align		4
.L_55:
        /*010c*/ 	.word	index@(_ZN7cutlass13device_kernelIN5flash19enable_sm80_to_sm89INS1_16FlashAttnFwdSm80INS1_25CollectiveMainloopFwdSm80ILi4ELi1ELb0EN4cute5tupleIJNS5_1CILi128EEENS7_ILi48EEENS7_ILi96EEEEEELi96ENS_10bfloat16_tEfNS_4arch4Sm80ELb0ELb1ELb1ELb1ELb1ELb0ELb1ELb1EEENS1_21CollectiveEpilogueFwdINS6_IJS8_SA_S9_EEENS6_IJNS7_ILi1EEESI_SI_EEESC_SE_Li128ELb1ELb1ELb1ELb0EEENS1_36VarlenDynamicPersistentTileSchedulerILi128ELi48ELi128ELi128ELb1ELb1ELb0ELb1ELb0ELb1EEEEEEEEEvNT_6ParamsE)
        /*0110*/ 	.word	0x000000ff


	//----- nvinfo : EIATTR_FRAME_SIZE
	.align		4
.L_56:
        /*0114*/ 	.byte	0x04, 0x11
        /*0116*/ 	.short	(.L_58 - .L_57)
	.align		4
.L_57:
        /*0118*/ 	.word	index@($__internal_12_$__cuda_sm70_votesync_ballot)
        /*011c*/ 	.word	0x00000000


	//----- nvinfo : EIATTR_FRAME_SIZE
	.align		4
.L_58:
        /*0120*/ 	.byte	0x04, 0x11
        /*0122*/ 	.short	(.L_60 - .L_59)
	.align		4
.L_59:
        /*0124*/ 	.word	index@($__internal_11_$__cuda_sm70_shflsync_up_p)
        /*0128*/ 	.word	0x00000000


	//----- nvinfo : EIATTR_FRAME_SIZE
	.align		4
.L_60:
        /*012c*/ 	.byte	0x04, 0x11
        /*012e*/ 	.short	(.L_62 - .L_61)
	.align		4
.L_61:
        /*0130*/ 	.word	index@($__internal_10_$__cuda_sm70_shflsync_idx_p)
        /*0134*/ 	.word	0x00000000


	//----- nvinfo : EIATTR_FRAME_SIZE
	.align		4
.L_62:
        /*0138*/ 	.byte	0x04, 0x11
        /*013a*/ 	.short	(.L_64 - .L_63)
	.align		4
.L_63:
        /*013c*/ 	.word	index@($__internal_9_$__cuda_sm70_shflsync_bfly_p)
        /*0140*/ 	.word	0x00000000


	//----- nvinfo : EIATTR_FRAME_SIZE
	.align		4
.L_64:
        /*0144*/ 	.byte	0x04, 0x11
        /*0146*/ 	.short	(.L_66 - .L_65)
	.align		4
.L_65:
        /*0148*/ 	.word	index@(_ZN7cutlass13device_kernelIN5flash19enable_sm80_to_sm89INS1_16FlashAttnFwdSm80INS1_25CollectiveMainloopFwdSm80ILi4ELi1ELb0EN4cute5tupleIJNS5_1CILi128EEENS7_ILi48EEENS7_ILi96EEEEEELi96ENS_10bfloat16_tEfNS_4arch4Sm80ELb0ELb1ELb1ELb1ELb1ELb0ELb1ELb1EEENS1_21CollectiveEpilogueFwdINS6_IJS8_SA_S9_EEENS6_IJNS7_ILi1EEESI_SI_EEESC_SE_Li128ELb1ELb1ELb1ELb0EEENS1_36VarlenDynamicPersistentTileSchedulerILi128ELi48ELi128ELi128ELb1ELb1ELb0ELb1ELb0ELb1EEEEEEEEEvNT_6ParamsE)
        /*014c*/ 	.word	0x00000038


	//----- nvinfo : EIATTR_REGCOUNT
	.align		4
.L_66:
        /*0150*/ 	.byte	0x04, 0x2f
        /*0152*/ 	.short	(.L_68 - .L_67)
	.align		4
.L_67:
        /*0154*/ 	.word	index@(_ZN7cutlass13device_kernelIN5flash19enable_sm80_to_sm89INS1_16FlashAttnFwdSm80INS1_25CollectiveMainloopFwdSm80ILi4ELi1ELb0EN4cute5tupleIJNS5_1CILi128EEENS7_ILi48EEENS7_ILi96EEEEEELi96ENS_10bfloat16_tEfNS_4arch4Sm80ELb0ELb1ELb1ELb0ELb1ELb0ELb1ELb1EEENS1_21CollectiveEpilogueFwdINS6_IJS8_SA_S9_EEENS6_IJNS7_ILi1EEESI_SI_EEESC_SE_Li128ELb0ELb1ELb1ELb0EEENS1_19SingleTileSchedulerILb0ELb1ELb1ELi128EEEEEEEEEvNT_6ParamsE)
        /*0158*/ 	.word	0x000000ff


	//----- nvinfo : EIATTR_FRAME_SIZE
	.align		4
.L_68:
        /*015c*/ 	.byte	0x04, 0x11
        /*015e*/ 	.short	(.L_70 - .L_69)
	.align		4
.L_69:
        /*0160*/ 	.word	index@($__internal_8_$__cuda_sm70_shflsync_idx_p)
        /*0164*/ 	.word	0x00000000


	//----- nvinfo : EIATTR_FRAME_SIZE
	.align		4
.L_70:
        /*0168*/ 	.byte	0x04, 0x11
        /*016a*/ 	.short	(.L_72 - .L_71)
	.align		4
.L_71:
        /*016c*/ 	.word	index@(_ZN7cutlass13device_kernelIN5flash19enable_sm80_to_sm89INS1_16FlashAttnFwdSm80INS1_25CollectiveMainloopFwdSm80ILi4ELi1ELb0EN4cute5tupleIJNS5_1CILi128EEENS7_ILi48EEENS7_ILi96EEEEEELi96ENS_10bfloat16_tEfNS_4arch4Sm80ELb0ELb1ELb1ELb0ELb1ELb0ELb1ELb1EEENS1_21CollectiveEpilogueFwdINS6_IJS8_SA_S9_EEENS6_IJNS7_ILi1EEESI_SI_EEESC_SE_Li128ELb0ELb1ELb1ELb0EEENS1_19SingleTileSchedulerILb0ELb1ELb1ELi128EEEEEEEEEvNT_6ParamsE)
        /*0170*/ 	.word	0x00000000


	//----- nvinfo : EIATTR_REGCOUNT
	.align		4
.L_72:
        /*0174*/ 	.byte	0x04, 0x2f
        /*0176*/ 	.short	(.L_74 - .L_73)
	.align		4
.L_73:
        /*0178*/ 	.word	index@(_ZN7cutlass13device_kernelIN5flash19enable_sm80_to_sm89INS1_16FlashAttnFwdSm80INS1_25CollectiveMainloopFwdSm80ILi4ELi1ELb0EN4cute5tupleIJNS5_1CILi128EEENS7_ILi48EEENS7_ILi96EEEEEELi96ENS_10bfloat16_tEfNS_4arch4Sm80ELb0ELb0ELb1ELb1ELb1ELb1ELb1ELb1EEENS1_21CollectiveEpilogueFwdINS6_IJS8_SA_S9_EEENS6_IJNS7_ILi1EEESI_SI_EEESC_SE_Li128ELb1ELb1ELb1ELb0EEENS1_36VarlenDynamicPersistentTileSchedulerILi128ELi48ELi128ELi128ELb1ELb1ELb0ELb0ELb1ELb1EEEEEEEEEvNT_6ParamsE)
        /*017c*/ 	.word	0x000000ff


	//----- nvinfo : EIATTR_FRAME_SIZE
	.align		4
.L_74:
        /*0180*/ 	.byte	0x04, 0x11
        /*0182*/ 	.short	(.L_76 - .L_75)
	.align		4
.L_75:
        /*0184*/ 	.word	index@($__internal_7_$__cuda_sm70_votesync_ballot)
        /*0188*/ 	.word	0x00000000


	//----- nvinfo : EIATTR_FRAME_SIZE
	.align		4
.L_76:
        /*018c*/ 	.byte	0x04, 0x11
        /*018e*/ 	.short	(.L_78 - .L_77)
	.align		4
.L_77:
        /*0190*/ 	.word	index@($__internal_6_$__cuda_sm70_shflsync_up_p)
        /*0194*/ 	.word	0x00000000


	//----- nvinfo : EIATTR_FRAME_SIZE
	.align		4
.L_78:
        /*0198*/ 	.byte	0x04, 0x11
        /*019a*/ 	.short	(.L_80 - .L_79)
	.align		4
.L_79:
        /*019c*/ 	.word	index@($__internal_5_$__cuda_sm70_shflsync_idx_p)
        /*01a0*/ 	.word	0x00000000


	//----- nvinfo : EIATTR_FRAME_SIZE
	.align		4
.L_80:
        /*01a4*/ 	.byte	0x04, 0x11
        /*01a6*/ 	.short	(.L_82 - .L_81)
	.align		4
.L_81:
        /*01a8*/ 	.word	index@($__internal_4_$__cuda_sm70_shflsync_bfly_p)
        /*01ac*/ 	.word	0x00000000


	//----- nvinfo : EIATTR_FRAME_SIZE
	.align		4
.L_82:
        /*01b0*/ 	.byte	0x04, 0x11
        /*01b2*/ 	.short	(.L_84 - .L_83)
	.align		4
.L_83:
        /*01b4*/ 	.word	index@(_ZN7cutlass13device_kernelIN5flash19enable_sm80_to_sm89INS1_16FlashAttnFwdSm80INS1_25CollectiveMainloopFwdSm80ILi4ELi1ELb0EN4cute5tupleIJNS5_1CILi128EEENS7_ILi48EEENS7_ILi96EEEEEELi96ENS_10bfloat16_tEfNS_4arch4Sm80ELb0ELb0ELb1ELb1ELb1ELb1ELb1ELb1EEENS1_21CollectiveEpilogueFwdINS6_IJS8_SA_S9_EEENS6_IJNS7_ILi1EEESI_SI_EEESC_SE_Li128ELb1ELb1ELb1ELb0EEENS1_36VarlenDynamicPersistentTileSchedulerILi128ELi48ELi128ELi128ELb1ELb1ELb0ELb0ELb1ELb1EEEEEEEEEvNT_6ParamsE)
        /*01b8*/ 	.word	0x00000130


	//----- nvinfo : EIATTR_REGCOUNT
	.align		4
.L_84:
        /*01bc*/ 	.byte	0x04, 0x2f
        /*01be*/ 	.short	(.L_86 - .L_85)
	.align		4
.L_85:
        /*01c0*/ 	.word	index@(_ZN7cutlass13device_kernelIN5flash19enable_sm80_to_sm89INS1_16FlashAttnFwdSm80INS1_25CollectiveMainloopFwdSm80ILi4ELi1ELb0EN4cute5tupleIJNS5_1CILi128EEENS7_ILi48EEENS7_ILi96EEEEEELi96ENS_10bfloat16_tEfNS_4arch4Sm80ELb0ELb0ELb1ELb1ELb1ELb0ELb1ELb1EEENS1_21CollectiveEpilogueFwdINS6_IJS8_SA_S9_EEENS6_IJNS7_ILi1EEESI_SI_EEESC_SE_Li128ELb1ELb1ELb1ELb0EEENS1_36VarlenDynamicPersistentTileSchedulerILi128ELi48ELi128ELi128ELb1ELb1ELb0ELb0ELb1ELb1EEEEEEEEEvNT_6ParamsE)
        /*01c4*/ 	.word	0x000000ff


	//----- nvinfo : EIATTR_FRAME_SIZE
	.align		4
.L_86:
        /*01c8*/ 	.byte	0x04, 0x11
        /*01ca*/ 	.short	(.L_88 - .L_87)
	.align		4
.L_87:
        /*01cc*/ 	.word	index@($__internal_3_$__cuda_sm70_votesync_ballot)
        /*01d0*/ 	.word	0x00000000


	//----- nvinfo : EIATTR_FRAME_SIZE
	.align		4
.L_88:
        /*01d4*/ 	.byte	0x04, 0x11
        /*01d6*/ 	.short	(.L_90 - .L_89)
	.align		4
.L_89:
        /*01d8*/ 	.word	index@($__internal_2_$__cuda_sm70_shflsync_up_p)
        /*01dc*/ 	.word	0x00000000


	//----- nvinfo : EIATTR_FRAME_SIZE
	.align		4
.L_90:
        /*01e0*/ 	.byte	0x04, 0x11
        /*01e2*/ 	.short	(.L_92 - .L_91)
	.align		4
.L_91:
        /*01e4*/ 	.word	index@($__internal_1_$__cuda_sm70_shflsync_idx_p)
        /*01e8*/ 	.word	0x00000000


	//----- nvinfo : EIATTR_FRAME_SIZE
	.align		4
.L_92:
        /*01ec*/ 	.byte	0x04, 0x11
        /*01ee*/ 	.short	(.L_94 - .L_93)
	.align		4
.L_93:
        /*01f0*/ 	.word	index@($__internal_0_$__cuda_sm70_shflsync_bfly_p)
        /*01f4*/ 	.word	0x00000000


	//----- nvinfo : EIATTR_FRAME_SIZE
	.align		4
.L_94:
        /*01f8*/ 	.byte	0x04, 0x11
        /*01fa*/ 	.short	(.L_96 - .L_95)
	.align		4
.L_95:
        /*01fc*/ 	.word	index@(_ZN7cutlass13device_kernelIN5flash19enable_sm80_to_sm89INS1_16FlashAttnFwdSm80INS1_25CollectiveMainloopFwdSm80ILi4ELi1ELb0EN4cute5tupleIJNS5_1CILi128EEENS7_ILi48EEENS7_ILi96EEEEEELi96ENS_10bfloat16_tEfNS_4arch4Sm80ELb0ELb0ELb1ELb1ELb1ELb0ELb1ELb1EEENS1_21CollectiveEpilogueFwdINS6_IJS8_SA_S9_EEENS6_IJNS7_ILi1EEESI_SI_EEESC_SE_Li128ELb1ELb1ELb1ELb0EEENS1_36VarlenDynamicPersistentTileSchedulerILi128ELi48ELi128ELi128ELb1ELb1ELb0ELb0ELb1ELb1EEEEEEEEEvNT_6ParamsE)
        /*0200*/ 	.word	0x00000098


	//----- nvinfo : EIATTR_REGCOUNT
	.align		4
.L_96:
        /*0204*/ 	.byte	0x04, 0x2f
        /*0206*/ 	.short	(.L_98 - .L_97)
	.align		4
.L_97:
        /*0208*/ 	.word	index@(_ZN7cutlass13device_kernelIN5flash19enable_sm80_to_sm89INS1_16FlashAttnFwdSm80INS1_25CollectiveMainloopFwdSm80ILi4ELi1ELb0EN4cute5tupleIJNS5_1CILi128EEENS7_ILi64EEENS7_ILi96EEEEEELi96ENS_10bfloat16_tEfNS_4arch4Sm80ELb0ELb0ELb1ELb0ELb1ELb0ELb1ELb1EEENS1_21CollectiveEpilogueFwdINS6_IJS8_SA_S9_EEENS6_IJNS7_ILi1EEESI_SI_EEESC_SE_Li128ELb0ELb1ELb1ELb0EEENS1_19SingleTileSchedulerILb0ELb1ELb1ELi128EEEEEEEEEvNT_6ParamsE)
        /*020c*/ 	.word	0x000000ff


	//----- nvinfo : EIATTR_FRAME_SIZE
	.align		4
.L_98:
        /*0210*/ 	.byte	0x04, 0x11
        /*0212*/ 	.short	(.L_100 - .L_99)
	.align		4
.L_99:
        /*0214*/ 	.word	index@(_ZN7cutlass13device_kernelIN5flash19enable_sm80_to_sm89INS1_16FlashAttnFwdSm80INS1_25CollectiveMainloopFwdSm80ILi4ELi1ELb0EN4cute5tupleIJNS5_1CILi128EEENS7_ILi64EEENS7_ILi96EEEEEELi96ENS_10bfloat16_tEfNS_4arch4Sm80ELb0ELb0ELb1ELb0ELb1ELb0ELb1ELb1EEENS1_21CollectiveEpilogueFwdINS6_IJS8_SA_S9_EEENS6_IJNS7_ILi1EEESI_SI_EEESC_SE_Li128ELb0ELb1ELb1ELb0EEENS1_19SingleTileSchedulerILb0ELb1ELb1ELi128EEEEEEEEEvNT_6ParamsE)
        /*0218*/ 	.word	0x00000060


	//----- nvinfo : EIATTR_MIN_STACK_SIZE
	.align		4
.L_100:
        /*021c*/ 	.byte	0x04, 0x12
        /*021e*/ 	.short	(.L_102 - .L_101)
	.align		4
.L_101:
        /*0220*/ 	.word	index@(_ZN7cutlass13device_kernelIN5flash19enable_sm80_to_sm89INS1_16FlashAttnFwdSm80INS1_25CollectiveMainloopFwdSm80ILi4ELi1ELb0EN4cute5tupleIJNS5_1CILi128EEENS7_ILi64EEENS7_ILi96EEEEEELi96ENS_10bfloat16_tEfNS_4arch4Sm80ELb0ELb0ELb1ELb0ELb1ELb0ELb1ELb1EEENS1_21CollectiveEpilogueFwdINS6_IJS8_SA_S9_EEENS6_IJNS7_ILi1EEESI_SI_EEESC_SE_Li128ELb0ELb1ELb1ELb0EEENS1_19SingleTileSchedulerILb0ELb1ELb1ELi128EEEEEEEEEvNT_6ParamsE)
        /*0224*/ 	.word	0x00000060


	//----- nvinfo : EIATTR_MIN_STACK_SIZE
	.align		4
.L_102:
        /*0228*/ 	.byte	0x04, 0x12
        /*022a*/ 	.short	(.L_104 - .L_103)
	.align		4
.L_103:
        /*022c*/ 	.word	index@(_ZN7cutlass13device_kernelIN5flash19enable_sm80_to_sm89INS1_16FlashAttnFwdSm80INS1_25CollectiveMainloopFwdSm80ILi4ELi1ELb0EN4cute5tupleIJNS5_1CILi128EEENS7_ILi48EEENS7_ILi96EEEEEELi96ENS_10bfloat16_tEfNS_4arch4Sm80ELb0ELb0ELb1ELb1ELb1ELb0ELb1ELb1EEENS1_21CollectiveEpilogueFwdINS6_IJS8_SA_S9_EEENS6_IJNS7_ILi1EEESI_SI_EEESC_SE_Li128ELb1ELb1ELb1ELb0EEENS1_36VarlenDynamicPersistentTileSchedulerILi128ELi48ELi128ELi128ELb1ELb1ELb0ELb0ELb1ELb1EEEEEEEEEvNT_6ParamsE)
        /*0230*/ 	.word	0x00000098


	//----- nvinfo : EIATTR_MIN_STACK_SIZE
	.align		4
.L_104:
        /*0234*/ 	.byte	0x04, 0x12
        /*0236*/ 	.short	(.L_106 - .L_105)
	.align		4
.L_105:
        /*0238*/ 	.word	index@(_ZN7cutlass13device_kernelIN5flash19enable_sm80_to_sm89INS1_16FlashAttnFwdSm80INS1_25CollectiveMainloopFwdSm80ILi4ELi1ELb0EN4cute5tupleIJNS5_1CILi128EEENS7_ILi48EEENS7_ILi96EEEEEELi96ENS_10bfloat16_tEfNS_4arch4Sm80ELb0ELb0ELb1ELb1ELb1ELb1ELb1ELb1EEENS1_21CollectiveEpilogueFwdINS6_IJS8_SA_S9_EEENS6_IJNS7_ILi1EEESI_SI_EEESC_SE_Li128ELb1ELb1ELb1ELb0EEENS1_36VarlenDynamicPersistentTileSchedulerILi128ELi48ELi128ELi128ELb1ELb1ELb0ELb0ELb1ELb1EEEEEEEEEvNT_6ParamsE)
        /*023c*/ 	.word	0x00000130


	//----- nvinfo : EIATTR_MIN_STACK_SIZE
	.align		4
.L_106:
        /*0240*/ 	.byte	0x04, 0x12
        /*0242*/ 	.short	(.L_108 - .L_107)
	.align		4
.L_107:
        /*0244*/ 	.word	index@(_ZN7cutlass13device_kernelIN5flash19enable_sm80_to_sm89INS1_16FlashAttnFwdSm80INS1_25CollectiveMainloopFwdSm80ILi4ELi1ELb0EN4cute5tupleIJNS5_1CILi128EEENS7_ILi48EEENS7_ILi96EEEEEELi96ENS_10bfloat16_tEfNS_4arch4Sm80ELb0ELb1ELb1ELb0ELb1ELb0ELb1ELb1EEENS1_21CollectiveEpilogueFwdINS6_IJS8_SA_S9_EEENS6_IJNS7_ILi1EEESI_SI_EEESC_SE_Li128ELb0ELb1ELb1ELb0EEENS1_19SingleTileSchedulerILb0ELb1ELb1ELi128EEEEEEEEEvNT_6ParamsE)
        /*0248*/ 	.word	0x00000000


	//----- nvinfo : EIATTR_MIN_STACK_SIZE
	.align		4
.L_108:
        /*024c*/ 	.byte	0x04, 0x12
        /*024e*/ 	.short	(.L_110 - .L_109)
	.align		4
.L_109:
        /*0250*/ 	.word	index@(_ZN7cutlass13device_kernelIN5flash19enable_sm80_to_sm89INS1_16FlashAttnFwdSm80INS1_25CollectiveMainloopFwdSm80ILi4ELi1ELb0EN4cute5tupleIJNS5_1CILi128EEENS7_ILi48EEENS7_ILi96EEEEEELi96ENS_10bfloat16_tEfNS_4arch4Sm80ELb0ELb1ELb1ELb1ELb1ELb0ELb1ELb1EEENS1_21CollectiveEpilogueFwdINS6_IJS8_SA_S9_EEENS6_IJNS7_ILi1EEESI_SI_EEESC_SE_Li128ELb1ELb1ELb1ELb0EEENS1_36VarlenDynamicPersistentTileSchedulerILi128ELi48ELi128ELi128ELb1ELb1ELb0ELb1ELb0ELb1EEEEEEEEEvNT_6ParamsE)
        /*0254*/ 	.word	0x00000038


	//----- nvinfo : EIATTR_MIN_STACK_SIZE
	.align		4
.L_110:
        /*0258*/ 	.byte	0x04, 0x12
        /*025a*/ 	.short	(.L_112 - .L_111)
	.align		4
.L_111:
        /*025c*/ 	.word	index@(_ZN7cutlass13device_kernelIN5flash19enable_sm80_to_sm89INS1_16FlashAttnFwdSm80INS1_25CollectiveMainloopFwdSm80ILi4ELi1ELb0EN4cute5tupleIJNS5_1CILi128EEENS7_ILi48EEENS7_ILi96EEEEEELi96ENS_10bfloat16_tEfNS_4arch4Sm80ELb0ELb1ELb1ELb1ELb1ELb1ELb1ELb1EEENS1_21CollectiveEpilogueFwdINS6_IJS8_SA_S9_EEENS6_IJNS7_ILi1EEESI_SI_EEESC_SE_Li128ELb1ELb1ELb1ELb0EEENS1_36VarlenDynamicPersistentTileSchedulerILi128ELi48ELi128ELi128ELb1ELb1ELb0ELb1ELb0ELb1EEEEEEEEEvNT_6ParamsE)
        /*0260*/ 	.word	0x000000f0


	//----- nvinfo : EIATTR_MIN_STACK_SIZE
	.align		4
.L_112:
        /*0264*/ 	.byte	0x04, 0x12
        /*0266*/ 	.short	(.L_114 - .L_113)
	.align		4
.L_113:
        /*0268*/ 	.word	index@(_ZN7cutlass13device_kernelIN5flash19enable_sm80_to_sm89INS1_16FlashAttnFwdSm80INS1_25CollectiveMainloopFwdSm80ILi4ELi1ELb0EN4cute5tupleIJNS5_1CILi128EEENS7_ILi64EEENS7_ILi96EEEEEELi96ENS_10bfloat16_tEfNS_4arch4Sm80ELb1ELb0ELb1ELb0ELb1ELb0ELb1ELb1EEENS1_21CollectiveEpilogueFwdINS6_IJS8_SA_S9_EEENS6_IJNS7_ILi1EEESI_SI_EEESC_SE_Li128ELb0ELb1ELb1ELb0EEENS1_30DynamicPersistentTileSchedulerILi128ELi128ELb1ELb1ELb0EEEEEEEEEvNT_6ParamsE)
        /*026c*/ 	.word	0x000000c0


	//----- nvinfo : EIATTR_MIN_STACK_SIZE
	.align		4
.L_114:
        /*0270*/ 	.byte	0x04, 0x12
        /*0272*/ 	.short	(.L_116 - .L_115)
	.align		4
.L_115:
        /*0274*/ 	.word	index@(_ZN7cutlass13device_kernelIN5flash19enable_sm80_to_sm89INS1_16FlashAttnFwdSm80INS1_25CollectiveMainloopFwdSm80ILi4ELi1ELb0EN4cute5tupleIJNS5_1CILi128EEENS7_ILi48EEENS7_ILi96EEEEEELi96ENS_10bfloat16_tEfNS_4arch4Sm80ELb1ELb0ELb1ELb1ELb1ELb0ELb1ELb1EEENS1_21CollectiveEpilogueFwdINS6_IJS8_SA_S9_EEENS6_IJNS7_ILi1EEESI_SI_EEESC_SE_Li128ELb1ELb1ELb1ELb0EEENS1_36VarlenDynamicPersistentTileSchedulerILi128ELi48ELi128ELi128ELb1ELb1ELb0ELb1ELb1ELb1EEEEEEEEEvNT_6ParamsE)
        /*0278*/ 	.word	0x00000040


	//----- nvinfo : EIATTR_MIN_STACK_SIZE
	.align		4
.L_116:
        /*027c*/ 	.byte	0x04, 0x12
        /*027e*/ 	.short	(.L_118 - .L_117)
	.align		4
.L_117:
        /*0280*/ 	.word	index@(_ZN7cutlass13device_kernelIN5flash19enable_sm80_to_sm89INS1_16FlashAttnFwdSm80INS1_25CollectiveMainloopFwdSm80ILi4ELi1ELb0EN4cute5tupleIJNS5_1CILi128EEENS7_ILi48EEENS7_ILi96EEEEEELi96ENS_10bfloat16_tEfNS_4arch4Sm80ELb1ELb0ELb1ELb1ELb1ELb1ELb1ELb1EEENS1_21CollectiveEpilogueFwdINS6_IJS8_SA_S9_EEENS6_IJNS7_ILi1EEESI_SI_EEESC_SE_Li128ELb1ELb1ELb1ELb0EEENS1_36VarlenDynamicPersistentTileSchedulerILi128ELi48ELi128ELi128ELb1ELb1ELb0ELb1ELb1ELb1EEEEEEEEEvNT_6ParamsE)
        /*0284*/ 	.word	0x00000150
.L_118:


//--------------------- .nv.info._ZN7cutlass13device_kernelIN5flash19enable_sm80_to_sm89INS1_16FlashAttnFwdSm80INS1_25CollectiveMainloopFwdSm80ILi4ELi1ELb0EN4cute5tupleIJNS5_1CILi128EEENS7_ILi64EEENS7_ILi96EEEEEELi96ENS_10bfloat16_tEfNS_4arch4Sm80ELb0ELb0ELb1ELb0ELb1ELb0ELb1ELb1EEENS1_21CollectiveEpilogueFwdINS6_IJS8_SA_S9_EEENS6_IJNS7_ILi1EEESI_SI_EEESC_SE_Li128ELb0ELb1ELb1ELb0EEENS1_19SingleTileSchedulerILb0ELb1ELb1ELi128EEEEEEEEEvNT_6ParamsE --------------------------
	.section	.nv.info._ZN7cutlass13device_kernelIN5flash19enable_sm80_to_sm89INS1_16FlashAttnFwdSm80INS1_25CollectiveMainloopFwdSm80ILi4ELi1ELb0EN4cute5tupleIJNS5_1CILi128EEENS7_ILi64EEENS7_ILi96EEEEEELi96ENS_10bfloat16_tEfNS_4arch4Sm80ELb0ELb0ELb1ELb0ELb1ELb0ELb1ELb1EEENS1_21CollectiveEpilogueFwdINS6_IJS8_SA_S9_EEENS6_IJNS7_ILi1EEESI_SI_EEESC_SE_Li128ELb0ELb1ELb1ELb0EEENS1_19SingleTileSchedulerILb0ELb1ELb1ELi128EEEEEEEEEvNT_6ParamsE,"",@"SHT_CUDA_INFO"
	.sectionflags	@""
	.align	4


	//----- nvinfo : EIATTR_CUDA_API_VERSION
	.align		4
        /*0000*/ 	.byte	0x04, 0x37
        /*0002*/ 	.short	(.L_120 - .L_119)
.L_119:
        /*0004*/ 	.word	0x00000082


	//----- nvinfo : EIATTR_SW2861232_WAR
	.align		4
.L_120:
        /*0008*/ 	.byte	0x01, 0x35
	.zero		2


	//----- nvinfo : EIATTR_PARAM_CBANK
	.align		4
        /*000c*/ 	.byte	0x04, 0x0a
        /*000e*/ 	.short	(.L_122 - .L_121)
	.align		4
.L_121:
        /*0010*/ 	.word	index@(.nv.constant0._ZN7cutlass13device_kernelIN5flash19enable_sm80_to_sm89INS1_16FlashAttnFwdSm80INS1_25CollectiveMainloopFwdSm80ILi4ELi1ELb0EN4cute5tupleIJNS5_1CILi128EEENS7_ILi64EEENS7_ILi96EEEEEELi96ENS_10bfloat16_tEfNS_4arch4Sm80ELb0ELb0ELb1ELb0ELb1ELb0ELb1ELb1EEENS1_21CollectiveEpilogueFwdINS6_IJS8_SA_S9_EEENS6_IJNS7_ILi1EEESI_SI_EEESC_SE_Li128ELb0ELb1ELb1ELb0EEENS1_19SingleTileSchedulerILb0ELb1ELb1ELi128EEEEEEEEEvNT_6ParamsE)
        /*0014*/ 	.short	0x0160
        /*0016*/ 	.short	0x0418


	//----- nvinfo : EIATTR_CBANK_PARAM_SIZE
	.align		4
.L_122:
        /*0018*/ 	.byte	0x03, 0x19
        /*001a*/ 	.short	0x0418


	//----- nvinfo : EIATTR_KPARAM_INFO
	.align		4
        /*001c*/ 	.byte	0x04, 0x17
        /*001e*/ 	.short	(.L_124 - .L_123)
.L_123:
        /*0020*/ 	.word	0x00000000
        /*0024*/ 	.short	0x0000
        /*0026*/ 	.short	0x0000
        /*0028*/ 	.byte	0x00, 0xf0, 0x61, 0x10


	//----- nvinfo : EIATTR_MAXREG_COUNT
	.align		4
.L_124:
        /*002c*/ 	.byte	0x03, 0x1b
        /*002e*/ 	.short	0x00ff


	//----- nvinfo : EIATTR_NUM_BARRIERS
	.align		4
        /*0030*/ 	.byte	0x02, 0x4c
        /*0032*/ 	.byte	0x02
	.zero		1


	//----- nvinfo : EIATTR_ANNOTATIONS
	.align		4
        /*0034*/ 	.byte	0x04, 0x55
        /*0036*/ 	.short	(.L_126 - .L_125)


	//   ....[0]....
.L_125:
        /*0038*/ 	.word	0x00000001
        /*003c*/ 	.byte	0x90, 0x00, 0x00, 0x00, 0x01, 0x00, 0x00, 0x00, 0xf0, 0x00, 0x00, 0x00, 0x01, 0x00, 0x00, 0x00
        /* <DEDUP_REMOVED lines=24> */
        /*01cc*/ 	.byte	0x50, 0x9b, 0x00, 0x00, 0x01, 0x00, 0x00, 0x00, 0x00, 0xb6, 0x00, 0x00


	//----- nvinfo : EIATTR_MERCURY_ISA_VERSION
	.align		4
.L_126:
        /*01d8*/ 	.byte	0x03, 0x5f
        /*01da*/ 	.short	0x0000


	//----- nvinfo : EIATTR_COOP_GROUP_MASK_REGIDS
	.align		4
        /*01dc*/ 	.byte	0x04, 0x29
        /*01de*/ 	.short	(.L_128 - .L_127)


	//   ....[0]....
.L_127:
        /*01e0*/ 	.word	0xffffffff


	//   ....[1]....
        /*01e4*/ 	.word	0xffffffff


	//   ....[2]....
        /*01e8*/ 	.word	0xffffffff


	//   ....[3]....
        /*01ec*/ 	.word	0xffffffff


	//   ....[4]....
        /*01f0*/ 	.word	0xffffffff


	//   ....[5]....
        /*01f4*/ 	.word	0xffffffff


	//   ....[6]....
        /*01f8*/ 	.word	0xffffffff


	//   ....[7]....
        /*01fc*/ 	.word	0xffffffff


	//   ....[8]....
        /*0200*/ 	.word	0xffffffff


	//   ....[9]....
        /*0204*/ 	.word	0xffffffff


	//   ....[10]....
        /*0208*/ 	.word	0xffffffff


	//   ....[11]....
        /*020c*/ 	.word	0xffffffff


	//   ....[12]....
        /*0210*/ 	.word	0xffffffff


	//   ....[13]....
        /*0214*/ 	.word	0xffffffff


	//   ....[14]....
        /*0218*/ 	.word	0xffffffff


	//   ....[15]....
        /*021c*/ 	.word	0xffffffff


	//   ....[16]....
        /*0220*/ 	.word	0xffffffff


	//   ....[17]....
        /*0224*/ 	.word	0xffffffff


	//   ....[18]....
        /*0228*/ 	.word	0xffffffff


	//   ....[19]....
        /*022c*/ 	.word	0xffffffff


	//   ....[20]....
        /*0230*/ 	.word	0xffffffff


	//   ....[21]....
        /*0234*/ 	.word	0xffffffff


	//   ....[22]....
        /*0238*/ 	.word	0xffffffff


	//   ....[23]....
        /*023c*/ 	.word	0xffffffff


	//   ....[24]....
        /*0240*/ 	.word	0xffffffff


	//   ....[25]....
        /*0244*/ 	.word	0xffffffff


	//   ....[26]....
        /*0248*/ 	.word	0xffffffff


	//   ....[27]....
        /*024c*/ 	.word	0xffffffff


	//   ....[28]....
        /*0250*/ 	.word	0xffffffff


	//   ....[29]....
        /*0254*/ 	.word	0xffffffff


	//   ....[30]....
        /*0258*/ 	.word	0xffffffff


	//   ....[31]....
        /*025c*/ 	.word	0xffffffff


	//   ....[32]....
        /*0260*/ 	.word	0xffffffff


	//   ....[33]....
        /*0264*/ 	.word	0xffffffff


	//   ....[34]....
        /*0268*/ 	.word	0xffffffff


	//   ....[35]....
        /*026c*/ 	.word	0xffffffff


	//   ....[36]....
        /*0270*/ 	.word	0xffffffff


	//   ....[37]....
        /*0274*/ 	.word	0xffffffff


	//   ....[38]....
        /*0278*/ 	.word	0xffffffff


	//   ....[39]....
        /*027c*/ 	.word	0xffffffff


	//   ....[40]....
        /*0280*/ 	.word	0xffffffff


	//   ....[41]....
        /*0284*/ 	.word	0xffffffff


	//   ....[42]....
        /*0288*/ 	.word	0xffffffff


	//   ....[43]....
        /*028c*/ 	.word	0xffffffff


	//   ....[44]....
        /*0290*/ 	.word	0xffffffff


	//   ....[45]....
        /*0294*/ 	.word	0xffffffff


	//   ....[46]....
        /*0298*/ 	.word	0xffffffff


	//   ....[47]....
        /*029c*/ 	.word	0xffffffff


	//   ....[48]....
        /*02a0*/ 	.word	0xffffffff


	//   ....[49]....
        /*02a4*/ 	.word	0xffffffff


	//   ....[50]....
        /*02a8*/ 	.word	0xffffffff


	//   ....[51]....
        /*02ac*/ 	.word	0xffffffff


	//   ....[52]....
        /*02b0*/ 	.word	0xffffffff


	//   ....[53]....
        /*02b4*/ 	.word	0xffffffff


	//   ....[54]....
        /*02b8*/ 	.word	0xffffffff


	//   ....[55]....
        /*02bc*/ 	.word	0xffffffff


	//   ....[56]....
        /*02c0*/ 	.word	0xffffffff


	//   ....[57]....
        /*02c4*/ 	.word	0xffffffff


	//   ....[58]....
        /*02c8*/ 	.word	0xffffffff


	//   ....[59]....
        /*02cc*/ 	.word	0xffffffff


	//   ....[60]....
        /*02d0*/ 	.word	0xffffffff


	//   ....[61]....
        /*02d4*/ 	.word	0xffffffff


	//   ....[62]....
        /*02d8*/ 	.word	0xffffffff


	//   ....[63]....
        /*02dc*/ 	.word	0xffffffff


	//   ....[64]....
        /*02e0*/ 	.word	0xffffffff


	//   ....[65]....
        /*02e4*/ 	.word	0xffffffff


	//   ....[66]....
        /*02e8*/ 	.word	0xffffffff


	//   ....[67]....
        /*02ec*/ 	.word	0xffffffff


	//   ....[68]....
        /*02f0*/ 	.word	0xffffffff


	//----- nvinfo : EIATTR_COOP_GROUP_INSTR_OFFSETS
	.align		4
.L_128:
        /*02f4*/ 	.byte	0x04, 0x28
        /*02f6*/ 	.short	(.L_130 - .L_129)


	//   ....[0]....
.L_129:
        /*02f8*/ 	.word	0x00000060


	//   ....[1]....
        /*02fc*/ 	.word	0x00000ce0


	//   ....[2]....
        /*0300*/ 	.word	0x00000d10


	//   ....[3]....
        /*0304*/ 	.word	0x00000ec0


	//   ....[4]....
        /*0308*/ 	.word	0x00000ef0


	//   ....[5]....
        /*030c*/ 	.word	0x00001010


	//   ....[6]....
        /*0310*/ 	.word	0x00001040


	//   ....[7]....
        /*0314*/ 	.word	0x00001160


	//   ....[8]....
        /*0318*/ 	.word	0x000011a0


	//   ....[9]....
        /*031c*/ 	.word	0x000016e0


	//   ....[10]....
        /*0320*/ 	.word	0x00001710


	//   ....[11]....
        /*0324*/ 	.word	0x000017f0


	//   ....[12]....
        /*0328*/ 	.word	0x00001830


	//   ....[13]....
        /*032c*/ 	.word	0x00001860


	//   ....[14]....
        /*0330*/ 	.word	0x00001870


	//   ....[15]....
        /*0334*/ 	.word	0x00001930


	//   ....[16]....
        /*0338*/ 	.word	0x00001960


	//   ....[17]....
        /*033c*/ 	.word	0x00003070


	//   ....[18]....
        /*0340*/ 	.word	0x00003080


	//   ....[19]....
        /*0344*/ 	.word	0x00003090


	//   ....[20]....
        /*0348*/ 	.word	0x000030a0


	//   ....[21]....
        /*034c*/ 	.word	0x00003940


	//   ....[22]....
        /*0350*/ 	.word	0x00003a40


	//   ....[23]....
        /*0354*/ 	.word	0x00003aa0


	//   ....[24]....
        /*0358*/ 	.word	0x00003b80


	//   ....[25]....
        /*035c*/ 	.word	0x00003bb0


	//   ....[26]....
        /*0360*/ 	.word	0x00003cf0


	//   ....[27]....
        /*0364*/ 	.word	0x00003d10


	//   ....[28]....
        /*0368*/ 	.word	0x00003e40


	//   ....[29]....
        /*036c*/ 	.word	0x000057c0


	//   ....[30]....
        /*0370*/ 	.word	0x000057d0


	//   ....[31]....
        /*0374*/ 	.word	0x000057e0


	//   ....[32]....
        /*0378*/ 	.word	0x000057f0


	//   ....[33]....
        /*037c*/ 	.word	0x00005d20


	//   ....[34]....
        /*0380*/ 	.word	0x00005d40


	//   ....[35]....
        /*0384*/ 	.word	0x00005d60


	//   ....[36]....
        /*0388*/ 	.word	0x00005d80


	//   ....[37]....
        /*038c*/ 	.word	0x00006f00


	//   ....[38]....
        /*0390*/ 	.word	0x00007010


	//   ....[39]....
        /*0394*/ 	.word	0x00007050


	//   ....[40]....
        /*0398*/ 	.word	0x000070d0


	//   ....[41]....
        /*039c*/ 	.word	0x00007100


	//   ....[42]....
        /*03a0*/ 	.word	0x00007120


	//   ....[43]....
        /*03a4*/ 	.word	0x00007260


	//   ....[44]....
        /*03a8*/ 	.word	0x000076d0


	//   ....[45]....
        /*03ac*/ 	.word	0x00009240


	//   ....[46]....
        /*03b0*/ 	.word	0x00009250


	//   ....[47]....
        /*03b4*/ 	.word	0x00009260


	//   ....[48]....
        /*03b8*/ 	.word	0x00009270


	//   ....[49]....
        /*03bc*/ 	.word	0x000092a0


	//   ....[50]....
        /*03c0*/ 	.word	0x000092c0


	//   ....[51]....
        /*03c4*/ 	.word	0x000092e0


	//   ....[52]....
        /*03c8*/ 	.word	0x000092f0


	//   ....[53]....
        /*03cc*/ 	.word	0x0000a0d0


	//   ....[54]....
        /*03d0*/ 	.word	0x0000a120


	//   ....[55]....
        /*03d4*/ 	.word	0x0000a150


	//   ....[56]....
        /*03d8*/ 	.word	0x0000a180


	//   ....[57]....
        /*03dc*/ 	.word	0x0000a1b0


	//   ....[58]....
        /*03e0*/ 	.word	0x0000a1e0


	//   ....[59]....
        /*03e4*/ 	.word	0x0000a210


	//   ....[60]....
        /*03e8*/ 	.word	0x0000a230


	//   ....[61]....
        /*03ec*/ 	.word	0x0000a250


	//   ....[62]....
        /*03f0*/ 	.word	0x0000a260


	//   ....[63]....
        /*03f4*/ 	.word	0x0000a790


	//   ....[64]....
        /*03f8*/ 	.word	0x0000a7b0


	//   ....[65]....
        /*03fc*/ 	.word	0x0000ac30


	//   ....[66]....
        /*0400*/ 	.word	0x0000ac50


	//   ....[67]....
        /*0404*/ 	.word	0x0000b0d0


	//   ....[68]....
        /*0408*/ 	.word	0x0000b0e0


	//----- nvinfo : EIATTR_EXIT_INSTR_OFFSETS
	.align		4
.L_130:
        /*040c*/ 	.byte	0x04, 0x1c
        /*040e*/ 	.short	(.L_132 - .L_131)


	//   ....[0]....
.L_131:
        /*0410*/ 	.word	0x000001b0


	//   ....[1]....
        /*0414*/ 	.word	0x0000b0f0


	//   ....[2]....
        /*0418*/ 	.word	0x0000b510


	//   ....[3]....
        /*041c*/ 	.word	0x0000b560


	//   ....[4]....
        /*0420*/ 	.word	0x0000b590


	//   ....[5]....
        /*0424*/ 	.word	0x0000b5f0


	//   ....[6]....
        /*0428*/ 	.word	0x0000b850


	//----- nvinfo : EIATTR_CTAIDZ_USED
	.align		4
.L_132:
        /*042c*/ 	.byte	0x01, 0x04
	.zero		2


	//----- nvinfo : EIATTR_MAX_THREADS
	.align		4
        /*0430*/ 	.byte	0x04, 0x05
        /*0432*/ 	.short	(.L_134 - .L_133)
.L_133:
        /*0434*/ 	.word	0x00000080
        /*0438*/ 	.word	0x00000001
        /*043c*/ 	.word	0x00000001


	//----- nvinfo : EIATTR_CRS_STACK_SIZE
	.align		4
.L_134:
        /*0440*/ 	.byte	0x04, 0x1e
        /*0442*/ 	.short	(.L_136 - .L_135)
.L_135:
        /*0444*/ 	.word	0x00000000
.L_136:


//--------------------- .nv.info._ZN7cutlass13device_kernelIN5flash19enable_sm80_to_sm89INS1_16FlashAttnFwdSm80INS1_25CollectiveMainloopFwdSm80ILi4ELi1ELb0EN4cute5tupleIJNS5_1CILi128EEENS7_ILi48EEENS7_ILi96EEEEEELi96ENS_10bfloat16_tEfNS_4arch4Sm80ELb0ELb0ELb1ELb1ELb1ELb0ELb1ELb1EEENS1_21CollectiveEpilogueFwdINS6_IJS8_SA_S9_EEENS6_IJNS7_ILi1EEESI_SI_EEESC_SE_Li128ELb1ELb1ELb1ELb0EEENS1_36VarlenDynamicPersistentTileSchedulerILi128ELi48ELi128ELi128ELb1ELb1ELb0ELb0ELb1ELb1EEEEEEEEEvNT_6ParamsE --------------------------
	.section	.nv.info._ZN7cutlass13device_kernelIN5flash19enable_sm80_to_sm89INS1_16FlashAttnFwdSm80INS1_25CollectiveMainloopFwdSm80ILi4ELi1ELb0EN4cute5tupleIJNS5_1CILi128EEENS7_ILi48EEENS7_ILi96EEEEEELi96ENS_10bfloat16_tEfNS_4arch4Sm80ELb0ELb0ELb1ELb1ELb1ELb0ELb1ELb1EEENS1_21CollectiveEpilogueFwdINS6_IJS8_SA_S9_EEENS6_IJNS7_ILi1EEESI_SI_EEESC_SE_Li128ELb1ELb1ELb1ELb0EEENS1_36VarlenDynamicPersistentTileSchedulerILi128ELi48ELi128ELi128ELb1ELb1ELb0ELb0ELb1ELb1EEEEEEEEEvNT_6ParamsE,"",@"SHT_CUDA_INFO"
	.sectionflags	@""
	.align	4


	//----- nvinfo : EIATTR_CUDA_API_VERSION
	.align		4
        /*0000*/ 	.byte	0x04, 0x37
        /*0002*/ 	.short	(.L_138 - .L_137)
.L_137:
        /*0004*/ 	.word	0x00000082


	//----- nvinfo : EIATTR_SW2861232_WAR
	.align		4
.L_138:
        /*0008*/ 	.byte	0x01, 0x35
	.zero		2


	//----- nvinfo : EIATTR_PARAM_CBANK
	.align		4
        /*000c*/ 	.byte	0x04, 0x0a
        /*000e*/ 	.short	(.L_140 - .L_139)
	.align		4
.L_139:
        /*0010*/ 	.word	index@(.nv.constant0._ZN7cutlass13device_kernelIN5flash19enable_sm80_to_sm89INS1_16FlashAttnFwdSm80INS1_25CollectiveMainloopFwdSm80ILi4ELi1ELb0EN4cute5tupleIJNS5_1CILi128EEENS7_ILi48EEENS7_ILi96EEEEEELi96ENS_10bfloat16_tEfNS_4arch4Sm80ELb0ELb0ELb1ELb1ELb1ELb0ELb1ELb1EEENS1_21CollectiveEpilogueFwdINS6_IJS8_SA_S9_EEENS6_IJNS7_ILi1EEESI_SI_EEESC_SE_Li128ELb1ELb1ELb1ELb0EEENS1_36VarlenDynamicPersistentTileSchedulerILi128ELi48ELi128ELi128ELb1ELb1ELb0ELb0ELb1ELb1EEEEEEEEEvNT_6ParamsE)
        /*0014*/ 	.short	0x0160
        /*0016*/ 	.short	0x0438


	//----- nvinfo : EIATTR_CBANK_PARAM_SIZE
	.align		4
.L_140:
        /*0018*/ 	.byte	0x03, 0x19
        /*001a*/ 	.short	0x0438


	//----- nvinfo : EIATTR_KPARAM_INFO
	.align		4
        /*001c*/ 	.byte	0x04, 0x17
        /*001e*/ 	.short	(.L_142 - .L_141)
.L_141:
        /*0020*/ 	.word	0x00000000
        /*0024*/ 	.short	0x0000
        /*0026*/ 	.short	0x0000
        /*0028*/ 	.byte	0x00, 0xf0, 0xe1, 0x10


	//----- nvinfo : EIATTR_MAXREG_COUNT
	.align		4
.L_142:
        /*002c*/ 	.byte	0x03, 0x1b
        /*002e*/ 	.short	0x00ff


	//----- nvinfo : EIATTR_NUM_BARRIERS
	.align		4
        /*0030*/ 	.byte	0x02, 0x4c
        /*0032*/ 	.byte	0x06
	.zero		1


	//----- nvinfo : EIATTR_ANNOTATIONS
	.align		4
        /*0034*/ 	.byte	0x04, 0x55
        /*0036*/ 	.short	(.L_144 - .L_143)


	//   ....[0]....
.L_143:
        /* <DEDUP_REMOVED lines=98> */
        /*064c*/ 	.byte	0x00, 0xde, 0x00, 0x00


	//----- nvinfo : EIATTR_MERCURY_ISA_VERSION
	.align		4
.L_144:
        /*0650*/ 	.byte	0x03, 0x5f
        /*0652*/ 	.short	0x0000


	//----- nvinfo : EIATTR_INT_WARP_WIDE_INSTR_OFFSETS
	.align		4
        /*0654*/ 	.byte	0x04, 0x31
        /*0656*/ 	.short	(.L_146 - .L_145)


	//   ....[0]....
.L_145:
        /*0658*/ 	.word	0x00009830


	//   ....[1]....
        /*065c*/ 	.word	0x000098b0


	//----- nvinfo : EIATTR_COOP_GROUP_MASK_REGIDS
	.align		4
.L_146:
        /*0660*/ 	.byte	0x04, 0x29
        /*0662*/ 	.short	(.L_148 - .L_147)


	//   ....[0]....
.L_147:
        /*0664*/ 	.word	0xffffffff


	//   ....[1]....
        /*0668*/ 	.word	0xffffffff


	//   ....[2]....
        /*066c*/ 	.word	0xffffffff


	//   ....[3]....
        /*0670*/ 	.word	0xffffffff


	//   ....[4]....
        /*0674*/ 	.word	0xffffffff


	//   ....[5]....
        /*0678*/ 	.word	0xffffffff


	//   ....[6]....
        /*067c*/ 	.word	0xffffffff


	//   ....[7]....
        /*0680*/ 	.word	0xffffffff


	//   ....[8]....
        /*0684*/ 	.word	0xffffffff


	//   ....[9]....
        /*0688*/ 	.word	0xffffffff


	//   ....[10]....
        /*068c*/ 	.word	0xffffffff


	//   ....[11]....
        /*0690*/ 	.word	0xffffffff


	//   ....[12]....
        /*0694*/ 	.word	0xffffffff


	//   ....[13]....
        /*0698*/ 	.word	0xffffffff


	//   ....[14]....
        /*069c*/ 	.word	0xffffffff


	//   ....[15]....
        /*06a0*/ 	.word	0xffffffff


	//   ....[16]....
        /*06a4*/ 	.word	0xffffffff


	//   ....[17]....
        /*06a8*/ 	.word	0xffffffff


	//   ....[18]....
        /*06ac*/ 	.word	0xffffffff


	//   ....[19]....
        /*06b0*/ 	.word	0xffffffff


	//   ....[20]....
        /*06b4*/ 	.word	0xffffffff


	//   ....[21]....
        /*06b8*/ 	.word	0xffffffff


	//   ....[22]....
        /*06bc*/ 	.word	0xffffffff


	//   ....[23]....
        /*06c0*/ 	.word	0xffffffff


	//   ....[24]....
        /*06c4*/ 	.word	0xffffffff


	//   ....[25]....
        /*06c8*/ 	.word	0xffffffff


	//   ....[26]....
        /*06cc*/ 	.word	0xffffffff


	//   ....[27]....
        /*06d0*/ 	.word	0xffffffff


	//   ....[28]....
        /*06d4*/ 	.word	0xffffffff


	//   ....[29]....
        /*06d8*/ 	.word	0xffffffff


	//   ....[30]....
        /*06dc*/ 	.word	0xffffffff


	//   ....[31]....
        /*06e0*/ 	.word	0xffffffff


	//   ....[32]....
        /*06e4*/ 	.word	0xffffffff


	//   ....[33]....
        /*06e8*/ 	.word	0xffffffff


	//   ....[34]....
        /*06ec*/ 	.word	0xffffffff


	//   ....[35]....
        /*06f0*/ 	.word	0xffffffff


	//   ....[36]....
        /*06f4*/ 	.word	0xffffffff


	//   ....[37]....
        /*06f8*/ 	.word	0xffffffff


	//   ....[38]....
        /*06fc*/ 	.word	0xffffffff


	//   ....[39]....
        /*0700*/ 	.word	0xffffffff


	//   ....[40]....
        /*0704*/ 	.word	0xffffffff


	//   ....[41]....
        /*0708*/ 	.word	0xffffffff


	//   ....[42]....
        /*070c*/ 	.word	0xffffffff


	//   ....[43]....
        /*0710*/ 	.word	0xffffffff


	//   ....[44]....
        /*0714*/ 	.word	0xffffffff


	//   ....[45]....
        /*0718*/ 	.word	0xffffffff


	//   ....[46]....
        /*071c*/ 	.word	0xffffffff


	//   ....[47]....
        /*0720*/ 	.word	0xffffffff


	//   ....[48]....
        /*0724*/ 	.word	0xffffffff


	//   ....[49]....
        /*0728*/ 	.word	0xffffffff


	//   ....[50]....
        /*072c*/ 	.word	0xffffffff


	//   ....[51]....
        /*0730*/ 	.word	0xffffffff


	//   ....[52]....
        /*0734*/ 	.word	0xffffffff


	//   ....[53]....
        /*0738*/ 	.word	0xffffffff


	//   ....[54]....
        /*073c*/ 	.word	0xffffffff


	//   ....[55]....
        /*0740*/ 	.word	0xffffffff


	//   ....[56]....
        /*0744*/ 	.word	0xffffffff


	//   ....[57]....
        /*0748*/ 	.word	0xffffffff


	//   ....[58]....
        /*074c*/ 	.word	0xffffffff


	//   ....[59]....
        /*0750*/ 	.word	0xffffffff


	//   ....[60]....
        /*0754*/ 	.word	0xffffffff


	//   ....[61]....
        /*0758*/ 	.word	0xffffffff


	//   ....[62]....
        /*075c*/ 	.word	0xffffffff


	//   ....[63]....
        /*0760*/ 	.word	0xffffffff


	//   ....[64]....
        /*0764*/ 	.word	0xffffffff


	//   ....[65]....
        /*0768*/ 	.word	0xffffffff


	//   ....[66]....
        /*076c*/ 	.word	0xffffffff


	//   ....[67]....
        /*0770*/ 	.word	0xffffffff


	//   ....[68]....
        /*0774*/ 	.word	0xffffffff


	//   ....[69]....
        /*0778*/ 	.word	0xffffffff


	//   ....[70]....
        /*077c*/ 	.word	0xffffffff


	//   ....[71]....
        /*0780*/ 	.word	0xffffffff


	//   ....[72]....
        /*0784*/ 	.word	0xffffffff


	//   ....[73]....
        /*0788*/ 	.word	0xffffffff


	//   ....[74]....
        /*078c*/ 	.word	0xffffffff


	//   ....[75]....
        /*0790*/ 	.word	0xffffffff


	//   ....[76]....
        /*0794*/ 	.word	0xffffffff


	//   ....[77]....
        /*0798*/ 	.word	0xffffffff


	//   ....[78]....
        /*079c*/ 	.word	0xffffffff


	//   ....[79]....
        /*07a0*/ 	.word	0xffffffff


	//   ....[80]....
        /*07a4*/ 	.word	0xffffffff


	//   ....[81]....
        /*07a8*/ 	.word	0xffffffff


	//   ....[82]....
        /*07ac*/ 	.word	0xffffffff


	//   ....[83]....
        /*07b0*/ 	.word	0xffffffff


	//   ....[84]....
        /*07b4*/ 	.word	0xffffffff


	//   ....[85]....
        /*07b8*/ 	.word	0xffffffff


	//   ....[86]....
        /*07bc*/ 	.word	0xffffffff


	//   ....[87]....
        /*07c0*/ 	.word	0xffffffff


	//   ....[88]....
        /*07c4*/ 	.word	0xffffffff


	//   ....[89]....
        /*07c8*/ 	.word	0xffffffff


	//   ....[90]....
        /*07cc*/ 	.word	0xffffffff


	//   ....[91]....
        /*07d0*/ 	.word	0xffffffff


	//   ....[92]....
        /*07d4*/ 	.word	0xffffffff


	//   ....[93]....
        /*07d8*/ 	.word	0xffffffff


	//   ....[94]....
        /*07dc*/ 	.word	0xffffffff


	//   ....[95]....
        /*07e0*/ 	.word	0xffffffff


	//   ....[96]....
        /*07e4*/ 	.word	0xffffffff


	//   ....[97]....
        /*07e8*/ 	.word	0xffffffff


	//   ....[98]....
        /*07ec*/ 	.word	0xffffffff


	//   ....[99]....
        /*07f0*/ 	.word	0xffffffff


	//   ....[100]....
        /*07f4*/ 	.word	0xffffffff


	//   ....[101]....
        /*07f8*/ 	.word	0xffffffff


	//   ....[102]....
        /*07fc*/ 	.word	0xffffffff


	//   ....[103]....
        /*0800*/ 	.word	0xffffffff


	//   ....[104]....
        /*0804*/ 	.word	0xffffffff


	//   ....[105]....
        /*0808*/ 	.word	0xffffffff


	//   ....[106]....
        /*080c*/ 	.word	0xffffffff


	//   ....[107]....
        /*0810*/ 	.word	0xffffffff


	//   ....[108]....
        /*0814*/ 	.word	0xffffffff


	//   ....[109]....
        /*0818*/ 	.word	0xffffffff


	//   ....[110]....
        /*081c*/ 	.word	0xffffffff


	//   ....[111]....
        /*0820*/ 	.word	0xffffffff


	//   ....[112]....
        /*0824*/ 	.word	0xffffffff


	//   ....[113]....
        /*0828*/ 	.word	0xffffffff


	//   ....[114]....
        /*082c*/ 	.word	0xffffffff


	//   ....[115]....
        /*0830*/ 	.word	0xffffffff


	//   ....[116]....
        /*0834*/ 	.word	0xffffffff


	//   ....[117]....
        /*0838*/ 	.word	0xffffffff


	//   ....[118]....
        /*083c*/ 	.word	0xffffffff


	//   ....[119]....
        /*0840*/ 	.word	0xffffffff


	//   ....[120]....
        /*0844*/ 	.word	0xffffffff


	//   ....[121]....
        /*0848*/ 	.word	0xffffffff


	//   ....[122]....
        /*084c*/ 	.word	0xffffffff


	//   ....[123]....
        /*0850*/ 	.word	0xffffffff


	//   ....[124]....
        /*0854*/ 	.word	0xffffffff


	//   ....[125]....
        /*0858*/ 	.word	0xffffffff


	//   ....[126]....
        /*085c*/ 	.word	0xffffffff


	//   ....[127]....
        /*0860*/ 	.word	0xffffffff


	//   ....[128]....
        /*0864*/ 	.word	0xffffffff


	//   ....[129]....
        /*0868*/ 	.word	0xffffffff


	//   ....[130]....
        /*086c*/ 	.word	0xffffffff


	//   ....[131]....
        /*0870*/ 	.word	0xffffffff


	//   ....[132]....
        /*0874*/ 	.word	0xffffffff


	//   ....[133]....
        /*0878*/ 	.word	0xffffffff


	//   ....[134]....
        /*087c*/ 	.word	0xffffffff


	//   ....[135]....
        /*0880*/ 	.word	0xffffffff


	//   ....[136]....
        /*0884*/ 	.word	0xffffffff


	//   ....[137]....
        /*0888*/ 	.word	0xffffffff


	//   ....[138]....
        /*088c*/ 	.word	0xffffffff


	//   ....[139]....
        /*0890*/ 	.word	0xffffffff


	//   ....[140]....
        /*0894*/ 	.word	0xffffffff


	//   ....[141]....
        /*0898*/ 	.word	0xffffffff


	//   ....[142]....
        /*089c*/ 	.word	0xffffffff


	//   ....[143]....
        /*08a0*/ 	.word	0xffffffff


	//   ....[144]....
        /*08a4*/ 	.word	0xffffffff


	//   ....[145]....
        /*08a8*/ 	.word	0xffffffff


	//   ....[146]....
        /*08ac*/ 	.word	0xffffffff


	//   ....[147]....
        /*08b0*/ 	.word	0xffffffff


	//   ....[148]....
        /*08b4*/ 	.word	0xffffffff


	//   ....[149]....
        /*08b8*/ 	.word	0xffffffff


	//   ....[150]....
        /*08bc*/ 	.word	0xffffffff


	//   ....[151]....
        /*08c0*/ 	.word	0xffffffff


	//   ....[152]....
        /*08c4*/ 	.word	0xffffffff


	//   ....[153]....
        /*08c8*/ 	.word	0xffffffff


	//   ....[154]....
        /*08cc*/ 	.word	0xffffffff


	//   ....[155]....
        /*08d0*/ 	.word	0xffffffff


	//   ....[156]....
        /*08d4*/ 	.word	0xffffffff


	//   ....[157]....
        /*08d8*/ 	.word	0xffffffff


	//   ....[158]....
        /*08dc*/ 	.word	0xffffffff


	//   ....[159]....
        /*08e0*/ 	.word	0xffffffff


	//   ....[160]....
        /*08e4*/ 	.word	0xffffffff


	//   ....[161]....
        /*08e8*/ 	.word	0xffffffff


	//   ....[162]....
        /*08ec*/ 	.word	0xffffffff


	//   ....[163]....
        /*08f0*/ 	.word	0xffffffff


	//   ....[164]....
        /*08f4*/ 	.word	0xffffffff


	//   ....[165]....
        /*08f8*/ 	.word	0xffffffff


	//   ....[166]....
        /*08fc*/ 	.word	0xffffffff


	//   ....[167]....
        /*0900*/ 	.word	0xffffffff


	//   ....[168]....
        /*0904*/ 	.word	0xffffffff


	//   ....[169]....
        /*0908*/ 	.word	0xffffffff


	//   ....[170]....
        /*090c*/ 	.word	0xffffffff


	//   ....[171]....
        /*0910*/ 	.word	0xffffffff


	//   ....[172]....
        /*0914*/ 	.word	0xffffffff


	//   ....[173]....
        /*0918*/ 	.word	0xffffffff


	//   ....[174]....
        /*091c*/ 	.word	0xffffffff


	//   ....[175]....
        /*0920*/ 	.word	0xffffffff


	//   ....[176]....
        /*0924*/ 	.word	0xffffffff


	//   ....[177]....
        /*0928*/ 	.word	0xffffffff


	//   ....[178]....
        /*092c*/ 	.word	0xffffffff


	//   ....[179]....
        /*0930*/ 	.word	0xffffffff


	//   ....[180]....
        /*0934*/ 	.word	0xffffffff


	//   ....[181]....
        /*0938*/ 	.word	0xffffffff


	//   ....[182]....
        /*093c*/ 	.word	0xffffffff


	//   ....[183]....
        /*0940*/ 	.word	0xffffffff


	//   ....[184]....
        /*0944*/ 	.word	0xffffffff


	//   ....[185]....
        /*0948*/ 	.word	0xffffffff


	//   ....[186]....
        /*094c*/ 	.word	0xffffffff


	//   ....[187]....
        /*0950*/ 	.word	0xffffffff


	//   ....[188]....
        /*0954*/ 	.word	0xffffffff


	//   ....[189]....
        /*0958*/ 	.word	0xffffffff


	//   ....[190]....
        /*095c*/ 	.word	0xffffffff


	//   ....[191]....
        /*0960*/ 	.word	0xffffffff


	//   ....[192]....
        /*0964*/ 	.word	0xffffffff


	//   ....[193]....
        /*0968*/ 	.word	0xffffffff


	//   ....[194]....
        /*096c*/ 	.word	0xffffffff


	//   ....[195]....
        /*0970*/ 	.word	0xffffffff


	//   ....[196]....
        /*0974*/ 	.word	0xffffffff


	//   ....[197]....
        /*0978*/ 	.word	0xffffffff


	//   ....[198]....
        /*097c*/ 	.word	0xffffffff


	//   ....[199]....
        /*0980*/ 	.word	0xffffffff


	//   ....[200]....
        /*0984*/ 	.word	0xffffffff


	//   ....[201]....
        /*0988*/ 	.word	0xffffffff


	//   ....[202]....
        /*098c*/ 	.word	0xffffffff


	//   ....[203]....
        /*0990*/ 	.word	0xffffffff


	//   ....[204]....
        /*0994*/ 	.word	0xffffffff


	//   ....[205]....
        /*0998*/ 	.word	0xffffffff


	//   ....[206]....
        /*099c*/ 	.word	0xffffffff


	//   ....[207]....
        /*09a0*/ 	.word	0xffffffff


	//   ....[208]....
        /*09a4*/ 	.word	0xffffffff


	//   ....[209]....
        /*09a8*/ 	.word	0xffffffff


	//   ....[210]....
        /*09ac*/ 	.word	0xffffffff


	//   ....[211]....
        /*09b0*/ 	.word	0xffffffff


	//   ....[212]....
        /*09b4*/ 	.word	0xffffffff


	//   ....[213]....
        /*09b8*/ 	.word	0xffffffff


	//   ....[214]....
        /*09bc*/ 	.word	0xffffffff


	//   ....[215]....
        /*09c0*/ 	.word	0xffffffff


	//----- nvinfo : EIATTR_COOP_GROUP_INSTR_OFFSETS
	.align		4
.L_148:
        /*09c4*/ 	.byte	0x04, 0x28
        /*09c6*/ 	.short	(.L_150 - .L_149)


	//   ....[0]....
.L_149:
        /*09c8*/ 	.word	0x00000050


	//   ....[1]....
        /*09cc*/ 	.word	0x00000200


	//   ....[2]....
        /*09d0*/ 	.word	0x00000230


	//   ....[3]....
        /*09d4*/ 	.word	0x00000260


	//   ....[4]....
        /*09d8*/ 	.word	0x00000290


	//   ....[5]....
        /*09dc*/ 	.word	0x000002c0


	//   ....[6]....
        /*09e0*/ 	.word	0x000002f0


	//   ....[7]....
        /*09e4*/ 	.word	0x00000460


	//   ....[8]....
        /*09e8*/ 	.word	0x000004a0


	//   ....[9]....
        /*09ec*/ 	.word	0x000004d0


	//   ....[10]....
        /*09f0*/ 	.word	0x00000500


	//   ....[11]....
        /*09f4*/ 	.word	0x00000530


	//   ....[12]....
        /*09f8*/ 	.word	0x00000560


	//   ....[13]....
        /*09fc*/ 	.word	0x000005f0


	//   ....[14]....
        /*0a00*/ 	.word	0x00000620


	//   ....[15]....
        /*0a04*/ 	.word	0x00000640


	//   ....[16]....
        /*0a08*/ 	.word	0x000006a0


	//   ....[17]....
        /*0a0c*/ 	.word	0x00002460


	//   ....[18]....
        /*0a10*/ 	.word	0x00002480


	//   ....[19]....
        /*0a14*/ 	.word	0x00002620


	//   ....[20]....
        /*0a18*/ 	.word	0x00002630


	//   ....[21]....
        /*0a1c*/ 	.word	0x000027b0


	//   ....[22]....
        /*0a20*/ 	.word	0x000027d0


	//   ....[23]....
        /*0a24*/ 	.word	0x00002950


	//   ....[24]....
        /*0a28*/ 	.word	0x00002960


	//   ....[25]....
        /*0a2c*/ 	.word	0x00002df0


	//   ....[26]....
        /*0a30*/ 	.word	0x00002e20


	//   ....[27]....
        /*0a34*/ 	.word	0x00002e40


	//   ....[28]....
        /*0a38*/ 	.word	0x00002e60


	//   ....[29]....
        /*0a3c*/ 	.word	0x00002ee0


	//   ....[30]....
        /*0a40*/ 	.word	0x00002f30


	//   ....[31]....
        /*0a44*/ 	.word	0x00003290


	//   ....[32]....
        /*0a48*/ 	.word	0x000032a0


	//   ....[33]....
        /*0a4c*/ 	.word	0x00004230


	//   ....[34]....
        /*0a50*/ 	.word	0x00004250


	//   ....[35]....
        /*0a54*/ 	.word	0x000043a0


	//   ....[36]....
        /*0a58*/ 	.word	0x000043b0


	//   ....[37]....
        /*0a5c*/ 	.word	0x00004b90


	//   ....[38]....
        /*0a60*/ 	.word	0x00004bc0


	//   ....[39]....
        /*0a64*/ 	.word	0x00004bd0


	//   ....[40]....
        /*0a68*/ 	.word	0x00004be0


	//   ....[41]....
        /*0a6c*/ 	.word	0x00004bf0


	//   ....[42]....
        /*0a70*/ 	.word	0x00004c20


	//   ....[43]....
        /*0a74*/ 	.word	0x00004c40


	//   ....[44]....
        /*0a78*/ 	.word	0x00004c60


	//   ....[45]....
        /*0a7c*/ 	.word	0x00005f90


	//   ....[46]....
        /*0a80*/ 	.word	0x00005fb0


	//   ....[47]....
        /*0a84*/ 	.word	0x000060f0


	//   ....[48]....
        /*0a88*/ 	.word	0x00006100


	//   ....[49]....
        /*0a8c*/ 	.word	0x00007060


	//   ....[50]....
        /*0a90*/ 	.word	0x00007080


	//   ....[51]....
        /*0a94*/ 	.word	0x000071a0


	//   ....[52]....
        /*0a98*/ 	.word	0x000071b0


	//   ....[53]....
        /*0a9c*/ 	.word	0x000075e0


	//   ....[54]....
        /*0aa0*/ 	.word	0x00007610


	//   ....[55]....
        /*0aa4*/ 	.word	0x00007620


	//   ....[56]....
        /*0aa8*/ 	.word	0x00007630


	//   ....[57]....
        /*0aac*/ 	.word	0x00007670


	//   ....[58]....
        /*0ab0*/ 	.word	0x00007680


	//   ....[59]....
        /*0ab4*/ 	.word	0x00007690


	//   ....[60]....
        /*0ab8*/ 	.word	0x000076a0


	//   ....[61]....
        /*0abc*/ 	.word	0x00008e80


	//   ....[62]....
        /*0ac0*/ 	.word	0x00008e90


	//   ....[63]....
        /*0ac4*/ 	.word	0x00008ea0


	//   ....[64]....
        /*0ac8*/ 	.word	0x00008eb0


	//   ....[65]....
        /*0acc*/ 	.word	0x00008ee0


	//   ....[66]....
        /*0ad0*/ 	.word	0x00008f00


	//   ....[67]....
        /*0ad4*/ 	.word	0x00008f20


	//   ....[68]....
        /*0ad8*/ 	.word	0x00008f30


	//   ....[69]....
        /*0adc*/ 	.word	0x0000a4c0


	//   ....[70]....
        /*0ae0*/ 	.word	0x0000a4d0


	//   ....[71]....
        /*0ae4*/ 	.word	0x0000a4e0


	//   ....[72]....
        /*0ae8*/ 	.word	0x0000a4f0


	//   ....[73]....
        /*0aec*/ 	.word	0x0000a500


	//   ....[74]....
        /*0af0*/ 	.word	0x0000a510


	//   ....[75]....
        /*0af4*/ 	.word	0x0000a520


	//   ....[76]....
        /*0af8*/ 	.word	0x0000a540


	//   ....[77]....
        /*0afc*/ 	.word	0x0000a940


	//   ....[78]....
        /*0b00*/ 	.word	0x0000a960


	//   ....[79]....
        /*0b04*/ 	.word	0x0000aad0


	//   ....[80]....
        /*0b08*/ 	.word	0x0000aae0


	//   ....[81]....
        /*0b0c*/ 	.word	0x0000ac40


	//   ....[82]....
        /*0b10*/ 	.word	0x0000ac60


	//   ....[83]....
        /*0b14*/ 	.word	0x0000adc0


	//   ....[84]....
        /*0b18*/ 	.word	0x0000add0


	//   ....[85]....
        /*0b1c*/ 	.word	0x0000b120


	//   ....[86]....
        /*0b20*/ 	.word	0x0000b140


	//   ....[87]....
        /*0b24*/ 	.word	0x0000b610


	//   ....[88]....
        /*0b28*/ 	.word	0x0000b620


	//   ....[89]....
        /*0b2c*/ 	.word	0x0000baf0


	//   ....[90]....
        /*0b30*/ 	.word	0x0000bb10


	//   ....[91]....
        /*0b34*/ 	.word	0x0000bfe0


	//   ....[92]....
        /*0b38*/ 	.word	0x0000bff0


	//   ....[93]....
        /*0b3c*/ 	.word	0x0000cc00


	//   ....[94]....
        /*0b40*/ 	.word	0x0000cc20


	//   ....[95]....
        /*0b44*/ 	.word	0x0000cda0


	//   ....[96]....
        /*0b48*/ 	.word	0x0000cdb0


	//   ....[97]....
        /*0b4c*/ 	.word	0x0000cf10


	//   ....[98]....
        /*0b50*/ 	.word	0x0000cf30


	//   ....[99]....
        /*0b54*/ 	.word	0x0000d090


	//   ....[100]....
        /*0b58*/ 	.word	0x0000d0a0


	//   ....[101]....
        /*0b5c*/ 	.word	0x0000d2c0


	//   ....[102]....
        /*0b60*/ 	.word	0x0000d2e0


	//   ....[103]....
        /*0b64*/ 	.word	0x0000d410


	//   ....[104]....
        /*0b68*/ 	.word	0x0000d450


	//   ....[105]....
        /*0b6c*/ 	.word	0x0000d480


	//   ....[106]....
        /*0b70*/ 	.word	0x0000d4b0


	//   ....[107]....
        /*0b74*/ 	.word	0x0000d4e0


	//   ....[108]....
        /*0b78*/ 	.word	0x0000d510


	//   ....[109]....
        /*0b7c*/ 	.word	0x0000d670


	//   ....[110]....
        /*0b80*/ 	.word	0x0000d6b0


	//   ....[111]....
        /*0b84*/ 	.word	0x0000d6e0


	//   ....[112]....
        /*0b88*/ 	.word	0x0000d710


	//   ....[113]....
        /*0b8c*/ 	.word	0x0000d740


	//   ....[114]....
        /*0b90*/ 	.word	0x0000d770


	//   ....[115]....
        /*0b94*/ 	.word	0x0000d800


	//   ....[116]....
        /*0b98*/ 	.word	0x0000d830


	//   ....[117]....
        /*0b9c*/ 	.word	0x0000d840


	//   ....[118]....
        /*0ba0*/ 	.word	0x0000d8a0


	//   ....[119]....
        /*0ba4*/ 	.word	0x0000de80


	//   ....[120]....
        /*0ba8*/ 	.word	0x0000dee0


	//   ....[121]....
        /*0bac*/ 	.word	0x0000df30


	//   ....[122]....
        /*0bb0*/ 	.word	0x0000df80


	//   ....[123]....
        /*0bb4*/ 	.word	0x0000dfd0


	//   ....[124]....
        /*0bb8*/ 	.word	0x0000e040


	//   ....[125]....
        /*0bbc*/ 	.word	0x0000e090


	//   ....[126]....
        /*0bc0*/ 	.word	0x0000e0f0


	//   ....[127]....
        /*0bc4*/ 	.word	0x0000e160


	//   ....[128]....
        /*0bc8*/ 	.word	0x0000e1c0


	//   ....[129]....
        /*0bcc*/ 	.word	0x0000e230


	//   ....[130]....
        /*0bd0*/ 	.word	0x0000e2a0


	//   ....[131]....
        /*0bd4*/ 	.word	0x0000e310


	//   ....[132]....
        /*0bd8*/ 	.word	0x0000e370


	//   ....[133]....
        /*0bdc*/ 	.word	0x0000e3e0


	//   ....[134]....
        /*0be0*/ 	.word	0x0000e450


	//   ....[135]....
        /*0be4*/ 	.word	0x0000e4c0


	//   ....[136]....
        /*0be8*/ 	.word	0x0000e520


	//   ....[137]....
        /*0bec*/ 	.word	0x0000e590


	//   ....[138]....
        /*0bf0*/ 	.word	0x0000e5f0


	//   ....[139]....
        /*0bf4*/ 	.word	0x0000e660


	//   ....[140]....
        /*0bf8*/ 	.word	0x0000e6d0


	//   ....[141]....
        /*0bfc*/ 	.word	0x0000e740


	//   ....[142]....
        /*0c00*/ 	.word	0x0000e7a0


	//   ....[143]....
        /*0c04*/ 	.word	0x0000e800


	//   ....[144]....
        /*0c08*/ 	.word	0x0000e850


	//   ....[145]....
        /*0c0c*/ 	.word	0x0000e8a0


	//   ....[146]....
        /*0c10*/ 	.word	0x0000e8f0


	//   ....[147]....
        /*0c14*/ 	.word	0x0000e940


	//   ....[148]....
        /*0c18*/ 	.word	0x0000e990


	//   ....[149]....
        /*0c1c*/ 	.word	0x0000e9e0


	//   ....[150]....
        /*0c20*/ 	.word	0x0000ea30


	//   ....[151]....
        /*0c24*/ 	.word	0x0000ea90


	//   ....[152]....
        /*0c28*/ 	.word	0x0000eb00


	//   ....[153]....
        /*0c2c*/ 	.word	0x0000eb60


	//   ....[154]....
        /*0c30*/ 	.word	0x0000ebd0


	//   ....[155]....
        /*0c34*/ 	.word	0x0000ec40


	//   ....[156]....
        /*0c38*/ 	.word	0x0000ecb0


	//   ....[157]....
        /*0c3c*/ 	.word	0x0000ed10


	//   ....[158]....
        /*0c40*/ 	.word	0x0000ed60


	//   ....[159]....
        /*0c44*/ 	.word	0x0000edc0


	//   ....[160]....
        /*0c48*/ 	.word	0x0000ee10


	//   ....[161]....
        /*0c4c*/ 	.word	0x0000ee50


	//   ....[162]....
        /*0c50*/ 	.word	0x0000eea0


	//   ....[163]....
        /*0c54*/ 	.word	0x0000eee0


	//   ....[164]....
        /*0c58*/ 	.word	0x0000ef30


	//   ....[165]....
        /*0c5c*/ 	.word	0x0000ef70


	//   ....[166]....
        /*0c60*/ 	.word	0x0000efd0


	//   ....[167]....
        /*0c64*/ 	.word	0x0000f010


	//   ....[168]....
        /*0c68*/ 	.word	0x0000f060


	//   ....[169]....
        /*0c6c*/ 	.word	0x0000f0b0


	//   ....[170]....
        /*0c70*/ 	.word	0x0000f100


	//   ....[171]....
        /*0c74*/ 	.word	0x0000f150


	//   ....[172]....
        /*0c78*/ 	.word	0x0000f1a0


	//   ....[173]....
        /*0c7c*/ 	.word	0x0000f1e0


	//   ....[174]....
        /*0c80*/ 	.word	0x0000f240


	//   ....[175]....
        /*0c84*/ 	.word	0x0000f2b0


	//   ....[176]....
        /*0c88*/ 	.word	0x0000f320


	//   ....[177]....
        /*0c8c*/ 	.word	0x0000f380


	//   ....[178]....
        /*0c90*/ 	.word	0x0000f3f0


	//   ....[179]....
        /*0c94*/ 	.word	0x0000f460


	//   ....[180]....
        /*0c98*/ 	.word	0x0000f4d0


	//   ....[181]....
        /*0c9c*/ 	.word	0x0000f530


	//   ....[182]....
        /*0ca0*/ 	.word	0x0000f5a0


	//   ....[183]....
        /*0ca4*/ 	.word	0x0000f610


	//   ....[184]....
        /*0ca8*/ 	.word	0x0000f680


	//   ....[185]....
        /*0cac*/ 	.word	0x0000f6e0


	//   ....[186]....
        /*0cb0*/ 	.word	0x0000f750


	//   ....[187]....
        /*0cb4*/ 	.word	0x0000f7c0


	//   ....[188]....
        /*0cb8*/ 	.word	0x0000f830


	//   ....[189]....
        /*0cbc*/ 	.word	0x0000f890


	//   ....[190]....
        /*0cc0*/ 	.word	0x0000f900


	//   ....[191]....
        /*0cc4*/ 	.word	0x0000f970


	//   ....[192]....
        /*0cc8*/ 	.word	0x0000f9e0


	//   ....[193]....
        /*0ccc*/ 	.word	0x0000fa40


	//   ....[194]....
        /*0cd0*/ 	.word	0x0000fab0


	//   ....[195]....
        /*0cd4*/ 	.word	0x0000fb20


	//   ....[196]....
        /*0cd8*/ 	.word	0x0000fb90


	//   ....[197]....
        /*0cdc*/ 	.word	0x0000fbf0


	//   ....[198]....
        /*0ce0*/ 	.word	0x0000fc60


	//   ....[199]....
        /*0ce4*/ 	.word	0x0000fcd0


	//   ....[200]....
        /*0ce8*/ 	.word	0x0000fd20


	//   ....[201]....
        /*0cec*/ 	.word	0x0000fd60


	//   ....[202]....
        /*0cf0*/ 	.word	0x0000fdb0


	//   ....[203]....
        /*0cf4*/ 	.word	0x0000fe00


	//   ....[204]....
        /*0cf8*/ 	.word	0x0000fe50


	//   ....[205]....
        /*0cfc*/ 	.word	0x0000fec0


	//   ....[206]....
        /*0d00*/ 	.word	0x0000ff10


	//   ....[207]....
        /*0d04*/ 	.word	0x0000ff60


	//   ....[208]....
        /*0d08*/ 	.word	0x0000ffb0


	//   ....[209]....
        /*0d0c*/ 	.word	0x00010000


	//   ....[210]....
        /*0d10*/ 	.word	0x00010050


	//   ....[211]....
        /*0d14*/ 	.word	0x000100c0


	//   ....[212]....
        /*0d18*/ 	.word	0x00010110


	//   ....[213]....
        /*0d1c*/ 	.word	0x00010170


	//   ....[214]....
        /*0d20*/ 	.word	0x000101d0


	//   ....[215]....
        /*0d24*/ 	.word	0x00010240


	//----- nvinfo : EIATTR_EXIT_INSTR_OFFSETS
	.align		4
.L_150:
        /*0d28*/ 	.byte	0x04, 0x1c
        /*0d2a*/ 	.short	(.L_152 - .L_151)


	//   ....[0]....
.L_151:
        /*0d2c*/ 	.word	0x00000c10


	//   ....[1]....
        /*0d30*/ 	.word	0x0000de40


	//----- nvinfo : EIATTR_MAX_THREADS
	.align		4
.L_152:
        /*0d34*/ 	.byte	0x04, 0x05
        /*0d36*/ 	.short	(.L_154 - .L_153)
.L_153:
        /*0d38*/ 	.word	0x00000080
        /*0d3c*/ 	.word	0x00000001
        /*0d40*/ 	.word	0x00000001


	//----- nvinfo : EIATTR_CRS_STACK_SIZE
	.align		4
.L_154:
        /*0d44*/ 	.byte	0x04, 0x1e
        /*0d46*/ 	.short	(.L_156 - .L_155)
.L_155:
        /*0d48*/ 	.word	0x00000000
.L_156:


//--------------------- .nv.info._ZN7cutlass13device_kernelIN5flash19enable_sm80_to_sm89INS1_16FlashAttnFwdSm80INS1_25CollectiveMainloopFwdSm80ILi4ELi1ELb0EN4cute5tupleIJNS5_1CILi128EEENS7_ILi48EEENS7_ILi96EEEEEELi96ENS_10bfloat16_tEfNS_4arch4Sm80ELb0ELb0ELb1ELb1ELb1ELb1ELb1ELb1EEENS1_21CollectiveEpilogueFwdINS6_IJS8_SA_S9_EEENS6_IJNS7_ILi1EEESI_SI_EEESC_SE_Li128ELb1ELb1ELb1ELb0EEENS1_36VarlenDynamicPersistentTileSchedulerILi128ELi48ELi128ELi128ELb1ELb1ELb0ELb0ELb1ELb1EEEEEEEEEvNT_6ParamsE --------------------------
	.section	.nv.info._ZN7cutlass13device_kernelIN5flash19enable_sm80_to_sm89INS1_16FlashAttnFwdSm80INS1_25CollectiveMainloopFwdSm80ILi4ELi1ELb0EN4cute5tupleIJNS5_1CILi128EEENS7_ILi48EEENS7_ILi96EEEEEELi96ENS_10bfloat16_tEfNS_4arch4Sm80ELb0ELb0ELb1ELb1ELb1ELb1ELb1ELb1EEENS1_21CollectiveEpilogueFwdINS6_IJS8_SA_S9_EEENS6_IJNS7_ILi1EEESI_SI_EEESC_SE_Li128ELb1ELb1ELb1ELb0EEENS1_36VarlenDynamicPersistentTileSchedulerILi128ELi48ELi128ELi128ELb1ELb1ELb0ELb0ELb1ELb1EEEEEEEEEvNT_6ParamsE,"",@"SHT_CUDA_INFO"
	.sectionflags	@""
	.align	4


	//----- nvinfo : EIATTR_CUDA_API_VERSION
	.align		4
        /*0000*/ 	.byte	0x04, 0x37
        /*0002*/ 	.short	(.L_158 - .L_157)
.L_157:
        /*0004*/ 	.word	0x00000082


	//----- nvinfo : EIATTR_SW2861232_WAR
	.align		4
.L_158:
        /*0008*/ 	.byte	0x01, 0x35
	.zero		2


	//----- nvinfo : EIATTR_PARAM_CBANK
	.align		4
        /*000c*/ 	.byte	0x04, 0x0a
        /*000e*/ 	.short	(.L_160 - .L_159)
	.align		4
.L_159:
        /*0010*/ 	.word	index@(.nv.constant0._ZN7cutlass13device_kernelIN5flash19enable_sm80_to_sm89INS1_16FlashAttnFwdSm80INS1_25CollectiveMainloopFwdSm80ILi4ELi1ELb0EN4cute5tupleIJNS5_1CILi128EEENS7_ILi48EEENS7_ILi96EEEEEELi96ENS_10bfloat16_tEfNS_4arch4Sm80ELb0ELb0ELb1ELb1ELb1ELb1ELb1ELb1EEENS1_21CollectiveEpilogueFwdINS6_IJS8_SA_S9_EEENS6_IJNS7_ILi1EEESI_SI_EEESC_SE_Li128ELb1ELb1ELb1ELb0EEENS1_36VarlenDynamicPersistentTileSchedulerILi128ELi48ELi128ELi128ELb1ELb1ELb0ELb0ELb1ELb1EEEEEEEEEvNT_6ParamsE)
        /*0014*/ 	.short	0x0160
        /*0016*/ 	.short	0x0438


	//----- nvinfo : EIATTR_CBANK_PARAM_SIZE
	.align		4
.L_160:
        /*0018*/ 	.byte	0x03, 0x19
        /*001a*/ 	.short	0x0438


	//----- nvinfo : EIATTR_KPARAM_INFO
	.align		4
        /*001c*/ 	.byte	0x04, 0x17
        /*001e*/ 	.short	(.L_162 - .L_161)
.L_161:
        /*0020*/ 	.word	0x00000000
        /*0024*/ 	.short	0x0000
        /*0026*/ 	.short	0x0000
        /*0028*/ 	.byte	0x00, 0xf0, 0xe1, 0x10


	//----- nvinfo : EIATTR_MAXREG_COUNT
	.align		4
.L_162:
        /*002c*/ 	.byte	0x03, 0x1b
        /*002e*/ 	.short	0x00ff


	//----- nvinfo : EIATTR_NUM_BARRIERS
	.align		4
        /*0030*/ 	.byte	0x02, 0x4c
        /*0032*/ 	.byte	0x06
	.zero		1


	//----- nvinfo : EIATTR_ANNOTATIONS
	.align		4
        /*0034*/ 	.byte	0x04, 0x55
        /*0036*/ 	.short	(.L_164 - .L_163)


	//   ....[0]....
.L_163:
        /* <DEDUP_REMOVED lines=144> */


	//----- nvinfo : EIATTR_MERCURY_ISA_VERSION
	.align		4
.L_164:
        /*0920*/ 	.byte	0x03, 0x5f
        /*0922*/ 	.short	0x0000


	//----- nvinfo : EIATTR_INT_WARP_WIDE_INSTR_OFFSETS
	.align		4
        /*0924*/ 	.byte	0x04, 0x31
        /*0926*/ 	.short	(.L_166 - .L_165)


	//   ....[0]....
.L_165:
        /*0928*/ 	.word	0x00014ff0


	//   ....[1]....
        /*092c*/ 	.word	0x00015070


	//----- nvinfo : EIATTR_COOP_GROUP_MASK_REGIDS
	.align		4
.L_166:
        /*0930*/ 	.byte	0x04, 0x29
        /*0932*/ 	.short	(.L_168 - .L_167)


	//   ....[0]....
.L_167:
        /*0934*/ 	.word	0xffffffff


	//   ....[1]....
        /*0938*/ 	.word	0xffffffff


	//   ....[2]....
        /*093c*/ 	.word	0xffffffff


	//   ....[3]....
        /*0940*/ 	.word	0xffffffff


	//   ....[4]....
        /*0944*/ 	.word	0xffffffff


	//   ....[5]....
        /*0948*/ 	.word	0xffffffff


	//   ....[6]....
        /*094c*/ 	.word	0xffffffff


	//   ....[7]....
        /*0950*/ 	.word	0xffffffff


	//   ....[8]....
        /*0954*/ 	.word	0xffffffff


	//   ....[9]....
        /*0958*/ 	.word	0xffffffff


	//   ....[10]....
        /*095c*/ 	.word	0xffffffff


	//   ....[11]....
        /*0960*/ 	.word	0xffffffff


	//   ....[12]....
        /*0964*/ 	.word	0xffffffff


	//   ....[13]....
        /*0968*/ 	.word	0xffffffff


	//   ....[14]....
        /*096c*/ 	.word	0xffffffff


	//   ....[15]....
        /*0970*/ 	.word	0xffffffff


	//   ....[16]....
        /*0974*/ 	.word	0xffffffff


	//   ....[17]....
        /*0978*/ 	.word	0xffffffff


	//   ....[18]....
        /*097c*/ 	.word	0xffffffff


	//   ....[19]....
        /*0980*/ 	.word	0xffffffff


	//   ....[20]....
        /*0984*/ 	.word	0xffffffff


	//   ....[21]....
        /*0988*/ 	.word	0xffffffff


	//   ....[22]....
        /*098c*/ 	.word	0xffffffff


	//   ....[23]....
        /*0990*/ 	.word	0xffffffff


	//   ....[24]....
        /*0994*/ 	.word	0xffffffff


	//   ....[25]....
        /*0998*/ 	.word	0xffffffff


	//   ....[26]....
        /*099c*/ 	.word	0xffffffff


	//   ....[27]....
        /*09a0*/ 	.word	0xffffffff


	//   ....[28]....
        /*09a4*/ 	.word	0xffffffff


	//   ....[29]....
        /*09a8*/ 	.word	0xffffffff


	//   ....[30]....
        /*09ac*/ 	.word	0xffffffff


	//   ....[31]....
        /*09b0*/ 	.word	0xffffffff


	//   ....[32]....
        /*09b4*/ 	.word	0xffffffff


	//   ....[33]....
        /*09b8*/ 	.word	0xffffffff


	//   ....[34]....
        /*09bc*/ 	.word	0xffffffff


	//   ....[35]....
        /*09c0*/ 	.word	0xffffffff


	//   ....[36]....
        /*09c4*/ 	.word	0xffffffff


	//   ....[37]....
        /*09c8*/ 	.word	0xffffffff


	//   ....[38]....
        /*09cc*/ 	.word	0xffffffff


	//   ....[39]....
        /*09d0*/ 	.word	0xffffffff


	//   ....[40]....
        /*09d4*/ 	.word	0xffffffff


	//   ....[41]....
        /*09d8*/ 	.word	0xffffffff


	//   ....[42]....
        /*09dc*/ 	.word	0xffffffff


	//   ....[43]....
        /*09e0*/ 	.word	0xffffffff


	//   ....[44]....
        /*09e4*/ 	.word	0xffffffff


	//   ....[45]....
        /*09e8*/ 	.word	0xffffffff


	//   ....[46]....
        /*09ec*/ 	.word	0xffffffff


	//   ....[47]....
        /*09f0*/ 	.word	0xffffffff


	//   ....[48]....
        /*09f4*/ 	.word	0xffffffff


	//   ....[49]....
        /*09f8*/ 	.word	0xffffffff


	//   ....[50]....
        /*09fc*/ 	.word	0xffffffff


	//   ....[51]....
        /*0a00*/ 	.word	0xffffffff


	//   ....[52]....
        /*0a04*/ 	.word	0xffffffff


	//   ....[53]....
        /*0a08*/ 	.word	0xffffffff


	//   ....[54]....
        /*0a0c*/ 	.word	0xffffffff


	//   ....[55]....
        /*0a10*/ 	.word	0xffffffff


	//   ....[56]....
        /*0a14*/ 	.word	0xffffffff


	//   ....[57]....
        /*0a18*/ 	.word	0xffffffff


	//   ....[58]....
        /*0a1c*/ 	.word	0xffffffff


	//   ....[59]....
        /*0a20*/ 	.word	0xffffffff


	//   ....[60]....
        /*0a24*/ 	.word	0xffffffff


	//   ....[61]....
        /*0a28*/ 	.word	0xffffffff


	//   ....[62]....
        /*0a2c*/ 	.word	0xffffffff


	//   ....[63]....
        /*0a30*/ 	.word	0xffffffff


	//   ....[64]....
        /*0a34*/ 	.word	0xffffffff


	//   ....[65]....
        /*0a38*/ 	.word	0xffffffff


	//   ....[66]....
        /*0a3c*/ 	.word	0xffffffff


	//   ....[67]....
        /*0a40*/ 	.word	0xffffffff


	//   ....[68]....
        /*0a44*/ 	.word	0xffffffff


	//   ....[69]....
        /*0a48*/ 	.word	0xffffffff


	//   ....[70]....
        /*0a4c*/ 	.word	0xffffffff


	//   ....[71]....
        /*0a50*/ 	.word	0xffffffff


	//   ....[72]....
        /*0a54*/ 	.word	0xffffffff


	//   ....[73]....
        /*0a58*/ 	.word	0xffffffff


	//   ....[74]....
        /*0a5c*/ 	.word	0xffffffff


	//   ....[75]....
        /*0a60*/ 	.word	0xffffffff


	//   ....[76]....
        /*0a64*/ 	.word	0xffffffff


	//   ....[77]....
        /*0a68*/ 	.word	0xffffffff


	//   ....[78]....
        /*0a6c*/ 	.word	0xffffffff


	//   ....[79]....
        /*0a70*/ 	.word	0xffffffff


	//   ....[80]....
        /*0a74*/ 	.word	0xffffffff


	//   ....[81]....
        /*0a78*/ 	.word	0xffffffff


	//   ....[82]....
        /*0a7c*/ 	.word	0xffffffff


	//   ....[83]....
        /*0a80*/ 	.word	0xffffffff


	//   ....[84]....
        /*0a84*/ 	.word	0xffffffff


	//   ....[85]....
        /*0a88*/ 	.word	0xffffffff


	//   ....[86]....
        /*0a8c*/ 	.word	0xffffffff


	//   ....[87]....
        /*0a90*/ 	.word	0xffffffff


	//   ....[88]....
        /*0a94*/ 	.word	0xffffffff


	//   ....[89]....
        /*0a98*/ 	.word	0xffffffff


	//   ....[90]....
        /*0a9c*/ 	.word	0xffffffff


	//   ....[91]....
        /*0aa0*/ 	.word	0xffffffff


	//   ....[92]....
        /*0aa4*/ 	.word	0xffffffff


	//   ....[93]....
        /*0aa8*/ 	.word	0xffffffff


	//   ....[94]....
        /*0aac*/ 	.word	0xffffffff


	//   ....[95]....
        /*0ab0*/ 	.word	0xffffffff


	//   ....[96]....
        /*0ab4*/ 	.word	0xffffffff


	//   ....[97]....
        /*0ab8*/ 	.word	0xffffffff


	//   ....[98]....
        /*0abc*/ 	.word	0xffffffff


	//   ....[99]....
        /*0ac0*/ 	.word	0xffffffff


	//   ....[100]....
        /*0ac4*/ 	.word	0xffffffff


	//   ....[101]....
        /*0ac8*/ 	.word	0xffffffff


	//   ....[102]....
        /*0acc*/ 	.word	0xffffffff


	//   ....[103]....
        /*0ad0*/ 	.word	0xffffffff


	//   ....[104]....
        /*0ad4*/ 	.word	0xffffffff


	//   ....[105]....
        /*0ad8*/ 	.word	0xffffffff


	//   ....[106]....
        /*0adc*/ 	.word	0xffffffff


	//   ....[107]....
        /*0ae0*/ 	.word	0xffffffff


	//   ....[108]....
        /*0ae4*/ 	.word	0xffffffff


	//   ....[109]....
        /*0ae8*/ 	.word	0xffffffff


	//   ....[110]....
        /*0aec*/ 	.word	0xffffffff


	//   ....[111]....
        /*0af0*/ 	.word	0xffffffff


	//   ....[112]....
        /*0af4*/ 	.word	0xffffffff


	//   ....[113]....
        /*0af8*/ 	.word	0xffffffff


	//   ....[114]....
        /*0afc*/ 	.word	0xffffffff


	//   ....[115]....
        /*0b00*/ 	.word	0xffffffff


	//   ....[116]....
        /*0b04*/ 	.word	0xffffffff


	//   ....[117]....
        /*0b08*/ 	.word	0xffffffff


	//   ....[118]....
        /*0b0c*/ 	.word	0xffffffff


	//   ....[119]....
        /*0b10*/ 	.word	0xffffffff


	//   ....[120]....
        /*0b14*/ 	.word	0xffffffff


	//   ....[121]....
        /*0b18*/ 	.word	0xffffffff


	//   ....[122]....
        /*0b1c*/ 	.word	0xffffffff


	//   ....[123]....
        /*0b20*/ 	.word	0xffffffff


	//   ....[124]....
        /*0b24*/ 	.word	0xffffffff


	//   ....[125]....
        /*0b28*/ 	.word	0xffffffff


	//   ....[126]....
        /*0b2c*/ 	.word	0xffffffff


	//   ....[127]....
        /*0b30*/ 	.word	0xffffffff


	//   ....[128]....
        /*0b34*/ 	.word	0xffffffff


	//   ....[129]....
        /*0b38*/ 	.word	0xffffffff


	//   ....[130]....
        /*0b3c*/ 	.word	0xffffffff


	//   ....[131]....
        /*0b40*/ 	.word	0xffffffff


	//   ....[132]....
        /*0b44*/ 	.word	0xffffffff


	//   ....[133]....
        /*0b48*/ 	.word	0xffffffff


	//   ....[134]....
        /*0b4c*/ 	.word	0xffffffff


	//   ....[135]....
        /*0b50*/ 	.word	0xffffffff


	//   ....[136]....
        /*0b54*/ 	.word	0xffffffff


	//   ....[137]....
        /*0b58*/ 	.word	0xffffffff


	//   ....[138]....
        /*0b5c*/ 	.word	0xffffffff


	//   ....[139]....
        /*0b60*/ 	.word	0xffffffff


	//   ....[140]....
        /*0b64*/ 	.word	0xffffffff


	//   ....[141]....
        /*0b68*/ 	.word	0xffffffff


	//   ....[142]....
        /*0b6c*/ 	.word	0xffffffff


	//   ....[143]....
        /*0b70*/ 	.word	0xffffffff


	//   ....[144]....
        /*0b74*/ 	.word	0xffffffff


	//   ....[145]....
        /*0b78*/ 	.word	0xffffffff


	//   ....[146]....
        /*0b7c*/ 	.word	0xffffffff


	//   ....[147]....
        /*0b80*/ 	.word	0xffffffff


	//   ....[148]....
        /*0b84*/ 	.word	0xffffffff


	//   ....[149]....
        /*0b88*/ 	.word	0xffffffff


	//   ....[150]....
        /*0b8c*/ 	.word	0xffffffff


	//   ....[151]....
        /*0b90*/ 	.word	0xffffffff


	//   ....[152]....
        /*0b94*/ 	.word	0xffffffff


	//   ....[153]....
        /*0b98*/ 	.word	0xffffffff


	//   ....[154]....
        /*0b9c*/ 	.word	0xffffffff


	//   ....[155]....
        /*0ba0*/ 	.word	0xffffffff


	//   ....[156]....
        /*0ba4*/ 	.word	0xffffffff


	//   ....[157]....
        /*0ba8*/ 	.word	0xffffffff


	//   ....[158]....
        /*0bac*/ 	.word	0xffffffff


	//   ....[159]....
        /*0bb0*/ 	.word	0xffffffff


	//   ....[160]....
        /*0bb4*/ 	.word	0xffffffff


	//   ....[161]....
        /*0bb8*/ 	.word	0xffffffff


	//   ....[162]....
        /*0bbc*/ 	.word	0xffffffff


	//   ....[163]....
        /*0bc0*/ 	.word	0xffffffff


	//   ....[164]....
        /*0bc4*/ 	.word	0xffffffff


	//   ....[165]....
        /*0bc8*/ 	.word	0xffffffff


	//   ....[166]....
        /*0bcc*/ 	.word	0xffffffff


	//   ....[167]....
        /*0bd0*/ 	.word	0xffffffff


	//   ....[168]....
        /*0bd4*/ 	.word	0xffffffff


	//   ....[169]....
        /*0bd8*/ 	.word	0xffffffff


	//   ....[170]....
        /*0bdc*/ 	.word	0xffffffff


	//   ....[171]....
        /*0be0*/ 	.word	0xffffffff


	//   ....[172]....
        /*0be4*/ 	.word	0xffffffff


	//   ....[173]....
        /*0be8*/ 	.word	0xffffffff


	//   ....[174]....
        /*0bec*/ 	.word	0xffffffff


	//   ....[175]....
        /*0bf0*/ 	.word	0xffffffff


	//   ....[176]....
        /*0bf4*/ 	.word	0xffffffff


	//   ....[177]....
        /*0bf8*/ 	.word	0xffffffff


	//   ....[178]....
        /*0bfc*/ 	.word	0xffffffff


	//   ....[179]....
        /*0c00*/ 	.word	0xffffffff


	//   ....[180]....
        /*0c04*/ 	.word	0xffffffff


	//   ....[181]....
        /*0c08*/ 	.word	0xffffffff


	//   ....[182]....
        /*0c0c*/ 	.word	0xffffffff


	//   ....[183]....
        /*0c10*/ 	.word	0xffffffff


	//   ....[184]....
        /*0c14*/ 	.word	0xffffffff


	//   ....[185]....
        /*0c18*/ 	.word	0xffffffff


	//   ....[186]....
        /*0c1c*/ 	.word	0xffffffff


	//   ....[187]....
        /*0c20*/ 	.word	0xffffffff


	//   ....[188]....
        /*0c24*/ 	.word	0xffffffff


	//   ....[189]....
        /*0c28*/ 	.word	0xffffffff


	//   ....[190]....
        /*0c2c*/ 	.word	0xffffffff


	//   ....[191]....
        /*0c30*/ 	.word	0xffffffff


	//   ....[192]....
        /*0c34*/ 	.word	0xffffffff


	//   ....[193]....
        /*0c38*/ 	.word	0xffffffff


	//   ....[194]....
        /*0c3c*/ 	.word	0xffffffff


	//   ....[195]....
        /*0c40*/ 	.word	0xffffffff


	//   ....[196]....
        /*0c44*/ 	.word	0xffffffff


	//   ....[197]....
        /*0c48*/ 	.word	0xffffffff


	//   ....[198]....
        /*0c4c*/ 	.word	0xffffffff


	//   ....[199]....
        /*0c50*/ 	.word	0xffffffff


	//   ....[200]....
        /*0c54*/ 	.word	0xffffffff


	//   ....[201]....
        /*0c58*/ 	.word	0xffffffff


	//   ....[202]....
        /*0c5c*/ 	.word	0xffffffff


	//   ....[203]....
        /*0c60*/ 	.word	0xffffffff


	//   ....[204]....
        /*0c64*/ 	.word	0xffffffff


	//   ....[205]....
        /*0c68*/ 	.word	0xffffffff


	//   ....[206]....
        /*0c6c*/ 	.word	0xffffffff


	//   ....[207]....
        /*0c70*/ 	.word	0xffffffff


	//   ....[208]....
        /*0c74*/ 	.word	0xffffffff


	//   ....[209]....
        /*0c78*/ 	.word	0xffffffff


	//   ....[210]....
        /*0c7c*/ 	.word	0xffffffff


	//   ....[211]....
        /*0c80*/ 	.word	0xffffffff


	//   ....[212]....
        /*0c84*/ 	.word	0xffffffff


	//   ....[213]....
        /*0c88*/ 	.word	0xffffffff


	//   ....[214]....
        /*0c8c*/ 	.word	0xffffffff


	//   ....[215]....
        /*0c90*/ 	.word	0xffffffff


	//   ....[216]....
        /*0c94*/ 	.word	0xffffffff


	//   ....[217]....
        /*0c98*/ 	.word	0xffffffff


	//   ....[218]....
        /*0c9c*/ 	.word	0xffffffff


	//   ....[219]....
        /*0ca0*/ 	.word	0xffffffff


	//   ....[220]....
        /*0ca4*/ 	.word	0xffffffff


	//   ....[221]....
        /*0ca8*/ 	.word	0xffffffff


	//   ....[222]....
        /*0cac*/ 	.word	0xffffffff


	//   ....[223]....
        /*0cb0*/ 	.word	0xffffffff


	//   ....[224]....
        /*0cb4*/ 	.word	0xffffffff


	//   ....[225]....
        /*0cb8*/ 	.word	0xffffffff


	//   ....[226]....
        /*0cbc*/ 	.word	0xffffffff


	//   ....[227]....
        /*0cc0*/ 	.word	0xffffffff


	//   ....[228]....
        /*0cc4*/ 	.word	0xffffffff


	//   ....[229]....
        /*0cc8*/ 	.word	0xffffffff


	//   ....[230]....
        /*0ccc*/ 	.word	0xffffffff


	//   ....[231]....
        /*0cd0*/ 	.word	0xffffffff


	//----- nvinfo : EIATTR_COOP_GROUP_INSTR_OFFSETS
	.align		4
.L_168:
        /*0cd4*/ 	.byte	0x04, 0x28
        /*0cd6*/ 	.short	(.L_170 - .L_169)


	//   ....[0]....
.L_169:
        /*0cd8*/ 	.word	0x00000050


	//   ....[1]....
        /*0cdc*/ 	.word	0x00000200


	//   ....[2]....
        /*0ce0*/ 	.word	0x00000230


	//   ....[3]....
        /*0ce4*/ 	.word	0x00000260


	//   ....[4]....
        /*0ce8*/ 	.word	0x00000290


	//   ....[5]....
        /*0cec*/ 	.word	0x000002c0


	//   ....[6]....
        /*0cf0*/ 	.word	0x000002f0


	//   ....[7]....
        /*0cf4*/ 	.word	0x00000460


	//   ....[8]....
        /*0cf8*/ 	.word	0x000004a0


	//   ....[9]....
        /*0cfc*/ 	.word	0x000004d0


	//   ....[10]....
        /*0d00*/ 	.word	0x00000500


	//   ....[11]....
        /*0d04*/ 	.word	0x00000530


	//   ....[12]....
        /*0d08*/ 	.word	0x00000560


	//   ....[13]....
        /*0d0c*/ 	.word	0x000005f0


	//   ....[14]....
        /*0d10*/ 	.word	0x00000620


	//   ....[15]....
        /*0d14*/ 	.word	0x00000640


	//   ....[16]....
        /*0d18*/ 	.word	0x000006a0


	//   ....[17]....
        /*0d1c*/ 	.word	0x00003ab0


	//   ....[18]....
        /*0d20*/ 	.word	0x00003ac0


	//   ....[19]....
        /*0d24*/ 	.word	0x00005680


	//   ....[20]....
        /*0d28*/ 	.word	0x00005690


	//   ....[21]....
        /*0d2c*/ 	.word	0x00007000


	//   ....[22]....
        /*0d30*/ 	.word	0x00007020


	//   ....[23]....
        /*0d34*/ 	.word	0x00007610


	//   ....[24]....
        /*0d38*/ 	.word	0x00007630


	//   ....[25]....
        /*0d3c*/ 	.word	0x00008530


	//   ....[26]....
        /*0d40*/ 	.word	0x00008550


	//   ....[27]....
        /*0d44*/ 	.word	0x00008690


	//   ....[28]....
        /*0d48*/ 	.word	0x000086a0


	//   ....[29]....
        /*0d4c*/ 	.word	0x000087e0


	//   ....[30]....
        /*0d50*/ 	.word	0x00008800


	//   ....[31]....
        /*0d54*/ 	.word	0x00008940


	//   ....[32]....
        /*0d58*/ 	.word	0x00008950


	//   ....[33]....
        /*0d5c*/ 	.word	0x00008e20


	//   ....[34]....
        /*0d60*/ 	.word	0x00008e30


	//   ....[35]....
        /*0d64*/ 	.word	0x00008e40


	//   ....[36]....
        /*0d68*/ 	.word	0x00008e50


	//   ....[37]....
        /*0d6c*/ 	.word	0x00009160


	//   ....[38]....
        /*0d70*/ 	.word	0x000091a0


	//   ....[39]....
        /*0d74*/ 	.word	0x000091e0


	//   ....[40]....
        /*0d78*/ 	.word	0x00009220


	//   ....[41]....
        /*0d7c*/ 	.word	0x0000bb00


	//   ....[42]....
        /*0d80*/ 	.word	0x0000bb40


	//   ....[43]....
        /*0d84*/ 	.word	0x0000bb80


	//   ....[44]....
        /*0d88*/ 	.word	0x0000bbc0


	//   ....[45]....
        /*0d8c*/ 	.word	0x0000e820


	//   ....[46]....
        /*0d90*/ 	.word	0x0000e830


	//   ....[47]....
        /*0d94*/ 	.word	0x0000ea00


	//   ....[48]....
        /*0d98*/ 	.word	0x0000ea10


	//   ....[49]....
        /*0d9c*/ 	.word	0x0000fa10


	//   ....[50]....
        /*0da0*/ 	.word	0x0000fa30


	//   ....[51]....
        /*0da4*/ 	.word	0x0000fb60


	//   ....[52]....
        /*0da8*/ 	.word	0x0000fb70


	//   ....[53]....
        /*0dac*/ 	.word	0x00010330


	//   ....[54]....
        /*0db0*/ 	.word	0x00010360


	//   ....[55]....
        /*0db4*/ 	.word	0x00010370


	//   ....[56]....
        /*0db8*/ 	.word	0x00010380


	//   ....[57]....
        /*0dbc*/ 	.word	0x00010390


	//   ....[58]....
        /*0dc0*/ 	.word	0x000103c0


	//   ....[59]....
        /*0dc4*/ 	.word	0x000103e0


	//   ....[60]....
        /*0dc8*/ 	.word	0x00010400


	//   ....[61]....
        /*0dcc*/ 	.word	0x00011760


	//   ....[62]....
        /*0dd0*/ 	.word	0x00011770


	//   ....[63]....
        /*0dd4*/ 	.word	0x00011880


	//   ....[64]....
        /*0dd8*/ 	.word	0x00011890


	//   ....[65]....
        /*0ddc*/ 	.word	0x00012870


	//   ....[66]....
        /*0de0*/ 	.word	0x00012890


	//   ....[67]....
        /*0de4*/ 	.word	0x00012980


	//   ....[68]....
        /*0de8*/ 	.word	0x00012990


	//   ....[69]....
        /*0dec*/ 	.word	0x00012d90


	//   ....[70]....
        /*0df0*/ 	.word	0x00012dc0


	//   ....[71]....
        /*0df4*/ 	.word	0x00012de0


	//   ....[72]....
        /*0df8*/ 	.word	0x00012e00


	//   ....[73]....
        /*0dfc*/ 	.word	0x00012e20


	//   ....[74]....
        /*0e00*/ 	.word	0x00012e40


	//   ....[75]....
        /*0e04*/ 	.word	0x00012e60


	//   ....[76]....
        /*0e08*/ 	.word	0x00012e80


	//   ....[77]....
        /*0e0c*/ 	.word	0x00014640


	//   ....[78]....
        /*0e10*/ 	.word	0x00014650


	//   ....[79]....
        /*0e14*/ 	.word	0x00014660


	//   ....[80]....
        /*0e18*/ 	.word	0x00014670


	//   ....[81]....
        /*0e1c*/ 	.word	0x000146a0


	//   ....[82]....
        /*0e20*/ 	.word	0x000146c0


	//   ....[83]....
        /*0e24*/ 	.word	0x000146e0


	//   ....[84]....
        /*0e28*/ 	.word	0x000146f0


	//   ....[85]....
        /*0e2c*/ 	.word	0x00015cd0


	//   ....[86]....
        /*0e30*/ 	.word	0x00015ce0


	//   ....[87]....
        /*0e34*/ 	.word	0x00015d00


	//   ....[88]....
        /*0e38*/ 	.word	0x00015d10


	//   ....[89]....
        /*0e3c*/ 	.word	0x00015d20


	//   ....[90]....
        /*0e40*/ 	.word	0x00015d30


	//   ....[91]....
        /*0e44*/ 	.word	0x00015d50


	//   ....[92]....
        /*0e48*/ 	.word	0x00015d60


	//   ....[93]....
        /*0e4c*/ 	.word	0x000161d0


	//   ....[94]....
        /*0e50*/ 	.word	0x000161f0


	//   ....[95]....
        /*0e54*/ 	.word	0x00016310


	//   ....[96]....
        /*0e58*/ 	.word	0x00016320


	//   ....[97]....
        /*0e5c*/ 	.word	0x00016450


	//   ....[98]....
        /*0e60*/ 	.word	0x00016470


	//   ....[99]....
        /*0e64*/ 	.word	0x000165a0


	//   ....[100]....
        /*0e68*/ 	.word	0x000165b0


	//   ....[101]....
        /*0e6c*/ 	.word	0x000168e0


	//   ....[102]....
        /*0e70*/ 	.word	0x00016900


	//   ....[103]....
        /*0e74*/ 	.word	0x00016dd0


	//   ....[104]....
        /*0e78*/ 	.word	0x00016de0


	//   ....[105]....
        /*0e7c*/ 	.word	0x000172b0


	//   ....[106]....
        /*0e80*/ 	.word	0x000172d0


	//   ....[107]....
        /*0e84*/ 	.word	0x000177b0


	//   ....[108]....
        /*0e88*/ 	.word	0x000177c0


	//   ....[109]....
        /*0e8c*/ 	.word	0x000184a0


	//   ....[110]....
        /*0e90*/ 	.word	0x000184c0


	//   ....[111]....
        /*0e94*/ 	.word	0x000185f0


	//   ....[112]....
        /*0e98*/ 	.word	0x00018600


	//   ....[113]....
        /*0e9c*/ 	.word	0x00018730


	//   ....[114]....
        /*0ea0*/ 	.word	0x00018750


	//   ....[115]....
        /*0ea4*/ 	.word	0x00018880


	//   ....[116]....
        /*0ea8*/ 	.word	0x00018890


	//   ....[117]....
        /*0eac*/ 	.word	0x00018a80


	//   ....[118]....
        /*0eb0*/ 	.word	0x00018aa0


	//   ....[119]....
        /*0eb4*/ 	.word	0x00018bd0


	//   ....[120]....
        /*0eb8*/ 	.word	0x00018c10


	//   ....[121]....
        /*0ebc*/ 	.word	0x00018c40


	//   ....[122]....
        /*0ec0*/ 	.word	0x00018c70


	//   ....[123]....
        /*0ec4*/ 	.word	0x00018ca0


	//   ....[124]....
        /*0ec8*/ 	.word	0x00018cd0


	//   ....[125]....
        /*0ecc*/ 	.word	0x00018e40


	//   ....[126]....
        /*0ed0*/ 	.word	0x00018e80


	//   ....[127]....
        /*0ed4*/ 	.word	0x00018eb0


	//   ....[128]....
        /*0ed8*/ 	.word	0x00018ee0


	//   ....[129]....
        /*0edc*/ 	.word	0x00018f10


	//   ....[130]....
        /*0ee0*/ 	.word	0x00018f40


	//   ....[131]....
        /*0ee4*/ 	.word	0x00018fd0


	//   ....[132]....
        /*0ee8*/ 	.word	0x00019000


	//   ....[133]....
        /*0eec*/ 	.word	0x00019010


	//   ....[134]....
        /*0ef0*/ 	.word	0x00019070


	//   ....[135]....
        /*0ef4*/ 	.word	0x00019650


	//   ....[136]....
        /*0ef8*/ 	.word	0x000196b0


	//   ....[137]....
        /*0efc*/ 	.word	0x00019700


	//   ....[138]....
        /*0f00*/ 	.word	0x00019750


	//   ....[139]....
        /*0f04*/ 	.word	0x000197a0


	//   ....[140]....
        /*0f08*/ 	.word	0x00019810


	//   ....[141]....
        /*0f0c*/ 	.word	0x00019850


	//   ....[142]....
        /*0f10*/ 	.word	0x000198c0


	//   ....[143]....
        /*0f14*/ 	.word	0x00019930


	//   ....[144]....
        /*0f18*/ 	.word	0x00019990


	//   ....[145]....
        /*0f1c*/ 	.word	0x00019a00


	//   ....[146]....
        /*0f20*/ 	.word	0x00019a70


	//   ....[147]....
        /*0f24*/ 	.word	0x00019ad0


	//   ....[148]....
        /*0f28*/ 	.word	0x00019b30


	//   ....[149]....
        /*0f2c*/ 	.word	0x00019b90


	//   ....[150]....
        /*0f30*/ 	.word	0x00019c00


	//   ....[151]....
        /*0f34*/ 	.word	0x00019c60


	//   ....[152]....
        /*0f38*/ 	.word	0x00019cc0


	//   ....[153]....
        /*0f3c*/ 	.word	0x00019d30


	//   ....[154]....
        /*0f40*/ 	.word	0x00019d90


	//   ....[155]....
        /*0f44*/ 	.word	0x00019df0


	//   ....[156]....
        /*0f48*/ 	.word	0x00019e60


	//   ....[157]....
        /*0f4c*/ 	.word	0x00019ec0


	//   ....[158]....
        /*0f50*/ 	.word	0x00019f20


	//   ....[159]....
        /*0f54*/ 	.word	0x00019f60


	//   ....[160]....
        /*0f58*/ 	.word	0x00019fa0


	//   ....[161]....
        /*0f5c*/ 	.word	0x00019ff0


	//   ....[162]....
        /*0f60*/ 	.word	0x0001a040


	//   ....[163]....
        /*0f64*/ 	.word	0x0001a090


	//   ....[164]....
        /*0f68*/ 	.word	0x0001a0e0


	//   ....[165]....
        /*0f6c*/ 	.word	0x0001a130


	//   ....[166]....
        /*0f70*/ 	.word	0x0001a180


	//   ....[167]....
        /*0f74*/ 	.word	0x0001a1f0


	//   ....[168]....
        /*0f78*/ 	.word	0x0001a250


	//   ....[169]....
        /*0f7c*/ 	.word	0x0001a2b0


	//   ....[170]....
        /*0f80*/ 	.word	0x0001a310


	//   ....[171]....
        /*0f84*/ 	.word	0x0001a380


	//   ....[172]....
        /*0f88*/ 	.word	0x0001a3e0


	//   ....[173]....
        /*0f8c*/ 	.word	0x0001a440


	//   ....[174]....
        /*0f90*/ 	.word	0x0001a480


	//   ....[175]....
        /*0f94*/ 	.word	0x0001a4c0


	//   ....[176]....
        /*0f98*/ 	.word	0x0001a510


	//   ....[177]....
        /*0f9c*/ 	.word	0x0001a550


	//   ....[178]....
        /*0fa0*/ 	.word	0x0001a5a0


	//   ....[179]....
        /*0fa4*/ 	.word	0x0001a5e0


	//   ....[180]....
        /*0fa8*/ 	.word	0x0001a630


	//   ....[181]....
        /*0fac*/ 	.word	0x0001a670


	//   ....[182]....
        /*0fb0*/ 	.word	0x0001a6c0


	//   ....[183]....
        /*0fb4*/ 	.word	0x0001a700


	//   ....[184]....
        /*0fb8*/ 	.word	0x0001a750


	//   ....[185]....
        /*0fbc*/ 	.word	0x0001a7a0


	//   ....[186]....
        /*0fc0*/ 	.word	0x0001a7f0


	//   ....[187]....
        /*0fc4*/ 	.word	0x0001a840


	//   ....[188]....
        /*0fc8*/ 	.word	0x0001a890


	//   ....[189]....
        /*0fcc*/ 	.word	0x0001a8d0


	//   ....[190]....
        /*0fd0*/ 	.word	0x0001a940


	//   ....[191]....
        /*0fd4*/ 	.word	0x0001a9b0


	//   ....[192]....
        /*0fd8*/ 	.word	0x0001aa10


	//   ....[193]....
        /*0fdc*/ 	.word	0x0001aa70


	//   ....[194]....
        /*0fe0*/ 	.word	0x0001aad0


	//   ....[195]....
        /*0fe4*/ 	.word	0x0001ab40


	//   ....[196]....
        /*0fe8*/ 	.word	0x0001aba0


	//   ....[197]....
        /*0fec*/ 	.word	0x0001ac00


	//   ....[198]....
        /*0ff0*/ 	.word	0x0001ac60


	//   ....[199]....
        /*0ff4*/ 	.word	0x0001acd0


	//   ....[200]....
        /*0ff8*/ 	.word	0x0001ad30


	//   ....[201]....
        /*0ffc*/ 	.word	0x0001ad90


	//   ....[202]....
        /*1000*/ 	.word	0x0001adf0


	//   ....[203]....
        /*1004*/ 	.word	0x0001ae60


	//   ....[204]....
        /*1008*/ 	.word	0x0001aec0


	//   ....[205]....
        /*100c*/ 	.word	0x0001af20


	//   ....[206]....
        /*1010*/ 	.word	0x0001af80


	//   ....[207]....
        /*1014*/ 	.word	0x0001aff0


	//   ....[208]....
        /*1018*/ 	.word	0x0001b050


	//   ....[209]....
        /*101c*/ 	.word	0x0001b0b0


	//   ....[210]....
        /*1020*/ 	.word	0x0001b110


	//   ....[211]....
        /*1024*/ 	.word	0x0001b180


	//   ....[212]....
        /*1028*/ 	.word	0x0001b1e0


	//   ....[213]....
        /*102c*/ 	.word	0x0001b240


	//   ....[214]....
        /*1030*/ 	.word	0x0001b2a0


	//   ....[215]....
        /*1034*/ 	.word	0x0001b310


	//   ....[216]....
        /*1038*/ 	.word	0x0001b360


	//   ....[217]....
        /*103c*/ 	.word	0x0001b3a0


	//   ....[218]....
        /*1040*/ 	.word	0x0001b3f0


	//   ....[219]....
        /*1044*/ 	.word	0x0001b440


	//   ....[220]....
        /*1048*/ 	.word	0x0001b490


	//   ....[221]....
        /*104c*/ 	.word	0x0001b500


	//   ....[222]....
        /*1050*/ 	.word	0x0001b540


	//   ....[223]....
        /*1054*/ 	.word	0x0001b590


	//   ....[224]....
        /*1058*/ 	.word	0x0001b5e0


	//   ....[225]....
        /*105c*/ 	.word	0x0001b630


	//   ....[226]....
        /*1060*/ 	.word	0x0001b680


	//   ....[227]....
        /*1064*/ 	.word	0x0001b6f0


	//   ....[228]....
        /*1068*/ 	.word	0x0001b730


	//   ....[229]....
        /*106c*/ 	.word	0x0001b7a0


	//   ....[230]....
        /*1070*/ 	.word	0x0001b800


	//   ....[231]....
        /*1074*/ 	.word	0x0001b870


	//----- nvinfo : EIATTR_EXIT_INSTR_OFFSETS
	.align		4
.L_170:
        /*1078*/ 	.byte	0x04, 0x1c
        /*107a*/ 	.short	(.L_172 - .L_171)


	//   ....[0]....
.L_171:
        /*107c*/ 	.word	0x00000c10


	//   ....[1]....
        /*1080*/ 	.word	0x00019610


	//----- nvinfo : EIATTR_MAX_THREADS
	.align		4
.L_172:
        /*1084*/ 	.byte	0x04, 0x05
        /*1086*/ 	.short	(.L_174 - .L_173)
.L_173:
        /*1088*/ 	.word	0x00000080
        /*108c*/ 	.word	0x00000001
        /*1090*/ 	.word	0x00000001


	//----- nvinfo : EIATTR_CRS_STACK_SIZE
	.align		4
.L_174:
        /*1094*/ 	.byte	0x04, 0x1e
        /*1096*/ 	.short	(.L_176 - .L_175)
.L_175:
        /*1098*/ 	.word	0x00000000
.L_176:


//--------------------- .nv.info._ZN7cutlass13device_kernelIN5flash19enable_sm80_to_sm89INS1_16FlashAttnFwdSm80INS1_25CollectiveMainloopFwdSm80ILi4ELi1ELb0EN4cute5tupleIJNS5_1CILi128EEENS7_ILi48EEENS7_ILi96EEEEEELi96ENS_10bfloat16_tEfNS_4arch4Sm80ELb0ELb1ELb1ELb0ELb1ELb0ELb1ELb1EEENS1_21CollectiveEpilogueFwdINS6_IJS8_SA_S9_EEENS6_IJNS7_ILi1EEESI_SI_EEESC_SE_Li128ELb0ELb1ELb1ELb0EEENS1_19SingleTileSchedulerILb0ELb1ELb1ELi128EEEEEEEEEvNT_6ParamsE --------------------------
	.section	.nv.info._ZN7cutlass13device_kernelIN5flash19enable_sm80_to_sm89INS1_16FlashAttnFwdSm80INS1_25CollectiveMainloopFwdSm80ILi4ELi1ELb0EN4cute5tupleIJNS5_1CILi128EEENS7_ILi48EEENS7_ILi96EEEEEELi96ENS_10bfloat16_tEfNS_4arch4Sm80ELb0ELb1ELb1ELb0ELb1ELb0ELb1ELb1EEENS1_21CollectiveEpilogueFwdINS6_IJS8_SA_S9_EEENS6_IJNS7_ILi1EEESI_SI_EEESC_SE_Li128ELb0ELb1ELb1ELb0EEENS1_19SingleTileSchedulerILb0ELb1ELb1ELi128EEEEEEEEEvNT_6ParamsE,"",@"SHT_CUDA_INFO"
	.sectionflags	@""
	.align	4


	//----- nvinfo : EIATTR_CUDA_API_VERSION
	.align		4
        /*0000*/ 	.byte	0x04, 0x37
        /*0002*/ 	.short	(.L_178 - .L_177)
.L_177:
        /*0004*/ 	.word	0x00000082


	//----- nvinfo : EIATTR_SW2861232_WAR
	.align		4
.L_178:
        /*0008*/ 	.byte	0x01, 0x35
	.zero		2


	//----- nvinfo : EIATTR_PARAM_CBANK
	.align		4
        /*000c*/ 	.byte	0x04, 0x0a
        /*000e*/ 	.short	(.L_180 - .L_179)
	.align		4
.L_179:
        /*0010*/ 	.word	index@(.nv.constant0._ZN7cutlass13device_kernelIN5flash19enable_sm80_to_sm89INS1_16FlashAttnFwdSm80INS1_25CollectiveMainloopFwdSm80ILi4ELi1ELb0EN4cute5tupleIJNS5_1CILi128EEENS7_ILi48EEENS7_ILi96EEEEEELi96ENS_10bfloat16_tEfNS_4arch4Sm80ELb0ELb1ELb1ELb0ELb1ELb0ELb1ELb1EEENS1_21CollectiveEpilogueFwdINS6_IJS8_SA_S9_EEENS6_IJNS7_ILi1EEESI_SI_EEESC_SE_Li128ELb0ELb1ELb1ELb0EEENS1_19SingleTileSchedulerILb0ELb1ELb1ELi128EEEEEEEEEvNT_6ParamsE)
        /*0014*/ 	.short	0x0160
        /*0016*/ 	.short	0x0418


	//----- nvinfo : EIATTR_CBANK_PARAM_SIZE
	.align		4
.L_180:
        /*0018*/ 	.byte	0x03, 0x19
        /*001a*/ 	.short	0x0418


	//----- nvinfo : EIATTR_KPARAM_INFO
	.align		4
        /*001c*/ 	.byte	0x04, 0x17
        /*001e*/ 	.short	(.L_182 - .L_181)
.L_181:
        /*0020*/ 	.word	0x00000000
        /*0024*/ 	.short	0x0000
        /*0026*/ 	.short	0x0000
        /*0028*/ 	.byte	0x00, 0xf0, 0x61, 0x10


	//----- nvinfo : EIATTR_MAXREG_COUNT
	.align		4
.L_182:
        /*002c*/ 	.byte	0x03, 0x1b
        /*002e*/ 	.short	0x00ff


	//----- nvinfo : EIATTR_NUM_BARRIERS
	.align		4
        /*0030*/ 	.byte	0x02, 0x4c
        /*0032*/ 	.byte	0x02
	.zero		1


	//----- nvinfo : EIATTR_MERCURY_ISA_VERSION
	.align		4
        /*0034*/ 	.byte	0x03, 0x5f
        /*0036*/ 	.short	0x0000


	//----- nvinfo : EIATTR_COOP_GROUP_MASK_REGIDS
	.align		4
        /*0038*/ 	.byte	0x04, 0x29
        /*003a*/ 	.short	(.L_184 - .L_183)


	//   ....[0]....
.L_183:
        /*003c*/ 	.word	0xffffffff


	//   ....[1]....
        /*0040*/ 	.word	0xffffffff


	//   ....[2]....
        /*0044*/ 	.word	0xffffffff


	//   ....[3]....
        /*0048*/ 	.word	0xffffffff


	//   ....[4]....
        /*004c*/ 	.word	0xffffffff


	//   ....[5]....
        /*0050*/ 	.word	0xffffffff


	//   ....[6]....
        /*0054*/ 	.word	0xffffffff


	//   ....[7]....
        /*0058*/ 	.word	0xffffffff


	//   ....[8]....
        /*005c*/ 	.word	0xffffffff


	//   ....[9]....
        /*0060*/ 	.word	0xffffffff


	//   ....[10]....
        /*0064*/ 	.word	0xffffffff


	//   ....[11]....
        /*0068*/ 	.word	0xffffffff


	//   ....[12]....
        /*006c*/ 	.word	0xffffffff


	//   ....[13]....
        /*0070*/ 	.word	0xffffffff


	//   ....[14]....
        /*0074*/ 	.word	0xffffffff


	//   ....[15]....
        /*0078*/ 	.word	0xffffffff


	//   ....[16]....
        /*007c*/ 	.word	0xffffffff


	//   ....[17]....
        /*0080*/ 	.word	0xffffffff


	//   ....[18]....
        /*0084*/ 	.word	0xffffffff


	//   ....[19]....
        /*0088*/ 	.word	0xffffffff


	//   ....[20]....
        /*008c*/ 	.word	0xffffffff


	//   ....[21]....
        /*0090*/ 	.word	0xffffffff


	//   ....[22]....
        /*0094*/ 	.word	0xffffffff


	//   ....[23]....
        /*0098*/ 	.word	0xffffffff


	//   ....[24]....
        /*009c*/ 	.word	0xffffffff


	//   ....[25]....
        /*00a0*/ 	.word	0xffffffff


	//   ....[26]....
        /*00a4*/ 	.word	0xffffffff


	//   ....[27]....
        /*00a8*/ 	.word	0xffffffff


	//   ....[28]....
        /*00ac*/ 	.word	0xffffffff


	//   ....[29]....
        /*00b0*/ 	.word	0xffffffff


	//   ....[30]....
        /*00b4*/ 	.word	0xffffffff


	//   ....[31]....
        /*00b8*/ 	.word	0xffffffff


	//   ....[32]....
        /*00bc*/ 	.word	0xffffffff


	//   ....[33]....
        /*00c0*/ 	.word	0xffffffff


	//   ....[34]....
        /*00c4*/ 	.word	0xffffffff


	//   ....[35]....
        /*00c8*/ 	.word	0xffffffff


	//   ....[36]....
        /*00cc*/ 	.word	0xffffffff


	//   ....[37]....
        /*00d0*/ 	.word	0xffffffff


	//   ....[38]....
        /*00d4*/ 	.word	0xffffffff


	//   ....[39]....
        /*00d8*/ 	.word	0xffffffff


	//   ....[40]....
        /*00dc*/ 	.word	0xffffffff


	//   ....[41]....
        /*00e0*/ 	.word	0xffffffff


	//   ....[42]....
        /*00e4*/ 	.word	0xffffffff


	//   ....[43]....
        /*00e8*/ 	.word	0xffffffff


	//   ....[44]....
        /*00ec*/ 	.word	0xffffffff


	//   ....[45]....
        /*00f0*/ 	.word	0xffffffff


	//   ....[46]....
        /*00f4*/ 	.word	0xffffffff


	//   ....[47]....
        /*00f8*/ 	.word	0xffffffff


	//   ....[48]....
        /*00fc*/ 	.word	0xffffffff


	//   ....[49]....
        /*0100*/ 	.word	0xffffffff


	//   ....[50]....
        /*0104*/ 	.word	0xffffffff


	//   ....[51]....
        /*0108*/ 	.word	0xffffffff


	//   ....[52]....
        /*010c*/ 	.word	0xffffffff


	//   ....[53]....
        /*0110*/ 	.word	0xffffffff


	//   ....[54]....
        /*0114*/ 	.word	0xffffffff


	//   ....[55]....
        /*0118*/ 	.word	0xffffffff


	//   ....[56]....
        /*011c*/ 	.word	0xffffffff


	//   ....[57]....
        /*0120*/ 	.word	0xffffffff


	//   ....[58]....
        /*0124*/ 	.word	0xffffffff


	//   ....[59]....
        /*0128*/ 	.word	0xffffffff


	//   ....[60]....
        /*012c*/ 	.word	0xffffffff


	//   ....[61]....
        /*0130*/ 	.word	0xffffffff


	//   ....[62]....
        /*0134*/ 	.word	0xffffffff


	//   ....[63]....
        /*0138*/ 	.word	0xffffffff


	//   ....[64]....
        /*013c*/ 	.word	0xffffffff


	//   ....[65]....
        /*0140*/ 	.word	0xffffffff


	//   ....[66]....
        /*0144*/ 	.word	0xffffffff


	//   ....[67]....
        /*0148*/ 	.word	0xffffffff


	//   ....[68]....
        /*014c*/ 	.word	0xffffffff


	//   ....[69]....
        /*0150*/ 	.word	0xffffffff


	//   ....[70]....
        /*0154*/ 	.word	0xffffffff


	//   ....[71]....
        /*0158*/ 	.word	0xffffffff


	//   ....[72]....
        /*015c*/ 	.word	0xffffffff


	//   ....[73]....
        /*0160*/ 	.word	0xffffffff


	//   ....[74]....
        /*0164*/ 	.word	0xffffffff


	//   ....[75]....
        /*0168*/ 	.word	0xffffffff


	//   ....[76]....
        /*016c*/ 	.word	0xffffffff


	//   ....[77]....
        /*0170*/ 	.word	0xffffffff


	//   ....[78]....
        /*0174*/ 	.word	0xffffffff


	//   ....[79]....
        /*0178*/ 	.word	0xffffffff


	//   ....[80]....
        /*017c*/ 	.word	0xffffffff


	//   ....[81]....
        /*0180*/ 	.word	0xffffffff


	//   ....[82]....
        /*0184*/ 	.word	0xffffffff


	//   ....[83]....
        /*0188*/ 	.word	0xffffffff


	//   ....[84]....
        /*018c*/ 	.word	0xffffffff


	//   ....[85]....
        /*0190*/ 	.word	0xffffffff


	//   ....[86]....
        /*0194*/ 	.word	0xffffffff


	//   ....[87]....
        /*0198*/ 	.word	0xffffffff


	//   ....[88]....
        /*019c*/ 	.word	0xffffffff


	//   ....[89]....
        /*01a0*/ 	.word	0xffffffff


	//   ....[90]....
        /*01a4*/ 	.word	0xffffffff


	//   ....[91]....
        /*01a8*/ 	.word	0xffffffff


	//   ....[92]....
        /*01ac*/ 	.word	0xffffffff


	//   ....[93]....
        /*01b0*/ 	.word	0xffffffff


	//   ....[94]....
        /*01b4*/ 	.word	0xffffffff


	//   ....[95]....
        /*01b8*/ 	.word	0xffffffff


	//   ....[96]....
        /*01bc*/ 	.word	0xffffffff


	//   ....[97]....
        /*01c0*/ 	.word	0xffffffff


	//   ....[98]....
        /*01c4*/ 	.word	0xffffffff


	//   ....[99]....
        /*01c8*/ 	.word	0xffffffff


	//   ....[100]....
        /*01cc*/ 	.word	0xffffffff


	//   ....[101]....
        /*01d0*/ 	.word	0xffffffff


	//   ....[102]....
        /*01d4*/ 	.word	0xffffffff


	//   ....[103]....
        /*01d8*/ 	.word	0xffffffff


	//   ....[104]....
        /*01dc*/ 	.word	0xffffffff


	//   ....[105]....
        /*01e0*/ 	.word	0xffffffff


	//   ....[106]....
        /*01e4*/ 	.word	0xffffffff


	//   ....[107]....
        /*01e8*/ 	.word	0xffffffff


	//   ....[108]....
        /*01ec*/ 	.word	0xffffffff


	//   ....[109]....
        /*01f0*/ 	.word	0xffffffff


	//   ....[110]....
        /*01f4*/ 	.word	0xffffffff


	//   ....[111]....
        /*01f8*/ 	.word	0xffffffff


	//   ....[112]....
        /*01fc*/ 	.word	0xffffffff


	//   ....[113]....
        /*0200*/ 	.word	0xffffffff


	//   ....[114]....
        /*0204*/ 	.word	0xffffffff


	//   ....[115]....
        /*0208*/ 	.word	0xffffffff


	//   ....[116]....
        /*020c*/ 	.word	0xffffffff


	//   ....[117]....
        /*0210*/ 	.word	0xffffffff


	//   ....[118]....
        /*0214*/ 	.word	0xffffffff


	//   ....[119]....
        /*0218*/ 	.word	0xffffffff


	//   ....[120]....
        /*021c*/ 	.word	0xffffffff


	//----- nvinfo : EIATTR_COOP_GROUP_INSTR_OFFSETS
	.align		4
.L_184:
        /*0220*/ 	.byte	0x04, 0x28
        /*0222*/ 	.short	(.L_186 - .L_185)


	//   ....[0]....
.L_185:
        /*0224*/ 	.word	0x00000050


	//   ....[1]....
        /*0228*/ 	.word	0x00001270


	//   ....[2]....
        /*022c*/ 	.word	0x000012a0


	//   ....[3]....
        /*0230*/ 	.word	0x000014b0


	//   ....[4]....
        /*0234*/ 	.word	0x000014e0


	//   ....[5]....
        /*0238*/ 	.word	0x00001600


	//   ....[6]....
        /*023c*/ 	.word	0x00001630


	//   ....[7]....
        /*0240*/ 	.word	0x00001750


	//   ....[8]....
        /*0244*/ 	.word	0x00001790


	//   ....[9]....
        /*0248*/ 	.word	0x00001d90


	//   ....[10]....
        /*024c*/ 	.word	0x00001dd0


	//   ....[11]....
        /*0250*/ 	.word	0x00001e00


	//   ....[12]....
        /*0254*/ 	.word	0x00001e40


	//   ....[13]....
        /*0258*/ 	.word	0x000020b0


	//   ....[14]....
        /*025c*/ 	.word	0x00002170


	//   ....[15]....
        /*0260*/ 	.word	0x00002330


	//   ....[16]....
        /*0264*/ 	.word	0x00002340


	//   ....[17]....
        /*0268*/ 	.word	0x00002ce0


	//   ....[18]....
        /*026c*/ 	.word	0x00002d00


	//   ....[19]....
        /*0270*/ 	.word	0x00002de0


	//   ....[20]....
        /*0274*/ 	.word	0x00002e00


	//   ....[21]....
        /*0278*/ 	.word	0x00003210


	//   ....[22]....
        /*027c*/ 	.word	0x00003470


	//   ....[23]....
        /*0280*/ 	.word	0x00003af0


	//   ....[24]....
        /*0284*/ 	.word	0x000044a0


	//   ....[25]....
        /*0288*/ 	.word	0x00004b90


	//   ....[26]....
        /*028c*/ 	.word	0x00004c70


	//   ....[27]....
        /*0290*/ 	.word	0x00004ca0


	//   ....[28]....
        /*0294*/ 	.word	0x00004cd0


	//   ....[29]....
        /*0298*/ 	.word	0x00004d10


	//   ....[30]....
        /*029c*/ 	.word	0x00004e20


	//   ....[31]....
        /*02a0*/ 	.word	0x00005060


	//   ....[32]....
        /*02a4*/ 	.word	0x000051f0


	//   ....[33]....
        /*02a8*/ 	.word	0x00006230


	//   ....[34]....
        /*02ac*/ 	.word	0x00006250


	//   ....[35]....
        /*02b0*/ 	.word	0x00006330


	//   ....[36]....
        /*02b4*/ 	.word	0x00006340


	//   ....[37]....
        /*02b8*/ 	.word	0x00007260


	//   ....[38]....
        /*02bc*/ 	.word	0x00007280


	//   ....[39]....
        /*02c0*/ 	.word	0x000072a0


	//   ....[40]....
        /*02c4*/ 	.word	0x00007340


	//   ....[41]....
        /*02c8*/ 	.word	0x000074a0


	//   ....[42]....
        /*02cc*/ 	.word	0x00007a10


	//   ....[43]....
        /*02d0*/ 	.word	0x00007e90


	//   ....[44]....
        /*02d4*/ 	.word	0x000080b0


	//   ....[45]....
        /*02d8*/ 	.word	0x00008890


	//   ....[46]....
        /*02dc*/ 	.word	0x00008920


	//   ....[47]....
        /*02e0*/ 	.word	0x00008a20


	//   ....[48]....
        /*02e4*/ 	.word	0x00008a70


	//   ....[49]....
        /*02e8*/ 	.word	0x00008ab0


	//   ....[50]....
        /*02ec*/ 	.word	0x00008bf0


	//   ....[51]....
        /*02f0*/ 	.word	0x00008d90


	//   ....[52]....
        /*02f4*/ 	.word	0x00008ed0


	//   ....[53]....
        /*02f8*/ 	.word	0x0000a970


	//   ....[54]....
        /*02fc*/ 	.word	0x0000a9a0


	//   ....[55]....
        /*0300*/ 	.word	0x0000aa80


	//   ....[56]....
        /*0304*/ 	.word	0x0000aa90


	//   ....[57]....
        /*0308*/ 	.word	0x0000b9b0


	//   ....[58]....
        /*030c*/ 	.word	0x0000b9d0


	//   ....[59]....
        /*0310*/ 	.word	0x0000b9f0


	//   ....[60]....
        /*0314*/ 	.word	0x0000ba90


	//   ....[61]....
        /*0318*/ 	.word	0x0000bd40


	//   ....[62]....
        /*031c*/ 	.word	0x0000bdd0


	//   ....[63]....
        /*0320*/ 	.word	0x0000be20


	//   ....[64]....
        /*0324*/ 	.word	0x0000bea0


	//   ....[65]....
        /*0328*/ 	.word	0x0000beb0


	//   ....[66]....
        /*032c*/ 	.word	0x0000bec0


	//   ....[67]....
        /*0330*/ 	.word	0x0000bff0


	//   ....[68]....
        /*0334*/ 	.word	0x0000c120


	//   ....[69]....
        /*0338*/ 	.word	0x0000d990


	//   ....[70]....
        /*033c*/ 	.word	0x0000d9b0


	//   ....[71]....
        /*0340*/ 	.word	0x0000db20


	//   ....[72]....
        /*0344*/ 	.word	0x0000db30


	//   ....[73]....
        /*0348*/ 	.word	0x0000ea60


	//   ....[74]....
        /*034c*/ 	.word	0x0000ea70


	//   ....[75]....
        /*0350*/ 	.word	0x0000ea80


	//   ....[76]....
        /*0354*/ 	.word	0x0000eb20


	//   ....[77]....
        /*0358*/ 	.word	0x0000ecb0


	//   ....[78]....
        /*035c*/ 	.word	0x0000f1d0


	//   ....[79]....
        /*0360*/ 	.word	0x0000f640


	//   ....[80]....
        /*0364*/ 	.word	0x0000fa80


	//   ....[81]....
        /*0368*/ 	.word	0x0000ffd0


	//   ....[82]....
        /*036c*/ 	.word	0x00010100


	//   ....[83]....
        /*0370*/ 	.word	0x00010150


	//   ....[84]....
        /*0374*/ 	.word	0x00010230


	//   ....[85]....
        /*0378*/ 	.word	0x00010280


	//   ....[86]....
        /*037c*/ 	.word	0x00010400


	//   ....[87]....
        /*0380*/ 	.word	0x00010510


	//   ....[88]....
        /*0384*/ 	.word	0x00010690


	//   ....[89]....
        /*0388*/ 	.word	0x00011c30


	//   ....[90]....
        /*038c*/ 	.word	0x00011c50


	//   ....[91]....
        /*0390*/ 	.word	0x00011c60


	//   ....[92]....
        /*0394*/ 	.word	0x00011c80


	//   ....[93]....
        /*0398*/ 	.word	0x00011ca0


	//   ....[94]....
        /*039c*/ 	.word	0x00011cc0


	//   ....[95]....
        /*03a0*/ 	.word	0x00011cd0


	//   ....[96]....
        /*03a4*/ 	.word	0x00011d00


	//   ....[97]....
        /*03a8*/ 	.word	0x00012b60


	//   ....[98]....
        /*03ac*/ 	.word	0x00012bb0


	//   ....[99]....
        /*03b0*/ 	.word	0x00012bf0


	//   ....[100]....
        /*03b4*/ 	.word	0x00012c30


	//   ....[101]....
        /*03b8*/ 	.word	0x00012c70


	//   ....[102]....
        /*03bc*/ 	.word	0x00012cb0


	//   ....[103]....
        /*03c0*/ 	.word	0x00012ce0


	//   ....[104]....
        /*03c4*/ 	.word	0x00012d10


	//   ....[105]....
        /*03c8*/ 	.word	0x00012d60


	//   ....[106]....
        /*03cc*/ 	.word	0x00012d80


	//   ....[107]....
        /*03d0*/ 	.word	0x00013250


	//   ....[108]....
        /*03d4*/ 	.word	0x00013270


	//   ....[109]....
        /*03d8*/ 	.word	0x000136f0


	//   ....[110]....
        /*03dc*/ 	.word	0x00013710


	//   ....[111]....
        /*03e0*/ 	.word	0x00013ba0


	//   ....[112]....
        /*03e4*/ 	.word	0x00013bb0


	//   ....[113]....
        /*03e8*/ 	.word	0x00014390


	//   ....[114]....
        /*03ec*/ 	.word	0x000143f0


	//   ....[115]....
        /*03f0*/ 	.word	0x00014440


	//   ....[116]....
        /*03f4*/ 	.word	0x000144a0


	//   ....[117]....
        /*03f8*/ 	.word	0x000144f0


	//   ....[118]....
        /*03fc*/ 	.word	0x00014550


	//   ....[119]....
        /*0400*/ 	.word	0x000145a0


	//   ....[120]....
        /*0404*/ 	.word	0x00014600


	//----- nvinfo : EIATTR_EXIT_INSTR_OFFSETS
	.align		4
.L_186:
        /*0408*/ 	.byte	0x04, 0x1c
        /*040a*/ 	.short	(.L_188 - .L_187)


	//   ....[0]....
.L_187:
        /*040c*/ 	.word	0x000001b0


	//   ....[1]....
        /*0410*/ 	.word	0x00013bc0


	//   ....[2]....
        /*0414*/ 	.word	0x00013fe0


	//   ....[3]....
        /*0418*/ 	.word	0x00014030


	//   ....[4]....
        /*041c*/ 	.word	0x00014060


	//   ....[5]....
        /*0420*/ 	.word	0x000140c0


	//   ....[6]....
        /*0424*/ 	.word	0x00014350


	//----- nvinfo : EIATTR_CTAIDZ_USED
	.align		4
.L_188:
        /*0428*/ 	.byte	0x01, 0x04
	.zero		2


	//----- nvinfo : EIATTR_MAX_THREADS
	.align		4
        /*042c*/ 	.byte	0x04, 0x05
        /*042e*/ 	.short	(.L_190 - .L_189)
.L_189:
        /*0430*/ 	.word	0x00000080
        /*0434*/ 	.word	0x00000001
        /*0438*/ 	.word	0x00000001


	//----- nvinfo : EIATTR_CRS_STACK_SIZE
	.align		4
.L_190:
        /*043c*/ 	.byte	0x04, 0x1e
        /*043e*/ 	.short	(.L_192 - .L_191)
.L_191:
        /*0440*/ 	.word	0x00000000
.L_192:


//--------------------- .nv.info._ZN7cutlass13device_kernelIN5flash19enable_sm80_to_sm89INS1_16FlashAttnFwdSm80INS1_25CollectiveMainloopFwdSm80ILi4ELi1ELb0EN4cute5tupleIJNS5_1CILi128EEENS7_ILi48EEENS7_ILi96EEEEEELi96ENS_10bfloat16_tEfNS_4arch4Sm80ELb0ELb1ELb1ELb1ELb1ELb0ELb1ELb1EEENS1_21CollectiveEpilogueFwdINS6_IJS8_SA_S9_EEENS6_IJNS7_ILi1EEESI_SI_EEESC_SE_Li128ELb1ELb1ELb1ELb0EEENS1_36VarlenDynamicPersistentTileSchedulerILi128ELi48ELi128ELi128ELb1ELb1ELb0ELb1ELb0ELb1EEEEEEEEEvNT_6ParamsE --------------------------
	.section	.nv.info._ZN7cutlass13device_kernelIN5flash19enable_sm80_to_sm89INS1_16FlashAttnFwdSm80INS1_25CollectiveMainloopFwdSm80ILi4ELi1ELb0EN4cute5tupleIJNS5_1CILi128EEENS7_ILi48EEENS7_ILi96EEEEEELi96ENS_10bfloat16_tEfNS_4arch4Sm80ELb0ELb1ELb1ELb1ELb1ELb0ELb1ELb1EEENS1_21CollectiveEpilogueFwdINS6_IJS8_SA_S9_EEENS6_IJNS7_ILi1EEESI_SI_EEESC_SE_Li128ELb1ELb1ELb1ELb0EEENS1_36VarlenDynamicPersistentTileSchedulerILi128ELi48ELi128ELi128ELb1ELb1ELb0ELb1ELb0ELb1EEEEEEEEEvNT_6ParamsE,"",@"SHT_CUDA_INFO"
	.sectionflags	@""
	.align	4


	//----- nvinfo : EIATTR_CUDA_API_VERSION
	.align		4
        /*0000*/ 	.byte	0x04, 0x37
        /*0002*/ 	.short	(.L_194 - .L_193)
.L_193:
        /*0004*/ 	.word	0x00000082


	//----- nvinfo : EIATTR_SW2861232_WAR
	.align		4
.L_194:
        /*0008*/ 	.byte	0x01, 0x35
	.zero		2


	//----- nvinfo : EIATTR_PARAM_CBANK
	.align		4
        /*000c*/ 	.byte	0x04, 0x0a
        /*000e*/ 	.short	(.L_196 - .L_195)
	.align		4
.L_195:
        /*0010*/ 	.word	index@(.nv.constant0._ZN7cutlass13device_kernelIN5flash19enable_sm80_to_sm89INS1_16FlashAttnFwdSm80INS1_25CollectiveMainloopFwdSm80ILi4ELi1ELb0EN4cute5tupleIJNS5_1CILi128EEENS7_ILi48EEENS7_ILi96EEEEEELi96ENS_10bfloat16_tEfNS_4arch4Sm80ELb0ELb1ELb1ELb1ELb1ELb0ELb1ELb1EEENS1_21CollectiveEpilogueFwdINS6_IJS8_SA_S9_EEENS6_IJNS7_ILi1EEESI_SI_EEESC_SE_Li128ELb1ELb1ELb1ELb0EEENS1_36VarlenDynamicPersistentTileSchedulerILi128ELi48ELi128ELi128ELb1ELb1ELb0ELb1ELb0ELb1EEEEEEEEEvNT_6ParamsE)
        /*0014*/ 	.short	0x0160
        /*0016*/ 	.short	0x0438


	//----- nvinfo : EIATTR_CBANK_PARAM_SIZE
	.align		4
.L_196:
        /*0018*/ 	.byte	0x03, 0x19
        /*001a*/ 	.short	0x0438


	//----- nvinfo : EIATTR_KPARAM_INFO
	.align		4
        /*001c*/ 	.byte	0x04, 0x17
        /*001e*/ 	.short	(.L_198 - .L_197)
.L_197:
        /*0020*/ 	.word	0x00000000
        /*0024*/ 	.short	0x0000
        /*0026*/ 	.short	0x0000
        /*0028*/ 	.byte	0x00, 0xf0, 0xe1, 0x10


	//----- nvinfo : EIATTR_MAXREG_COUNT
	.align		4
.L_198:
        /*002c*/ 	.byte	0x03, 0x1b
        /*002e*/ 	.short	0x00ff


	//----- nvinfo : EIATTR_NUM_BARRIERS
	.align		4
        /*0030*/ 	.byte	0x02, 0x4c
        /*0032*/ 	.byte	0x06
	.zero		1


	//----- nvinfo : EIATTR_ANNOTATIONS
	.align		4
        /*0034*/ 	.byte	0x04, 0x55
        /*0036*/ 	.short	(.L_200 - .L_199)


	//   ....[0]....
.L_199:
        /* <DEDUP_REMOVED lines=38> */


	//----- nvinfo : EIATTR_MERCURY_ISA_VERSION
	.align		4
.L_200:
        /*0288*/ 	.byte	0x03, 0x5f
        /*028a*/ 	.short	0x0000


	//----- nvinfo : EIATTR_INT_WARP_WIDE_INSTR_OFFSETS
	.align		4
        /*028c*/ 	.byte	0x04, 0x31
        /*028e*/ 	.short	(.L_202 - .L_201)


	//   ....[0]....
.L_201:
        /*0290*/ 	.word	0x000143b0


	//   ....[1]....
        /*0294*/ 	.word	0x00014430


	//----- nvinfo : EIATTR_COOP_GROUP_MASK_REGIDS
	.align		4
.L_202:
        /*0298*/ 	.byte	0x04, 0x29
        /*029a*/ 	.short	(.L_204 - .L_203)


	//   ....[0]....
.L_203:
        /*029c*/ 	.word	0xffffffff


	//   ....[1]....
        /*02a0*/ 	.word	0xffffffff


	//   ....[2]....
        /*02a4*/ 	.word	0xffffffff


	//   ....[3]....
        /*02a8*/ 	.word	0xffffffff


	//   ....[4]....
        /*02ac*/ 	.word	0xffffffff


	//   ....[5]....
        /*02b0*/ 	.word	0xffffffff


	//   ....[6]....
        /*02b4*/ 	.word	0xffffffff


	//   ....[7]....
        /*02b8*/ 	.word	0xffffffff


	//   ....[8]....
        /*02bc*/ 	.word	0xffffffff


	//   ....[9]....
        /*02c0*/ 	.word	0xffffffff


	//   ....[10]....
        /*02c4*/ 	.word	0xffffffff


	//   ....[11]....
        /*02c8*/ 	.word	0xffffffff


	//   ....[12]....
        /*02cc*/ 	.word	0xffffffff


	//   ....[13]....
        /*02d0*/ 	.word	0xffffffff


	//   ....[14]....
        /*02d4*/ 	.word	0xffffffff


	//   ....[15]....
        /*02d8*/ 	.word	0xffffffff


	//   ....[16]....
        /*02dc*/ 	.word	0xffffffff


	//   ....[17]....
        /*02e0*/ 	.word	0xffffffff


	//   ....[18]....
        /*02e4*/ 	.word	0xffffffff


	//   ....[19]....
        /*02e8*/ 	.word	0xffffffff


	//   ....[20]....
        /*02ec*/ 	.word	0xffffffff


	//   ....[21]....
        /*02f0*/ 	.word	0xffffffff


	//   ....[22]....
        /*02f4*/ 	.word	0xffffffff


	//   ....[23]....
        /*02f8*/ 	.word	0xffffffff


	//   ....[24]....
        /*02fc*/ 	.word	0xffffffff


	//   ....[25]....
        /*0300*/ 	.word	0xffffffff


	//   ....[26]....
        /*0304*/ 	.word	0xffffffff


	//   ....[27]....
        /*0308*/ 	.word	0xffffffff


	//   ....[28]....
        /*030c*/ 	.word	0xffffffff


	//   ....[29]....
        /*0310*/ 	.word	0xffffffff


	//   ....[30]....
        /*0314*/ 	.word	0xffffffff


	//   ....[31]....
        /*0318*/ 	.word	0xffffffff


	//   ....[32]....
        /*031c*/ 	.word	0xffffffff


	//   ....[33]....
        /*0320*/ 	.word	0xffffffff


	//   ....[34]....
        /*0324*/ 	.word	0xffffffff


	//   ....[35]....
        /*0328*/ 	.word	0xffffffff


	//   ....[36]....
        /*032c*/ 	.word	0xffffffff


	//   ....[37]....
        /*0330*/ 	.word	0xffffffff


	//   ....[38]....
        /*0334*/ 	.word	0xffffffff


	//   ....[39]....
        /*0338*/ 	.word	0xffffffff


	//   ....[40]....
        /*033c*/ 	.word	0xffffffff


	//   ....[41]....
        /*0340*/ 	.word	0xffffffff


	//   ....[42]....
        /*0344*/ 	.word	0xffffffff


	//   ....[43]....
        /*0348*/ 	.word	0xffffffff


	//   ....[44]....
        /*034c*/ 	.word	0xffffffff


	//   ....[45]....
        /*0350*/ 	.word	0xffffffff


	//   ....[46]....
        /*0354*/ 	.word	0xffffffff


	//   ....[47]....
        /*0358*/ 	.word	0xffffffff


	//   ....[48]....
        /*035c*/ 	.word	0xffffffff


	//   ....[49]....
        /*0360*/ 	.word	0xffffffff


	//   ....[50]....
        /*0364*/ 	.word	0xffffffff


	//   ....[51]....
        /*0368*/ 	.word	0xffffffff


	//   ....[52]....
        /*036c*/ 	.word	0xffffffff


	//   ....[53]....
        /*0370*/ 	.word	0xffffffff


	//   ....[54]....
        /*0374*/ 	.word	0xffffffff


	//   ....[55]....
        /*0378*/ 	.word	0xffffffff


	//   ....[56]....
        /*037c*/ 	.word	0xffffffff


	//   ....[57]....
        /*0380*/ 	.word	0xffffffff


	//   ....[58]....
        /*0384*/ 	.word	0xffffffff


	//   ....[59]....
        /*0388*/ 	.word	0xffffffff


	//   ....[60]....
        /*038c*/ 	.word	0xffffffff


	//   ....[61]....
        /*0390*/ 	.word	0xffffffff


	//   ....[62]....
        /*0394*/ 	.word	0xffffffff


	//   ....[63]....
        /*0398*/ 	.word	0xffffffff


	//   ....[64]....
        /*039c*/ 	.word	0xffffffff


	//   ....[65]....
        /*03a0*/ 	.word	0xffffffff


	//   ....[66]....
        /*03a4*/ 	.word	0xffffffff


	//   ....[67]....
        /*03a8*/ 	.word	0xffffffff


	//   ....[68]....
        /*03ac*/ 	.word	0xffffffff


	//   ....[69]....
        /*03b0*/ 	.word	0xffffffff


	//   ....[70]....
        /*03b4*/ 	.word	0xffffffff


	//   ....[71]....
        /*03b8*/ 	.word	0xffffffff


	//   ....[72]....
        /*03bc*/ 	.word	0xffffffff


	//   ....[73]....
        /*03c0*/ 	.word	0xffffffff


	//   ....[74]....
        /*03c4*/ 	.word	0xffffffff


	//   ....[75]....
        /*03c8*/ 	.word	0xffffffff


	//   ....[76]....
        /*03cc*/ 	.word	0xffffffff


	//   ....[77]....
        /*03d0*/ 	.word	0xffffffff


	//   ....[78]....
        /*03d4*/ 	.word	0xffffffff


	//   ....[79]....
        /*03d8*/ 	.word	0xffffffff


	//   ....[80]....
        /*03dc*/ 	.word	0xffffffff


	//   ....[81]....
        /*03e0*/ 	.word	0xffffffff


	//   ....[82]....
        /*03e4*/ 	.word	0xffffffff


	//   ....[83]....
        /*03e8*/ 	.word	0xffffffff


	//   ....[84]....
        /*03ec*/ 	.word	0xffffffff


	//   ....[85]....
        /*03f0*/ 	.word	0xffffffff


	//   ....[86]....
        /*03f4*/ 	.word	0xffffffff


	//   ....[87]....
        /*03f8*/ 	.word	0xffffffff


	//   ....[88]....
        /*03fc*/ 	.word	0xffffffff


	//   ....[89]....
        /*0400*/ 	.word	0xffffffff


	//   ....[90]....
        /*0404*/ 	.word	0xffffffff


	//   ....[91]....
        /*0408*/ 	.word	0xffffffff


	//   ....[92]....
        /*040c*/ 	.word	0xffffffff


	//   ....[93]....
        /*0410*/ 	.word	0xffffffff


	//   ....[94]....
        /*0414*/ 	.word	0xffffffff


	//   ....[95]....
        /*0418*/ 	.word	0xffffffff


	//   ....[96]....
        /*041c*/ 	.word	0xffffffff


	//   ....[97]....
        /*0420*/ 	.word	0xffffffff


	//   ....[98]....
        /*0424*/ 	.word	0xffffffff


	//   ....[99]....
        /*0428*/ 	.word	0xffffffff


	//   ....[100]....
        /*042c*/ 	.word	0xffffffff


	//   ....[101]....
        /*0430*/ 	.word	0xffffffff


	//   ....[102]....
        /*0434*/ 	.word	0xffffffff


	//   ....[103]....
        /*0438*/ 	.word	0xffffffff


	//   ....[104]....
        /*043c*/ 	.word	0xffffffff


	//   ....[105]....
        /*0440*/ 	.word	0xffffffff


	//   ....[106]....
        /*0444*/ 	.word	0xffffffff


	//   ....[107]....
        /*0448*/ 	.word	0xffffffff


	//   ....[108]....
        /*044c*/ 	.word	0xffffffff


	//   ....[109]....
        /*0450*/ 	.word	0xffffffff


	//   ....[110]....
        /*0454*/ 	.word	0xffffffff


	//   ....[111]....
        /*0458*/ 	.word	0xffffffff


	//   ....[112]....
        /*045c*/ 	.word	0xffffffff


	//   ....[113]....
        /*0460*/ 	.word	0xffffffff


	//   ....[114]....
        /*0464*/ 	.word	0xffffffff


	//   ....[115]....
        /*0468*/ 	.word	0xffffffff


	//   ....[116]....
        /*046c*/ 	.word	0xffffffff


	//   ....[117]....
        /*0470*/ 	.word	0xffffffff


	//   ....[118]....
        /*0474*/ 	.word	0xffffffff


	//   ....[119]....
        /*0478*/ 	.word	0xffffffff


	//   ....[120]....
        /*047c*/ 	.word	0xffffffff


	//   ....[121]....
        /*0480*/ 	.word	0xffffffff


	//   ....[122]....
        /*0484*/ 	.word	0xffffffff


	//   ....[123]....
        /*0488*/ 	.word	0xffffffff


	//   ....[124]....
        /*048c*/ 	.word	0xffffffff


	//   ....[125]....
        /*0490*/ 	.word	0xffffffff


	//   ....[126]....
        /*0494*/ 	.word	0xffffffff


	//   ....[127]....
        /*0498*/ 	.word	0xffffffff


	//   ....[128]....
        /*049c*/ 	.word	0xffffffff


	//   ....[129]....
        /*04a0*/ 	.word	0xffffffff


	//   ....[130]....
        /*04a4*/ 	.word	0xffffffff


	//   ....[131]....
        /*04a8*/ 	.word	0xffffffff


	//   ....[132]....
        /*04ac*/ 	.word	0xffffffff


	//   ....[133]....
        /*04b0*/ 	.word	0xffffffff


	//   ....[134]....
        /*04b4*/ 	.word	0xffffffff


	//   ....[135]....
        /*04b8*/ 	.word	0xffffffff


	//   ....[136]....
        /*04bc*/ 	.word	0xffffffff


	//   ....[137]....
        /*04c0*/ 	.word	0xffffffff


	//   ....[138]....
        /*04c4*/ 	.word	0xffffffff


	//   ....[139]....
        /*04c8*/ 	.word	0xffffffff


	//   ....[140]....
        /*04cc*/ 	.word	0xffffffff


	//   ....[141]....
        /*04d0*/ 	.word	0xffffffff


	//   ....[142]....
        /*04d4*/ 	.word	0xffffffff


	//   ....[143]....
        /*04d8*/ 	.word	0xffffffff


	//   ....[144]....
        /*04dc*/ 	.word	0xffffffff


	//   ....[145]....
        /*04e0*/ 	.word	0xffffffff


	//   ....[146]....
        /*04e4*/ 	.word	0xffffffff


	//   ....[147]....
        /*04e8*/ 	.word	0xffffffff


	//   ....[148]....
        /*04ec*/ 	.word	0xffffffff


	//   ....[149]....
        /*04f0*/ 	.word	0xffffffff


	//   ....[150]....
        /*04f4*/ 	.word	0xffffffff


	//   ....[151]....
        /*04f8*/ 	.word	0xffffffff


	//   ....[152]....
        /*04fc*/ 	.word	0xffffffff


	//   ....[153]....
        /*0500*/ 	.word	0xffffffff


	//   ....[154]....
        /*0504*/ 	.word	0xffffffff


	//   ....[155]....
        /*0508*/ 	.word	0xffffffff


	//   ....[156]....
        /*050c*/ 	.word	0xffffffff


	//   ....[157]....
        /*0510*/ 	.word	0xffffffff


	//   ....[158]....
        /*0514*/ 	.word	0xffffffff


	//   ....[159]....
        /*0518*/ 	.word	0xffffffff


	//   ....[160]....
        /*051c*/ 	.word	0xffffffff


	//   ....[161]....
        /*0520*/ 	.word	0xffffffff


	//   ....[162]....
        /*0524*/ 	.word	0xffffffff


	//   ....[163]....
        /*0528*/ 	.word	0xffffffff


	//   ....[164]....
        /*052c*/ 	.word	0xffffffff


	//   ....[165]....
        /*0530*/ 	.word	0xffffffff


	//   ....[166]....
        /*0534*/ 	.word	0xffffffff


	//   ....[167]....
        /*0538*/ 	.word	0xffffffff


	//   ....[168]....
        /*053c*/ 	.word	0xffffffff


	//   ....[169]....
        /*0540*/ 	.word	0xffffffff


	//   ....[170]....
        /*0544*/ 	.word	0xffffffff


	//   ....[171]....
        /*0548*/ 	.word	0xffffffff


	//   ....[172]....
        /*054c*/ 	.word	0xffffffff


	//   ....[173]....
        /*0550*/ 	.word	0xffffffff


	//   ....[174]....
        /*0554*/ 	.word	0xffffffff


	//   ....[175]....
        /*0558*/ 	.word	0xffffffff


	//   ....[176]....
        /*055c*/ 	.word	0xffffffff


	//   ....[177]....
        /*0560*/ 	.word	0xffffffff


	//   ....[178]....
        /*0564*/ 	.word	0xffffffff


	//   ....[179]....
        /*0568*/ 	.word	0xffffffff


	//   ....[180]....
        /*056c*/ 	.word	0xffffffff


	//   ....[181]....
        /*0570*/ 	.word	0xffffffff


	//   ....[182]....
        /*0574*/ 	.word	0xffffffff


	//   ....[183]....
        /*0578*/ 	.word	0xffffffff


	//   ....[184]....
        /*057c*/ 	.word	0xffffffff


	//   ....[185]....
        /*0580*/ 	.word	0xffffffff


	//   ....[186]....
        /*0584*/ 	.word	0xffffffff


	//   ....[187]....
        /*0588*/ 	.word	0xffffffff


	//   ....[188]....
        /*058c*/ 	.word	0xffffffff


	//   ....[189]....
        /*0590*/ 	.word	0xffffffff


	//   ....[190]....
        /*0594*/ 	.word	0xffffffff


	//   ....[191]....
        /*0598*/ 	.word	0xffffffff


	//   ....[192]....
        /*059c*/ 	.word	0xffffffff


	//   ....[193]....
        /*05a0*/ 	.word	0xffffffff


	//   ....[194]....
        /*05a4*/ 	.word	0xffffffff


	//   ....[195]....
        /*05a8*/ 	.word	0xffffffff


	//   ....[196]....
        /*05ac*/ 	.word	0xffffffff


	//   ....[197]....
        /*05b0*/ 	.word	0xffffffff


	//   ....[198]....
        /*05b4*/ 	.word	0xffffffff


	//   ....[199]....
        /*05b8*/ 	.word	0xffffffff


	//   ....[200]....
        /*05bc*/ 	.word	0xffffffff


	//   ....[201]....
        /*05c0*/ 	.word	0xffffffff


	//   ....[202]....
        /*05c4*/ 	.word	0xffffffff


	//   ....[203]....
        /*05c8*/ 	.word	0xffffffff


	//   ....[204]....
        /*05cc*/ 	.word	0xffffffff


	//   ....[205]....
        /*05d0*/ 	.word	0xffffffff


	//   ....[206]....
        /*05d4*/ 	.word	0xffffffff


	//   ....[207]....
        /*05d8*/ 	.word	0xffffffff


	//   ....[208]....
        /*05dc*/ 	.word	0xffffffff


	//   ....[209]....
        /*05e0*/ 	.word	0xffffffff


	//   ....[210]....
        /*05e4*/ 	.word	0xffffffff


	//   ....[211]....
        /*05e8*/ 	.word	0xffffffff


	//   ....[212]....
        /*05ec*/ 	.word	0xffffffff


	//   ....[213]....
        /*05f0*/ 	.word	0xffffffff


	//   ....[214]....
        /*05f4*/ 	.word	0xffffffff


	//   ....[215]....
        /*05f8*/ 	.word	0xffffffff


	//   ....[216]....
        /*05fc*/ 	.word	0xffffffff


	//   ....[217]....
        /*0600*/ 	.word	0xffffffff


	//   ....[218]....
        /*0604*/ 	.word	0xffffffff


	//   ....[219]....
        /*0608*/ 	.word	0xffffffff


	//   ....[220]....
        /*060c*/ 	.word	0xffffffff


	//   ....[221]....
        /*0610*/ 	.word	0xffffffff


	//   ....[222]....
        /*0614*/ 	.word	0xffffffff


	//   ....[223]....
        /*0618*/ 	.word	0xffffffff


	//   ....[224]....
        /*061c*/ 	.word	0xffffffff


	//   ....[225]....
        /*0620*/ 	.word	0xffffffff


	//   ....[226]....
        /*0624*/ 	.word	0xffffffff


	//   ....[227]....
        /*0628*/ 	.word	0xffffffff


	//   ....[228]....
        /*062c*/ 	.word	0xffffffff


	//   ....[229]....
        /*0630*/ 	.word	0xffffffff


	//   ....[230]....
        /*0634*/ 	.word	0xffffffff


	//   ....[231]....
        /*0638*/ 	.word	0xffffffff


	//   ....[232]....
        /*063c*/ 	.word	0xffffffff


	//   ....[233]....
        /*0640*/ 	.word	0xffffffff


	//   ....[234]....
        /*0644*/ 	.word	0xffffffff


	//   ....[235]....
        /*0648*/ 	.word	0xffffffff


	//   ....[236]....
        /*064c*/ 	.word	0xffffffff


	//   ....[237]....
        /*0650*/ 	.word	0xffffffff


	//   ....[238]....
        /*0654*/ 	.word	0xffffffff


	//   ....[239]....
        /*0658*/ 	.word	0xffffffff


	//   ....[240]....
        /*065c*/ 	.word	0xffffffff


	//   ....[241]....
        /*0660*/ 	.word	0xffffffff


	//   ....[242]....
        /*0664*/ 	.word	0xffffffff


	//   ....[243]....
        /*0668*/ 	.word	0xffffffff


	//   ....[244]....
        /*066c*/ 	.word	0xffffffff


	//   ....[245]....
        /*0670*/ 	.word	0xffffffff


	//   ....[246]....
        /*0674*/ 	.word	0xffffffff


	//   ....[247]....
        /*0678*/ 	.word	0xffffffff


	//   ....[248]....
        /*067c*/ 	.word	0xffffffff


	//   ....[249]....
        /*0680*/ 	.word	0xffffffff


	//   ....[250]....
        /*0684*/ 	.word	0xffffffff


	//   ....[251]....
        /*0688*/ 	.word	0xffffffff


	//   ....[252]....
        /*068c*/ 	.word	0xffffffff


	//   ....[253]....
        /*0690*/ 	.word	0xffffffff


	//   ....[254]....
        /*0694*/ 	.word	0xffffffff


	//   ....[255]....
        /*0698*/ 	.word	0xffffffff


	//   ....[0]....
        /*069c*/ 	.word	0xffffffff


	//   ....[1]....
        /*06a0*/ 	.word	0xffffffff


	//   ....[2]....
        /*06a4*/ 	.word	0xffffffff


	//   ....[3]....
        /*06a8*/ 	.word	0xffffffff


	//   ....[4]....
        /*06ac*/ 	.word	0xffffffff


	//   ....[5]....
        /*06b0*/ 	.word	0xffffffff


	//   ....[6]....
        /*06b4*/ 	.word	0xffffffff


	//   ....[7]....
        /*06b8*/ 	.word	0xffffffff


	//   ....[8]....
        /*06bc*/ 	.word	0xffffffff


	//   ....[9]....
        /*06c0*/ 	.word	0xffffffff


	//   ....[10]....
        /*06c4*/ 	.word	0xffffffff


	//   ....[11]....
        /*06c8*/ 	.word	0xffffffff


	//   ....[12]....
        /*06cc*/ 	.word	0xffffffff


	//   ....[13]....
        /*06d0*/ 	.word	0xffffffff


	//   ....[14]....
        /*06d4*/ 	.word	0xffffffff


	//   ....[15]....
        /*06d8*/ 	.word	0xffffffff


	//   ....[16]....
        /*06dc*/ 	.word	0xffffffff


	//   ....[17]....
        /*06e0*/ 	.word	0xffffffff


	//   ....[18]....
        /*06e4*/ 	.word	0xffffffff


	//   ....[19]....
        /*06e8*/ 	.word	0xffffffff


	//   ....[20]....
        /*06ec*/ 	.word	0xffffffff


	//   ....[21]....
        /*06f0*/ 	.word	0xffffffff


	//   ....[22]....
        /*06f4*/ 	.word	0xffffffff


	//   ....[23]....
        /*06f8*/ 	.word	0xffffffff


	//   ....[24]....
        /*06fc*/ 	.word	0xffffffff


	//   ....[25]....
        /*0700*/ 	.word	0xffffffff


	//   ....[26]....
        /*0704*/ 	.word	0xffffffff


	//   ....[27]....
        /*0708*/ 	.word	0xffffffff


	//   ....[28]....
        /*070c*/ 	.word	0xffffffff


	//   ....[29]....
        /*0710*/ 	.word	0xffffffff


	//   ....[30]....
        /*0714*/ 	.word	0xffffffff


	//   ....[31]....
        /*0718*/ 	.word	0xffffffff


	//   ....[32]....
        /*071c*/ 	.word	0xffffffff


	//   ....[33]....
        /*0720*/ 	.word	0xffffffff


	//   ....[34]....
        /*0724*/ 	.word	0xffffffff


	//   ....[35]....
        /*0728*/ 	.word	0xffffffff


	//   ....[36]....
        /*072c*/ 	.word	0xffffffff


	//   ....[37]....
        /*0730*/ 	.word	0xffffffff


	//   ....[38]....
        /*0734*/ 	.word	0xffffffff


	//   ....[39]....
        /*0738*/ 	.word	0xffffffff


	//   ....[40]....
        /*073c*/ 	.word	0xffffffff


	//   ....[41]....
        /*0740*/ 	.word	0xffffffff


	//   ....[42]....
        /*0744*/ 	.word	0xffffffff


	//   ....[43]....
        /*0748*/ 	.word	0xffffffff


	//   ....[44]....
        /*074c*/ 	.word	0xffffffff


	//   ....[45]....
        /*0750*/ 	.word	0xffffffff


	//   ....[46]....
        /*0754*/ 	.word	0xffffffff


	//   ....[47]....
        /*0758*/ 	.word	0xffffffff


	//----- nvinfo : EIATTR_COOP_GROUP_INSTR_OFFSETS
	.align		4
.L_204:
        /*075c*/ 	.byte	0x04, 0x28
        /*075e*/ 	.short	(.L_206 - .L_205)


	//   ....[0]....
.L_205:
        /*0760*/ 	.word	0x00000050


	//   ....[1]....
        /*0764*/ 	.word	0x00000200


	//   ....[2]....
        /*0768*/ 	.word	0x00000230


	//   ....[3]....
        /*076c*/ 	.word	0x00000260


	//   ....[4]....
        /*0770*/ 	.word	0x00000290


	//   ....[5]....
        /*0774*/ 	.word	0x000002c0


	//   ....[6]....
        /*0778*/ 	.word	0x000002f0


	//   ....[7]....
        /*077c*/ 	.word	0x00000450


	//   ....[8]....
        /*0780*/ 	.word	0x00000490


	//   ....[9]....
        /*0784*/ 	.word	0x000004c0


	//   ....[10]....
        /*0788*/ 	.word	0x000004f0


	//   ....[11]....
        /*078c*/ 	.word	0x00000520


	//   ....[12]....
        /*0790*/ 	.word	0x00000550


	//   ....[13]....
        /*0794*/ 	.word	0x000005e0


	//   ....[14]....
        /*0798*/ 	.word	0x00000630


	//   ....[15]....
        /*079c*/ 	.word	0x00000650


	//   ....[16]....
        /*07a0*/ 	.word	0x000006b0


	//   ....[17]....
        /*07a4*/ 	.word	0x00002b00


	//   ....[18]....
        /*07a8*/ 	.word	0x00002b20


	//   ....[19]....
        /*07ac*/ 	.word	0x00002cb0


	//   ....[20]....
        /*07b0*/ 	.word	0x00002cc0


	//   ....[21]....
        /*07b4*/ 	.word	0x00002e40


	//   ....[22]....
        /*07b8*/ 	.word	0x00002e60


	//   ....[23]....
        /*07bc*/ 	.word	0x00002fe0


	//   ....[24]....
        /*07c0*/ 	.word	0x00002ff0


	//   ....[25]....
        /*07c4*/ 	.word	0x00003510


	//   ....[26]....
        /*07c8*/ 	.word	0x00003520


	//   ....[27]....
        /*07cc*/ 	.word	0x00003530


	//   ....[28]....
        /*07d0*/ 	.word	0x00003540


	//   ....[29]....
        /*07d4*/ 	.word	0x000036e0


	//   ....[30]....
        /*07d8*/ 	.word	0x00003710


	//   ....[31]....
        /*07dc*/ 	.word	0x00003a30


	//   ....[32]....
        /*07e0*/ 	.word	0x00003a40


	//   ....[33]....
        /*07e4*/ 	.word	0x000049b0


	//   ....[34]....
        /*07e8*/ 	.word	0x000049d0


	//   ....[35]....
        /*07ec*/ 	.word	0x00004b50


	//   ....[36]....
        /*07f0*/ 	.word	0x00004b60


	//   ....[37]....
        /*07f4*/ 	.word	0x00004db0


	//   ....[38]....
        /*07f8*/ 	.word	0x00005330


	//   ....[39]....
        /*07fc*/ 	.word	0x00005790


	//   ....[40]....
        /*0800*/ 	.word	0x00005bf0


	//   ....[41]....
        /*0804*/ 	.word	0x00006310


	//   ....[42]....
        /*0808*/ 	.word	0x00006340


	//   ....[43]....
        /*080c*/ 	.word	0x00006350


	//   ....[44]....
        /*0810*/ 	.word	0x00006360


	//   ....[45]....
        /*0814*/ 	.word	0x00006370


	//   ....[46]....
        /*0818*/ 	.word	0x000063a0


	//   ....[47]....
        /*081c*/ 	.word	0x000063c0


	//   ....[48]....
        /*0820*/ 	.word	0x000063e0


	//   ....[49]....
        /*0824*/ 	.word	0x00007a40


	//   ....[50]....
        /*0828*/ 	.word	0x00007a60


	//   ....[51]....
        /*082c*/ 	.word	0x00007be0


	//   ....[52]....
        /*0830*/ 	.word	0x00007bf0


	//   ....[53]....
        /*0834*/ 	.word	0x00008b50


	//   ....[54]....
        /*0838*/ 	.word	0x00008b70


	//   ....[55]....
        /*083c*/ 	.word	0x00008cf0


	//   ....[56]....
        /*0840*/ 	.word	0x00008d00


	//   ....[57]....
        /*0844*/ 	.word	0x00008f30


	//   ....[58]....
        /*0848*/ 	.word	0x00009500


	//   ....[59]....
        /*084c*/ 	.word	0x000099a0


	//   ....[60]....
        /*0850*/ 	.word	0x00009e40


	//   ....[61]....
        /*0854*/ 	.word	0x0000a5e0


	//   ....[62]....
        /*0858*/ 	.word	0x0000a610


	//   ....[63]....
        /*085c*/ 	.word	0x0000a630


	//   ....[64]....
        /*0860*/ 	.word	0x0000a650


	//   ....[65]....
        /*0864*/ 	.word	0x0000a670


	//   ....[66]....
        /*0868*/ 	.word	0x0000a690


	//   ....[67]....
        /*086c*/ 	.word	0x0000a6b0


	//   ....[68]....
        /*0870*/ 	.word	0x0000a6d0


	//   ....[69]....
        /*0874*/ 	.word	0x0000c390


	//   ....[70]....
        /*0878*/ 	.word	0x0000c3b0


	//   ....[71]....
        /*087c*/ 	.word	0x0000c530


	//   ....[72]....
        /*0880*/ 	.word	0x0000c540


	//   ....[73]....
        /*0884*/ 	.word	0x0000d4b0


	//   ....[74]....
        /*0888*/ 	.word	0x0000d4d0


	//   ....[75]....
        /*088c*/ 	.word	0x0000d650


	//   ....[76]....
        /*0890*/ 	.word	0x0000d660


	//   ....[77]....
        /*0894*/ 	.word	0x0000daf0


	//   ....[78]....
        /*0898*/ 	.word	0x0000db20


	//   ....[79]....
        /*089c*/ 	.word	0x0000db40


	//   ....[80]....
        /*08a0*/ 	.word	0x0000db60


	//   ....[81]....
        /*08a4*/ 	.word	0x0000db80


	//   ....[82]....
        /*08a8*/ 	.word	0x0000dba0


	//   ....[83]....
        /*08ac*/ 	.word	0x0000dbc0


	//   ....[84]....
        /*08b0*/ 	.word	0x0000dbe0


	//   ....[85]....
        /*08b4*/ 	.word	0x0000f590


	//   ....[86]....
        /*08b8*/ 	.word	0x0000f5a0


	//   ....[87]....
        /*08bc*/ 	.word	0x0000f720


	//   ....[88]....
        /*08c0*/ 	.word	0x0000f730


	//   ....[89]....
        /*08c4*/ 	.word	0x00010690


	//   ....[90]....
        /*08c8*/ 	.word	0x000106b0


	//   ....[91]....
        /*08cc*/ 	.word	0x000107d0


	//   ....[92]....
        /*08d0*/ 	.word	0x000107e0


	//   ....[93]....
        /*08d4*/ 	.word	0x000109b0


	//   ....[94]....
        /*08d8*/ 	.word	0x00010f80


	//   ....[95]....
        /*08dc*/ 	.word	0x00011420


	//   ....[96]....
        /*08e0*/ 	.word	0x000118c0


	//   ....[97]....
        /*08e4*/ 	.word	0x00012060


	//   ....[98]....
        /*08e8*/ 	.word	0x00012090


	//   ....[99]....
        /*08ec*/ 	.word	0x000120a0


	//   ....[100]....
        /*08f0*/ 	.word	0x000120b0


	//   ....[101]....
        /*08f4*/ 	.word	0x000120f0


	//   ....[102]....
        /*08f8*/ 	.word	0x00012100


	//   ....[103]....
        /*08fc*/ 	.word	0x00012110


	//   ....[104]....
        /*0900*/ 	.word	0x00012150


	//   ....[105]....
        /*0904*/ 	.word	0x000139f0


	//   ....[106]....
        /*0908*/ 	.word	0x00013a20


	//   ....[107]....
        /*090c*/ 	.word	0x00013a30


	//   ....[108]....
        /*0910*/ 	.word	0x00013a40


	//   ....[109]....
        /*0914*/ 	.word	0x00013a50


	//   ....[110]....
        /*0918*/ 	.word	0x00013a80


	//   ....[111]....
        /*091c*/ 	.word	0x00013aa0


	//   ....[112]....
        /*0920*/ 	.word	0x00013ac0


	//   ....[113]....
        /*0924*/ 	.word	0x00015030


	//   ....[114]....
        /*0928*/ 	.word	0x00015050


	//   ....[115]....
        /*092c*/ 	.word	0x00015070


	//   ....[116]....
        /*0930*/ 	.word	0x00015080


	//   ....[117]....
        /*0934*/ 	.word	0x00015090


	//   ....[118]....
        /*0938*/ 	.word	0x000150a0


	//   ....[119]....
        /*093c*/ 	.word	0x000150c0


	//   ....[120]....
        /*0940*/ 	.word	0x000150d0


	//   ....[121]....
        /*0944*/ 	.word	0x000154d0


	//   ....[122]....
        /*0948*/ 	.word	0x000154f0


	//   ....[123]....
        /*094c*/ 	.word	0x00015650


	//   ....[124]....
        /*0950*/ 	.word	0x00015660


	//   ....[125]....
        /*0954*/ 	.word	0x000157c0


	//   ....[126]....
        /*0958*/ 	.word	0x000157e0


	//   ....[127]....
        /*095c*/ 	.word	0x00015940


	//   ....[128]....
        /*0960*/ 	.word	0x00015950


	//   ....[129]....
        /*0964*/ 	.word	0x00015ca0


	//   ....[130]....
        /*0968*/ 	.word	0x00015cc0


	//   ....[131]....
        /*096c*/ 	.word	0x00016230


	//   ....[132]....
        /*0970*/ 	.word	0x00016240


	//   ....[133]....
        /*0974*/ 	.word	0x000167b0


	//   ....[134]....
        /*0978*/ 	.word	0x000167d0


	//   ....[135]....
        /*097c*/ 	.word	0x00016d50


	//   ....[136]....
        /*0980*/ 	.word	0x00016d60


	//   ....[137]....
        /*0984*/ 	.word	0x00017a10


	//   ....[138]....
        /*0988*/ 	.word	0x00017a30


	//   ....[139]....
        /*098c*/ 	.word	0x00017ba0


	//   ....[140]....
        /*0990*/ 	.word	0x00017bb0


	//   ....[141]....
        /*0994*/ 	.word	0x00017d10


	//   ....[142]....
        /*0998*/ 	.word	0x00017d30


	//   ....[143]....
        /*099c*/ 	.word	0x00017e90


	//   ....[144]....
        /*09a0*/ 	.word	0x00017ea0


	//   ....[145]....
        /*09a4*/ 	.word	0x000180c0


	//   ....[146]....
        /*09a8*/ 	.word	0x000180e0


	//   ....[147]....
        /*09ac*/ 	.word	0x00018210


	//   ....[148]....
        /*09b0*/ 	.word	0x00018250


	//   ....[149]....
        /*09b4*/ 	.word	0x00018280


	//   ....[150]....
        /*09b8*/ 	.word	0x000182b0


	//   ....[151]....
        /*09bc*/ 	.word	0x000182e0


	//   ....[152]....
        /*09c0*/ 	.word	0x00018310


	//   ....[153]....
        /*09c4*/ 	.word	0x00018470


	//   ....[154]....
        /*09c8*/ 	.word	0x000184b0


	//   ....[155]....
        /*09cc*/ 	.word	0x000184e0


	//   ....[156]....
        /*09d0*/ 	.word	0x00018510


	//   ....[157]....
        /*09d4*/ 	.word	0x00018540


	//   ....[158]....
        /*09d8*/ 	.word	0x00018570


	//   ....[159]....
        /*09dc*/ 	.word	0x00018600


	//   ....[160]....
        /*09e0*/ 	.word	0x00018660


	//   ....[161]....
        /*09e4*/ 	.word	0x00018670


	//   ....[162]....
        /*09e8*/ 	.word	0x000186d0


	//   ....[163]....
        /*09ec*/ 	.word	0x00019130


	//   ....[164]....
        /*09f0*/ 	.word	0x00019190


	//   ....[165]....
        /*09f4*/ 	.word	0x000191e0


	//   ....[166]....
        /*09f8*/ 	.word	0x00019230


	//   ....[167]....
        /*09fc*/ 	.word	0x00019280


	//   ....[168]....
        /*0a00*/ 	.word	0x000192f0


	//   ....[169]....
        /*0a04*/ 	.word	0x00019340


	//   ....[170]....
        /*0a08*/ 	.word	0x000193b0


	//   ....[171]....
        /*0a0c*/ 	.word	0x00019420


	//   ....[172]....
        /*0a10*/ 	.word	0x00019490


	//   ....[173]....
        /*0a14*/ 	.word	0x00019500


	//   ....[174]....
        /*0a18*/ 	.word	0x00019570


	//   ....[175]....
        /*0a1c*/ 	.word	0x000195e0


	//   ....[176]....
        /*0a20*/ 	.word	0x00019640


	//   ....[177]....
        /*0a24*/ 	.word	0x000196b0


	//   ....[178]....
        /*0a28*/ 	.word	0x00019720


	//   ....[179]....
        /*0a2c*/ 	.word	0x00019790


	//   ....[180]....
        /*0a30*/ 	.word	0x000197f0


	//   ....[181]....
        /*0a34*/ 	.word	0x00019860


	//   ....[182]....
        /*0a38*/ 	.word	0x000198c0


	//   ....[183]....
        /*0a3c*/ 	.word	0x00019930


	//   ....[184]....
        /*0a40*/ 	.word	0x000199a0


	//   ....[185]....
        /*0a44*/ 	.word	0x00019a10


	//   ....[186]....
        /*0a48*/ 	.word	0x00019a70


	//   ....[187]....
        /*0a4c*/ 	.word	0x00019ad0


	//   ....[188]....
        /*0a50*/ 	.word	0x00019b30


	//   ....[189]....
        /*0a54*/ 	.word	0x00019b90


	//   ....[190]....
        /*0a58*/ 	.word	0x00019bf0


	//   ....[191]....
        /*0a5c*/ 	.word	0x00019c40


	//   ....[192]....
        /*0a60*/ 	.word	0x00019c80


	//   ....[193]....
        /*0a64*/ 	.word	0x00019cd0


	//   ....[194]....
        /*0a68*/ 	.word	0x00019d20


	//   ....[195]....
        /*0a6c*/ 	.word	0x00019d70


	//   ....[196]....
        /*0a70*/ 	.word	0x00019dc0


	//   ....[197]....
        /*0a74*/ 	.word	0x00019e10


	//   ....[198]....
        /*0a78*/ 	.word	0x00019e60


	//   ....[199]....
        /*0a7c*/ 	.word	0x00019ed0


	//   ....[200]....
        /*0a80*/ 	.word	0x00019f40


	//   ....[201]....
        /*0a84*/ 	.word	0x00019fb0


	//   ....[202]....
        /*0a88*/ 	.word	0x0001a010


	//   ....[203]....
        /*0a8c*/ 	.word	0x0001a080


	//   ....[204]....
        /*0a90*/ 	.word	0x0001a0f0


	//   ....[205]....
        /*0a94*/ 	.word	0x0001a160


	//   ....[206]....
        /*0a98*/ 	.word	0x0001a1c0


	//   ....[207]....
        /*0a9c*/ 	.word	0x0001a220


	//   ....[208]....
        /*0aa0*/ 	.word	0x0001a280


	//   ....[209]....
        /*0aa4*/ 	.word	0x0001a2e0


	//   ....[210]....
        /*0aa8*/ 	.word	0x0001a340


	//   ....[211]....
        /*0aac*/ 	.word	0x0001a390


	//   ....[212]....
        /*0ab0*/ 	.word	0x0001a3d0


	//   ....[213]....
        /*0ab4*/ 	.word	0x0001a420


	//   ....[214]....
        /*0ab8*/ 	.word	0x0001a460


	//   ....[215]....
        /*0abc*/ 	.word	0x0001a4b0


	//   ....[216]....
        /*0ac0*/ 	.word	0x0001a4f0


	//   ....[217]....
        /*0ac4*/ 	.word	0x0001a540


	//   ....[218]....
        /*0ac8*/ 	.word	0x0001a580


	//   ....[219]....
        /*0acc*/ 	.word	0x0001a5e0


	//   ....[220]....
        /*0ad0*/ 	.word	0x0001a650


	//   ....[221]....
        /*0ad4*/ 	.word	0x0001a6c0


	//   ....[222]....
        /*0ad8*/ 	.word	0x0001a720


	//   ....[223]....
        /*0adc*/ 	.word	0x0001a790


	//   ....[224]....
        /*0ae0*/ 	.word	0x0001a800


	//   ....[225]....
        /*0ae4*/ 	.word	0x0001a870


	//   ....[226]....
        /*0ae8*/ 	.word	0x0001a8d0


	//   ....[227]....
        /*0aec*/ 	.word	0x0001a920


	//   ....[228]....
        /*0af0*/ 	.word	0x0001a960


	//   ....[229]....
        /*0af4*/ 	.word	0x0001a9b0


	//   ....[230]....
        /*0af8*/ 	.word	0x0001a9f0


	//   ....[231]....
        /*0afc*/ 	.word	0x0001aa40


	//   ....[232]....
        /*0b00*/ 	.word	0x0001aa80


	//   ....[233]....
        /*0b04*/ 	.word	0x0001aad0


	//   ....[234]....
        /*0b08*/ 	.word	0x0001ab10


	//   ....[235]....
        /*0b0c*/ 	.word	0x0001ab60


	//   ....[236]....
        /*0b10*/ 	.word	0x0001abc0


	//   ....[237]....
        /*0b14*/ 	.word	0x0001ac20


	//   ....[238]....
        /*0b18*/ 	.word	0x0001ac90


	//   ....[239]....
        /*0b1c*/ 	.word	0x0001ad00


	//   ....[240]....
        /*0b20*/ 	.word	0x0001ad70


	//   ....[241]....
        /*0b24*/ 	.word	0x0001add0


	//   ....[242]....
        /*0b28*/ 	.word	0x0001ae30


	//   ....[243]....
        /*0b2c*/ 	.word	0x0001ae90


	//   ....[244]....
        /*0b30*/ 	.word	0x0001aef0


	//   ....[245]....
        /*0b34*/ 	.word	0x0001af50


	//   ....[246]....
        /*0b38*/ 	.word	0x0001afa0


	//   ....[247]....
        /*0b3c*/ 	.word	0x0001afe0


	//   ....[248]....
        /*0b40*/ 	.word	0x0001b030


	//   ....[249]....
        /*0b44*/ 	.word	0x0001b070


	//   ....[250]....
        /*0b48*/ 	.word	0x0001b0c0


	//   ....[251]....
        /*0b4c*/ 	.word	0x0001b100


	//   ....[252]....
        /*0b50*/ 	.word	0x0001b150


	//   ....[253]....
        /*0b54*/ 	.word	0x0001b190


	//   ....[254]....
        /*0b58*/ 	.word	0x0001b1e0


	//   ....[255]....
        /*0b5c*/ 	.word	0x0001b230


	//   ....[0]....
        /*0b60*/ 	.word	0x0001b280


	//   ....[1]....
        /*0b64*/ 	.word	0x0001b2c0


	//   ....[2]....
        /*0b68*/ 	.word	0x0001b310


	//   ....[3]....
        /*0b6c*/ 	.word	0x0001b360


	//   ....[4]....
        /*0b70*/ 	.word	0x0001b3b0


	//   ....[5]....
        /*0b74*/ 	.word	0x0001b3f0


	//   ....[6]....
        /*0b78*/ 	.word	0x0001b460


	//   ....[7]....
        /*0b7c*/ 	.word	0x0001b4d0


	//   ....[8]....
        /*0b80*/ 	.word	0x0001b540


	//   ....[9]....
        /*0b84*/ 	.word	0x0001b5a0


	//   ....[10]....
        /*0b88*/ 	.word	0x0001b610


	//   ....[11]....
        /*0b8c*/ 	.word	0x0001b680


	//   ....[12]....
        /*0b90*/ 	.word	0x0001b6f0


	//   ....[13]....
        /*0b94*/ 	.word	0x0001b750


	//   ....[14]....
        /*0b98*/ 	.word	0x0001b7c0


	//   ....[15]....
        /*0b9c*/ 	.word	0x0001b830


	//   ....[16]....
        /*0ba0*/ 	.word	0x0001b8a0


	//   ....[17]....
        /*0ba4*/ 	.word	0x0001b900


	//   ....[18]....
        /*0ba8*/ 	.word	0x0001b970


	//   ....[19]....
        /*0bac*/ 	.word	0x0001b9e0


	//   ....[20]....
        /*0bb0*/ 	.word	0x0001ba50


	//   ....[21]....
        /*0bb4*/ 	.word	0x0001bab0


	//   ....[22]....
        /*0bb8*/ 	.word	0x0001bb20


	//   ....[23]....
        /*0bbc*/ 	.word	0x0001bb90


	//   ....[24]....
        /*0bc0*/ 	.word	0x0001bc00


	//   ....[25]....
        /*0bc4*/ 	.word	0x0001bc60


	//   ....[26]....
        /*0bc8*/ 	.word	0x0001bcd0


	//   ....[27]....
        /*0bcc*/ 	.word	0x0001bd40


	//   ....[28]....
        /*0bd0*/ 	.word	0x0001bdb0


	//   ....[29]....
        /*0bd4*/ 	.word	0x0001be10


	//   ....[30]....
        /*0bd8*/ 	.word	0x0001be80


	//   ....[31]....
        /*0bdc*/ 	.word	0x0001bef0


	//   ....[32]....
        /*0be0*/ 	.word	0x0001bf40


	//   ....[33]....
        /*0be4*/ 	.word	0x0001bf80


	//   ....[34]....
        /*0be8*/ 	.word	0x0001bfd0


	//   ....[35]....
        /*0bec*/ 	.word	0x0001c020


	//   ....[36]....
        /*0bf0*/ 	.word	0x0001c070


	//   ....[37]....
        /*0bf4*/ 	.word	0x0001c0e0


	//   ....[38]....
        /*0bf8*/ 	.word	0x0001c130


	//   ....[39]....
        /*0bfc*/ 	.word	0x0001c180


	//   ....[40]....
        /*0c00*/ 	.word	0x0001c1d0


	//   ....[41]....
        /*0c04*/ 	.word	0x0001c220


	//   ....[42]....
        /*0c08*/ 	.word	0x0001c270


	//   ....[43]....
        /*0c0c*/ 	.word	0x0001c2e0


	//   ....[44]....
        /*0c10*/ 	.word	0x0001c330


	//   ....[45]....
        /*0c14*/ 	.word	0x0001c3a0


	//   ....[46]....
        /*0c18*/ 	.word	0x0001c400


	//   ....[47]....
        /*0c1c*/ 	.word	0x0001c470


	//----- nvinfo : EIATTR_EXIT_INSTR_OFFSETS
	.align		4
.L_206:
        /*0c20*/ 	.byte	0x04, 0x1c
        /*0c22*/ 	.short	(.L_208 - .L_207)


	//   ....[0]....
.L_207:
        /*0c24*/ 	.word	0x000010d0


	//   ....[1]....
        /*0c28*/ 	.word	0x000190f0


	//----- nvinfo : EIATTR_MAX_THREADS
	.align		4
.L_208:
        /*0c2c*/ 	.byte	0x04, 0x05
        /*0c2e*/ 	.short	(.L_210 - .L_209)
.L_209:
        /*0c30*/ 	.word	0x00000080
        /*0c34*/ 	.word	0x00000001
        /*0c38*/ 	.word	0x00000001


	//----- nvinfo : EIATTR_CRS_STACK_SIZE
	.align		4
.L_210:
        /*0c3c*/ 	.byte	0x04, 0x1e
        /*0c3e*/ 	.short	(.L_212 - .L_211)
.L_211:
        /*0c40*/ 	.word	0x00000000
.L_212:


//--------------------- .nv.info._ZN7cutlass13device_kernelIN5flash19enable_sm80_to_sm89INS1_16FlashAttnFwdSm80INS1_25CollectiveMainloopFwdSm80ILi4ELi1ELb0EN4cute5tupleIJNS5_1CILi128EEENS7_ILi48EEENS7_ILi96EEEEEELi96ENS_10bfloat16_tEfNS_4arch4Sm80ELb0ELb1ELb1ELb1ELb1ELb1ELb1ELb1EEENS1_21CollectiveEpilogueFwdINS6_IJS8_SA_S9_EEENS6_IJNS7_ILi1EEESI_SI_EEESC_SE_Li128ELb1ELb1ELb1ELb0EEENS1_36VarlenDynamicPersistentTileSchedulerILi128ELi48ELi128ELi128ELb1ELb1ELb0ELb1ELb0ELb1EEEEEEEEEvNT_6ParamsE --------------------------
	.section	.nv.info._ZN7cutlass13device_kernelIN5flash19enable_sm80_to_sm89INS1_16FlashAttnFwdSm80INS1_25CollectiveMainloopFwdSm80ILi4ELi1ELb0EN4cute5tupleIJNS5_1CILi128EEENS7_ILi48EEENS7_ILi96EEEEEELi96ENS_10bfloat16_tEfNS_4arch4Sm80ELb0ELb1ELb1ELb1ELb1ELb1ELb1ELb1EEENS1_21CollectiveEpilogueFwdINS6_IJS8_SA_S9_EEENS6_IJNS7_ILi1EEESI_SI_EEESC_SE_Li128ELb1ELb1ELb1ELb0EEENS1_36VarlenDynamicPersistentTileSchedulerILi128ELi48ELi128ELi128ELb1ELb1ELb0ELb1ELb0ELb1EEEEEEEEEvNT_6ParamsE,"",@"SHT_CUDA_INFO"
	.sectionflags	@""
	.align	4


	//----- nvinfo : EIATTR_CUDA_API_VERSION
	.align		4
        /*0000*/ 	.byte	0x04, 0x37
        /*0002*/ 	.short	(.L_214 - .L_213)
.L_213:
        /*0004*/ 	.word	0x00000082


	//----- nvinfo : EIATTR_SW2861232_WAR
	.align		4
.L_214:
        /*0008*/ 	.byte	0x01, 0x35
	.zero		2


	//----- nvinfo : EIATTR_PARAM_CBANK
	.align		4
        /*000c*/ 	.byte	0x04, 0x0a
        /*000e*/ 	.short	(.L_216 - .L_215)
	.align		4
.L_215:
        /*0010*/ 	.word	index@(.nv.constant0._ZN7cutlass13device_kernelIN5flash19enable_sm80_to_sm89INS1_16FlashAttnFwdSm80INS1_25CollectiveMainloopFwdSm80ILi4ELi1ELb0EN4cute5tupleIJNS5_1CILi128EEENS7_ILi48EEENS7_ILi96EEEEEELi96ENS_10bfloat16_tEfNS_4arch4Sm80ELb0ELb1ELb1ELb1ELb1ELb1ELb1ELb1EEENS1_21CollectiveEpilogueFwdINS6_IJS8_SA_S9_EEENS6_IJNS7_ILi1EEESI_SI_EEESC_SE_Li128ELb1ELb1ELb1ELb0EEENS1_36VarlenDynamicPersistentTileSchedulerILi128ELi48ELi128ELi128ELb1ELb1ELb0ELb1ELb0ELb1EEEEEEEEEvNT_6ParamsE)
        /*0014*/ 	.short	0x0160
        /*0016*/ 	.short	0x0438


	//----- nvinfo : EIATTR_CBANK_PARAM_SIZE
	.align		4
.L_216:
        /*0018*/ 	.byte	0x03, 0x19
        /*001a*/ 	.short	0x0438


	//----- nvinfo : EIATTR_KPARAM_INFO
	.align		4
        /*001c*/ 	.byte	0x04, 0x17
        /*001e*/ 	.short	(.L_218 - .L_217)
.L_217:
        /*0020*/ 	.word	0x00000000
        /*0024*/ 	.short	0x0000
        /*0026*/ 	.short	0x0000
        /*0028*/ 	.byte	0x00, 0xf0, 0xe1, 0x10


	//----- nvinfo : EIATTR_MAXREG_COUNT
	.align		4
.L_218:
        /*002c*/ 	.byte	0x03, 0x1b
        /*002e*/ 	.short	0x00ff


	//----- nvinfo : EIATTR_NUM_BARRIERS
	.align		4
        /*0030*/ 	.byte	0x02, 0x4c
        /*0032*/ 	.byte	0x06
	.zero		1


	//----- nvinfo : EIATTR_ANNOTATIONS
	.align		4
        /*0034*/ 	.byte	0x04, 0x55
        /*0036*/ 	.short	(.L_220 - .L_219)


	//   ....[0]....
.L_219:
        /* <DEDUP_REMOVED lines=162> */


	//----- nvinfo : EIATTR_MERCURY_ISA_VERSION
	.align		4
.L_220:
        /*0a40*/ 	.byte	0x03, 0x5f
        /*0a42*/ 	.short	0x0000


	//----- nvinfo : EIATTR_INT_WARP_WIDE_INSTR_OFFSETS
	.align		4
        /*0a44*/ 	.byte	0x04, 0x31
        /*0a46*/ 	.short	(.L_222 - .L_221)


	//   ....[0]....
.L_221:
        /*0a48*/ 	.word	0x00021bd0


	//   ....[1]....
        /*0a4c*/ 	.word	0x00021c50


	//----- nvinfo : EIATTR_COOP_GROUP_MASK_REGIDS
	.align		4
.L_222:
        /*0a50*/ 	.byte	0x04, 0x29
        /*0a52*/ 	.short	(.L_224 - .L_223)


	//   ....[0]....
.L_223:
        /*0a54*/ 	.word	0xffffffff


	//   ....[1]....
        /*0a58*/ 	.word	0xffffffff


	//   ....[2]....
        /*0a5c*/ 	.word	0xffffffff


	//   ....[3]....
        /*0a60*/ 	.word	0xffffffff


	//   ....[4]....
        /*0a64*/ 	.word	0xffffffff


	//   ....[5]....
        /*0a68*/ 	.word	0xffffffff


	//   ....[6]....
        /*0a6c*/ 	.word	0xffffffff


	//   ....[7]....
        /*0a70*/ 	.word	0xffffffff


	//   ....[8]....
        /*0a74*/ 	.word	0xffffffff


	//   ....[9]....
        /*0a78*/ 	.word	0xffffffff


	//   ....[10]....
        /*0a7c*/ 	.word	0xffffffff


	//   ....[11]....
        /*0a80*/ 	.word	0xffffffff


	//   ....[12]....
        /*0a84*/ 	.word	0xffffffff


	//   ....[13]....
        /*0a88*/ 	.word	0xffffffff


	//   ....[14]....
        /*0a8c*/ 	.word	0xffffffff


	//   ....[15]....
        /*0a90*/ 	.word	0xffffffff


	//   ....[16]....
        /*0a94*/ 	.word	0xffffffff


	//   ....[17]....
        /*0a98*/ 	.word	0xffffffff


	//   ....[18]....
        /*0a9c*/ 	.word	0xffffffff


	//   ....[19]....
        /*0aa0*/ 	.word	0xffffffff


	//   ....[20]....
        /*0aa4*/ 	.word	0xffffffff


	//   ....[21]....
        /*0aa8*/ 	.word	0xffffffff


	//   ....[22]....
        /*0aac*/ 	.word	0xffffffff


	//   ....[23]....
        /*0ab0*/ 	.word	0xffffffff


	//   ....[24]....
        /*0ab4*/ 	.word	0xffffffff


	//   ....[25]....
        /*0ab8*/ 	.word	0xffffffff


	//   ....[26]....
        /*0abc*/ 	.word	0xffffffff


	//   ....[27]....
        /*0ac0*/ 	.word	0xffffffff


	//   ....[28]....
        /*0ac4*/ 	.word	0xffffffff


	//   ....[29]....
        /*0ac8*/ 	.word	0xffffffff


	//   ....[30]....
        /*0acc*/ 	.word	0xffffffff


	//   ....[31]....
        /*0ad0*/ 	.word	0xffffffff


	//   ....[32]....
        /*0ad4*/ 	.word	0xffffffff


	//   ....[33]....
        /*0ad8*/ 	.word	0xffffffff


	//   ....[34]....
        /*0adc*/ 	.word	0xffffffff


	//   ....[35]....
        /*0ae0*/ 	.word	0xffffffff


	//   ....[36]....
        /*0ae4*/ 	.word	0xffffffff


	//   ....[37]....
        /*0ae8*/ 	.word	0xffffffff


	//   ....[38]....
        /*0aec*/ 	.word	0xffffffff


	//   ....[39]....
        /*0af0*/ 	.word	0xffffffff


	//   ....[40]....
        /*0af4*/ 	.word	0xffffffff


	//   ....[41]....
        /*0af8*/ 	.word	0xffffffff


	//   ....[42]....
        /*0afc*/ 	.word	0xffffffff


	//   ....[43]....
        /*0b00*/ 	.word	0xffffffff


	//   ....[44]....
        /*0b04*/ 	.word	0xffffffff


	//   ....[45]....
        /*0b08*/ 	.word	0xffffffff


	//   ....[46]....
        /*0b0c*/ 	.word	0xffffffff


	//   ....[47]....
        /*0b10*/ 	.word	0xffffffff


	//   ....[48]....
        /*0b14*/ 	.word	0xffffffff


	//   ....[49]....
        /*0b18*/ 	.word	0xffffffff


	//   ....[50]....
        /*0b1c*/ 	.word	0xffffffff


	//   ....[51]....
        /*0b20*/ 	.word	0xffffffff


	//   ....[52]....
        /*0b24*/ 	.word	0xffffffff


	//   ....[53]....
        /*0b28*/ 	.word	0xffffffff


	//   ....[54]....
        /*0b2c*/ 	.word	0xffffffff


	//   ....[55]....
        /*0b30*/ 	.word	0xffffffff


	//   ....[56]....
        /*0b34*/ 	.word	0xffffffff


	//   ....[57]....
        /*0b38*/ 	.word	0xffffffff


	//   ....[58]....
        /*0b3c*/ 	.word	0xffffffff


	//   ....[59]....
        /*0b40*/ 	.word	0xffffffff


	//   ....[60]....
        /*0b44*/ 	.word	0xffffffff


	//   ....[61]....
        /*0b48*/ 	.word	0xffffffff


	//   ....[62]....
        /*0b4c*/ 	.word	0xffffffff


	//   ....[63]....
        /*0b50*/ 	.word	0xffffffff


	//   ....[64]....
        /*0b54*/ 	.word	0xffffffff


	//   ....[65]....
        /*0b58*/ 	.word	0xffffffff


	//   ....[66]....
        /*0b5c*/ 	.word	0xffffffff


	//   ....[67]....
        /*0b60*/ 	.word	0xffffffff


	//   ....[68]....
        /*0b64*/ 	.word	0xffffffff


	//   ....[69]....
        /*0b68*/ 	.word	0xffffffff


	//   ....[70]....
        /*0b6c*/ 	.word	0xffffffff


	//   ....[71]....
        /*0b70*/ 	.word	0xffffffff


	//   ....[72]....
        /*0b74*/ 	.word	0xffffffff


	//   ....[73]....
        /*0b78*/ 	.word	0xffffffff


	//   ....[74]....
        /*0b7c*/ 	.word	0xffffffff


	//   ....[75]....
        /*0b80*/ 	.word	0xffffffff


	//   ....[76]....
        /*0b84*/ 	.word	0xffffffff


	//   ....[77]....
        /*0b88*/ 	.word	0xffffffff


	//   ....[78]....
        /*0b8c*/ 	.word	0xffffffff


	//   ....[79]....
        /*0b90*/ 	.word	0xffffffff


	//   ....[80]....
        /*0b94*/ 	.word	0xffffffff


	//   ....[81]....
        /*0b98*/ 	.word	0xffffffff


	//   ....[82]....
        /*0b9c*/ 	.word	0xffffffff


	//   ....[83]....
        /*0ba0*/ 	.word	0xffffffff


	//   ....[84]....
        /*0ba4*/ 	.word	0xffffffff


	//   ....[85]....
        /*0ba8*/ 	.word	0xffffffff


	//   ....[86]....
        /*0bac*/ 	.word	0xffffffff


	//   ....[87]....
        /*0bb0*/ 	.word	0xffffffff


	//   ....[88]....
        /*0bb4*/ 	.word	0xffffffff


	//   ....[89]....
        /*0bb8*/ 	.word	0xffffffff


	//   ....[90]....
        /*0bbc*/ 	.word	0xffffffff


	//   ....[91]....
        /*0bc0*/ 	.word	0xffffffff


	//   ....[92]....
        /*0bc4*/ 	.word	0xffffffff


	//   ....[93]....
        /*0bc8*/ 	.word	0xffffffff


	//   ....[94]....
        /*0bcc*/ 	.word	0xffffffff


	//   ....[95]....
        /*0bd0*/ 	.word	0xffffffff


	//   ....[96]....
        /*0bd4*/ 	.word	0xffffffff


	//   ....[97]....
        /*0bd8*/ 	.word	0xffffffff


	//   ....[98]....
        /*0bdc*/ 	.word	0xffffffff


	//   ....[99]....
        /*0be0*/ 	.word	0xffffffff


	//   ....[100]....
        /*0be4*/ 	.word	0xffffffff


	//   ....[101]....
        /*0be8*/ 	.word	0xffffffff


	//   ....[102]....
        /*0bec*/ 	.word	0xffffffff


	//   ....[103]....
        /*0bf0*/ 	.word	0xffffffff


	//   ....[104]....
        /*0bf4*/ 	.word	0xffffffff


	//   ....[105]....
        /*0bf8*/ 	.word	0xffffffff


	//   ....[106]....
        /*0bfc*/ 	.word	0xffffffff


	//   ....[107]....
        /*0c00*/ 	.word	0xffffffff


	//   ....[108]....
        /*0c04*/ 	.word	0xffffffff


	//   ....[109]....
        /*0c08*/ 	.word	0xffffffff


	//   ....[110]....
        /*0c0c*/ 	.word	0xffffffff


	//   ....[111]....
        /*0c10*/ 	.word	0xffffffff


	//   ....[112]....
        /*0c14*/ 	.word	0xffffffff


	//   ....[113]....
        /*0c18*/ 	.word	0xffffffff


	//   ....[114]....
        /*0c1c*/ 	.word	0xffffffff


	//   ....[115]....
        /*0c20*/ 	.word	0xffffffff


	//   ....[116]....
        /*0c24*/ 	.word	0xffffffff


	//   ....[117]....
        /*0c28*/ 	.word	0xffffffff


	//   ....[118]....
        /*0c2c*/ 	.word	0xffffffff


	//   ....[119]....
        /*0c30*/ 	.word	0xffffffff


	//   ....[120]....
        /*0c34*/ 	.word	0xffffffff


	//   ....[121]....
        /*0c38*/ 	.word	0xffffffff


	//   ....[122]....
        /*0c3c*/ 	.word	0xffffffff


	//   ....[123]....
        /*0c40*/ 	.word	0xffffffff


	//   ....[124]....
        /*0c44*/ 	.word	0xffffffff


	//   ....[125]....
        /*0c48*/ 	.word	0xffffffff


	//   ....[126]....
        /*0c4c*/ 	.word	0xffffffff


	//   ....[127]....
        /*0c50*/ 	.word	0xffffffff


	//   ....[128]....
        /*0c54*/ 	.word	0xffffffff


	//   ....[129]....
        /*0c58*/ 	.word	0xffffffff


	//   ....[130]....
        /*0c5c*/ 	.word	0xffffffff


	//   ....[131]....
        /*0c60*/ 	.word	0xffffffff


	//   ....[132]....
        /*0c64*/ 	.word	0xffffffff


	//   ....[133]....
        /*0c68*/ 	.word	0xffffffff


	//   ....[134]....
        /*0c6c*/ 	.word	0xffffffff


	//   ....[135]....
        /*0c70*/ 	.word	0xffffffff


	//   ....[136]....
        /*0c74*/ 	.word	0xffffffff


	//   ....[137]....
        /*0c78*/ 	.word	0xffffffff


	//   ....[138]....
        /*0c7c*/ 	.word	0xffffffff


	//   ....[139]....
        /*0c80*/ 	.word	0xffffffff


	//   ....[140]....
        /*0c84*/ 	.word	0xffffffff


	//   ....[141]....
        /*0c88*/ 	.word	0xffffffff


	//   ....[142]....
        /*0c8c*/ 	.word	0xffffffff


	//   ....[143]....
        /*0c90*/ 	.word	0xffffffff


	//   ....[144]....
        /*0c94*/ 	.word	0xffffffff


	//   ....[145]....
        /*0c98*/ 	.word	0xffffffff


	//   ....[146]....
        /*0c9c*/ 	.word	0xffffffff


	//   ....[147]....
        /*0ca0*/ 	.word	0xffffffff


	//   ....[148]....
        /*0ca4*/ 	.word	0xffffffff


	//   ....[149]....
        /*0ca8*/ 	.word	0xffffffff


	//   ....[150]....
        /*0cac*/ 	.word	0xffffffff


	//   ....[151]....
        /*0cb0*/ 	.word	0xffffffff


	//   ....[152]....
        /*0cb4*/ 	.word	0xffffffff


	//   ....[153]....
        /*0cb8*/ 	.word	0xffffffff


	//   ....[154]....
        /*0cbc*/ 	.word	0xffffffff


	//   ....[155]....
        /*0cc0*/ 	.word	0xffffffff


	//   ....[156]....
        /*0cc4*/ 	.word	0xffffffff


	//   ....[157]....
        /*0cc8*/ 	.word	0xffffffff


	//   ....[158]....
        /*0ccc*/ 	.word	0xffffffff


	//   ....[159]....
        /*0cd0*/ 	.word	0xffffffff


	//   ....[160]....
        /*0cd4*/ 	.word	0xffffffff


	//   ....[161]....
        /*0cd8*/ 	.word	0xffffffff


	//   ....[162]....
        /*0cdc*/ 	.word	0xffffffff


	//   ....[163]....
        /*0ce0*/ 	.word	0xffffffff


	//   ....[164]....
        /*0ce4*/ 	.word	0xffffffff


	//   ....[165]....
        /*0ce8*/ 	.word	0xffffffff


	//   ....[166]....
        /*0cec*/ 	.word	0xffffffff


	//   ....[167]....
        /*0cf0*/ 	.word	0xffffffff


	//   ....[168]....
        /*0cf4*/ 	.word	0xffffffff


	//   ....[169]....
        /*0cf8*/ 	.word	0xffffffff


	//   ....[170]....
        /*0cfc*/ 	.word	0xffffffff


	//   ....[171]....
        /*0d00*/ 	.word	0xffffffff


	//   ....[172]....
        /*0d04*/ 	.word	0xffffffff


	//   ....[173]....
        /*0d08*/ 	.word	0xffffffff


	//   ....[174]....
        /*0d0c*/ 	.word	0xffffffff


	//   ....[175]....
        /*0d10*/ 	.word	0xffffffff


	//   ....[176]....
        /*0d14*/ 	.word	0xffffffff


	//   ....[177]....
        /*0d18*/ 	.word	0xffffffff


	//   ....[178]....
        /*0d1c*/ 	.word	0xffffffff


	//   ....[179]....
        /*0d20*/ 	.word	0xffffffff


	//   ....[180]....
        /*0d24*/ 	.word	0xffffffff


	//   ....[181]....
        /*0d28*/ 	.word	0xffffffff


	//   ....[182]....
        /*0d2c*/ 	.word	0xffffffff


	//   ....[183]....
        /*0d30*/ 	.word	0xffffffff


	//   ....[184]....
        /*0d34*/ 	.word	0xffffffff


	//   ....[185]....
        /*0d38*/ 	.word	0xffffffff


	//   ....[186]....
        /*0d3c*/ 	.word	0xffffffff


	//   ....[187]....
        /*0d40*/ 	.word	0xffffffff


	//   ....[188]....
        /*0d44*/ 	.word	0xffffffff


	//   ....[189]....
        /*0d48*/ 	.word	0xffffffff


	//   ....[190]....
        /*0d4c*/ 	.word	0xffffffff


	//   ....[191]....
        /*0d50*/ 	.word	0xffffffff


	//   ....[192]....
        /*0d54*/ 	.word	0xffffffff


	//   ....[193]....
        /*0d58*/ 	.word	0xffffffff


	//   ....[194]....
        /*0d5c*/ 	.word	0xffffffff


	//   ....[195]....
        /*0d60*/ 	.word	0xffffffff


	//   ....[196]....
        /*0d64*/ 	.word	0xffffffff


	//   ....[197]....
        /*0d68*/ 	.word	0xffffffff


	//   ....[198]....
        /*0d6c*/ 	.word	0xffffffff


	//   ....[199]....
        /*0d70*/ 	.word	0xffffffff


	//   ....[200]....
        /*0d74*/ 	.word	0xffffffff


	//   ....[201]....
        /*0d78*/ 	.word	0xffffffff


	//   ....[202]....
        /*0d7c*/ 	.word	0xffffffff


	//   ....[203]....
        /*0d80*/ 	.word	0xffffffff


	//   ....[204]....
        /*0d84*/ 	.word	0xffffffff


	//   ....[205]....
        /*0d88*/ 	.word	0xffffffff


	//   ....[206]....
        /*0d8c*/ 	.word	0xffffffff


	//   ....[207]....
        /*0d90*/ 	.word	0xffffffff


	//   ....[208]....
        /*0d94*/ 	.word	0xffffffff


	//   ....[209]....
        /*0d98*/ 	.word	0xffffffff


	//   ....[210]....
        /*0d9c*/ 	.word	0xffffffff


	//   ....[211]....
        /*0da0*/ 	.word	0xffffffff


	//   ....[212]....
        /*0da4*/ 	.word	0xffffffff


	//   ....[213]....
        /*0da8*/ 	.word	0xffffffff


	//   ....[214]....
        /*0dac*/ 	.word	0xffffffff


	//   ....[215]....
        /*0db0*/ 	.word	0xffffffff


	//   ....[216]....
        /*0db4*/ 	.word	0xffffffff


	//   ....[217]....
        /*0db8*/ 	.word	0xffffffff


	//   ....[218]....
        /*0dbc*/ 	.word	0xffffffff


	//   ....[219]....
        /*0dc0*/ 	.word	0xffffffff


	//   ....[220]....
        /*0dc4*/ 	.word	0xffffffff


	//   ....[221]....
        /*0dc8*/ 	.word	0xffffffff


	//   ....[222]....
        /*0dcc*/ 	.word	0xffffffff


	//   ....[223]....
        /*0dd0*/ 	.word	0xffffffff


	//   ....[224]....
        /*0dd4*/ 	.word	0xffffffff


	//   ....[225]....
        /*0dd8*/ 	.word	0xffffffff


	//   ....[226]....
        /*0ddc*/ 	.word	0xffffffff


	//   ....[227]....
        /*0de0*/ 	.word	0xffffffff


	//   ....[228]....
        /*0de4*/ 	.word	0xffffffff


	//   ....[229]....
        /*0de8*/ 	.word	0xffffffff


	//   ....[230]....
        /*0dec*/ 	.word	0xffffffff


	//   ....[231]....
        /*0df0*/ 	.word	0xffffffff


	//   ....[232]....
        /*0df4*/ 	.word	0xffffffff


	//   ....[233]....
        /*0df8*/ 	.word	0xffffffff


	//   ....[234]....
        /*0dfc*/ 	.word	0xffffffff


	//   ....[235]....
        /*0e00*/ 	.word	0xffffffff


	//   ....[236]....
        /*0e04*/ 	.word	0xffffffff


	//   ....[237]....
        /*0e08*/ 	.word	0xffffffff


	//   ....[238]....
        /*0e0c*/ 	.word	0xffffffff


	//   ....[239]....
        /*0e10*/ 	.word	0xffffffff


	//   ....[240]....
        /*0e14*/ 	.word	0xffffffff


	//   ....[241]....
        /*0e18*/ 	.word	0xffffffff


	//   ....[242]....
        /*0e1c*/ 	.word	0xffffffff


	//   ....[243]....
        /*0e20*/ 	.word	0xffffffff


	//   ....[244]....
        /*0e24*/ 	.word	0xffffffff


	//   ....[245]....
        /*0e28*/ 	.word	0xffffffff


	//   ....[246]....
        /*0e2c*/ 	.word	0xffffffff


	//   ....[247]....
        /*0e30*/ 	.word	0xffffffff


	//   ....[248]....
        /*0e34*/ 	.word	0xffffffff


	//   ....[249]....
        /*0e38*/ 	.word	0xffffffff


	//   ....[250]....
        /*0e3c*/ 	.word	0xffffffff


	//   ....[251]....
        /*0e40*/ 	.word	0xffffffff


	//   ....[252]....
        /*0e44*/ 	.word	0xffffffff


	//   ....[253]....
        /*0e48*/ 	.word	0xffffffff


	//   ....[254]....
        /*0e4c*/ 	.word	0xffffffff


	//   ....[255]....
        /*0e50*/ 	.word	0xffffffff


	//   ....[0]....
        /*0e54*/ 	.word	0xffffffff


	//   ....[1]....
        /*0e58*/ 	.word	0xffffffff


	//   ....[2]....
        /*0e5c*/ 	.word	0xffffffff


	//   ....[3]....
        /*0e60*/ 	.word	0xffffffff


	//   ....[4]....
        /*0e64*/ 	.word	0xffffffff


	//   ....[5]....
        /*0e68*/ 	.word	0xffffffff


	//   ....[6]....
        /*0e6c*/ 	.word	0xffffffff


	//   ....[7]....
        /*0e70*/ 	.word	0xffffffff


	//   ....[8]....
        /*0e74*/ 	.word	0xffffffff


	//   ....[9]....
        /*0e78*/ 	.word	0xffffffff


	//   ....[10]....
        /*0e7c*/ 	.word	0xffffffff


	//   ....[11]....
        /*0e80*/ 	.word	0xffffffff


	//   ....[12]....
        /*0e84*/ 	.word	0xffffffff


	//   ....[13]....
        /*0e88*/ 	.word	0xffffffff


	//   ....[14]....
        /*0e8c*/ 	.word	0xffffffff


	//   ....[15]....
        /*0e90*/ 	.word	0xffffffff


	//   ....[16]....
        /*0e94*/ 	.word	0xffffffff


	//   ....[17]....
        /*0e98*/ 	.word	0xffffffff


	//   ....[18]....
        /*0e9c*/ 	.word	0xffffffff


	//   ....[19]....
        /*0ea0*/ 	.word	0xffffffff


	//   ....[20]....
        /*0ea4*/ 	.word	0xffffffff


	//   ....[21]....
        /*0ea8*/ 	.word	0xffffffff


	//   ....[22]....
        /*0eac*/ 	.word	0xffffffff


	//   ....[23]....
        /*0eb0*/ 	.word	0xffffffff


	//   ....[24]....
        /*0eb4*/ 	.word	0xffffffff


	//   ....[25]....
        /*0eb8*/ 	.word	0xffffffff


	//   ....[26]....
        /*0ebc*/ 	.word	0xffffffff


	//   ....[27]....
        /*0ec0*/ 	.word	0xffffffff


	//   ....[28]....
        /*0ec4*/ 	.word	0xffffffff


	//   ....[29]....
        /*0ec8*/ 	.word	0xffffffff


	//   ....[30]....
        /*0ecc*/ 	.word	0xffffffff


	//   ....[31]....
        /*0ed0*/ 	.word	0xffffffff


	//   ....[32]....
        /*0ed4*/ 	.word	0xffffffff


	//   ....[33]....
        /*0ed8*/ 	.word	0xffffffff


	//   ....[34]....
        /*0edc*/ 	.word	0xffffffff


	//   ....[35]....
        /*0ee0*/ 	.word	0xffffffff


	//   ....[36]....
        /*0ee4*/ 	.word	0xffffffff


	//   ....[37]....
        /*0ee8*/ 	.word	0xffffffff


	//   ....[38]....
        /*0eec*/ 	.word	0xffffffff


	//   ....[39]....
        /*0ef0*/ 	.word	0xffffffff


	//   ....[40]....
        /*0ef4*/ 	.word	0xffffffff


	//   ....[41]....
        /*0ef8*/ 	.word	0xffffffff


	//   ....[42]....
        /*0efc*/ 	.word	0xffffffff


	//   ....[43]....
        /*0f00*/ 	.word	0xffffffff


	//   ....[44]....
        /*0f04*/ 	.word	0xffffffff


	//   ....[45]....
        /*0f08*/ 	.word	0xffffffff


	//   ....[46]....
        /*0f0c*/ 	.word	0xffffffff


	//   ....[47]....
        /*0f10*/ 	.word	0xffffffff


	//   ....[48]....
        /*0f14*/ 	.word	0xffffffff


	//   ....[49]....
        /*0f18*/ 	.word	0xffffffff


	//   ....[50]....
        /*0f1c*/ 	.word	0xffffffff


	//   ....[51]....
        /*0f20*/ 	.word	0xffffffff


	//   ....[52]....
        /*0f24*/ 	.word	0xffffffff


	//   ....[53]....
        /*0f28*/ 	.word	0xffffffff


	//   ....[54]....
        /*0f2c*/ 	.word	0xffffffff


	//   ....[55]....
        /*0f30*/ 	.word	0xffffffff


	//   ....[56]....
        /*0f34*/ 	.word	0xffffffff


	//   ....[57]....
        /*0f38*/ 	.word	0xffffffff


	//   ....[58]....
        /*0f3c*/ 	.word	0xffffffff


	//   ....[59]....
        /*0f40*/ 	.word	0xffffffff


	//   ....[60]....
        /*0f44*/ 	.word	0xffffffff


	//   ....[61]....
        /*0f48*/ 	.word	0xffffffff


	//   ....[62]....
        /*0f4c*/ 	.word	0xffffffff


	//   ....[63]....
        /*0f50*/ 	.word	0xffffffff


	//   ....[64]....
        /*0f54*/ 	.word	0xffffffff


	//   ....[65]....
        /*0f58*/ 	.word	0xffffffff


	//   ....[66]....
        /*0f5c*/ 	.word	0xffffffff


	//   ....[67]....
        /*0f60*/ 	.word	0xffffffff


	//   ....[68]....
        /*0f64*/ 	.word	0xffffffff


	//   ....[69]....
        /*0f68*/ 	.word	0xffffffff


	//   ....[70]....
        /*0f6c*/ 	.word	0xffffffff


	//   ....[71]....
        /*0f70*/ 	.word	0xffffffff


	//----- nvinfo : EIATTR_COOP_GROUP_INSTR_OFFSETS
	.align		4
.L_224:
        /*0f74*/ 	.byte	0x04, 0x28
        /*0f76*/ 	.short	(.L_226 - .L_225)


	//   ....[0]....
.L_225:
        /*0f78*/ 	.word	0x00000050


	//   ....[1]....
        /*0f7c*/ 	.word	0x00000200


	//   ....[2]....
        /*0f80*/ 	.word	0x00000230


	//   ....[3]....
        /*0f84*/ 	.word	0x00000260


	//   ....[4]....
        /*0f88*/ 	.word	0x00000290


	//   ....[5]....
        /*0f8c*/ 	.word	0x000002c0


	//   ....[6]....
        /*0f90*/ 	.word	0x000002f0


	//   ....[7]....
        /*0f94*/ 	.word	0x00000450


	//   ....[8]....
        /*0f98*/ 	.word	0x00000490


	//   ....[9]....
        /*0f9c*/ 	.word	0x000004c0


	//   ....[10]....
        /*0fa0*/ 	.word	0x000004f0


	//   ....[11]....
        /*0fa4*/ 	.word	0x00000520


	//   ....[12]....
        /*0fa8*/ 	.word	0x00000550


	//   ....[13]....
        /*0fac*/ 	.word	0x000005e0


	//   ....[14]....
        /*0fb0*/ 	.word	0x00000630


	//   ....[15]....
        /*0fb4*/ 	.word	0x00000650


	//   ....[16]....
        /*0fb8*/ 	.word	0x000006b0


	//   ....[17]....
        /*0fbc*/ 	.word	0x00004140


	//   ....[18]....
        /*0fc0*/ 	.word	0x00004150


	//   ....[19]....
        /*0fc4*/ 	.word	0x00005dc0


	//   ....[20]....
        /*0fc8*/ 	.word	0x00005dd0


	//   ....[21]....
        /*0fcc*/ 	.word	0x00007740


	//   ....[22]....
        /*0fd0*/ 	.word	0x00007760


	//   ....[23]....
        /*0fd4*/ 	.word	0x00007e50


	//   ....[24]....
        /*0fd8*/ 	.word	0x00007e70


	//   ....[25]....
        /*0fdc*/ 	.word	0x00009190


	//   ....[26]....
        /*0fe0*/ 	.word	0x000091b0


	//   ....[27]....
        /*0fe4*/ 	.word	0x00009340


	//   ....[28]....
        /*0fe8*/ 	.word	0x00009350


	//   ....[29]....
        /*0fec*/ 	.word	0x000094e0


	//   ....[30]....
        /*0ff0*/ 	.word	0x00009500


	//   ....[31]....
        /*0ff4*/ 	.word	0x00009690


	//   ....[32]....
        /*0ff8*/ 	.word	0x000096a0


	//   ....[33]....
        /*0ffc*/ 	.word	0x00009bd0


	//   ....[34]....
        /*1000*/ 	.word	0x00009be0


	//   ....[35]....
        /*1004*/ 	.word	0x00009bf0


	//   ....[36]....
        /*1008*/ 	.word	0x00009c00


	//   ....[37]....
        /*100c*/ 	.word	0x0000a0b0


	//   ....[38]....
        /*1010*/ 	.word	0x0000a0d0


	//   ....[39]....
        /*1014*/ 	.word	0x0000a0f0


	//   ....[40]....
        /*1018*/ 	.word	0x0000a110


	//   ....[41]....
        /*101c*/ 	.word	0x0000a630


	//   ....[42]....
        /*1020*/ 	.word	0x0000a8a0


	//   ....[43]....
        /*1024*/ 	.word	0x0000a8e0


	//   ....[44]....
        /*1028*/ 	.word	0x0000a900


	//   ....[45]....
        /*102c*/ 	.word	0x0000d7e0


	//   ....[46]....
        /*1030*/ 	.word	0x0000d800


	//   ....[47]....
        /*1034*/ 	.word	0x0000d820


	//   ....[48]....
        /*1038*/ 	.word	0x0000d840


	//   ....[49]....
        /*103c*/ 	.word	0x0000db90


	//   ....[50]....
        /*1040*/ 	.word	0x0000de00


	//   ....[51]....
        /*1044*/ 	.word	0x0000de40


	//   ....[52]....
        /*1048*/ 	.word	0x0000de80


	//   ....[53]....
        /*104c*/ 	.word	0x00010ed0


	//   ....[54]....
        /*1050*/ 	.word	0x00010ef0


	//   ....[55]....
        /*1054*/ 	.word	0x000110d0


	//   ....[56]....
        /*1058*/ 	.word	0x000110e0


	//   ....[57]....
        /*105c*/ 	.word	0x000120f0


	//   ....[58]....
        /*1060*/ 	.word	0x00012110


	//   ....[59]....
        /*1064*/ 	.word	0x00012280


	//   ....[60]....
        /*1068*/ 	.word	0x00012290


	//   ....[61]....
        /*106c*/ 	.word	0x000124f0


	//   ....[62]....
        /*1070*/ 	.word	0x00012a70


	//   ....[63]....
        /*1074*/ 	.word	0x00012ed0


	//   ....[64]....
        /*1078*/ 	.word	0x00013330


	//   ....[65]....
        /*107c*/ 	.word	0x00013a50


	//   ....[66]....
        /*1080*/ 	.word	0x00013a80


	//   ....[67]....
        /*1084*/ 	.word	0x00013a90


	//   ....[68]....
        /*1088*/ 	.word	0x00013aa0


	//   ....[69]....
        /*108c*/ 	.word	0x00013ab0


	//   ....[70]....
        /*1090*/ 	.word	0x00013ae0


	//   ....[71]....
        /*1094*/ 	.word	0x00013b00


	//   ....[72]....
        /*1098*/ 	.word	0x00013b20


	//   ....[73]....
        /*109c*/ 	.word	0x000150e0


	//   ....[74]....
        /*10a0*/ 	.word	0x00015100


	//   ....[75]....
        /*10a4*/ 	.word	0x00015260


	//   ....[76]....
        /*10a8*/ 	.word	0x00015270


	//   ....[77]....
        /*10ac*/ 	.word	0x00016250


	//   ....[78]....
        /*10b0*/ 	.word	0x00016270


	//   ....[79]....
        /*10b4*/ 	.word	0x000163e0


	//   ....[80]....
        /*10b8*/ 	.word	0x000163f0


	//   ....[81]....
        /*10bc*/ 	.word	0x00016630


	//   ....[82]....
        /*10c0*/ 	.word	0x00016c00


	//   ....[83]....
        /*10c4*/ 	.word	0x000170a0


	//   ....[84]....
        /*10c8*/ 	.word	0x00017540


	//   ....[85]....
        /*10cc*/ 	.word	0x00017ce0


	//   ....[86]....
        /*10d0*/ 	.word	0x00017d10


	//   ....[87]....
        /*10d4*/ 	.word	0x00017d30


	//   ....[88]....
        /*10d8*/ 	.word	0x00017d50


	//   ....[89]....
        /*10dc*/ 	.word	0x00017d70


	//   ....[90]....
        /*10e0*/ 	.word	0x00017d90


	//   ....[91]....
        /*10e4*/ 	.word	0x00017db0


	//   ....[92]....
        /*10e8*/ 	.word	0x00017dd0


	//   ....[93]....
        /*10ec*/ 	.word	0x00019b00


	//   ....[94]....
        /*10f0*/ 	.word	0x00019b20


	//   ....[95]....
        /*10f4*/ 	.word	0x00019c80


	//   ....[96]....
        /*10f8*/ 	.word	0x00019c90


	//   ....[97]....
        /*10fc*/ 	.word	0x0001ac80


	//   ....[98]....
        /*1100*/ 	.word	0x0001aca0


	//   ....[99]....
        /*1104*/ 	.word	0x0001ae10


	//   ....[100]....
        /*1108*/ 	.word	0x0001ae20


	//   ....[101]....
        /*110c*/ 	.word	0x0001b2a0


	//   ....[102]....
        /*1110*/ 	.word	0x0001b2d0


	//   ....[103]....
        /*1114*/ 	.word	0x0001b2f0


	//   ....[104]....
        /*1118*/ 	.word	0x0001b310


	//   ....[105]....
        /*111c*/ 	.word	0x0001b330


	//   ....[106]....
        /*1120*/ 	.word	0x0001b350


	//   ....[107]....
        /*1124*/ 	.word	0x0001b370


	//   ....[108]....
        /*1128*/ 	.word	0x0001b390


	//   ....[109]....
        /*112c*/ 	.word	0x0001cd70


	//   ....[110]....
        /*1130*/ 	.word	0x0001cdc0


	//   ....[111]....
        /*1134*/ 	.word	0x0001cee0


	//   ....[112]....
        /*1138*/ 	.word	0x0001cef0


	//   ....[113]....
        /*113c*/ 	.word	0x0001ded0


	//   ....[114]....
        /*1140*/ 	.word	0x0001def0


	//   ....[115]....
        /*1144*/ 	.word	0x0001dfe0


	//   ....[116]....
        /*1148*/ 	.word	0x0001dff0


	//   ....[117]....
        /*114c*/ 	.word	0x0001e1b0


	//   ....[118]....
        /*1150*/ 	.word	0x0001e780


	//   ....[119]....
        /*1154*/ 	.word	0x0001ec20


	//   ....[120]....
        /*1158*/ 	.word	0x0001f0c0


	//   ....[121]....
        /*115c*/ 	.word	0x0001f860


	//   ....[122]....
        /*1160*/ 	.word	0x0001f890


	//   ....[123]....
        /*1164*/ 	.word	0x0001f8b0


	//   ....[124]....
        /*1168*/ 	.word	0x0001f8d0


	//   ....[125]....
        /*116c*/ 	.word	0x0001f8f0


	//   ....[126]....
        /*1170*/ 	.word	0x0001f910


	//   ....[127]....
        /*1174*/ 	.word	0x0001f930


	//   ....[128]....
        /*1178*/ 	.word	0x0001f950


	//   ....[129]....
        /*117c*/ 	.word	0x00021210


	//   ....[130]....
        /*1180*/ 	.word	0x00021240


	//   ....[131]....
        /*1184*/ 	.word	0x00021250


	//   ....[132]....
        /*1188*/ 	.word	0x00021260


	//   ....[133]....
        /*118c*/ 	.word	0x00021270


	//   ....[134]....
        /*1190*/ 	.word	0x000212a0


	//   ....[135]....
        /*1194*/ 	.word	0x000212c0


	//   ....[136]....
        /*1198*/ 	.word	0x000212e0


	//   ....[137]....
        /*119c*/ 	.word	0x00022880


	//   ....[138]....
        /*11a0*/ 	.word	0x00022890


	//   ....[139]....
        /*11a4*/ 	.word	0x000228b0


	//   ....[140]....
        /*11a8*/ 	.word	0x000228c0


	//   ....[141]....
        /*11ac*/ 	.word	0x000228d0


	//   ....[142]....
        /*11b0*/ 	.word	0x000228e0


	//   ....[143]....
        /*11b4*/ 	.word	0x00022900


	//   ....[144]....
        /*11b8*/ 	.word	0x00022910


	//   ....[145]....
        /*11bc*/ 	.word	0x00022d80


	//   ....[146]....
        /*11c0*/ 	.word	0x00022da0


	//   ....[147]....
        /*11c4*/ 	.word	0x00022f00


	//   ....[148]....
        /*11c8*/ 	.word	0x00022f10


	//   ....[149]....
        /*11cc*/ 	.word	0x00023080


	//   ....[150]....
        /*11d0*/ 	.word	0x000230a0


	//   ....[151]....
        /*11d4*/ 	.word	0x00023210


	//   ....[152]....
        /*11d8*/ 	.word	0x00023220


	//   ....[153]....
        /*11dc*/ 	.word	0x00023580


	//   ....[154]....
        /*11e0*/ 	.word	0x000235a0


	//   ....[155]....
        /*11e4*/ 	.word	0x00023b10


	//   ....[156]....
        /*11e8*/ 	.word	0x00023b20


	//   ....[157]....
        /*11ec*/ 	.word	0x00024090


	//   ....[158]....
        /*11f0*/ 	.word	0x000240b0


	//   ....[159]....
        /*11f4*/ 	.word	0x00024630


	//   ....[160]....
        /*11f8*/ 	.word	0x00024640


	//   ....[161]....
        /*11fc*/ 	.word	0x00025390


	//   ....[162]....
        /*1200*/ 	.word	0x000253b0


	//   ....[163]....
        /*1204*/ 	.word	0x00025520


	//   ....[164]....
        /*1208*/ 	.word	0x00025530


	//   ....[165]....
        /*120c*/ 	.word	0x000256a0


	//   ....[166]....
        /*1210*/ 	.word	0x000256c0


	//   ....[167]....
        /*1214*/ 	.word	0x00025830


	//   ....[168]....
        /*1218*/ 	.word	0x00025840


	//   ....[169]....
        /*121c*/ 	.word	0x00025a70


	//   ....[170]....
        /*1220*/ 	.word	0x00025a90


	//   ....[171]....
        /*1224*/ 	.word	0x00025bc0


	//   ....[172]....
        /*1228*/ 	.word	0x00025c00


	//   ....[173]....
        /*122c*/ 	.word	0x00025c30


	//   ....[174]....
        /*1230*/ 	.word	0x00025c60


	//   ....[175]....
        /*1234*/ 	.word	0x00025c90


	//   ....[176]....
        /*1238*/ 	.word	0x00025cc0


	//   ....[177]....
        /*123c*/ 	.word	0x00025e30


	//   ....[178]....
        /*1240*/ 	.word	0x00025e70


	//   ....[179]....
        /*1244*/ 	.word	0x00025ea0


	//   ....[180]....
        /*1248*/ 	.word	0x00025ed0


	//   ....[181]....
        /*124c*/ 	.word	0x00025f00


	//   ....[182]....
        /*1250*/ 	.word	0x00025f30


	//   ....[183]....
        /*1254*/ 	.word	0x00025fc0


	//   ....[184]....
        /*1258*/ 	.word	0x00026020


	//   ....[185]....
        /*125c*/ 	.word	0x00026030


	//   ....[186]....
        /*1260*/ 	.word	0x00026090


	//   ....[187]....
        /*1264*/ 	.word	0x00026af0


	//   ....[188]....
        /*1268*/ 	.word	0x00026b50


	//   ....[189]....
        /*126c*/ 	.word	0x00026ba0


	//   ....[190]....
        /*1270*/ 	.word	0x00026bf0


	//   ....[191]....
        /*1274*/ 	.word	0x00026c40


	//   ....[192]....
        /*1278*/ 	.word	0x00026cb0


	//   ....[193]....
        /*127c*/ 	.word	0x00026d00


	//   ....[194]....
        /*1280*/ 	.word	0x00026d70


	//   ....[195]....
        /*1284*/ 	.word	0x00026de0


	//   ....[196]....
        /*1288*/ 	.word	0x00026e50


	//   ....[197]....
        /*128c*/ 	.word	0x00026ec0


	//   ....[198]....
        /*1290*/ 	.word	0x00026f30


	//   ....[199]....
        /*1294*/ 	.word	0x00026fa0


	//   ....[200]....
        /*1298*/ 	.word	0x00027000


	//   ....[201]....
        /*129c*/ 	.word	0x00027070


	//   ....[202]....
        /*12a0*/ 	.word	0x000270e0


	//   ....[203]....
        /*12a4*/ 	.word	0x00027150


	//   ....[204]....
        /*12a8*/ 	.word	0x000271b0


	//   ....[205]....
        /*12ac*/ 	.word	0x00027220


	//   ....[206]....
        /*12b0*/ 	.word	0x00027280


	//   ....[207]....
        /*12b4*/ 	.word	0x000272f0


	//   ....[208]....
        /*12b8*/ 	.word	0x00027360


	//   ....[209]....
        /*12bc*/ 	.word	0x000273d0


	//   ....[210]....
        /*12c0*/ 	.word	0x00027430


	//   ....[211]....
        /*12c4*/ 	.word	0x000274a0


	//   ....[212]....
        /*12c8*/ 	.word	0x00027510


	//   ....[213]....
        /*12cc*/ 	.word	0x00027580


	//   ....[214]....
        /*12d0*/ 	.word	0x000275f0


	//   ....[215]....
        /*12d4*/ 	.word	0x00027640


	//   ....[216]....
        /*12d8*/ 	.word	0x00027680


	//   ....[217]....
        /*12dc*/ 	.word	0x000276d0


	//   ....[218]....
        /*12e0*/ 	.word	0x00027720


	//   ....[219]....
        /*12e4*/ 	.word	0x00027770


	//   ....[220]....
        /*12e8*/ 	.word	0x000277c0


	//   ....[221]....
        /*12ec*/ 	.word	0x00027810


	//   ....[222]....
        /*12f0*/ 	.word	0x00027860


	//   ....[223]....
        /*12f4*/ 	.word	0x000278d0


	//   ....[224]....
        /*12f8*/ 	.word	0x00027940


	//   ....[225]....
        /*12fc*/ 	.word	0x000279b0


	//   ....[226]....
        /*1300*/ 	.word	0x00027a10


	//   ....[227]....
        /*1304*/ 	.word	0x00027a80


	//   ....[228]....
        /*1308*/ 	.word	0x00027af0


	//   ....[229]....
        /*130c*/ 	.word	0x00027b60


	//   ....[230]....
        /*1310*/ 	.word	0x00027bc0


	//   ....[231]....
        /*1314*/ 	.word	0x00027c30


	//   ....[232]....
        /*1318*/ 	.word	0x00027ca0


	//   ....[233]....
        /*131c*/ 	.word	0x00027d10


	//   ....[234]....
        /*1320*/ 	.word	0x00027d80


	//   ....[235]....
        /*1324*/ 	.word	0x00027dd0


	//   ....[236]....
        /*1328*/ 	.word	0x00027e10


	//   ....[237]....
        /*132c*/ 	.word	0x00027e60


	//   ....[238]....
        /*1330*/ 	.word	0x00027ea0


	//   ....[239]....
        /*1334*/ 	.word	0x00027ef0


	//   ....[240]....
        /*1338*/ 	.word	0x00027f30


	//   ....[241]....
        /*133c*/ 	.word	0x00027f80


	//   ....[242]....
        /*1340*/ 	.word	0x00027fc0


	//   ....[243]....
        /*1344*/ 	.word	0x00028020


	//   ....[244]....
        /*1348*/ 	.word	0x00028090


	//   ....[245]....
        /*134c*/ 	.word	0x00028100


	//   ....[246]....
        /*1350*/ 	.word	0x00028160


	//   ....[247]....
        /*1354*/ 	.word	0x000281d0


	//   ....[248]....
        /*1358*/ 	.word	0x00028240


	//   ....[249]....
        /*135c*/ 	.word	0x000282b0


	//   ....[250]....
        /*1360*/ 	.word	0x00028310


	//   ....[251]....
        /*1364*/ 	.word	0x00028360


	//   ....[252]....
        /*1368*/ 	.word	0x000283a0


	//   ....[253]....
        /*136c*/ 	.word	0x000283f0


	//   ....[254]....
        /*1370*/ 	.word	0x00028430


	//   ....[255]....
        /*1374*/ 	.word	0x00028480


	//   ....[0]....
        /*1378*/ 	.word	0x000284c0


	//   ....[1]....
        /*137c*/ 	.word	0x00028510


	//   ....[2]....
        /*1380*/ 	.word	0x00028550


	//   ....[3]....
        /*1384*/ 	.word	0x000285b0


	//   ....[4]....
        /*1388*/ 	.word	0x00028620


	//   ....[5]....
        /*138c*/ 	.word	0x00028680


	//   ....[6]....
        /*1390*/ 	.word	0x000286f0


	//   ....[7]....
        /*1394*/ 	.word	0x00028760


	//   ....[8]....
        /*1398*/ 	.word	0x000287d0


	//   ....[9]....
        /*139c*/ 	.word	0x00028830


	//   ....[10]....
        /*13a0*/ 	.word	0x000288a0


	//   ....[11]....
        /*13a4*/ 	.word	0x00028910


	//   ....[12]....
        /*13a8*/ 	.word	0x00028980


	//   ....[13]....
        /*13ac*/ 	.word	0x000289f0


	//   ....[14]....
        /*13b0*/ 	.word	0x00028a40


	//   ....[15]....
        /*13b4*/ 	.word	0x00028a80


	//   ....[16]....
        /*13b8*/ 	.word	0x00028ad0


	//   ....[17]....
        /*13bc*/ 	.word	0x00028b10


	//   ....[18]....
        /*13c0*/ 	.word	0x00028b60


	//   ....[19]....
        /*13c4*/ 	.word	0x00028ba0


	//   ....[20]....
        /*13c8*/ 	.word	0x00028bf0


	//   ....[21]....
        /*13cc*/ 	.word	0x00028c30


	//   ....[22]....
        /*13d0*/ 	.word	0x00028c80


	//   ....[23]....
        /*13d4*/ 	.word	0x00028cc0


	//   ....[24]....
        /*13d8*/ 	.word	0x00028d10


	//   ....[25]....
        /*13dc*/ 	.word	0x00028d50


	//   ....[26]....
        /*13e0*/ 	.word	0x00028da0


	//   ....[27]....
        /*13e4*/ 	.word	0x00028df0


	//   ....[28]....
        /*13e8*/ 	.word	0x00028e40


	//   ....[29]....
        /*13ec*/ 	.word	0x00028e90


	//   ....[30]....
        /*13f0*/ 	.word	0x00028f00


	//   ....[31]....
        /*13f4*/ 	.word	0x00028f70


	//   ....[32]....
        /*13f8*/ 	.word	0x00028fe0


	//   ....[33]....
        /*13fc*/ 	.word	0x00029040


	//   ....[34]....
        /*1400*/ 	.word	0x000290b0


	//   ....[35]....
        /*1404*/ 	.word	0x00029120


	//   ....[36]....
        /*1408*/ 	.word	0x00029190


	//   ....[37]....
        /*140c*/ 	.word	0x000291f0


	//   ....[38]....
        /*1410*/ 	.word	0x00029260


	//   ....[39]....
        /*1414*/ 	.word	0x000292d0


	//   ....[40]....
        /*1418*/ 	.word	0x00029340


	//   ....[41]....
        /*141c*/ 	.word	0x000293a0


	//   ....[42]....
        /*1420*/ 	.word	0x00029410


	//   ....[43]....
        /*1424*/ 	.word	0x00029480


	//   ....[44]....
        /*1428*/ 	.word	0x000294f0


	//   ....[45]....
        /*142c*/ 	.word	0x00029550


	//   ....[46]....
        /*1430*/ 	.word	0x000295c0


	//   ....[47]....
        /*1434*/ 	.word	0x00029630


	//   ....[48]....
        /*1438*/ 	.word	0x000296a0


	//   ....[49]....
        /*143c*/ 	.word	0x00029700


	//   ....[50]....
        /*1440*/ 	.word	0x00029770


	//   ....[51]....
        /*1444*/ 	.word	0x000297e0


	//   ....[52]....
        /*1448*/ 	.word	0x00029850


	//   ....[53]....
        /*144c*/ 	.word	0x000298b0


	//   ....[54]....
        /*1450*/ 	.word	0x00029920


	//   ....[55]....
        /*1454*/ 	.word	0x00029990


	//   ....[56]....
        /*1458*/ 	.word	0x000299e0


	//   ....[57]....
        /*145c*/ 	.word	0x00029a20


	//   ....[58]....
        /*1460*/ 	.word	0x00029a70


	//   ....[59]....
        /*1464*/ 	.word	0x00029ac0


	//   ....[60]....
        /*1468*/ 	.word	0x00029b10


	//   ....[61]....
        /*146c*/ 	.word	0x00029b80


	//   ....[62]....
        /*1470*/ 	.word	0x00029bd0


	//   ....[63]....
        /*1474*/ 	.word	0x00029c20


	//   ....[64]....
        /*1478*/ 	.word	0x00029c70


	//   ....[65]....
        /*147c*/ 	.word	0x00029cc0


	//   ....[66]....
        /*1480*/ 	.word	0x00029d10


	//   ....[67]....
        /*1484*/ 	.word	0x00029d80


	//   ....[68]....
        /*1488*/ 	.word	0x00029dd0


	//   ....[69]....
        /*148c*/ 	.word	0x00029e40


	//   ....[70]....
        /*1490*/ 	.word	0x00029ea0


	//   ....[71]....
        /*1494*/ 	.word	0x00029f10


	//----- nvinfo : EIATTR_EXIT_INSTR_OFFSETS
	.align		4
.L_226:
        /*1498*/ 	.byte	0x04, 0x1c
        /*149a*/ 	.short	(.L_228 - .L_227)


	//   ....[0]....
.L_227:
        /*149c*/ 	.word	0x000010d0


	//   ....[1]....
        /*14a0*/ 	.word	0x00026ab0


	//----- nvinfo : EIATTR_MAX_THREADS
	.align		4
.L_228:
        /*14a4*/ 	.byte	0x04, 0x05
        /*14a6*/ 	.short	(.L_230 - .L_229)
.L_229:
        /*14a8*/ 	.word	0x00000080
        /*14ac*/ 	.word	0x00000001
        /*14b0*/ 	.word	0x00000001


	//----- nvinfo : EIATTR_CRS_STACK_SIZE
	.align		4
.L_230:
        /*14b4*/ 	.byte	0x04, 0x1e
        /*14b6*/ 	.short	(.L_232 - .L_231)
.L_231:
        /*14b8*/ 	.word	0x00000000
.L_232:


//--------------------- .nv.info._ZN7cutlass13device_kernelIN5flash19enable_sm80_to_sm89INS1_16FlashAttnFwdSm80INS1_25CollectiveMainloopFwdSm80ILi4ELi1ELb0EN4cute5tupleIJNS5_1CILi128EEENS7_ILi64EEENS7_ILi96EEEEEELi96ENS_10bfloat16_tEfNS_4arch4Sm80ELb1ELb0ELb1ELb0ELb1ELb0ELb1ELb1EEENS1_21CollectiveEpilogueFwdINS6_IJS8_SA_S9_EEENS6_IJNS7_ILi1EEESI_SI_EEESC_SE_Li128ELb0ELb1ELb1ELb0EEENS1_30DynamicPersistentTileSchedulerILi128ELi128ELb1ELb1ELb0EEEEEEEEEvNT_6ParamsE --------------------------
	.section	.nv.info._ZN7cutlass13device_kernelIN5flash19enable_sm80_to_sm89INS1_16FlashAttnFwdSm80INS1_25CollectiveMainloopFwdSm80ILi4ELi1ELb0EN4cute5tupleIJNS5_1CILi128EEENS7_ILi64EEENS7_ILi96EEEEEELi96ENS_10bfloat16_tEfNS_4arch4Sm80ELb1ELb0ELb1ELb0ELb1ELb0ELb1ELb1EEENS1_21CollectiveEpilogueFwdINS6_IJS8_SA_S9_EEENS6_IJNS7_ILi1EEESI_SI_EEESC_SE_Li128ELb0ELb1ELb1ELb0EEENS1_30DynamicPersistentTileSchedulerILi128ELi128ELb1ELb1ELb0EEEEEEEEEvNT_6ParamsE,"",@"SHT_CUDA_INFO"
	.sectionflags	@""
	.align	4


	//----- nvinfo : EIATTR_CUDA_API_VERSION
	.align		4
        /*0000*/ 	.byte	0x04, 0x37
        /*0002*/ 	.short	(.L_234 - .L_233)
.L_233:
        /*0004*/ 	.word	0x00000082


	//----- nvinfo : EIATTR_SW2861232_WAR
	.align		4
.L_234:
        /*0008*/ 	.byte	0x01, 0x35
	.zero		2


	//----- nvinfo : EIATTR_PARAM_CBANK
	.align		4
        /*000c*/ 	.byte	0x04, 0x0a
        /*000e*/ 	.short	(.L_236 - .L_235)
	.align		4
.L_235:
        /*0010*/ 	.word	index@(.nv.constant0._ZN7cutlass13device_kernelIN5flash19enable_sm80_to_sm89INS1_16FlashAttnFwdSm80INS1_25CollectiveMainloopFwdSm80ILi4ELi1ELb0EN4cute5tupleIJNS5_1CILi128EEENS7_ILi64EEENS7_ILi96EEEEEELi96ENS_10bfloat16_tEfNS_4arch4Sm80ELb1ELb0ELb1ELb0ELb1ELb0ELb1ELb1EEENS1_21CollectiveEpilogueFwdINS6_IJS8_SA_S9_EEENS6_IJNS7_ILi1EEESI_SI_EEESC_SE_Li128ELb0ELb1ELb1ELb0EEENS1_30DynamicPersistentTileSchedulerILi128ELi128ELb1ELb1ELb0EEEEEEEEEvNT_6ParamsE)
        /*0014*/ 	.short	0x0160
        /*0016*/ 	.short	0x0428


	//----- nvinfo : EIATTR_CBANK_PARAM_SIZE
	.align		4
.L_236:
        /*0018*/ 	.byte	0x03, 0x19
        /*001a*/ 	.short	0x0428


	//----- nvinfo : EIATTR_KPARAM_INFO
	.align		4
        /*001c*/ 	.byte	0x04, 0x17
        /*001e*/ 	.short	(.L_238 - .L_237)
.L_237:
        /*0020*/ 	.word	0x00000000
        /*0024*/ 	.short	0x0000
        /*0026*/ 	.short	0x0000
        /*0028*/ 	.byte	0x00, 0xf0, 0xa1, 0x10


	//----- nvinfo : EIATTR_MAXREG_COUNT
	.align		4
.L_238:
        /*002c*/ 	.byte	0x03, 0x1b
        /*002e*/ 	.short	0x00ff


	//----- nvinfo : EIATTR_NUM_BARRIERS
	.align		4
        /*0030*/ 	.byte	0x02, 0x4c
        /*0032*/ 	.byte	0x06
	.zero		1


	//----- nvinfo : EIATTR_ANNOTATIONS
	.align		4
        /*0034*/ 	.byte	0x04, 0x55
        /*0036*/ 	.short	(.L_240 - .L_239)


	//   ....[0]....
.L_239:
        /* <DEDUP_REMOVED lines=63> */


	//----- nvinfo : EIATTR_MERCURY_ISA_VERSION
	.align		4
.L_240:
        /*0410*/ 	.byte	0x03, 0x5f
        /*0412*/ 	.short	0x0000


	//----- nvinfo : EIATTR_INT_WARP_WIDE_INSTR_OFFSETS
	.align		4
        /*0414*/ 	.byte	0x04, 0x31
        /*0416*/ 	.short	(.L_242 - .L_241)


	//   ....[0]....
.L_241:
        /*0418*/ 	.word	0x0000f320


	//   ....[1]....
        /*041c*/ 	.word	0x0000f3a0


	//----- nvinfo : EIATTR_COOP_GROUP_MASK_REGIDS
	.align		4
.L_242:
        /*0420*/ 	.byte	0x04, 0x29
        /*0422*/ 	.short	(.L_244 - .L_243)


	//   ....[0]....
.L_243:
        /*0424*/ 	.word	0xffffffff


	//   ....[1]....
        /*0428*/ 	.word	0xffffffff


	//   ....[2]....
        /*042c*/ 	.word	0xffffffff


	//   ....[3]....
        /*0430*/ 	.word	0xffffffff


	//   ....[4]....
        /*0434*/ 	.word	0xffffffff


	//   ....[5]....
        /*0438*/ 	.word	0xffffffff


	//   ....[6]....
        /*043c*/ 	.word	0xffffffff


	//   ....[7]....
        /*0440*/ 	.word	0xffffffff


	//   ....[8]....
        /*0444*/ 	.word	0xffffffff


	//   ....[9]....
        /*0448*/ 	.word	0xffffffff


	//   ....[10]....
        /*044c*/ 	.word	0xffffffff


	//   ....[11]....
        /*0450*/ 	.word	0xffffffff


	//   ....[12]....
        /*0454*/ 	.word	0xffffffff


	//   ....[13]....
        /*0458*/ 	.word	0xffffffff


	//   ....[14]....
        /*045c*/ 	.word	0xffffffff


	//   ....[15]....
        /*0460*/ 	.word	0xffffffff


	//   ....[16]....
        /*0464*/ 	.word	0xffffffff


	//   ....[17]....
        /*0468*/ 	.word	0xffffffff


	//   ....[18]....
        /*046c*/ 	.word	0xffffffff


	//   ....[19]....
        /*0470*/ 	.word	0xffffffff


	//   ....[20]....
        /*0474*/ 	.word	0xffffffff


	//   ....[21]....
        /*0478*/ 	.word	0xffffffff


	//   ....[22]....
        /*047c*/ 	.word	0xffffffff


	//   ....[23]....
        /*0480*/ 	.word	0xffffffff


	//   ....[24]....
        /*0484*/ 	.word	0xffffffff


	//   ....[25]....
        /*0488*/ 	.word	0xffffffff


	//   ....[26]....
        /*048c*/ 	.word	0xffffffff


	//   ....[27]....
        /*0490*/ 	.word	0xffffffff


	//   ....[28]....
        /*0494*/ 	.word	0xffffffff


	//   ....[29]....
        /*0498*/ 	.word	0xffffffff


	//   ....[30]....
        /*049c*/ 	.word	0xffffffff


	//   ....[31]....
        /*04a0*/ 	.word	0xffffffff


	//   ....[32]....
        /*04a4*/ 	.word	0xffffffff


	//   ....[33]....
        /*04a8*/ 	.word	0xffffffff


	//   ....[34]....
        /*04ac*/ 	.word	0xffffffff


	//   ....[35]....
        /*04b0*/ 	.word	0xffffffff


	//   ....[36]....
        /*04b4*/ 	.word	0xffffffff


	//   ....[37]....
        /*04b8*/ 	.word	0xffffffff


	//   ....[38]....
        /*04bc*/ 	.word	0xffffffff


	//   ....[39]....
        /*04c0*/ 	.word	0xffffffff


	//   ....[40]....
        /*04c4*/ 	.word	0xffffffff


	//   ....[41]....
        /*04c8*/ 	.word	0xffffffff


	//   ....[42]....
        /*04cc*/ 	.word	0xffffffff


	//   ....[43]....
        /*04d0*/ 	.word	0xffffffff


	//   ....[44]....
        /*04d4*/ 	.word	0xffffffff


	//   ....[45]....
        /*04d8*/ 	.word	0xffffffff


	//   ....[46]....
        /*04dc*/ 	.word	0xffffffff


	//   ....[47]....
        /*04e0*/ 	.word	0xffffffff


	//   ....[48]....
        /*04e4*/ 	.word	0xffffffff


	//   ....[49]....
        /*04e8*/ 	.word	0xffffffff


	//   ....[50]....
        /*04ec*/ 	.word	0xffffffff


	//   ....[51]....
        /*04f0*/ 	.word	0xffffffff


	//   ....[52]....
        /*04f4*/ 	.word	0xffffffff


	//   ....[53]....
        /*04f8*/ 	.word	0xffffffff


	//   ....[54]....
        /*04fc*/ 	.word	0xffffffff


	//   ....[55]....
        /*0500*/ 	.word	0xffffffff


	//   ....[56]....
        /*0504*/ 	.word	0xffffffff


	//   ....[57]....
        /*0508*/ 	.word	0xffffffff


	//   ....[58]....
        /*050c*/ 	.word	0xffffffff


	//   ....[59]....
        /*0510*/ 	.word	0xffffffff


	//   ....[60]....
        /*0514*/ 	.word	0xffffffff


	//   ....[61]....
        /*0518*/ 	.word	0xffffffff


	//   ....[62]....
        /*051c*/ 	.word	0xffffffff


	//   ....[63]....
        /*0520*/ 	.word	0xffffffff


	//   ....[64]....
        /*0524*/ 	.word	0xffffffff


	//   ....[65]....
        /*0528*/ 	.word	0xffffffff


	//   ....[66]....
        /*052c*/ 	.word	0xffffffff


	//   ....[67]....
        /*0530*/ 	.word	0xffffffff


	//   ....[68]....
        /*0534*/ 	.word	0xffffffff


	//   ....[69]....
        /*0538*/ 	.word	0xffffffff


	//   ....[70]....
        /*053c*/ 	.word	0xffffffff


	//   ....[71]....
        /*0540*/ 	.word	0xffffffff


	//   ....[72]....
        /*0544*/ 	.word	0xffffffff


	//   ....[73]....
        /*0548*/ 	.word	0xffffffff


	//   ....[74]....
        /*054c*/ 	.word	0xffffffff


	//   ....[75]....
        /*0550*/ 	.word	0xffffffff


	//   ....[76]....
        /*0554*/ 	.word	0xffffffff


	//   ....[77]....
        /*0558*/ 	.word	0xffffffff


	//   ....[78]....
        /*055c*/ 	.word	0xffffffff


	//   ....[79]....
        /*0560*/ 	.word	0xffffffff


	//   ....[80]....
        /*0564*/ 	.word	0xffffffff


	//   ....[81]....
        /*0568*/ 	.word	0xffffffff


	//   ....[82]....
        /*056c*/ 	.word	0xffffffff


	//   ....[83]....
        /*0570*/ 	.word	0xffffffff


	//   ....[84]....
        /*0574*/ 	.word	0xffffffff


	//   ....[85]....
        /*0578*/ 	.word	0xffffffff


	//   ....[86]....
        /*057c*/ 	.word	0xffffffff


	//   ....[87]....
        /*0580*/ 	.word	0xffffffff


	//   ....[88]....
        /*0584*/ 	.word	0xffffffff


	//   ....[89]....
        /*0588*/ 	.word	0xffffffff


	//   ....[90]....
        /*058c*/ 	.word	0xffffffff


	//   ....[91]....
        /*0590*/ 	.word	0xffffffff


	//   ....[92]....
        /*0594*/ 	.word	0xffffffff


	//   ....[93]....
        /*0598*/ 	.word	0xffffffff


	//   ....[94]....
        /*059c*/ 	.word	0xffffffff


	//   ....[95]....
        /*05a0*/ 	.word	0xffffffff


	//   ....[96]....
        /*05a4*/ 	.word	0xffffffff


	//   ....[97]....
        /*05a8*/ 	.word	0xffffffff


	//   ....[98]....
        /*05ac*/ 	.word	0xffffffff


	//   ....[99]....
        /*05b0*/ 	.word	0xffffffff


	//   ....[100]....
        /*05b4*/ 	.word	0xffffffff


	//   ....[101]....
        /*05b8*/ 	.word	0xffffffff


	//   ....[102]....
        /*05bc*/ 	.word	0xffffffff


	//   ....[103]....
        /*05c0*/ 	.word	0xffffffff


	//   ....[104]....
        /*05c4*/ 	.word	0xffffffff


	//   ....[105]....
        /*05c8*/ 	.word	0xffffffff


	//   ....[106]....
        /*05cc*/ 	.word	0xffffffff


	//   ....[107]....
        /*05d0*/ 	.word	0xffffffff


	//   ....[108]....
        /*05d4*/ 	.word	0xffffffff


	//   ....[109]....
        /*05d8*/ 	.word	0xffffffff


	//   ....[110]....
        /*05dc*/ 	.word	0xffffffff


	//   ....[111]....
        /*05e0*/ 	.word	0xffffffff


	//   ....[112]....
        /*05e4*/ 	.word	0xffffffff


	//   ....[113]....
        /*05e8*/ 	.word	0xffffffff


	//   ....[114]....
        /*05ec*/ 	.word	0xffffffff


	//   ....[115]....
        /*05f0*/ 	.word	0xffffffff


	//   ....[116]....
        /*05f4*/ 	.word	0xffffffff


	//   ....[117]....
        /*05f8*/ 	.word	0xffffffff


	//   ....[118]....
        /*05fc*/ 	.word	0xffffffff


	//   ....[119]....
        /*0600*/ 	.word	0xffffffff


	//   ....[120]....
        /*0604*/ 	.word	0xffffffff


	//   ....[121]....
        /*0608*/ 	.word	0xffffffff


	//   ....[122]....
        /*060c*/ 	.word	0xffffffff


	//   ....[123]....
        /*0610*/ 	.word	0xffffffff


	//   ....[124]....
        /*0614*/ 	.word	0xffffffff


	//   ....[125]....
        /*0618*/ 	.word	0xffffffff


	//   ....[126]....
        /*061c*/ 	.word	0xffffffff


	//   ....[127]....
        /*0620*/ 	.word	0xffffffff


	//   ....[128]....
        /*0624*/ 	.word	0xffffffff


	//   ....[129]....
        /*0628*/ 	.word	0xffffffff


	//   ....[130]....
        /*062c*/ 	.word	0xffffffff


	//   ....[131]....
        /*0630*/ 	.word	0xffffffff


	//   ....[132]....
        /*0634*/ 	.word	0xffffffff


	//   ....[133]....
        /*0638*/ 	.word	0xffffffff


	//   ....[134]....
        /*063c*/ 	.word	0xffffffff


	//   ....[135]....
        /*0640*/ 	.word	0xffffffff


	//   ....[136]....
        /*0644*/ 	.word	0xffffffff


	//   ....[137]....
        /*0648*/ 	.word	0xffffffff


	//   ....[138]....
        /*064c*/ 	.word	0xffffffff


	//   ....[139]....
        /*0650*/ 	.word	0xffffffff


	//   ....[140]....
        /*0654*/ 	.word	0xffffffff


	//   ....[141]....
        /*0658*/ 	.word	0xffffffff


	//   ....[142]....
        /*065c*/ 	.word	0xffffffff


	//   ....[143]....
        /*0660*/ 	.word	0xffffffff


	//   ....[144]....
        /*0664*/ 	.word	0xffffffff


	//   ....[145]....
        /*0668*/ 	.word	0xffffffff


	//   ....[146]....
        /*066c*/ 	.word	0xffffffff


	//   ....[147]....
        /*0670*/ 	.word	0xffffffff


	//   ....[148]....
        /*0674*/ 	.word	0xffffffff


	//   ....[149]....
        /*0678*/ 	.word	0xffffffff


	//   ....[150]....
        /*067c*/ 	.word	0xffffffff


	//   ....[151]....
        /*0680*/ 	.word	0xffffffff


	//   ....[152]....
        /*0684*/ 	.word	0xffffffff


	//   ....[153]....
        /*0688*/ 	.word	0xffffffff


	//   ....[154]....
        /*068c*/ 	.word	0xffffffff


	//   ....[155]....
        /*0690*/ 	.word	0xffffffff


	//   ....[156]....
        /*0694*/ 	.word	0xffffffff


	//   ....[157]....
        /*0698*/ 	.word	0xffffffff


	//   ....[158]....
        /*069c*/ 	.word	0xffffffff


	//   ....[159]....
        /*06a0*/ 	.word	0xffffffff


	//   ....[160]....
        /*06a4*/ 	.word	0xffffffff


	//----- nvinfo : EIATTR_COOP_GROUP_INSTR_OFFSETS
	.align		4
.L_244:
        /*06a8*/ 	.byte	0x04, 0x28
        /*06aa*/ 	.short	(.L_246 - .L_245)


	//   ....[0]....
.L_245:
        /*06ac*/ 	.word	0x00000050


	//   ....[1]....
        /*06b0*/ 	.word	0x000018a0


	//   ....[2]....
        /*06b4*/ 	.word	0x000018c0


	//   ....[3]....
        /*06b8*/ 	.word	0x00001af0


	//   ....[4]....
        /*06bc*/ 	.word	0x00001b00


	//   ....[5]....
        /*06c0*/ 	.word	0x00001cc0


	//   ....[6]....
        /*06c4*/ 	.word	0x00001ce0


	//   ....[7]....
        /*06c8*/ 	.word	0x00001ea0


	//   ....[8]....
        /*06cc*/ 	.word	0x00001eb0


	//   ....[9]....
        /*06d0*/ 	.word	0x00002440


	//   ....[10]....
        /*06d4*/ 	.word	0x00002450


	//   ....[11]....
        /*06d8*/ 	.word	0x00002460


	//   ....[12]....
        /*06dc*/ 	.word	0x00002470


	//   ....[13]....
        /*06e0*/ 	.word	0x00002740


	//   ....[14]....
        /*06e4*/ 	.word	0x00002750


	//   ....[15]....
        /*06e8*/ 	.word	0x00002760


	//   ....[16]....
        /*06ec*/ 	.word	0x00002770


	//   ....[17]....
        /*06f0*/ 	.word	0x00003be0


	//   ....[18]....
        /*06f4*/ 	.word	0x00003c00


	//   ....[19]....
        /*06f8*/ 	.word	0x00003d20


	//   ....[20]....
        /*06fc*/ 	.word	0x00003d40


	//   ....[21]....
        /*0700*/ 	.word	0x00003fb0


	//   ....[22]....
        /*0704*/ 	.word	0x000041f0


	//   ....[23]....
        /*0708*/ 	.word	0x00004200


	//   ....[24]....
        /*070c*/ 	.word	0x00004210


	//   ....[25]....
        /*0710*/ 	.word	0x00004c10


	//   ....[26]....
        /*0714*/ 	.word	0x00004c40


	//   ....[27]....
        /*0718*/ 	.word	0x00004c60


	//   ....[28]....
        /*071c*/ 	.word	0x00004c70


	//   ....[29]....
        /*0720*/ 	.word	0x00004ca0


	//   ....[30]....
        /*0724*/ 	.word	0x00004cc0


	//   ....[31]....
        /*0728*/ 	.word	0x00004ce0


	//   ....[32]....
        /*072c*/ 	.word	0x00004cf0


	//   ....[33]....
        /*0730*/ 	.word	0x00006770


	//   ....[34]....
        /*0734*/ 	.word	0x00006790


	//   ....[35]....
        /*0738*/ 	.word	0x000068b0


	//   ....[36]....
        /*073c*/ 	.word	0x000068c0


	//   ....[37]....
        /*0740*/ 	.word	0x00007d30


	//   ....[38]....
        /*0744*/ 	.word	0x00007d50


	//   ....[39]....
        /*0748*/ 	.word	0x00007e40


	//   ....[40]....
        /*074c*/ 	.word	0x00007e80


	//   ....[41]....
        /*0750*/ 	.word	0x000080e0


	//   ....[42]....
        /*0754*/ 	.word	0x00008320


	//   ....[43]....
        /*0758*/ 	.word	0x00008350


	//   ....[44]....
        /*075c*/ 	.word	0x00008380


	//   ....[45]....
        /*0760*/ 	.word	0x00008860


	//   ....[46]....
        /*0764*/ 	.word	0x00008960


	//   ....[47]....
        /*0768*/ 	.word	0x00008a50


	//   ....[48]....
        /*076c*/ 	.word	0x00008b50


	//   ....[49]....
        /*0770*/ 	.word	0x00008c40


	//   ....[50]....
        /*0774*/ 	.word	0x00008d10


	//   ....[51]....
        /*0778*/ 	.word	0x00008e30


	//   ....[52]....
        /*077c*/ 	.word	0x00008e50


	//   ....[53]....
        /*0780*/ 	.word	0x0000af90


	//   ....[54]....
        /*0784*/ 	.word	0x0000afb0


	//   ....[55]....
        /*0788*/ 	.word	0x0000b010


	//   ....[56]....
        /*078c*/ 	.word	0x0000b060


	//   ....[57]....
        /*0790*/ 	.word	0x0000c4b0


	//   ....[58]....
        /*0794*/ 	.word	0x0000c4d0


	//   ....[59]....
        /*0798*/ 	.word	0x0000c5a0


	//   ....[60]....
        /*079c*/ 	.word	0x0000c5c0


	//   ....[61]....
        /*07a0*/ 	.word	0x0000cb00


	//   ....[62]....
        /*07a4*/ 	.word	0x0000cb20


	//   ....[63]....
        /*07a8*/ 	.word	0x0000cb30


	//   ....[64]....
        /*07ac*/ 	.word	0x0000cb60


	//   ....[65]....
        /*07b0*/ 	.word	0x0000cb70


	//   ....[66]....
        /*07b4*/ 	.word	0x0000cb90


	//   ....[67]....
        /*07b8*/ 	.word	0x0000cbc0


	//   ....[68]....
        /*07bc*/ 	.word	0x0000cbe0


	//   ....[69]....
        /*07c0*/ 	.word	0x0000e960


	//   ....[70]....
        /*07c4*/ 	.word	0x0000e990


	//   ....[71]....
        /*07c8*/ 	.word	0x0000e9a0


	//   ....[72]....
        /*07cc*/ 	.word	0x0000e9b0


	//   ....[73]....
        /*07d0*/ 	.word	0x0000e9c0


	//   ....[74]....
        /*07d4*/ 	.word	0x0000e9f0


	//   ....[75]....
        /*07d8*/ 	.word	0x0000ea10


	//   ....[76]....
        /*07dc*/ 	.word	0x0000ea30


	//   ....[77]....
        /*07e0*/ 	.word	0x0000f4f0


	//   ....[78]....
        /*07e4*/ 	.word	0x0000faa0


	//   ....[79]....
        /*07e8*/ 	.word	0x0000fab0


	//   ....[80]....
        /*07ec*/ 	.word	0x0000fac0


	//   ....[81]....
        /*07f0*/ 	.word	0x0000faf0


	//   ....[82]....
        /*07f4*/ 	.word	0x0000fb50


	//   ....[83]....
        /*07f8*/ 	.word	0x0000fb80


	//   ....[84]....
        /*07fc*/ 	.word	0x0000fba0


	//   ....[85]....
        /*0800*/ 	.word	0x0000fbb0


	//   ....[86]....
        /*0804*/ 	.word	0x0000fca0


	//   ....[87]....
        /*0808*/ 	.word	0x0000fcd0


	//   ....[88]....
        /*080c*/ 	.word	0x00010030


	//   ....[89]....
        /*0810*/ 	.word	0x00010050


	//   ....[90]....
        /*0814*/ 	.word	0x00010380


	//   ....[91]....
        /*0818*/ 	.word	0x000103a0


	//   ....[92]....
        /*081c*/ 	.word	0x000106d0


	//   ....[93]....
        /*0820*/ 	.word	0x000106e0


	//   ....[94]....
        /*0824*/ 	.word	0x00010d80


	//   ....[95]....
        /*0828*/ 	.word	0x00010e90


	//   ....[96]....
        /*082c*/ 	.word	0x00010f00


	//   ....[97]....
        /*0830*/ 	.word	0x00010f60


	//   ....[98]....
        /*0834*/ 	.word	0x00010fc0


	//   ....[99]....
        /*0838*/ 	.word	0x00011020


	//   ....[100]....
        /*083c*/ 	.word	0x00011090


	//   ....[101]....
        /*0840*/ 	.word	0x000110f0


	//   ....[102]....
        /*0844*/ 	.word	0x00011150


	//   ....[103]....
        /*0848*/ 	.word	0x000111b0


	//   ....[104]....
        /*084c*/ 	.word	0x00011220


	//   ....[105]....
        /*0850*/ 	.word	0x000113b0


	//   ....[106]....
        /*0854*/ 	.word	0x00011410


	//   ....[107]....
        /*0858*/ 	.word	0x00011470


	//   ....[108]....
        /*085c*/ 	.word	0x000114d0


	//   ....[109]....
        /*0860*/ 	.word	0x00011740


	//   ....[110]....
        /*0864*/ 	.word	0x000119b0


	//   ....[111]....
        /*0868*/ 	.word	0x00011fd0


	//   ....[112]....
        /*086c*/ 	.word	0x00012020


	//   ....[113]....
        /*0870*/ 	.word	0x00012070


	//   ....[114]....
        /*0874*/ 	.word	0x000120c0


	//   ....[115]....
        /*0878*/ 	.word	0x00012110


	//   ....[116]....
        /*087c*/ 	.word	0x00012160


	//   ....[117]....
        /*0880*/ 	.word	0x000121b0


	//   ....[118]....
        /*0884*/ 	.word	0x00012200


	//   ....[119]....
        /*0888*/ 	.word	0x00012270


	//   ....[120]....
        /*088c*/ 	.word	0x000122e0


	//   ....[121]....
        /*0890*/ 	.word	0x00012470


	//   ....[122]....
        /*0894*/ 	.word	0x000124d0


	//   ....[123]....
        /*0898*/ 	.word	0x00012530


	//   ....[124]....
        /*089c*/ 	.word	0x000125a0


	//   ....[125]....
        /*08a0*/ 	.word	0x00012730


	//   ....[126]....
        /*08a4*/ 	.word	0x00012790


	//   ....[127]....
        /*08a8*/ 	.word	0x000127e0


	//   ....[128]....
        /*08ac*/ 	.word	0x00012830


	//   ....[129]....
        /*08b0*/ 	.word	0x00012a80


	//   ....[130]....
        /*08b4*/ 	.word	0x00012cd0


	//   ....[131]....
        /*08b8*/ 	.word	0x00013310


	//   ....[132]....
        /*08bc*/ 	.word	0x00013350


	//   ....[133]....
        /*08c0*/ 	.word	0x000133a0


	//   ....[134]....
        /*08c4*/ 	.word	0x000133e0


	//   ....[135]....
        /*08c8*/ 	.word	0x00013430


	//   ....[136]....
        /*08cc*/ 	.word	0x00013470


	//   ....[137]....
        /*08d0*/ 	.word	0x000134c0


	//   ....[138]....
        /*08d4*/ 	.word	0x00013500


	//   ....[139]....
        /*08d8*/ 	.word	0x00013560


	//   ....[140]....
        /*08dc*/ 	.word	0x000135c0


	//   ....[141]....
        /*08e0*/ 	.word	0x00013630


	//   ....[142]....
        /*08e4*/ 	.word	0x00013770


	//   ....[143]....
        /*08e8*/ 	.word	0x000137d0


	//   ....[144]....
        /*08ec*/ 	.word	0x00013810


	//   ....[145]....
        /*08f0*/ 	.word	0x00013850


	//   ....[146]....
        /*08f4*/ 	.word	0x000138a0


	//   ....[147]....
        /*08f8*/ 	.word	0x000138e0


	//   ....[148]....
        /*08fc*/ 	.word	0x00013930


	//   ....[149]....
        /*0900*/ 	.word	0x00013970


	//   ....[150]....
        /*0904*/ 	.word	0x000139c0


	//   ....[151]....
        /*0908*/ 	.word	0x00013a00


	//   ....[152]....
        /*090c*/ 	.word	0x00013a50


	//   ....[153]....
        /*0910*/ 	.word	0x00013ab0


	//   ....[154]....
        /*0914*/ 	.word	0x00013b00


	//   ....[155]....
        /*0918*/ 	.word	0x00013b50


	//   ....[156]....
        /*091c*/ 	.word	0x00013ba0


	//   ....[157]....
        /*0920*/ 	.word	0x00013bf0


	//   ....[158]....
        /*0924*/ 	.word	0x00013c40


	//   ....[159]....
        /*0928*/ 	.word	0x00013c90


	//   ....[160]....
        /*092c*/ 	.word	0x00013d00


	//----- nvinfo : EIATTR_EXIT_INSTR_OFFSETS
	.align		4
.L_246:
        /*0930*/ 	.byte	0x04, 0x1c
        /*0932*/ 	.short	(.L_248 - .L_247)


	//   ....[0]....
.L_247:
        /*0934*/ 	.word	0x000000a0


	//   ....[1]....
        /*0938*/ 	.word	0x00010e40


	//----- nvinfo : EIATTR_MAX_THREADS
	.align		4
.L_248:
        /*093c*/ 	.byte	0x04, 0x05
        /*093e*/ 	.short	(.L_250 - .L_249)
.L_249:
        /*0940*/ 	.word	0x00000080
        /*0944*/ 	.word	0x00000001
        /*0948*/ 	.word	0x00000001


	//----- nvinfo : EIATTR_CRS_STACK_SIZE
	.align		4
.L_250:
        /*094c*/ 	.byte	0x04, 0x1e
        /*094e*/ 	.short	(.L_252 - .L_251)
.L_251:
        /*0950*/ 	.word	0x00000000
.L_252:


//--------------------- .nv.info._ZN7cutlass13device_kernelIN5flash19enable_sm80_to_sm89INS1_16FlashAttnFwdSm80INS1_25CollectiveMainloopFwdSm80ILi4ELi1ELb0EN4cute5tupleIJNS5_1CILi128EEENS7_ILi48EEENS7_ILi96EEEEEELi96ENS_10bfloat16_tEfNS_4arch4Sm80ELb1ELb0ELb1ELb1ELb1ELb0ELb1ELb1EEENS1_21CollectiveEpilogueFwdINS6_IJS8_SA_S9_EEENS6_IJNS7_ILi1EEESI_SI_EEESC_SE_Li128ELb1ELb1ELb1ELb0EEENS1_36VarlenDynamicPersistentTileSchedulerILi128ELi48ELi128ELi128ELb1ELb1ELb0ELb1ELb1ELb1EEEEEEEEEvNT_6ParamsE --------------------------
	.section	.nv.info._ZN7cutlass13device_kernelIN5flash19enable_sm80_to_sm89INS1_16FlashAttnFwdSm80INS1_25CollectiveMainloopFwdSm80ILi4ELi1ELb0EN4cute5tupleIJNS5_1CILi128EEENS7_ILi48EEENS7_ILi96EEEEEELi96ENS_10bfloat16_tEfNS_4arch4Sm80ELb1ELb0ELb1ELb1ELb1ELb0ELb1ELb1EEENS1_21CollectiveEpilogueFwdINS6_IJS8_SA_S9_EEENS6_IJNS7_ILi1EEESI_SI_EEESC_SE_Li128ELb1ELb1ELb1ELb0EEENS1_36VarlenDynamicPersistentTileSchedulerILi128ELi48ELi128ELi128ELb1ELb1ELb0ELb1ELb1ELb1EEEEEEEEEvNT_6ParamsE,"",@"SHT_CUDA_INFO"
	.sectionflags	@""
	.align	4


	//----- nvinfo : EIATTR_CUDA_API_VERSION
	.align		4
        /*0000*/ 	.byte	0x04, 0x37
        /*0002*/ 	.short	(.L_254 - .L_253)
.L_253:
        /*0004*/ 	.word	0x00000082


	//----- nvinfo : EIATTR_SW2861232_WAR
	.align		4
.L_254:
        /*0008*/ 	.byte	0x01, 0x35
	.zero		2


	//----- nvinfo : EIATTR_PARAM_CBANK
	.align		4
        /*000c*/ 	.byte	0x04, 0x0a
        /*000e*/ 	.short	(.L_256 - .L_255)
	.align		4
.L_255:
        /*0010*/ 	.word	index@(.nv.constant0._ZN7cutlass13device_kernelIN5flash19enable_sm80_to_sm89INS1_16FlashAttnFwdSm80INS1_25CollectiveMainloopFwdSm80ILi4ELi1ELb0EN4cute5tupleIJNS5_1CILi128EEENS7_ILi48EEENS7_ILi96EEEEEELi96ENS_10bfloat16_tEfNS_4arch4Sm80ELb1ELb0ELb1ELb1ELb1ELb0ELb1ELb1EEENS1_21CollectiveEpilogueFwdINS6_IJS8_SA_S9_EEENS6_IJNS7_ILi1EEESI_SI_EEESC_SE_Li128ELb1ELb1ELb1ELb0EEENS1_36VarlenDynamicPersistentTileSchedulerILi128ELi48ELi128ELi128ELb1ELb1ELb0ELb1ELb1ELb1EEEEEEEEEvNT_6ParamsE)
        /*0014*/ 	.short	0x0160
        /*0016*/ 	.short	0x0438


	//----- nvinfo : EIATTR_CBANK_PARAM_SIZE
	.align		4
.L_256:
        /*0018*/ 	.byte	0x03, 0x19
        /*001a*/ 	.short	0x0438


	//----- nvinfo : EIATTR_KPARAM_INFO
	.align		4
        /*001c*/ 	.byte	0x04, 0x17
        /*001e*/ 	.short	(.L_258 - .L_257)
.L_257:
        /*0020*/ 	.word	0x00000000
        /*0024*/ 	.short	0x0000
        /*0026*/ 	.short	0x0000
        /*0028*/ 	.byte	0x00, 0xf0, 0xe1, 0x10


	//----- nvinfo : EIATTR_MAXREG_COUNT
	.align		4
.L_258:
        /*002c*/ 	.byte	0x03, 0x1b
        /*002e*/ 	.short	0x00ff


	//----- nvinfo : EIATTR_NUM_BARRIERS
	.align		4
        /*0030*/ 	.byte	0x02, 0x4c
        /*0032*/ 	.byte	0x06
	.zero		1


	//----- nvinfo : EIATTR_ANNOTATIONS
	.align		4
        /*0034*/ 	.byte	0x04, 0x55
        /*0036*/ 	.short	(.L_260 - .L_259)


	//   ....[0]....
.L_259:
        /* <DEDUP_REMOVED lines=41> */


	//----- nvinfo : EIATTR_MERCURY_ISA_VERSION
	.align		4
.L_260:
        /*02b0*/ 	.byte	0x03, 0x5f
        /*02b2*/ 	.short	0x0000


	//----- nvinfo : EIATTR_INT_WARP_WIDE_INSTR_OFFSETS
	.align		4
        /*02b4*/ 	.byte	0x04, 0x31
        /*02b6*/ 	.short	(.L_262 - .L_261)


	//   ....[0]....
.L_261:
        /*02b8*/ 	.word	0x0000daa0


	//   ....[1]....
        /*02bc*/ 	.word	0x0000db20


	//----- nvinfo : EIATTR_COOP_GROUP_MASK_REGIDS
	.align		4
.L_262:
        /*02c0*/ 	.byte	0x04, 0x29
        /*02c2*/ 	.short	(.L_264 - .L_263)


	//   ....[0]....
.L_263:
        /*02c4*/ 	.word	0xffffffff


	//   ....[1]....
        /*02c8*/ 	.word	0xffffffff


	//   ....[2]....
        /*02cc*/ 	.word	0xffffffff


	//   ....[3]....
        /*02d0*/ 	.word	0xffffffff


	//   ....[4]....
        /*02d4*/ 	.word	0xffffffff


	//   ....[5]....
        /*02d8*/ 	.word	0xffffffff


	//   ....[6]....
        /*02dc*/ 	.word	0xffffffff


	//   ....[7]....
        /*02e0*/ 	.word	0xffffffff


	//   ....[8]....
        /*02e4*/ 	.word	0xffffffff


	//   ....[9]....
        /*02e8*/ 	.word	0xffffffff


	//   ....[10]....
        /*02ec*/ 	.word	0xffffffff


	//   ....[11]....
        /*02f0*/ 	.word	0xffffffff


	//   ....[12]....
        /*02f4*/ 	.word	0xffffffff


	//   ....[13]....
        /*02f8*/ 	.word	0xffffffff


	//   ....[14]....
        /*02fc*/ 	.word	0xffffffff


	//   ....[15]....
        /*0300*/ 	.word	0xffffffff


	//   ....[16]....
        /*0304*/ 	.word	0xffffffff


	//   ....[17]....
        /*0308*/ 	.word	0xffffffff


	//   ....[18]....
        /*030c*/ 	.word	0xffffffff


	//   ....[19]....
        /*0310*/ 	.word	0xffffffff


	//   ....[20]....
        /*0314*/ 	.word	0xffffffff


	//   ....[21]....
        /*0318*/ 	.word	0xffffffff


	//   ....[22]....
        /*031c*/ 	.word	0xffffffff


	//   ....[23]....
        /*0320*/ 	.word	0xffffffff


	//   ....[24]....
        /*0324*/ 	.word	0xffffffff


	//   ....[25]....
        /*0328*/ 	.word	0xffffffff


	//   ....[26]....
        /*032c*/ 	.word	0xffffffff


	//   ....[27]....
        /*0330*/ 	.word	0xffffffff


	//   ....[28]....
        /*0334*/ 	.word	0xffffffff


	//   ....[29]....
        /*0338*/ 	.word	0xffffffff


	//   ....[30]....
        /*033c*/ 	.word	0xffffffff


	//   ....[31]....
        /*0340*/ 	.word	0xffffffff


	//   ....[32]....
        /*0344*/ 	.word	0xffffffff


	//   ....[33]....
        /*0348*/ 	.word	0xffffffff


	//   ....[34]....
        /*034c*/ 	.word	0xffffffff


	//   ....[35]....
        /*0350*/ 	.word	0xffffffff


	//   ....[36]....
        /*0354*/ 	.word	0xffffffff


	//   ....[37]....
        /*0358*/ 	.word	0xffffffff


	//   ....[38]....
        /*035c*/ 	.word	0xffffffff


	//   ....[39]....
        /*0360*/ 	.word	0xffffffff


	//   ....[40]....
        /*0364*/ 	.word	0xffffffff


	//   ....[41]....
        /*0368*/ 	.word	0xffffffff


	//   ....[42]....
        /*036c*/ 	.word	0xffffffff


	//   ....[43]....
        /*0370*/ 	.word	0xffffffff


	//   ....[44]....
        /*0374*/ 	.word	0xffffffff


	//   ....[45]....
        /*0378*/ 	.word	0xffffffff


	//   ....[46]....
        /*037c*/ 	.word	0xffffffff


	//   ....[47]....
        /*0380*/ 	.word	0xffffffff


	//   ....[48]....
        /*0384*/ 	.word	0xffffffff


	//   ....[49]....
        /*0388*/ 	.word	0xffffffff


	//   ....[50]....
        /*038c*/ 	.word	0xffffffff


	//   ....[51]....
        /*0390*/ 	.word	0xffffffff


	//   ....[52]....
        /*0394*/ 	.word	0xffffffff


	//   ....[53]....
        /*0398*/ 	.word	0xffffffff


	//   ....[54]....
        /*039c*/ 	.word	0xffffffff


	//   ....[55]....
        /*03a0*/ 	.word	0xffffffff


	//   ....[56]....
        /*03a4*/ 	.word	0xffffffff


	//   ....[57]....
        /*03a8*/ 	.word	0xffffffff


	//   ....[58]....
        /*03ac*/ 	.word	0xffffffff


	//   ....[59]....
        /*03b0*/ 	.word	0xffffffff


	//   ....[60]....
        /*03b4*/ 	.word	0xffffffff


	//   ....[61]....
        /*03b8*/ 	.word	0xffffffff


	//   ....[62]....
        /*03bc*/ 	.word	0xffffffff


	//   ....[63]....
        /*03c0*/ 	.word	0xffffffff


	//   ....[64]....
        /*03c4*/ 	.word	0xffffffff


	//   ....[65]....
        /*03c8*/ 	.word	0xffffffff


	//   ....[66]....
        /*03cc*/ 	.word	0xffffffff


	//   ....[67]....
        /*03d0*/ 	.word	0xffffffff


	//   ....[68]....
        /*03d4*/ 	.word	0xffffffff


	//   ....[69]....
        /*03d8*/ 	.word	0xffffffff


	//   ....[70]....
        /*03dc*/ 	.word	0xffffffff


	//   ....[71]....
        /*03e0*/ 	.word	0xffffffff


	//   ....[72]....
        /*03e4*/ 	.word	0xffffffff


	//   ....[73]....
        /*03e8*/ 	.word	0xffffffff


	//   ....[74]....
        /*03ec*/ 	.word	0xffffffff


	//   ....[75]....
        /*03f0*/ 	.word	0xffffffff


	//   ....[76]....
        /*03f4*/ 	.word	0xffffffff


	//   ....[77]....
        /*03f8*/ 	.word	0xffffffff


	//   ....[78]....
        /*03fc*/ 	.word	0xffffffff


	//   ....[79]....
        /*0400*/ 	.word	0xffffffff


	//   ....[80]....
        /*0404*/ 	.word	0xffffffff


	//   ....[81]....
        /*0408*/ 	.word	0xffffffff


	//   ....[82]....
        /*040c*/ 	.word	0xffffffff


	//   ....[83]....
        /*0410*/ 	.word	0xffffffff


	//   ....[84]....
        /*0414*/ 	.word	0xffffffff


	//   ....[85]....
        /*0418*/ 	.word	0xffffffff


	//   ....[86]....
        /*041c*/ 	.word	0xffffffff


	//   ....[87]....
        /*0420*/ 	.word	0xffffffff


	//   ....[88]....
        /*0424*/ 	.word	0xffffffff


	//   ....[89]....
        /*0428*/ 	.word	0xffffffff


	//   ....[90]....
        /*042c*/ 	.word	0xffffffff


	//   ....[91]....
        /*0430*/ 	.word	0xffffffff


	//   ....[92]....
        /*0434*/ 	.word	0xffffffff


	//   ....[93]....
        /*0438*/ 	.word	0xffffffff


	//   ....[94]....
        /*043c*/ 	.word	0xffffffff


	//   ....[95]....
        /*0440*/ 	.word	0xffffffff


	//   ....[96]....
        /*0444*/ 	.word	0xffffffff


	//   ....[97]....
        /*0448*/ 	.word	0xffffffff


	//   ....[98]....
        /*044c*/ 	.word	0xffffffff


	//   ....[99]....
        /*0450*/ 	.word	0xffffffff


	//   ....[100]....
        /*0454*/ 	.word	0xffffffff


	//   ....[101]....
        /*0458*/ 	.word	0xffffffff


	//   ....[102]....
        /*045c*/ 	.word	0xffffffff


	//   ....[103]....
        /*0460*/ 	.word	0xffffffff


	//   ....[104]....
        /*0464*/ 	.word	0xffffffff


	//   ....[105]....
        /*0468*/ 	.word	0xffffffff


	//   ....[106]....
        /*046c*/ 	.word	0xffffffff


	//   ....[107]....
        /*0470*/ 	.word	0xffffffff


	//   ....[108]....
        /*0474*/ 	.word	0xffffffff


	//   ....[109]....
        /*0478*/ 	.word	0xffffffff


	//   ....[110]....
        /*047c*/ 	.word	0xffffffff


	//   ....[111]....
        /*0480*/ 	.word	0xffffffff


	//   ....[112]....
        /*0484*/ 	.word	0xffffffff


	//   ....[113]....
        /*0488*/ 	.word	0xffffffff


	//   ....[114]....
        /*048c*/ 	.word	0xffffffff


	//   ....[115]....
        /*0490*/ 	.word	0xffffffff


	//   ....[116]....
        /*0494*/ 	.word	0xffffffff


	//   ....[117]....
        /*0498*/ 	.word	0xffffffff


	//   ....[118]....
        /*049c*/ 	.word	0xffffffff


	//   ....[119]....
        /*04a0*/ 	.word	0xffffffff


	//   ....[120]....
        /*04a4*/ 	.word	0xffffffff


	//   ....[121]....
        /*04a8*/ 	.word	0xffffffff


	//   ....[122]....
        /*04ac*/ 	.word	0xffffffff


	//   ....[123]....
        /*04b0*/ 	.word	0xffffffff


	//   ....[124]....
        /*04b4*/ 	.word	0xffffffff


	//   ....[125]....
        /*04b8*/ 	.word	0xffffffff


	//   ....[126]....
        /*04bc*/ 	.word	0xffffffff


	//   ....[127]....
        /*04c0*/ 	.word	0xffffffff


	//   ....[128]....
        /*04c4*/ 	.word	0xffffffff


	//   ....[129]....
        /*04c8*/ 	.word	0xffffffff


	//   ....[130]....
        /*04cc*/ 	.word	0xffffffff


	//   ....[131]....
        /*04d0*/ 	.word	0xffffffff


	//   ....[132]....
        /*04d4*/ 	.word	0xffffffff


	//   ....[133]....
        /*04d8*/ 	.word	0xffffffff


	//   ....[134]....
        /*04dc*/ 	.word	0xffffffff


	//   ....[135]....
        /*04e0*/ 	.word	0xffffffff


	//   ....[136]....
        /*04e4*/ 	.word	0xffffffff


	//   ....[137]....
        /*04e8*/ 	.word	0xffffffff


	//   ....[138]....
        /*04ec*/ 	.word	0xffffffff


	//   ....[139]....
        /*04f0*/ 	.word	0xffffffff


	//   ....[140]....
        /*04f4*/ 	.word	0xffffffff


	//   ....[141]....
        /*04f8*/ 	.word	0xffffffff


	//   ....[142]....
        /*04fc*/ 	.word	0xffffffff


	//   ....[143]....
        /*0500*/ 	.word	0xffffffff


	//   ....[144]....
        /*0504*/ 	.word	0xffffffff


	//   ....[145]....
        /*0508*/ 	.word	0xffffffff


	//   ....[146]....
        /*050c*/ 	.word	0xffffffff


	//   ....[147]....
        /*0510*/ 	.word	0xffffffff


	//   ....[148]....
        /*0514*/ 	.word	0xffffffff


	//   ....[149]....
        /*0518*/ 	.word	0xffffffff


	//   ....[150]....
        /*051c*/ 	.word	0xffffffff


	//   ....[151]....
        /*0520*/ 	.word	0xffffffff


	//   ....[152]....
        /*0524*/ 	.word	0xffffffff


	//   ....[153]....
        /*0528*/ 	.word	0xffffffff


	//   ....[154]....
        /*052c*/ 	.word	0xffffffff


	//   ....[155]....
        /*0530*/ 	.word	0xffffffff


	//   ....[156]....
        /*0534*/ 	.word	0xffffffff


	//   ....[157]....
        /*0538*/ 	.word	0xffffffff


	//   ....[158]....
        /*053c*/ 	.word	0xffffffff


	//   ....[159]....
        /*0540*/ 	.word	0xffffffff


	//   ....[160]....
        /*0544*/ 	.word	0xffffffff


	//   ....[161]....
        /*0548*/ 	.word	0xffffffff


	//   ....[162]....
        /*054c*/ 	.word	0xffffffff


	//   ....[163]....
        /*0550*/ 	.word	0xffffffff


	//   ....[164]....
        /*0554*/ 	.word	0xffffffff


	//   ....[165]....
        /*0558*/ 	.word	0xffffffff


	//   ....[166]....
        /*055c*/ 	.word	0xffffffff


	//   ....[167]....
        /*0560*/ 	.word	0xffffffff


	//   ....[168]....
        /*0564*/ 	.word	0xffffffff


	//   ....[169]....
        /*0568*/ 	.word	0xffffffff


	//   ....[170]....
        /*056c*/ 	.word	0xffffffff


	//   ....[171]....
        /*0570*/ 	.word	0xffffffff


	//   ....[172]....
        /*0574*/ 	.word	0xffffffff


	//   ....[173]....
        /*0578*/ 	.word	0xffffffff


	//   ....[174]....
        /*057c*/ 	.word	0xffffffff


	//   ....[175]....
        /*0580*/ 	.word	0xffffffff


	//   ....[176]....
        /*0584*/ 	.word	0xffffffff


	//   ....[177]....
        /*0588*/ 	.word	0xffffffff


	//   ....[178]....
        /*058c*/ 	.word	0xffffffff


	//   ....[179]....
        /*0590*/ 	.word	0xffffffff


	//   ....[180]....
        /*0594*/ 	.word	0xffffffff


	//   ....[181]....
        /*0598*/ 	.word	0xffffffff


	//   ....[182]....
        /*059c*/ 	.word	0xffffffff


	//   ....[183]....
        /*05a0*/ 	.word	0xffffffff


	//   ....[184]....
        /*05a4*/ 	.word	0xffffffff


	//   ....[185]....
        /*05a8*/ 	.word	0xffffffff


	//   ....[186]....
        /*05ac*/ 	.word	0xffffffff


	//   ....[187]....
        /*05b0*/ 	.word	0xffffffff


	//   ....[188]....
        /*05b4*/ 	.word	0xffffffff


	//   ....[189]....
        /*05b8*/ 	.word	0xffffffff


	//   ....[190]....
        /*05bc*/ 	.word	0xffffffff


	//   ....[191]....
        /*05c0*/ 	.word	0xffffffff


	//   ....[192]....
        /*05c4*/ 	.word	0xffffffff


	//   ....[193]....
        /*05c8*/ 	.word	0xffffffff


	//   ....[194]....
        /*05cc*/ 	.word	0xffffffff


	//   ....[195]....
        /*05d0*/ 	.word	0xffffffff


	//   ....[196]....
        /*05d4*/ 	.word	0xffffffff


	//   ....[197]....
        /*05d8*/ 	.word	0xffffffff


	//   ....[198]....
        /*05dc*/ 	.word	0xffffffff


	//   ....[199]....
        /*05e0*/ 	.word	0xffffffff


	//   ....[200]....
        /*05e4*/ 	.word	0xffffffff


	//   ....[201]....
        /*05e8*/ 	.word	0xffffffff


	//   ....[202]....
        /*05ec*/ 	.word	0xffffffff


	//   ....[203]....
        /*05f0*/ 	.word	0xffffffff


	//   ....[204]....
        /*05f4*/ 	.word	0xffffffff


	//   ....[205]....
        /*05f8*/ 	.word	0xffffffff


	//   ....[206]....
        /*05fc*/ 	.word	0xffffffff


	//   ....[207]....
        /*0600*/ 	.word	0xffffffff


	//   ....[208]....
        /*0604*/ 	.word	0xffffffff


	//   ....[209]....
        /*0608*/ 	.word	0xffffffff


	//   ....[210]....
        /*060c*/ 	.word	0xffffffff


	//   ....[211]....
        /*0610*/ 	.word	0xffffffff


	//   ....[212]....
        /*0614*/ 	.word	0xffffffff


	//   ....[213]....
        /*0618*/ 	.word	0xffffffff


	//   ....[214]....
        /*061c*/ 	.word	0xffffffff


	//   ....[215]....
        /*0620*/ 	.word	0xffffffff


	//   ....[216]....
        /*0624*/ 	.word	0xffffffff


	//   ....[217]....
        /*0628*/ 	.word	0xffffffff


	//   ....[218]....
        /*062c*/ 	.word	0xffffffff


	//   ....[219]....
        /*0630*/ 	.word	0xffffffff


	//   ....[220]....
        /*0634*/ 	.word	0xffffffff


	//   ....[221]....
        /*0638*/ 	.word	0xffffffff


	//   ....[222]....
        /*063c*/ 	.word	0xffffffff


	//   ....[223]....
        /*0640*/ 	.word	0xffffffff


	//   ....[224]....
        /*0644*/ 	.word	0xffffffff


	//   ....[225]....
        /*0648*/ 	.word	0xffffffff


	//   ....[226]....
        /*064c*/ 	.word	0xffffffff


	//   ....[227]....
        /*0650*/ 	.word	0xffffffff


	//   ....[228]....
        /*0654*/ 	.word	0xffffffff


	//   ....[229]....
        /*0658*/ 	.word	0xffffffff


	//   ....[230]....
        /*065c*/ 	.word	0xffffffff


	//   ....[231]....
        /*0660*/ 	.word	0xffffffff


	//   ....[232]....
        /*0664*/ 	.word	0xffffffff


	//   ....[233]....
        /*0668*/ 	.word	0xffffffff


	//   ....[234]....
        /*066c*/ 	.word	0xffffffff


	//   ....[235]....
        /*0670*/ 	.word	0xffffffff


	//   ....[236]....
        /*0674*/ 	.word	0xffffffff


	//   ....[237]....
        /*0678*/ 	.word	0xffffffff


	//   ....[238]....
        /*067c*/ 	.word	0xffffffff


	//   ....[239]....
        /*0680*/ 	.word	0xffffffff


	//   ....[240]....
        /*0684*/ 	.word	0xffffffff


	//   ....[241]....
        /*0688*/ 	.word	0xffffffff


	//   ....[242]....
        /*068c*/ 	.word	0xffffffff


	//   ....[243]....
        /*0690*/ 	.word	0xffffffff


	//   ....[244]....
        /*0694*/ 	.word	0xffffffff


	//   ....[245]....
        /*0698*/ 	.word	0xffffffff


	//   ....[246]....
        /*069c*/ 	.word	0xffffffff


	//   ....[247]....
        /*06a0*/ 	.word	0xffffffff


	//   ....[248]....
        /*06a4*/ 	.word	0xffffffff


	//   ....[249]....
        /*06a8*/ 	.word	0xffffffff


	//   ....[250]....
        /*06ac*/ 	.word	0xffffffff


	//   ....[251]....
        /*06b0*/ 	.word	0xffffffff


	//   ....[252]....
        /*06b4*/ 	.word	0xffffffff


	//   ....[253]....
        /*06b8*/ 	.word	0xffffffff


	//   ....[254]....
        /*06bc*/ 	.word	0xffffffff


	//   ....[255]....
        /*06c0*/ 	.word	0xffffffff


	//   ....[0]....
        /*06c4*/ 	.word	0xffffffff


	//   ....[1]....
        /*06c8*/ 	.word	0xffffffff


	//   ....[2]....
        /*06cc*/ 	.word	0xffffffff


	//   ....[3]....
        /*06d0*/ 	.word	0xffffffff


	//   ....[4]....
        /*06d4*/ 	.word	0xffffffff


	//   ....[5]....
        /*06d8*/ 	.word	0xffffffff


	//   ....[6]....
        /*06dc*/ 	.word	0xffffffff


	//   ....[7]....
        /*06e0*/ 	.word	0xffffffff


	//----- nvinfo : EIATTR_COOP_GROUP_INSTR_OFFSETS
	.align		4
.L_264:
        /*06e4*/ 	.byte	0x04, 0x28
        /*06e6*/ 	.short	(.L_266 - .L_265)


	//   ....[0]....
.L_265:
        /*06e8*/ 	.word	0x00000050


	//   ....[1]....
        /*06ec*/ 	.word	0x00000200


	//   ....[2]....
        /*06f0*/ 	.word	0x00000230


	//   ....[3]....
        /*06f4*/ 	.word	0x00000260


	//   ....[4]....
        /*06f8*/ 	.word	0x00000290


	//   ....[5]....
        /*06fc*/ 	.word	0x000002c0


	//   ....[6]....
        /*0700*/ 	.word	0x000002f0


	//   ....[7]....
        /*0704*/ 	.word	0x00000450


	//   ....[8]....
        /*0708*/ 	.word	0x00000490


	//   ....[9]....
        /*070c*/ 	.word	0x000004c0


	//   ....[10]....
        /*0710*/ 	.word	0x000004f0


	//   ....[11]....
        /*0714*/ 	.word	0x00000520


	//   ....[12]....
        /*0718*/ 	.word	0x00000550


	//   ....[13]....
        /*071c*/ 	.word	0x000005e0


	//   ....[14]....
        /*0720*/ 	.word	0x00000630


	//   ....[15]....
        /*0724*/ 	.word	0x00000650


	//   ....[16]....
        /*0728*/ 	.word	0x000006b0


	//   ....[17]....
        /*072c*/ 	.word	0x00002880


	//   ....[18]....
        /*0730*/ 	.word	0x000028a0


	//   ....[19]....
        /*0734*/ 	.word	0x00002a30


	//   ....[20]....
        /*0738*/ 	.word	0x00002a40


	//   ....[21]....
        /*073c*/ 	.word	0x00002bc0


	//   ....[22]....
        /*0740*/ 	.word	0x00002be0


	//   ....[23]....
        /*0744*/ 	.word	0x00002d60


	//   ....[24]....
        /*0748*/ 	.word	0x00002d70


	//   ....[25]....
        /*074c*/ 	.word	0x000031f0


	//   ....[26]....
        /*0750*/ 	.word	0x00003210


	//   ....[27]....
        /*0754*/ 	.word	0x00003240


	//   ....[28]....
        /*0758*/ 	.word	0x00003340


	//   ....[29]....
        /*075c*/ 	.word	0x000033f0


	//   ....[30]....
        /*0760*/ 	.word	0x00003460


	//   ....[31]....
        /*0764*/ 	.word	0x00003740


	//   ....[32]....
        /*0768*/ 	.word	0x00003750


	//   ....[33]....
        /*076c*/ 	.word	0x00004690


	//   ....[34]....
        /*0770*/ 	.word	0x000046b0


	//   ....[35]....
        /*0774*/ 	.word	0x00004830


	//   ....[36]....
        /*0778*/ 	.word	0x00004840


	//   ....[37]....
        /*077c*/ 	.word	0x00004a20


	//   ....[38]....
        /*0780*/ 	.word	0x00004be0


	//   ....[39]....
        /*0784*/ 	.word	0x00004bf0


	//   ....[40]....
        /*0788*/ 	.word	0x00004c00


	//   ....[41]....
        /*078c*/ 	.word	0x00005390


	//   ....[42]....
        /*0790*/ 	.word	0x000053b0


	//   ....[43]....
        /*0794*/ 	.word	0x000053d0


	//   ....[44]....
        /*0798*/ 	.word	0x000053e0


	//   ....[45]....
        /*079c*/ 	.word	0x00005410


	//   ....[46]....
        /*07a0*/ 	.word	0x00005430


	//   ....[47]....
        /*07a4*/ 	.word	0x00005450


	//   ....[48]....
        /*07a8*/ 	.word	0x00005460


	//   ....[49]....
        /*07ac*/ 	.word	0x000068f0


	//   ....[50]....
        /*07b0*/ 	.word	0x00006910


	//   ....[51]....
        /*07b4*/ 	.word	0x00006a80


	//   ....[52]....
        /*07b8*/ 	.word	0x00006a90


	//   ....[53]....
        /*07bc*/ 	.word	0x000079c0


	//   ....[54]....
        /*07c0*/ 	.word	0x000079e0


	//   ....[55]....
        /*07c4*/ 	.word	0x00007b30


	//   ....[56]....
        /*07c8*/ 	.word	0x00007b40


	//   ....[57]....
        /*07cc*/ 	.word	0x00007d00


	//   ....[58]....
        /*07d0*/ 	.word	0x00007eb0


	//   ....[59]....
        /*07d4*/ 	.word	0x00007ec0


	//   ....[60]....
        /*07d8*/ 	.word	0x00007ed0


	//   ....[61]....
        /*07dc*/ 	.word	0x00008420


	//   ....[62]....
        /*07e0*/ 	.word	0x00008470


	//   ....[63]....
        /*07e4*/ 	.word	0x00008550


	//   ....[64]....
        /*07e8*/ 	.word	0x00008570


	//   ....[65]....
        /*07ec*/ 	.word	0x00008650


	//   ....[66]....
        /*07f0*/ 	.word	0x00008670


	//   ....[67]....
        /*07f4*/ 	.word	0x00008750


	//   ....[68]....
        /*07f8*/ 	.word	0x00008770


	//   ....[69]....
        /*07fc*/ 	.word	0x0000a1f0


	//   ....[70]....
        /*0800*/ 	.word	0x0000a200


	//   ....[71]....
        /*0804*/ 	.word	0x0000a370


	//   ....[72]....
        /*0808*/ 	.word	0x0000a380


	//   ....[73]....
        /*080c*/ 	.word	0x0000b2b0


	//   ....[74]....
        /*0810*/ 	.word	0x0000b2d0


	//   ....[75]....
        /*0814*/ 	.word	0x0000b3f0


	//   ....[76]....
        /*0818*/ 	.word	0x0000b400


	//   ....[77]....
        /*081c*/ 	.word	0x0000b830


	//   ....[78]....
        /*0820*/ 	.word	0x0000b860


	//   ....[79]....
        /*0824*/ 	.word	0x0000b880


	//   ....[80]....
        /*0828*/ 	.word	0x0000b8a0


	//   ....[81]....
        /*082c*/ 	.word	0x0000b8c0


	//   ....[82]....
        /*0830*/ 	.word	0x0000b8e0


	//   ....[83]....
        /*0834*/ 	.word	0x0000b900


	//   ....[84]....
        /*0838*/ 	.word	0x0000b920


	//   ....[85]....
        /*083c*/ 	.word	0x0000d0e0


	//   ....[86]....
        /*0840*/ 	.word	0x0000d110


	//   ....[87]....
        /*0844*/ 	.word	0x0000d120


	//   ....[88]....
        /*0848*/ 	.word	0x0000d130


	//   ....[89]....
        /*084c*/ 	.word	0x0000d140


	//   ....[90]....
        /*0850*/ 	.word	0x0000d170


	//   ....[91]....
        /*0854*/ 	.word	0x0000d190


	//   ....[92]....
        /*0858*/ 	.word	0x0000d1b0


	//   ....[93]....
        /*085c*/ 	.word	0x0000e730


	//   ....[94]....
        /*0860*/ 	.word	0x0000e740


	//   ....[95]....
        /*0864*/ 	.word	0x0000e750


	//   ....[96]....
        /*0868*/ 	.word	0x0000e760


	//   ....[97]....
        /*086c*/ 	.word	0x0000e770


	//   ....[98]....
        /*0870*/ 	.word	0x0000e780


	//   ....[99]....
        /*0874*/ 	.word	0x0000e790


	//   ....[100]....
        /*0878*/ 	.word	0x0000e7b0


	//   ....[101]....
        /*087c*/ 	.word	0x0000eba0


	//   ....[102]....
        /*0880*/ 	.word	0x0000ebc0


	//   ....[103]....
        /*0884*/ 	.word	0x0000ed20


	//   ....[104]....
        /*0888*/ 	.word	0x0000ed30


	//   ....[105]....
        /*088c*/ 	.word	0x0000ee90


	//   ....[106]....
        /*0890*/ 	.word	0x0000eeb0


	//   ....[107]....
        /*0894*/ 	.word	0x0000f010


	//   ....[108]....
        /*0898*/ 	.word	0x0000f020


	//   ....[109]....
        /*089c*/ 	.word	0x0000f370


	//   ....[110]....
        /*08a0*/ 	.word	0x0000f390


	//   ....[111]....
        /*08a4*/ 	.word	0x0000f900


	//   ....[112]....
        /*08a8*/ 	.word	0x0000f910


	//   ....[113]....
        /*08ac*/ 	.word	0x0000fe80


	//   ....[114]....
        /*08b0*/ 	.word	0x0000fea0


	//   ....[115]....
        /*08b4*/ 	.word	0x00010410


	//   ....[116]....
        /*08b8*/ 	.word	0x00010420


	//   ....[117]....
        /*08bc*/ 	.word	0x000110a0


	//   ....[118]....
        /*08c0*/ 	.word	0x000110c0


	//   ....[119]....
        /*08c4*/ 	.word	0x00011230


	//   ....[120]....
        /*08c8*/ 	.word	0x00011240


	//   ....[121]....
        /*08cc*/ 	.word	0x000113a0


	//   ....[122]....
        /*08d0*/ 	.word	0x000113c0


	//   ....[123]....
        /*08d4*/ 	.word	0x00011520


	//   ....[124]....
        /*08d8*/ 	.word	0x00011530


	//   ....[125]....
        /*08dc*/ 	.word	0x00011750


	//   ....[126]....
        /*08e0*/ 	.word	0x00011770


	//   ....[127]....
        /*08e4*/ 	.word	0x000118a0


	//   ....[128]....
        /*08e8*/ 	.word	0x000118e0


	//   ....[129]....
        /*08ec*/ 	.word	0x00011910


	//   ....[130]....
        /*08f0*/ 	.word	0x00011940


	//   ....[131]....
        /*08f4*/ 	.word	0x00011970


	//   ....[132]....
        /*08f8*/ 	.word	0x000119a0


	//   ....[133]....
        /*08fc*/ 	.word	0x00011b00


	//   ....[134]....
        /*0900*/ 	.word	0x00011b40


	//   ....[135]....
        /*0904*/ 	.word	0x00011b70


	//   ....[136]....
        /*0908*/ 	.word	0x00011ba0


	//   ....[137]....
        /*090c*/ 	.word	0x00011bd0


	//   ....[138]....
        /*0910*/ 	.word	0x00011c00


	//   ....[139]....
        /*0914*/ 	.word	0x00011c90


	//   ....[140]....
        /*0918*/ 	.word	0x00011cf0


	//   ....[141]....
        /*091c*/ 	.word	0x00011d00


	//   ....[142]....
        /*0920*/ 	.word	0x00011d60


	//   ....[143]....
        /*0924*/ 	.word	0x000127c0


	//   ....[144]....
        /*0928*/ 	.word	0x00012820


	//   ....[145]....
        /*092c*/ 	.word	0x00012870


	//   ....[146]....
        /*0930*/ 	.word	0x000128c0


	//   ....[147]....
        /*0934*/ 	.word	0x00012910


	//   ....[148]....
        /*0938*/ 	.word	0x00012980


	//   ....[149]....
        /*093c*/ 	.word	0x000129c0


	//   ....[150]....
        /*0940*/ 	.word	0x00012a30


	//   ....[151]....
        /*0944*/ 	.word	0x00012aa0


	//   ....[152]....
        /*0948*/ 	.word	0x00012b00


	//   ....[153]....
        /*094c*/ 	.word	0x00012b70


	//   ....[154]....
        /*0950*/ 	.word	0x00012be0


	//   ....[155]....
        /*0954*/ 	.word	0x00012c40


	//   ....[156]....
        /*0958*/ 	.word	0x00012ca0


	//   ....[157]....
        /*095c*/ 	.word	0x00012d00


	//   ....[158]....
        /*0960*/ 	.word	0x00012d70


	//   ....[159]....
        /*0964*/ 	.word	0x00012dd0


	//   ....[160]....
        /*0968*/ 	.word	0x00012e30


	//   ....[161]....
        /*096c*/ 	.word	0x00012e90


	//   ....[162]....
        /*0970*/ 	.word	0x00012ef0


	//   ....[163]....
        /*0974*/ 	.word	0x00012f50


	//   ....[164]....
        /*0978*/ 	.word	0x00012fc0


	//   ....[165]....
        /*097c*/ 	.word	0x00013020


	//   ....[166]....
        /*0980*/ 	.word	0x00013080


	//   ....[167]....
        /*0984*/ 	.word	0x000130e0


	//   ....[168]....
        /*0988*/ 	.word	0x00013140


	//   ....[169]....
        /*098c*/ 	.word	0x00013330


	//   ....[170]....
        /*0990*/ 	.word	0x00013520


	//   ....[171]....
        /*0994*/ 	.word	0x000139c0


	//   ....[172]....
        /*0998*/ 	.word	0x00013a10


	//   ....[173]....
        /*099c*/ 	.word	0x00013a60


	//   ....[174]....
        /*09a0*/ 	.word	0x00013ab0


	//   ....[175]....
        /*09a4*/ 	.word	0x00013b00


	//   ....[176]....
        /*09a8*/ 	.word	0x00013b50


	//   ....[177]....
        /*09ac*/ 	.word	0x00013ba0


	//   ....[178]....
        /*09b0*/ 	.word	0x00013bf0


	//   ....[179]....
        /*09b4*/ 	.word	0x00013c60


	//   ....[180]....
        /*09b8*/ 	.word	0x00013cd0


	//   ....[181]....
        /*09bc*/ 	.word	0x00013d30


	//   ....[182]....
        /*09c0*/ 	.word	0x00013d90


	//   ....[183]....
        /*09c4*/ 	.word	0x00013df0


	//   ....[184]....
        /*09c8*/ 	.word	0x00013e60


	//   ....[185]....
        /*09cc*/ 	.word	0x00013ec0


	//   ....[186]....
        /*09d0*/ 	.word	0x00013f20


	//   ....[187]....
        /*09d4*/ 	.word	0x00013f80


	//   ....[188]....
        /*09d8*/ 	.word	0x00013fe0


	//   ....[189]....
        /*09dc*/ 	.word	0x000141c0


	//   ....[190]....
        /*09e0*/ 	.word	0x000143a0


	//   ....[191]....
        /*09e4*/ 	.word	0x00014860


	//   ....[192]....
        /*09e8*/ 	.word	0x000148a0


	//   ....[193]....
        /*09ec*/ 	.word	0x000148f0


	//   ....[194]....
        /*09f0*/ 	.word	0x00014930


	//   ....[195]....
        /*09f4*/ 	.word	0x00014980


	//   ....[196]....
        /*09f8*/ 	.word	0x000149c0


	//   ....[197]....
        /*09fc*/ 	.word	0x00014a10


	//   ....[198]....
        /*0a00*/ 	.word	0x00014a50


	//   ....[199]....
        /*0a04*/ 	.word	0x00014ab0


	//   ....[200]....
        /*0a08*/ 	.word	0x00014b10


	//   ....[201]....
        /*0a0c*/ 	.word	0x00014b70


	//   ....[202]....
        /*0a10*/ 	.word	0x00014bd0


	//   ....[203]....
        /*0a14*/ 	.word	0x00014c40


	//   ....[204]....
        /*0a18*/ 	.word	0x00014ca0


	//   ....[205]....
        /*0a1c*/ 	.word	0x00014d00


	//   ....[206]....
        /*0a20*/ 	.word	0x00014d40


	//   ....[207]....
        /*0a24*/ 	.word	0x00014d80


	//   ....[208]....
        /*0a28*/ 	.word	0x00014dd0


	//   ....[209]....
        /*0a2c*/ 	.word	0x00014e10


	//   ....[210]....
        /*0a30*/ 	.word	0x00014e60


	//   ....[211]....
        /*0a34*/ 	.word	0x00014ea0


	//   ....[212]....
        /*0a38*/ 	.word	0x00014ef0


	//   ....[213]....
        /*0a3c*/ 	.word	0x00014f30


	//   ....[214]....
        /*0a40*/ 	.word	0x00014f80


	//   ....[215]....
        /*0a44*/ 	.word	0x00014fd0


	//   ....[216]....
        /*0a48*/ 	.word	0x00015020


	//   ....[217]....
        /*0a4c*/ 	.word	0x00015070


	//   ....[218]....
        /*0a50*/ 	.word	0x000150c0


	//   ....[219]....
        /*0a54*/ 	.word	0x00015110


	//   ....[220]....
        /*0a58*/ 	.word	0x00015160


	//   ....[221]....
        /*0a5c*/ 	.word	0x000151a0


	//   ....[222]....
        /*0a60*/ 	.word	0x00015210


	//   ....[223]....
        /*0a64*/ 	.word	0x00015280


	//   ....[224]....
        /*0a68*/ 	.word	0x000152e0


	//   ....[225]....
        /*0a6c*/ 	.word	0x00015340


	//   ....[226]....
        /*0a70*/ 	.word	0x000153a0


	//   ....[227]....
        /*0a74*/ 	.word	0x00015410


	//   ....[228]....
        /*0a78*/ 	.word	0x00015470


	//   ....[229]....
        /*0a7c*/ 	.word	0x000154d0


	//   ....[230]....
        /*0a80*/ 	.word	0x00015530


	//   ....[231]....
        /*0a84*/ 	.word	0x000155a0


	//   ....[232]....
        /*0a88*/ 	.word	0x00015600


	//   ....[233]....
        /*0a8c*/ 	.word	0x00015660


	//   ....[234]....
        /*0a90*/ 	.word	0x000156c0


	//   ....[235]....
        /*0a94*/ 	.word	0x00015730


	//   ....[236]....
        /*0a98*/ 	.word	0x00015790


	//   ....[237]....
        /*0a9c*/ 	.word	0x000157f0


	//   ....[238]....
        /*0aa0*/ 	.word	0x00015850


	//   ....[239]....
        /*0aa4*/ 	.word	0x000158c0


	//   ....[240]....
        /*0aa8*/ 	.word	0x00015920


	//   ....[241]....
        /*0aac*/ 	.word	0x00015980


	//   ....[242]....
        /*0ab0*/ 	.word	0x000159e0


	//   ....[243]....
        /*0ab4*/ 	.word	0x00015a50


	//   ....[244]....
        /*0ab8*/ 	.word	0x00015ab0


	//   ....[245]....
        /*0abc*/ 	.word	0x00015b10


	//   ....[246]....
        /*0ac0*/ 	.word	0x00015b70


	//   ....[247]....
        /*0ac4*/ 	.word	0x00015be0


	//   ....[248]....
        /*0ac8*/ 	.word	0x00015c30


	//   ....[249]....
        /*0acc*/ 	.word	0x00015c70


	//   ....[250]....
        /*0ad0*/ 	.word	0x00015cc0


	//   ....[251]....
        /*0ad4*/ 	.word	0x00015d10


	//   ....[252]....
        /*0ad8*/ 	.word	0x00015d60


	//   ....[253]....
        /*0adc*/ 	.word	0x00015dd0


	//   ....[254]....
        /*0ae0*/ 	.word	0x00015e10


	//   ....[255]....
        /*0ae4*/ 	.word	0x00015e60


	//   ....[0]....
        /*0ae8*/ 	.word	0x00015eb0


	//   ....[1]....
        /*0aec*/ 	.word	0x00015f00


	//   ....[2]....
        /*0af0*/ 	.word	0x00015f50


	//   ....[3]....
        /*0af4*/ 	.word	0x00015fc0


	//   ....[4]....
        /*0af8*/ 	.word	0x00016000


	//   ....[5]....
        /*0afc*/ 	.word	0x00016070


	//   ....[6]....
        /*0b00*/ 	.word	0x000160d0


	//   ....[7]....
        /*0b04*/ 	.word	0x00016140


	//----- nvinfo : EIATTR_EXIT_INSTR_OFFSETS
	.align		4
.L_266:
        /*0b08*/ 	.byte	0x04, 0x1c
        /*0b0a*/ 	.short	(.L_268 - .L_267)


	//   ....[0]....
.L_267:
        /*0b0c*/ 	.word	0x000010d0


	//   ....[1]....
        /*0b10*/ 	.word	0x00012780


	//----- nvinfo : EIATTR_MAX_THREADS
	.align		4
.L_268:
        /*0b14*/ 	.byte	0x04, 0x05
        /*0b16*/ 	.short	(.L_270 - .L_269)
.L_269:
        /*0b18*/ 	.word	0x00000080
        /*0b1c*/ 	.word	0x00000001
        /*0b20*/ 	.word	0x00000001


	//----- nvinfo : EIATTR_CRS_STACK_SIZE
	.align		4
.L_270:
        /*0b24*/ 	.byte	0x04, 0x1e
        /*0b26*/ 	.short	(.L_272 - .L_271)
.L_271:
        /*0b28*/ 	.word	0x00000000
.L_272:


//--------------------- .nv.info._ZN7cutlass13device_kernelIN5flash19enable_sm80_to_sm89INS1_16FlashAttnFwdSm80INS1_25CollectiveMainloopFwdSm80ILi4ELi1ELb0EN4cute5tupleIJNS5_1CILi128EEENS7_ILi48EEENS7_ILi96EEEEEELi96ENS_10bfloat16_tEfNS_4arch4Sm80ELb1ELb0ELb1ELb1ELb1ELb1ELb1ELb1EEENS1_21CollectiveEpilogueFwdINS6_IJS8_SA_S9_EEENS6_IJNS7_ILi1EEESI_SI_EEESC_SE_Li128ELb1ELb1ELb1ELb0EEENS1_36VarlenDynamicPersistentTileSchedulerILi128ELi48ELi128ELi128ELb1ELb1ELb0ELb1ELb1ELb1EEEEEEEEEvNT_6ParamsE --------------------------
	.section	.nv.info._ZN7cutlass13device_kernelIN5flash19enable_sm80_to_sm89INS1_16FlashAttnFwdSm80INS1_25CollectiveMainloopFwdSm80ILi4ELi1ELb0EN4cute5tupleIJNS5_1CILi128EEENS7_ILi48EEENS7_ILi96EEEEEELi96ENS_10bfloat16_tEfNS_4arch4Sm80ELb1ELb0ELb1ELb1ELb1ELb1ELb1ELb1EEENS1_21CollectiveEpilogueFwdINS6_IJS8_SA_S9_EEENS6_IJNS7_ILi1EEESI_SI_EEESC_SE_Li128ELb1ELb1ELb1ELb0EEENS1_36VarlenDynamicPersistentTileSchedulerILi128ELi48ELi128ELi128ELb1ELb1ELb0ELb1ELb1ELb1EEEEEEEEEvNT_6ParamsE,"",@"SHT_CUDA_INFO"
	.sectionflags	@""
	.align	4


	//----- nvinfo : EIATTR_CUDA_API_VERSION
	.align		4
        /*0000*/ 	.byte	0x04, 0x37
        /*0002*/ 	.short	(.L_274 - .L_273)
.L_273:
        /*0004*/ 	.word	0x00000082


	//----- nvinfo : EIATTR_SW2861232_WAR
	.align		4
.L_274:
        /*0008*/ 	.byte	0x01, 0x35
	.zero		2


	//----- nvinfo : EIATTR_PARAM_CBANK
	.align		4
        /*000c*/ 	.byte	0x04, 0x0a
        /*000e*/ 	.short	(.L_276 - .L_275)
	.align		4
.L_275:
        /*0010*/ 	.word	index@(.nv.constant0._ZN7cutlass13device_kernelIN5flash19enable_sm80_to_sm89INS1_16FlashAttnFwdSm80INS1_25CollectiveMainloopFwdSm80ILi4ELi1ELb0EN4cute5tupleIJNS5_1CILi128EEENS7_ILi48EEENS7_ILi96EEEEEELi96ENS_10bfloat16_tEfNS_4arch4Sm80ELb1ELb0ELb1ELb1ELb1ELb1ELb1ELb1EEENS1_21CollectiveEpilogueFwdINS6_IJS8_SA_S9_EEENS6_IJNS7_ILi1EEESI_SI_EEESC_SE_Li128ELb1ELb1ELb1ELb0EEENS1_36VarlenDynamicPersistentTileSchedulerILi128ELi48ELi128ELi128ELb1ELb1ELb0ELb1ELb1ELb1EEEEEEEEEvNT_6ParamsE)
        /*0014*/ 	.short	0x0160
        /*0016*/ 	.short	0x0438


	//----- nvinfo : EIATTR_CBANK_PARAM_SIZE
	.align		4
.L_276:
        /*0018*/ 	.byte	0x03, 0x19
        /*001a*/ 	.short	0x0438


	//----- nvinfo : EIATTR_KPARAM_INFO
	.align		4
        /*001c*/ 	.byte	0x04, 0x17
        /*001e*/ 	.short	(.L_278 - .L_277)
.L_277:
        /*0020*/ 	.word	0x00000000
        /*0024*/ 	.short	0x0000
        /*0026*/ 	.short	0x0000
        /*0028*/ 	.byte	0x00, 0xf0, 0xe1, 0x10


	//----- nvinfo : EIATTR_MAXREG_COUNT
	.align		4
.L_278:
        /*002c*/ 	.byte	0x03, 0x1b
        /*002e*/ 	.short	0x00ff


	//----- nvinfo : EIATTR_NUM_BARRIERS
	.align		4
        /*0030*/ 	.byte	0x02, 0x4c
        /*0032*/ 	.byte	0x06
	.zero		1


	//----- nvinfo : EIATTR_ANNOTATIONS
	.align		4
        /*0034*/ 	.byte	0x04, 0x55
        /*0036*/ 	.short	(.L_280 - .L_279)


	//   ....[0]....
.L_279:
        /* <DEDUP_REMOVED lines=203> */


	//----- nvinfo : EIATTR_MERCURY_ISA_VERSION
	.align		4
.L_280:
        /*0cd8*/ 	.byte	0x03, 0x5f
        /*0cda*/ 	.short	0x0000


	//----- nvinfo : EIATTR_INT_WARP_WIDE_INSTR_OFFSETS
	.align		4
        /*0cdc*/ 	.byte	0x04, 0x31
        /*0cde*/ 	.short	(.L_282 - .L_281)


	//   ....[0]....
.L_281:
        /*0ce0*/ 	.word	0x0001afa0


	//   ....[1]....
        /*0ce4*/ 	.word	0x0001b020


	//----- nvinfo : EIATTR_COOP_GROUP_MASK_REGIDS
	.align		4
.L_282:
        /*0ce8*/ 	.byte	0x04, 0x29
        /*0cea*/ 	.short	(.L_284 - .L_283)


	//   ....[0]....
.L_283:
        /*0cec*/ 	.word	0xffffffff


	//   ....[1]....
        /*0cf0*/ 	.word	0xffffffff


	//   ....[2]....
        /*0cf4*/ 	.word	0xffffffff


	//   ....[3]....
        /*0cf8*/ 	.word	0xffffffff


	//   ....[4]....
        /*0cfc*/ 	.word	0xffffffff


	//   ....[5]....
        /*0d00*/ 	.word	0xffffffff


	//   ....[6]....
        /*0d04*/ 	.word	0xffffffff


	//   ....[7]....
        /*0d08*/ 	.word	0xffffffff


	//   ....[8]....
        /*0d0c*/ 	.word	0xffffffff


	//   ....[9]....
        /*0d10*/ 	.word	0xffffffff


	//   ....[10]....
        /*0d14*/ 	.word	0xffffffff


	//   ....[11]....
        /*0d18*/ 	.word	0xffffffff


	//   ....[12]....
        /*0d1c*/ 	.word	0xffffffff


	//   ....[13]....
        /*0d20*/ 	.word	0xffffffff


	//   ....[14]....
        /*0d24*/ 	.word	0xffffffff


	//   ....[15]....
        /*0d28*/ 	.word	0xffffffff


	//   ....[16]....
        /*0d2c*/ 	.word	0xffffffff


	//   ....[17]....
        /*0d30*/ 	.word	0xffffffff


	//   ....[18]....
        /*0d34*/ 	.word	0xffffffff


	//   ....[19]....
        /*0d38*/ 	.word	0xffffffff


	//   ....[20]....
        /*0d3c*/ 	.word	0xffffffff


	//   ....[21]....
        /*0d40*/ 	.word	0xffffffff


	//   ....[22]....
        /*0d44*/ 	.word	0xffffffff


	//   ....[23]....
        /*0d48*/ 	.word	0xffffffff


	//   ....[24]....
        /*0d4c*/ 	.word	0xffffffff


	//   ....[25]....
        /*0d50*/ 	.word	0xffffffff


	//   ....[26]....
        /*0d54*/ 	.word	0xffffffff


	//   ....[27]....
        /*0d58*/ 	.word	0xffffffff


	//   ....[28]....
        /*0d5c*/ 	.word	0xffffffff


	//   ....[29]....
        /*0d60*/ 	.word	0xffffffff


	//   ....[30]....
        /*0d64*/ 	.word	0xffffffff


	//   ....[31]....
        /*0d68*/ 	.word	0xffffffff


	//   ....[32]....
        /*0d6c*/ 	.word	0xffffffff


	//   ....[33]....
        /*0d70*/ 	.word	0xffffffff


	//   ....[34]....
        /*0d74*/ 	.word	0xffffffff


	//   ....[35]....
        /*0d78*/ 	.word	0xffffffff


	//   ....[36]....
        /*0d7c*/ 	.word	0xffffffff


	//   ....[37]....
        /*0d80*/ 	.word	0xffffffff


	//   ....[38]....
        /*0d84*/ 	.word	0xffffffff


	//   ....[39]....
        /*0d88*/ 	.word	0xffffffff


	//   ....[40]....
        /*0d8c*/ 	.word	0xffffffff


	//   ....[41]....
        /*0d90*/ 	.word	0xffffffff


	//   ....[42]....
        /*0d94*/ 	.word	0xffffffff


	//   ....[43]....
        /*0d98*/ 	.word	0xffffffff


	//   ....[44]....
        /*0d9c*/ 	.word	0xffffffff


	//   ....[45]....
        /*0da0*/ 	.word	0xffffffff


	//   ....[46]....
        /*0da4*/ 	.word	0xffffffff


	//   ....[47]....
        /*0da8*/ 	.word	0xffffffff


	//   ....[48]....
        /*0dac*/ 	.word	0xffffffff


	//   ....[49]....
        /*0db0*/ 	.word	0xffffffff


	//   ....[50]....
        /*0db4*/ 	.word	0xffffffff


	//   ....[51]....
        /*0db8*/ 	.word	0xffffffff


	//   ....[52]....
        /*0dbc*/ 	.word	0xffffffff


	//   ....[53]....
        /*0dc0*/ 	.word	0xffffffff


	//   ....[54]....
        /*0dc4*/ 	.word	0xffffffff


	//   ....[55]....
        /*0dc8*/ 	.word	0xffffffff


	//   ....[56]....
        /*0dcc*/ 	.word	0xffffffff


	//   ....[57]....
        /*0dd0*/ 	.word	0xffffffff


	//   ....[58]....
        /*0dd4*/ 	.word	0xffffffff


	//   ....[59]....
        /*0dd8*/ 	.word	0xffffffff


	//   ....[60]....
        /*0ddc*/ 	.word	0xffffffff


	//   ....[61]....
        /*0de0*/ 	.word	0xffffffff


	//   ....[62]....
        /*0de4*/ 	.word	0xffffffff


	//   ....[63]....
        /*0de8*/ 	.word	0xffffffff


	//   ....[64]....
        /*0dec*/ 	.word	0xffffffff


	//   ....[65]....
        /*0df0*/ 	.word	0xffffffff


	//   ....[66]....
        /*0df4*/ 	.word	0xffffffff


	//   ....[67]....
        /*0df8*/ 	.word	0xffffffff


	//   ....[68]....
        /*0dfc*/ 	.word	0xffffffff


	//   ....[69]....
        /*0e00*/ 	.word	0xffffffff


	//   ....[70]....
        /*0e04*/ 	.word	0xffffffff


	//   ....[71]....
        /*0e08*/ 	.word	0xffffffff


	//   ....[72]....
        /*0e0c*/ 	.word	0xffffffff


	//   ....[73]....
        /*0e10*/ 	.word	0xffffffff


	//   ....[74]....
        /*0e14*/ 	.word	0xffffffff


	//   ....[75]....
        /*0e18*/ 	.word	0xffffffff


	//   ....[76]....
        /*0e1c*/ 	.word	0xffffffff


	//   ....[77]....
        /*0e20*/ 	.word	0xffffffff


	//   ....[78]....
        /*0e24*/ 	.word	0xffffffff


	//   ....[79]....
        /*0e28*/ 	.word	0xffffffff


	//   ....[80]....
        /*0e2c*/ 	.word	0xffffffff


	//   ....[81]....
        /*0e30*/ 	.word	0xffffffff


	//   ....[82]....
        /*0e34*/ 	.word	0xffffffff


	//   ....[83]....
        /*0e38*/ 	.word	0xffffffff


	//   ....[84]....
        /*0e3c*/ 	.word	0xffffffff


	//   ....[85]....
        /*0e40*/ 	.word	0xffffffff


	//   ....[86]....
        /*0e44*/ 	.word	0xffffffff


	//   ....[87]....
        /*0e48*/ 	.word	0xffffffff


	//   ....[88]....
        /*0e4c*/ 	.word	0xffffffff


	//   ....[89]....
        /*0e50*/ 	.word	0xffffffff


	//   ....[90]....
        /*0e54*/ 	.word	0xffffffff


	//   ....[91]....
        /*0e58*/ 	.word	0xffffffff


	//   ....[92]....
        /*0e5c*/ 	.word	0xffffffff


	//   ....[93]....
        /*0e60*/ 	.word	0xffffffff


	//   ....[94]....
        /*0e64*/ 	.word	0xffffffff


	//   ....[95]....
        /*0e68*/ 	.word	0xffffffff


	//   ....[96]....
        /*0e6c*/ 	.word	0xffffffff


	//   ....[97]....
        /*0e70*/ 	.word	0xffffffff


	//   ....[98]....
        /*0e74*/ 	.word	0xffffffff


	//   ....[99]....
        /*0e78*/ 	.word	0xffffffff


	//   ....[100]....
        /*0e7c*/ 	.word	0xffffffff


	//   ....[101]....
        /*0e80*/ 	.word	0xffffffff


	//   ....[102]....
        /*0e84*/ 	.word	0xffffffff


	//   ....[103]....
        /*0e88*/ 	.word	0xffffffff


	//   ....[104]....
        /*0e8c*/ 	.word	0xffffffff


	//   ....[105]....
        /*0e90*/ 	.word	0xffffffff


	//   ....[106]....
        /*0e94*/ 	.word	0xffffffff


	//   ....[107]....
        /*0e98*/ 	.word	0xffffffff


	//   ....[108]....
        /*0e9c*/ 	.word	0xffffffff


	//   ....[109]....
        /*0ea0*/ 	.word	0xffffffff


	//   ....[110]....
        /*0ea4*/ 	.word	0xffffffff


	//   ....[111]....
        /*0ea8*/ 	.word	0xffffffff


	//   ....[112]....
        /*0eac*/ 	.word	0xffffffff


	//   ....[113]....
        /*0eb0*/ 	.word	0xffffffff


	//   ....[114]....
        /*0eb4*/ 	.word	0xffffffff


	//   ....[115]....
        /*0eb8*/ 	.word	0xffffffff


	//   ....[116]....
        /*0ebc*/ 	.word	0xffffffff


	//   ....[117]....
        /*0ec0*/ 	.word	0xffffffff


	//   ....[118]....
        /*0ec4*/ 	.word	0xffffffff


	//   ....[119]....
        /*0ec8*/ 	.word	0xffffffff


	//   ....[120]....
        /*0ecc*/ 	.word	0xffffffff


	//   ....[121]....
        /*0ed0*/ 	.word	0xffffffff


	//   ....[122]....
        /*0ed4*/ 	.word	0xffffffff


	//   ....[123]....
        /*0ed8*/ 	.word	0xffffffff


	//   ....[124]....
        /*0edc*/ 	.word	0xffffffff


	//   ....[125]....
        /*0ee0*/ 	.word	0xffffffff


	//   ....[126]....
        /*0ee4*/ 	.word	0xffffffff


	//   ....[127]....
        /*0ee8*/ 	.word	0xffffffff


	//   ....[128]....
        /*0eec*/ 	.word	0xffffffff


	//   ....[129]....
        /*0ef0*/ 	.word	0xffffffff


	//   ....[130]....
        /*0ef4*/ 	.word	0xffffffff


	//   ....[131]....
        /*0ef8*/ 	.word	0xffffffff


	//   ....[132]....
        /*0efc*/ 	.word	0xffffffff


	//   ....[133]....
        /*0f00*/ 	.word	0xffffffff


	//   ....[134]....
        /*0f04*/ 	.word	0xffffffff


	//   ....[135]....
        /*0f08*/ 	.word	0xffffffff


	//   ....[136]....
        /*0f0c*/ 	.word	0xffffffff


	//   ....[137]....
        /*0f10*/ 	.word	0xffffffff


	//   ....[138]....
        /*0f14*/ 	.word	0xffffffff


	//   ....[139]....
        /*0f18*/ 	.word	0xffffffff


	//   ....[140]....
        /*0f1c*/ 	.word	0xffffffff


	//   ....[141]....
        /*0f20*/ 	.word	0xffffffff


	//   ....[142]....
        /*0f24*/ 	.word	0xffffffff


	//   ....[143]....
        /*0f28*/ 	.word	0xffffffff


	//   ....[144]....
        /*0f2c*/ 	.word	0xffffffff


	//   ....[145]....
        /*0f30*/ 	.word	0xffffffff


	//   ....[146]....
        /*0f34*/ 	.word	0xffffffff


	//   ....[147]....
        /*0f38*/ 	.word	0xffffffff


	//   ....[148]....
        /*0f3c*/ 	.word	0xffffffff


	//   ....[149]....
        /*0f40*/ 	.word	0xffffffff


	//   ....[150]....
        /*0f44*/ 	.word	0xffffffff


	//   ....[151]....
        /*0f48*/ 	.word	0xffffffff


	//   ....[152]....
        /*0f4c*/ 	.word	0xffffffff


	//   ....[153]....
        /*0f50*/ 	.word	0xffffffff


	//   ....[154]....
        /*0f54*/ 	.word	0xffffffff


	//   ....[155]....
        /*0f58*/ 	.word	0xffffffff


	//   ....[156]....
        /*0f5c*/ 	.word	0xffffffff


	//   ....[157]....
        /*0f60*/ 	.word	0xffffffff


	//   ....[158]....
        /*0f64*/ 	.word	0xffffffff


	//   ....[159]....
        /*0f68*/ 	.word	0xffffffff


	//   ....[160]....
        /*0f6c*/ 	.word	0xffffffff


	//   ....[161]....
        /*0f70*/ 	.word	0xffffffff


	//   ....[162]....
        /*0f74*/ 	.word	0xffffffff


	//   ....[163]....
        /*0f78*/ 	.word	0xffffffff


	//   ....[164]....
        /*0f7c*/ 	.word	0xffffffff


	//   ....[165]....
        /*0f80*/ 	.word	0xffffffff


	//   ....[166]....
        /*0f84*/ 	.word	0xffffffff


	//   ....[167]....
        /*0f88*/ 	.word	0xffffffff


	//   ....[168]....
        /*0f8c*/ 	.word	0xffffffff


	//   ....[169]....
        /*0f90*/ 	.word	0xffffffff


	//   ....[170]....
        /*0f94*/ 	.word	0xffffffff


	//   ....[171]....
        /*0f98*/ 	.word	0xffffffff


	//   ....[172]....
        /*0f9c*/ 	.word	0xffffffff


	//   ....[173]....
        /*0fa0*/ 	.word	0xffffffff


	//   ....[174]....
        /*0fa4*/ 	.word	0xffffffff


	//   ....[175]....
        /*0fa8*/ 	.word	0xffffffff


	//   ....[176]....
        /*0fac*/ 	.word	0xffffffff


	//   ....[177]....
        /*0fb0*/ 	.word	0xffffffff


	//   ....[178]....
        /*0fb4*/ 	.word	0xffffffff


	//   ....[179]....
        /*0fb8*/ 	.word	0xffffffff


	//   ....[180]....
        /*0fbc*/ 	.word	0xffffffff


	//   ....[181]....
        /*0fc0*/ 	.word	0xffffffff


	//   ....[182]....
        /*0fc4*/ 	.word	0xffffffff


	//   ....[183]....
        /*0fc8*/ 	.word	0xffffffff


	//   ....[184]....
        /*0fcc*/ 	.word	0xffffffff


	//   ....[185]....
        /*0fd0*/ 	.word	0xffffffff


	//   ....[186]....
        /*0fd4*/ 	.word	0xffffffff


	//   ....[187]....
        /*0fd8*/ 	.word	0xffffffff


	//   ....[188]....
        /*0fdc*/ 	.word	0xffffffff


	//   ....[189]....
        /*0fe0*/ 	.word	0xffffffff


	//   ....[190]....
        /*0fe4*/ 	.word	0xffffffff


	//   ....[191]....
        /*0fe8*/ 	.word	0xffffffff


	//   ....[192]....
        /*0fec*/ 	.word	0xffffffff


	//   ....[193]....
        /*0ff0*/ 	.word	0xffffffff


	//   ....[194]....
        /*0ff4*/ 	.word	0xffffffff


	//   ....[195]....
        /*0ff8*/ 	.word	0xffffffff


	//   ....[196]....
        /*0ffc*/ 	.word	0xffffffff


	//   ....[197]....
        /*1000*/ 	.word	0xffffffff


	//   ....[198]....
        /*1004*/ 	.word	0xffffffff


	//   ....[199]....
        /*1008*/ 	.word	0xffffffff


	//   ....[200]....
        /*100c*/ 	.word	0xffffffff


	//   ....[201]....
        /*1010*/ 	.word	0xffffffff


	//   ....[202]....
        /*1014*/ 	.word	0xffffffff


	//   ....[203]....
        /*1018*/ 	.word	0xffffffff


	//   ....[204]....
        /*101c*/ 	.word	0xffffffff


	//   ....[205]....
        /*1020*/ 	.word	0xffffffff


	//   ....[206]....
        /*1024*/ 	.word	0xffffffff


	//   ....[207]....
        /*1028*/ 	.word	0xffffffff


	//   ....[208]....
        /*102c*/ 	.word	0xffffffff


	//   ....[209]....
        /*1030*/ 	.word	0xffffffff


	//   ....[210]....
        /*1034*/ 	.word	0xffffffff


	//   ....[211]....
        /*1038*/ 	.word	0xffffffff


	//   ....[212]....
        /*103c*/ 	.word	0xffffffff


	//   ....[213]....
        /*1040*/ 	.word	0xffffffff


	//   ....[214]....
        /*1044*/ 	.word	0xffffffff


	//   ....[215]....
        /*1048*/ 	.word	0xffffffff


	//   ....[216]....
        /*104c*/ 	.word	0xffffffff


	//   ....[217]....
        /*1050*/ 	.word	0xffffffff


	//   ....[218]....
        /*1054*/ 	.word	0xffffffff


	//   ....[219]....
        /*1058*/ 	.word	0xffffffff


	//   ....[220]....
        /*105c*/ 	.word	0xffffffff


	//   ....[221]....
        /*1060*/ 	.word	0xffffffff


	//   ....[222]....
        /*1064*/ 	.word	0xffffffff


	//   ....[223]....
        /*1068*/ 	.word	0xffffffff


	//   ....[224]....
        /*106c*/ 	.word	0xffffffff


	//   ....[225]....
        /*1070*/ 	.word	0xffffffff


	//   ....[226]....
        /*1074*/ 	.word	0xffffffff


	//   ....[227]....
        /*1078*/ 	.word	0xffffffff


	//   ....[228]....
        /*107c*/ 	.word	0xffffffff


	//   ....[229]....
        /*1080*/ 	.word	0xffffffff


	//   ....[230]....
        /*1084*/ 	.word	0xffffffff


	//   ....[231]....
        /*1088*/ 	.word	0xffffffff


	//   ....[232]....
        /*108c*/ 	.word	0xffffffff


	//   ....[233]....
        /*1090*/ 	.word	0xffffffff


	//   ....[234]....
        /*1094*/ 	.word	0xffffffff


	//   ....[235]....
        /*1098*/ 	.word	0xffffffff


	//   ....[236]....
        /*109c*/ 	.word	0xffffffff


	//   ....[237]....
        /*10a0*/ 	.word	0xffffffff


	//   ....[238]....
        /*10a4*/ 	.word	0xffffffff


	//   ....[239]....
        /*10a8*/ 	.word	0xffffffff


	//   ....[240]....
        /*10ac*/ 	.word	0xffffffff


	//   ....[241]....
        /*10b0*/ 	.word	0xffffffff


	//   ....[242]....
        /*10b4*/ 	.word	0xffffffff


	//   ....[243]....
        /*10b8*/ 	.word	0xffffffff


	//   ....[244]....
        /*10bc*/ 	.word	0xffffffff


	//   ....[245]....
        /*10c0*/ 	.word	0xffffffff


	//   ....[246]....
        /*10c4*/ 	.word	0xffffffff


	//   ....[247]....
        /*10c8*/ 	.word	0xffffffff


	//   ....[248]....
        /*10cc*/ 	.word	0xffffffff


	//   ....[249]....
        /*10d0*/ 	.word	0xffffffff


	//   ....[250]....
        /*10d4*/ 	.word	0xffffffff


	//   ....[251]....
        /*10d8*/ 	.word	0xffffffff


	//   ....[252]....
        /*10dc*/ 	.word	0xffffffff


	//   ....[253]....
        /*10e0*/ 	.word	0xffffffff


	//   ....[254]....
        /*10e4*/ 	.word	0xffffffff


	//   ....[255]....
        /*10e8*/ 	.word	0xffffffff


	//   ....[0]....
        /*10ec*/ 	.word	0xffffffff


	//   ....[1]....
        /*10f0*/ 	.word	0xffffffff


	//   ....[2]....
        /*10f4*/ 	.word	0xffffffff


	//   ....[3]....
        /*10f8*/ 	.word	0xffffffff


	//   ....[4]....
        /*10fc*/ 	.word	0xffffffff


	//   ....[5]....
        /*1100*/ 	.word	0xffffffff


	//   ....[6]....
        /*1104*/ 	.word	0xffffffff


	//   ....[7]....
        /*1108*/ 	.word	0xffffffff


	//   ....[8]....
        /*110c*/ 	.word	0xffffffff


	//   ....[9]....
        /*1110*/ 	.word	0xffffffff


	//   ....[10]....
        /*1114*/ 	.word	0xffffffff


	//   ....[11]....
        /*1118*/ 	.word	0xffffffff


	//   ....[12]....
        /*111c*/ 	.word	0xffffffff


	//   ....[13]....
        /*1120*/ 	.word	0xffffffff


	//   ....[14]....
        /*1124*/ 	.word	0xffffffff


	//   ....[15]....
        /*1128*/ 	.word	0xffffffff


	//   ....[16]....
        /*112c*/ 	.word	0xffffffff


	//   ....[17]....
        /*1130*/ 	.word	0xffffffff


	//   ....[18]....
        /*1134*/ 	.word	0xffffffff


	//   ....[19]....
        /*1138*/ 	.word	0xffffffff


	//   ....[20]....
        /*113c*/ 	.word	0xffffffff


	//   ....[21]....
        /*1140*/ 	.word	0xffffffff


	//   ....[22]....
        /*1144*/ 	.word	0xffffffff


	//   ....[23]....
        /*1148*/ 	.word	0xffffffff


	//   ....[24]....
        /*114c*/ 	.word	0xffffffff


	//   ....[25]....
        /*1150*/ 	.word	0xffffffff


	//   ....[26]....
        /*1154*/ 	.word	0xffffffff


	//   ....[27]....
        /*1158*/ 	.word	0xffffffff


	//   ....[28]....
        /*115c*/ 	.word	0xffffffff


	//   ....[29]....
        /*1160*/ 	.word	0xffffffff


	//   ....[30]....
        /*1164*/ 	.word	0xffffffff


	//   ....[31]....
        /*1168*/ 	.word	0xffffffff


	//----- nvinfo : EIATTR_COOP_GROUP_INSTR_OFFSETS
	.align		4
.L_284:
        /*116c*/ 	.byte	0x04, 0x28
        /*116e*/ 	.short	(.L_286 - .L_285)


	//   ....[0]....
.L_285:
        /*1170*/ 	.word	0x00000050


	//   ....[1]....
        /*1174*/ 	.word	0x00000200


	//   ....[2]....
        /*1178*/ 	.word	0x00000230


	//   ....[3]....
        /*117c*/ 	.word	0x00000260


	//   ....[4]....
        /*1180*/ 	.word	0x00000290


	//   ....[5]....
        /*1184*/ 	.word	0x000002c0


	//   ....[6]....
        /*1188*/ 	.word	0x000002f0


	//   ....[7]....
        /*118c*/ 	.word	0x00000450


	//   ....[8]....
        /*1190*/ 	.word	0x00000490


	//   ....[9]....
        /*1194*/ 	.word	0x000004c0


	//   ....[10]....
        /*1198*/ 	.word	0x000004f0


	//   ....[11]....
        /*119c*/ 	.word	0x00000520


	//   ....[12]....
        /*11a0*/ 	.word	0x00000550


	//   ....[13]....
        /*11a4*/ 	.word	0x000005e0


	//   ....[14]....
        /*11a8*/ 	.word	0x00000630


	//   ....[15]....
        /*11ac*/ 	.word	0x00000650


	//   ....[16]....
        /*11b0*/ 	.word	0x000006b0


	//   ....[17]....
        /*11b4*/ 	.word	0x000040a0


	//   ....[18]....
        /*11b8*/ 	.word	0x000040b0


	//   ....[19]....
        /*11bc*/ 	.word	0x00005c80


	//   ....[20]....
        /*11c0*/ 	.word	0x00005c90


	//   ....[21]....
        /*11c4*/ 	.word	0x00007600


	//   ....[22]....
        /*11c8*/ 	.word	0x00007620


	//   ....[23]....
        /*11cc*/ 	.word	0x00007c40


	//   ....[24]....
        /*11d0*/ 	.word	0x00007c60


	//   ....[25]....
        /*11d4*/ 	.word	0x00008c60


	//   ....[26]....
        /*11d8*/ 	.word	0x00008c80


	//   ....[27]....
        /*11dc*/ 	.word	0x00008e20


	//   ....[28]....
        /*11e0*/ 	.word	0x00008e30


	//   ....[29]....
        /*11e4*/ 	.word	0x00008fc0


	//   ....[30]....
        /*11e8*/ 	.word	0x00008fe0


	//   ....[31]....
        /*11ec*/ 	.word	0x00009170


	//   ....[32]....
        /*11f0*/ 	.word	0x00009180


	//   ....[33]....
        /*11f4*/ 	.word	0x00009670


	//   ....[34]....
        /*11f8*/ 	.word	0x00009680


	//   ....[35]....
        /*11fc*/ 	.word	0x00009690


	//   ....[36]....
        /*1200*/ 	.word	0x000096a0


	//   ....[37]....
        /*1204*/ 	.word	0x00009b40


	//   ....[38]....
        /*1208*/ 	.word	0x00009b60


	//   ....[39]....
        /*120c*/ 	.word	0x00009b80


	//   ....[40]....
        /*1210*/ 	.word	0x00009ba0


	//   ....[41]....
        /*1214*/ 	.word	0x0000a0c0


	//   ....[42]....
        /*1218*/ 	.word	0x0000a330


	//   ....[43]....
        /*121c*/ 	.word	0x0000a370


	//   ....[44]....
        /*1220*/ 	.word	0x0000a390


	//   ....[45]....
        /*1224*/ 	.word	0x0000d1b0


	//   ....[46]....
        /*1228*/ 	.word	0x0000d1d0


	//   ....[47]....
        /*122c*/ 	.word	0x0000d1f0


	//   ....[48]....
        /*1230*/ 	.word	0x0000d210


	//   ....[49]....
        /*1234*/ 	.word	0x0000d560


	//   ....[50]....
        /*1238*/ 	.word	0x0000d7d0


	//   ....[51]....
        /*123c*/ 	.word	0x0000d810


	//   ....[52]....
        /*1240*/ 	.word	0x0000d850


	//   ....[53]....
        /*1244*/ 	.word	0x00010860


	//   ....[54]....
        /*1248*/ 	.word	0x00010890


	//   ....[55]....
        /*124c*/ 	.word	0x00010a60


	//   ....[56]....
        /*1250*/ 	.word	0x00010a70


	//   ....[57]....
        /*1254*/ 	.word	0x00011a40


	//   ....[58]....
        /*1258*/ 	.word	0x00011a60


	//   ....[59]....
        /*125c*/ 	.word	0x00011bd0


	//   ....[60]....
        /*1260*/ 	.word	0x00011be0


	//   ....[61]....
        /*1264*/ 	.word	0x00011e10


	//   ....[62]....
        /*1268*/ 	.word	0x00011fd0


	//   ....[63]....
        /*126c*/ 	.word	0x00011fe0


	//   ....[64]....
        /*1270*/ 	.word	0x00011ff0


	//   ....[65]....
        /*1274*/ 	.word	0x00012780


	//   ....[66]....
        /*1278*/ 	.word	0x000127a0


	//   ....[67]....
        /*127c*/ 	.word	0x000127c0


	//   ....[68]....
        /*1280*/ 	.word	0x000127d0


	//   ....[69]....
        /*1284*/ 	.word	0x00012800


	//   ....[70]....
        /*1288*/ 	.word	0x00012820


	//   ....[71]....
        /*128c*/ 	.word	0x00012840


	//   ....[72]....
        /*1290*/ 	.word	0x00012850


	//   ....[73]....
        /*1294*/ 	.word	0x00013ce0


	//   ....[74]....
        /*1298*/ 	.word	0x00013d00


	//   ....[75]....
        /*129c*/ 	.word	0x00013e60


	//   ....[76]....
        /*12a0*/ 	.word	0x00013e70


	//   ....[77]....
        /*12a4*/ 	.word	0x00014e10


	//   ....[78]....
        /*12a8*/ 	.word	0x00014e30


	//   ....[79]....
        /*12ac*/ 	.word	0x00014f70


	//   ....[80]....
        /*12b0*/ 	.word	0x00014f80


	//   ....[81]....
        /*12b4*/ 	.word	0x000151a0


	//   ....[82]....
        /*12b8*/ 	.word	0x00015350


	//   ....[83]....
        /*12bc*/ 	.word	0x00015360


	//   ....[84]....
        /*12c0*/ 	.word	0x00015370


	//   ....[85]....
        /*12c4*/ 	.word	0x000158b0


	//   ....[86]....
        /*12c8*/ 	.word	0x00015910


	//   ....[87]....
        /*12cc*/ 	.word	0x000159f0


	//   ....[88]....
        /*12d0*/ 	.word	0x00015a10


	//   ....[89]....
        /*12d4*/ 	.word	0x00015af0


	//   ....[90]....
        /*12d8*/ 	.word	0x00015b10


	//   ....[91]....
        /*12dc*/ 	.word	0x00015bf0


	//   ....[92]....
        /*12e0*/ 	.word	0x00015c10


	//   ....[93]....
        /*12e4*/ 	.word	0x000176d0


	//   ....[94]....
        /*12e8*/ 	.word	0x00017720


	//   ....[95]....
        /*12ec*/ 	.word	0x00017840


	//   ....[96]....
        /*12f0*/ 	.word	0x00017850


	//   ....[97]....
        /*12f4*/ 	.word	0x00018800


	//   ....[98]....
        /*12f8*/ 	.word	0x00018820


	//   ....[99]....
        /*12fc*/ 	.word	0x00018910


	//   ....[100]....
        /*1300*/ 	.word	0x00018920


	//   ....[101]....
        /*1304*/ 	.word	0x00018d20


	//   ....[102]....
        /*1308*/ 	.word	0x00018d50


	//   ....[103]....
        /*130c*/ 	.word	0x00018d70


	//   ....[104]....
        /*1310*/ 	.word	0x00018d90


	//   ....[105]....
        /*1314*/ 	.word	0x00018db0


	//   ....[106]....
        /*1318*/ 	.word	0x00018dd0


	//   ....[107]....
        /*131c*/ 	.word	0x00018df0


	//   ....[108]....
        /*1320*/ 	.word	0x00018e10


	//   ....[109]....
        /*1324*/ 	.word	0x0001a5e0


	//   ....[110]....
        /*1328*/ 	.word	0x0001a610


	//   ....[111]....
        /*132c*/ 	.word	0x0001a620


	//   ....[112]....
        /*1330*/ 	.word	0x0001a630


	//   ....[113]....
        /*1334*/ 	.word	0x0001a640


	//   ....[114]....
        /*1338*/ 	.word	0x0001a670


	//   ....[115]....
        /*133c*/ 	.word	0x0001a690


	//   ....[116]....
        /*1340*/ 	.word	0x0001a6b0


	//   ....[117]....
        /*1344*/ 	.word	0x0001bc80


	//   ....[118]....
        /*1348*/ 	.word	0x0001bc90


	//   ....[119]....
        /*134c*/ 	.word	0x0001bcb0


	//   ....[120]....
        /*1350*/ 	.word	0x0001bcc0


	//   ....[121]....
        /*1354*/ 	.word	0x0001bcd0


	//   ....[122]....
        /*1358*/ 	.word	0x0001bce0


	//   ....[123]....
        /*135c*/ 	.word	0x0001bd00


	//   ....[124]....
        /*1360*/ 	.word	0x0001bd10


	//   ....[125]....
        /*1364*/ 	.word	0x0001c170


	//   ....[126]....
        /*1368*/ 	.word	0x0001c190


	//   ....[127]....
        /*136c*/ 	.word	0x0001c2f0


	//   ....[128]....
        /*1370*/ 	.word	0x0001c300


	//   ....[129]....
        /*1374*/ 	.word	0x0001c470


	//   ....[130]....
        /*1378*/ 	.word	0x0001c490


	//   ....[131]....
        /*137c*/ 	.word	0x0001c600


	//   ....[132]....
        /*1380*/ 	.word	0x0001c610


	//   ....[133]....
        /*1384*/ 	.word	0x0001c980


	//   ....[134]....
        /*1388*/ 	.word	0x0001c9a0


	//   ....[135]....
        /*138c*/ 	.word	0x0001ce70


	//   ....[136]....
        /*1390*/ 	.word	0x0001ce80


	//   ....[137]....
        /*1394*/ 	.word	0x0001d350


	//   ....[138]....
        /*1398*/ 	.word	0x0001d370


	//   ....[139]....
        /*139c*/ 	.word	0x0001d850


	//   ....[140]....
        /*13a0*/ 	.word	0x0001d860


	//   ....[141]....
        /*13a4*/ 	.word	0x0001e510


	//   ....[142]....
        /*13a8*/ 	.word	0x0001e530


	//   ....[143]....
        /*13ac*/ 	.word	0x0001e6a0


	//   ....[144]....
        /*13b0*/ 	.word	0x0001e6b0


	//   ....[145]....
        /*13b4*/ 	.word	0x0001e820


	//   ....[146]....
        /*13b8*/ 	.word	0x0001e840


	//   ....[147]....
        /*13bc*/ 	.word	0x0001e9b0


	//   ....[148]....
        /*13c0*/ 	.word	0x0001e9c0


	//   ....[149]....
        /*13c4*/ 	.word	0x0001ebf0


	//   ....[150]....
        /*13c8*/ 	.word	0x0001ec10


	//   ....[151]....
        /*13cc*/ 	.word	0x0001ed40


	//   ....[152]....
        /*13d0*/ 	.word	0x0001ed80


	//   ....[153]....
        /*13d4*/ 	.word	0x0001edb0


	//   ....[154]....
        /*13d8*/ 	.word	0x0001ede0


	//   ....[155]....
        /*13dc*/ 	.word	0x0001ee10


	//   ....[156]....
        /*13e0*/ 	.word	0x0001ee40


	//   ....[157]....
        /*13e4*/ 	.word	0x0001efb0


	//   ....[158]....
        /*13e8*/ 	.word	0x0001eff0


	//   ....[159]....
        /*13ec*/ 	.word	0x0001f020


	//   ....[160]....
        /*13f0*/ 	.word	0x0001f050


	//   ....[161]....
        /*13f4*/ 	.word	0x0001f080


	//   ....[162]....
        /*13f8*/ 	.word	0x0001f0b0


	//   ....[163]....
        /*13fc*/ 	.word	0x0001f140


	//   ....[164]....
        /*1400*/ 	.word	0x0001f1a0


	//   ....[165]....
        /*1404*/ 	.word	0x0001f1b0


	//   ....[166]....
        /*1408*/ 	.word	0x0001f210


	//   ....[167]....
        /*140c*/ 	.word	0x0001fc70


	//   ....[168]....
        /*1410*/ 	.word	0x0001fcd0


	//   ....[169]....
        /*1414*/ 	.word	0x0001fd20


	//   ....[170]....
        /*1418*/ 	.word	0x0001fd70


	//   ....[171]....
        /*141c*/ 	.word	0x0001fdc0


	//   ....[172]....
        /*1420*/ 	.word	0x0001fe30


	//   ....[173]....
        /*1424*/ 	.word	0x0001fe70


	//   ....[174]....
        /*1428*/ 	.word	0x0001fee0


	//   ....[175]....
        /*142c*/ 	.word	0x0001ff50


	//   ....[176]....
        /*1430*/ 	.word	0x0001ffb0


	//   ....[177]....
        /*1434*/ 	.word	0x00020020


	//   ....[178]....
        /*1438*/ 	.word	0x00020090


	//   ....[179]....
        /*143c*/ 	.word	0x000200f0


	//   ....[180]....
        /*1440*/ 	.word	0x00020150


	//   ....[181]....
        /*1444*/ 	.word	0x000201b0


	//   ....[182]....
        /*1448*/ 	.word	0x00020220


	//   ....[183]....
        /*144c*/ 	.word	0x00020280


	//   ....[184]....
        /*1450*/ 	.word	0x000202e0


	//   ....[185]....
        /*1454*/ 	.word	0x00020340


	//   ....[186]....
        /*1458*/ 	.word	0x000203a0


	//   ....[187]....
        /*145c*/ 	.word	0x00020400


	//   ....[188]....
        /*1460*/ 	.word	0x00020470


	//   ....[189]....
        /*1464*/ 	.word	0x000204d0


	//   ....[190]....
        /*1468*/ 	.word	0x00020530


	//   ....[191]....
        /*146c*/ 	.word	0x00020590


	//   ....[192]....
        /*1470*/ 	.word	0x000205f0


	//   ....[193]....
        /*1474*/ 	.word	0x000207e0


	//   ....[194]....
        /*1478*/ 	.word	0x000209d0


	//   ....[195]....
        /*147c*/ 	.word	0x00020e70


	//   ....[196]....
        /*1480*/ 	.word	0x00020ec0


	//   ....[197]....
        /*1484*/ 	.word	0x00020f10


	//   ....[198]....
        /*1488*/ 	.word	0x00020f60


	//   ....[199]....
        /*148c*/ 	.word	0x00020fb0


	//   ....[200]....
        /*1490*/ 	.word	0x00021000


	//   ....[201]....
        /*1494*/ 	.word	0x00021050


	//   ....[202]....
        /*1498*/ 	.word	0x000210a0


	//   ....[203]....
        /*149c*/ 	.word	0x00021110


	//   ....[204]....
        /*14a0*/ 	.word	0x00021180


	//   ....[205]....
        /*14a4*/ 	.word	0x000211e0


	//   ....[206]....
        /*14a8*/ 	.word	0x00021240


	//   ....[207]....
        /*14ac*/ 	.word	0x000212a0


	//   ....[208]....
        /*14b0*/ 	.word	0x00021310


	//   ....[209]....
        /*14b4*/ 	.word	0x00021370


	//   ....[210]....
        /*14b8*/ 	.word	0x000213d0


	//   ....[211]....
        /*14bc*/ 	.word	0x00021430


	//   ....[212]....
        /*14c0*/ 	.word	0x00021490


	//   ....[213]....
        /*14c4*/ 	.word	0x00021670


	//   ....[214]....
        /*14c8*/ 	.word	0x00021850


	//   ....[215]....
        /*14cc*/ 	.word	0x00021d10


	//   ....[216]....
        /*14d0*/ 	.word	0x00021d50


	//   ....[217]....
        /*14d4*/ 	.word	0x00021da0


	//   ....[218]....
        /*14d8*/ 	.word	0x00021de0


	//   ....[219]....
        /*14dc*/ 	.word	0x00021e30


	//   ....[220]....
        /*14e0*/ 	.word	0x00021e70


	//   ....[221]....
        /*14e4*/ 	.word	0x00021ec0


	//   ....[222]....
        /*14e8*/ 	.word	0x00021f00


	//   ....[223]....
        /*14ec*/ 	.word	0x00021f60


	//   ....[224]....
        /*14f0*/ 	.word	0x00021fc0


	//   ....[225]....
        /*14f4*/ 	.word	0x00022020


	//   ....[226]....
        /*14f8*/ 	.word	0x00022080


	//   ....[227]....
        /*14fc*/ 	.word	0x000220f0


	//   ....[228]....
        /*1500*/ 	.word	0x00022150


	//   ....[229]....
        /*1504*/ 	.word	0x000221b0


	//   ....[230]....
        /*1508*/ 	.word	0x000221f0


	//   ....[231]....
        /*150c*/ 	.word	0x00022230


	//   ....[232]....
        /*1510*/ 	.word	0x00022280


	//   ....[233]....
        /*1514*/ 	.word	0x000222c0


	//   ....[234]....
        /*1518*/ 	.word	0x00022310


	//   ....[235]....
        /*151c*/ 	.word	0x00022350


	//   ....[236]....
        /*1520*/ 	.word	0x000223a0


	//   ....[237]....
        /*1524*/ 	.word	0x000223e0


	//   ....[238]....
        /*1528*/ 	.word	0x00022430


	//   ....[239]....
        /*152c*/ 	.word	0x00022470


	//   ....[240]....
        /*1530*/ 	.word	0x000224c0


	//   ....[241]....
        /*1534*/ 	.word	0x00022510


	//   ....[242]....
        /*1538*/ 	.word	0x00022560


	//   ....[243]....
        /*153c*/ 	.word	0x000225b0


	//   ....[244]....
        /*1540*/ 	.word	0x00022600


	//   ....[245]....
        /*1544*/ 	.word	0x00022650


	//   ....[246]....
        /*1548*/ 	.word	0x000226c0


	//   ....[247]....
        /*154c*/ 	.word	0x00022730


	//   ....[248]....
        /*1550*/ 	.word	0x00022790


	//   ....[249]....
        /*1554*/ 	.word	0x000227f0


	//   ....[250]....
        /*1558*/ 	.word	0x00022850


	//   ....[251]....
        /*155c*/ 	.word	0x000228c0


	//   ....[252]....
        /*1560*/ 	.word	0x00022920


	//   ....[253]....
        /*1564*/ 	.word	0x00022980


	//   ....[254]....
        /*1568*/ 	.word	0x000229e0


	//   ....[255]....
        /*156c*/ 	.word	0x00022a50


	//   ....[0]....
        /*1570*/ 	.word	0x00022ab0


	//   ....[1]....
        /*1574*/ 	.word	0x00022b10


	//   ....[2]....
        /*1578*/ 	.word	0x00022b70


	//   ....[3]....
        /*157c*/ 	.word	0x00022be0


	//   ....[4]....
        /*1580*/ 	.word	0x00022c40


	//   ....[5]....
        /*1584*/ 	.word	0x00022ca0


	//   ....[6]....
        /*1588*/ 	.word	0x00022d00


	//   ....[7]....
        /*158c*/ 	.word	0x00022d70


	//   ....[8]....
        /*1590*/ 	.word	0x00022dd0


	//   ....[9]....
        /*1594*/ 	.word	0x00022e30


	//   ....[10]....
        /*1598*/ 	.word	0x00022e90


	//   ....[11]....
        /*159c*/ 	.word	0x00022f00


	//   ....[12]....
        /*15a0*/ 	.word	0x00022f60


	//   ....[13]....
        /*15a4*/ 	.word	0x00022fc0


	//   ....[14]....
        /*15a8*/ 	.word	0x00023020


	//   ....[15]....
        /*15ac*/ 	.word	0x00023090


	//   ....[16]....
        /*15b0*/ 	.word	0x000230e0


	//   ....[17]....
        /*15b4*/ 	.word	0x00023120


	//   ....[18]....
        /*15b8*/ 	.word	0x00023170


	//   ....[19]....
        /*15bc*/ 	.word	0x000231c0


	//   ....[20]....
        /*15c0*/ 	.word	0x00023210


	//   ....[21]....
        /*15c4*/ 	.word	0x00023280


	//   ....[22]....
        /*15c8*/ 	.word	0x000232c0


	//   ....[23]....
        /*15cc*/ 	.word	0x00023310


	//   ....[24]....
        /*15d0*/ 	.word	0x00023360


	//   ....[25]....
        /*15d4*/ 	.word	0x000233b0


	//   ....[26]....
        /*15d8*/ 	.word	0x00023400


	//   ....[27]....
        /*15dc*/ 	.word	0x00023470


	//   ....[28]....
        /*15e0*/ 	.word	0x000234b0


	//   ....[29]....
        /*15e4*/ 	.word	0x00023520


	//   ....[30]....
        /*15e8*/ 	.word	0x00023580


	//   ....[31]....
        /*15ec*/ 	.word	0x000235f0


	//----- nvinfo : EIATTR_EXIT_INSTR_OFFSETS
	.align		4
.L_286:
        /*15f0*/ 	.byte	0x04, 0x1c
        /*15f2*/ 	.short	(.L_288 - .L_287)


	//   ....[0]....
.L_287:
        /*15f4*/ 	.word	0x000010d0


	//   ....[1]....
        /*15f8*/ 	.word	0x0001fc30


	//----- nvinfo : EIATTR_MAX_THREADS
	.align		4
.L_288:
        /*15fc*/ 	.byte	0x04, 0x05
        /*15fe*/ 	.short	(.L_290 - .L_289)
.L_289:
        /*1600*/ 	.word	0x00000080
        /*1604*/ 	.word	0x00000001
        /*1608*/ 	.word	0x00000001


	//----- nvinfo : EIATTR_CRS_STACK_SIZE
	.align		4
.L_290:
        /*160c*/ 	.byte	0x04, 0x1e
        /*160e*/ 	.short	(.L_292 - .L_291)
.L_291:
        /*1610*/ 	.word	0x00000000
.L_292:


//--------------------- .nv.callgraph             --------------------------
	.section	.nv.callgraph,"",@"SHT_CUDA_CALLGRAPH"
	.align	4
	.sectionentsize	8
	.align		4
        /*0000*/ 	.word	0x00000000
	.align		4
        /*0004*/ 	.word	0xffffffff
	.align		4
        /*0008*/ 	.word	0x00000000
	.align		4
        /*000c*/ 	.word	0xfffffffe
	.align		4
        /*0010*/ 	.word	0x00000000
	.align		4
        /*0014*/ 	.word	0xfffffffd
	.align		4
        /*0018*/ 	.word	0x00000000
	.align		4
        /*001c*/ 	.word	0xfffffffc


//--------------------- .nv.rel.action            --------------------------
	.section	.nv.rel.action,"",@"SHT_CUDA_RELOCINFO"
	.align	8
	.sectionentsize	8
        /*0000*/ 	.byte	0x73, 0x00, 0x00, 0x00, 0x00, 0x00, 0x00, 0x00, 0x00, 0x00, 0x00, 0x11, 0x25, 0x00, 0x05, 0x36


//--------------------- .nv.constant4             --------------------------
	.section	.nv.constant4,"a",@progbits
	.align	8
	.align		8
.nv.constant4:
        /*0000*/ 	.dword	_ZN85_INTERNAL_0e2e1368_49_flash_fwd_hdim96_bf16_paged_split_softcap_sm80_cu_2acf44d3_32524cuda3std3__45__cpo5beginE
	.align		8
        /*0008*/ 	.dword	_ZN85_INTERNAL_0e2e1368_49_flash_fwd_hdim96_bf16_paged_split_softcap_sm80_cu_2acf44d3_32524cuda3std3__45__cpo3endE
	.align		8
        /*0010*/ 	.dword	_ZN85_INTERNAL_0e2e1368_49_flash_fwd_hdim96_bf16_paged_split_softcap_sm80_cu_2acf44d3_32524cuda3std3__45__cpo6cbeginE
	.align		8
        /*0018*/ 	.dword	_ZN85_INTERNAL_0e2e1368_49_flash_fwd_hdim96_bf16_paged_split_softcap_sm80_cu_2acf44d3_32524cuda3std3__45__cpo4cendE
	.align		8
        /*0020*/ 	.dword	_ZN85_INTERNAL_0e2e1368_49_flash_fwd_hdim96_bf16_paged_split_softcap_sm80_cu_2acf44d3_32524cuda3std3__487_GLOBAL__N__0e2e1368_49_flash_fwd_hdim96_bf16_paged_split_softcap_sm80_cu_2acf44d3_32526ignoreE
	.align		8
        /*0028*/ 	.dword	_ZN85_INTERNAL_0e2e1368_49_flash_fwd_hdim96_bf16_paged_split_softcap_sm80_cu_2acf44d3_32524cuda3std3__419piecewise_constructE
	.align		8
        /*0030*/ 	.dword	_ZN85_INTERNAL_0e2e1368_49_flash_fwd_hdim96_bf16_paged_split_softcap_sm80_cu_2acf44d3_32524cuda3std3__48in_placeE
	.align		8
        /*0038*/ 	.dword	_ZN85_INTERNAL_0e2e1368_49_flash_fwd_hdim96_bf16_paged_split_softcap_sm80_cu_2acf44d3_32524cuda3std6ranges3__45__cpo4swapE
	.align		8
        /*0040*/ 	.dword	_ZN85_INTERNAL_0e2e1368_49_flash_fwd_hdim96_bf16_paged_split_softcap_sm80_cu_2acf44d3_32524cuda3std6ranges3__45__cpo9iter_moveE
	.align		8
        /*0048*/ 	.dword	_ZN85_INTERNAL_0e2e1368_49_flash_fwd_hdim96_bf16_paged_split_softcap_sm80_cu_2acf44d3_32524cute7productE
	.align		8
        /*0050*/ 	.dword	_ZN85_INTERNAL_0e2e1368_49_flash_fwd_hdim96_bf16_paged_split_softcap_sm80_cu_2acf44d3_32524cute1_E


//--------------------- .nv.constant0._ZN7cutlass13device_kernelIN5flash19enable_sm80_to_sm89INS1_16FlashAttnFwdSm80INS1_25CollectiveMainloopFwdSm80ILi4ELi1ELb0EN4cute5tupleIJNS5_1CILi128EEENS7_ILi64EEENS7_ILi96EEEEEELi96ENS_10bfloat16_tEfNS_4arch4Sm80ELb0ELb0ELb1ELb0ELb1ELb0ELb1ELb1EEENS1_21CollectiveEpilogueFwdINS6_IJS8_SA_S9_EEENS6_IJNS7_ILi1EEESI_SI_EEESC_SE_Li128ELb0ELb1ELb1ELb0EEENS1_19SingleTileSchedulerILb0ELb1ELb1ELi128EEEEEEEEEvNT_6ParamsE --------------------------
	.section	.nv.constant0._ZN7cutlass13device_kernelIN5flash19enable_sm80_to_sm89INS1_16FlashAttnFwdSm80INS1_25CollectiveMainloopFwdSm80ILi4ELi1ELb0EN4cute5tupleIJNS5_1CILi128EEENS7_ILi64EEENS7_ILi96EEEEEELi96ENS_10bfloat16_tEfNS_4arch4Sm80ELb0ELb0ELb1ELb0ELb1ELb0ELb1ELb1EEENS1_21CollectiveEpilogueFwdINS6_IJS8_SA_S9_EEENS6_IJNS7_ILi1EEESI_SI_EEESC_SE_Li128ELb0ELb1ELb1ELb0EEENS1_19SingleTileSchedulerILb0ELb1ELb1ELi128EEEEEEEEEvNT_6ParamsE,"a",@progbits
	.sectionflags	@""
	.align	4
.nv.constant0._ZN7cutlass13device_kernelIN5flash19enable_sm80_to_sm89INS1_16FlashAttnFwdSm80INS1_25CollectiveMainloopFwdSm80ILi4ELi1ELb0EN4cute5tupleIJNS5_1CILi128EEENS7_ILi64EEENS7_ILi96EEEEEELi96ENS_10bfloat16_tEfNS_4arch4Sm80ELb0ELb0ELb1ELb0ELb1ELb0ELb1ELb1EEENS1_21CollectiveEpilogueFwdINS6_IJS8_SA_S9_EEENS6_IJNS7_ILi1EEESI_SI_EEESC_SE_Li128ELb0ELb1ELb1ELb0EEENS1_19SingleTileSchedulerILb0ELb1ELb1ELi128EEEEEEEEEvNT_6ParamsE:
	.zero		1400


//--------------------- .nv.constant0._ZN7cutlass13device_kernelIN5flash19enable_sm80_to_sm89INS1_16FlashAttnFwdSm80INS1_25CollectiveMainloopFwdSm80ILi4ELi1ELb0EN4cute5tupleIJNS5_1CILi128EEENS7_ILi48EEENS7_ILi96EEEEEELi96ENS_10bfloat16_tEfNS_4arch4Sm80ELb0ELb0ELb1ELb1ELb1ELb0ELb1ELb1EEENS1_21CollectiveEpilogueFwdINS6_IJS8_SA_S9_EEENS6_IJNS7_ILi1EEESI_SI_EEESC_SE_Li128ELb1ELb1ELb1ELb0EEENS1_36VarlenDynamicPersistentTileSchedulerILi128ELi48ELi128ELi128ELb1ELb1ELb0ELb0ELb1ELb1EEEEEEEEEvNT_6ParamsE --------------------------
	.section	.nv.constant0._ZN7cutlass13device_kernelIN5flash19enable_sm80_to_sm89INS1_16FlashAttnFwdSm80INS1_25CollectiveMainloopFwdSm80ILi4ELi1ELb0EN4cute5tupleIJNS5_1CILi128EEENS7_ILi48EEENS7_ILi96EEEEEELi96ENS_10bfloat16_tEfNS_4arch4Sm80ELb0ELb0ELb1ELb1ELb1ELb0ELb1ELb1EEENS1_21CollectiveEpilogueFwdINS6_IJS8_SA_S9_EEENS6_IJNS7_ILi1EEESI_SI_EEESC_SE_Li128ELb1ELb1ELb1ELb0EEENS1_36VarlenDynamicPersistentTileSchedulerILi128ELi48ELi128ELi128ELb1ELb1ELb0ELb0ELb1ELb1EEEEEEEEEvNT_6ParamsE,"a",@progbits
	.sectionflags	@""
	.align	4
.nv.constant0._ZN7cutlass13device_kernelIN5flash19enable_sm80_to_sm89INS1_16FlashAttnFwdSm80INS1_25CollectiveMainloopFwdSm80ILi4ELi1ELb0EN4cute5tupleIJNS5_1CILi128EEENS7_ILi48EEENS7_ILi96EEEEEELi96ENS_10bfloat16_tEfNS_4arch4Sm80ELb0ELb0ELb1ELb1ELb1ELb0ELb1ELb1EEENS1_21CollectiveEpilogueFwdINS6_IJS8_SA_S9_EEENS6_IJNS7_ILi1EEESI_SI_EEESC_SE_Li128ELb1ELb1ELb1ELb0EEENS1_36VarlenDynamicPersistentTileSchedulerILi128ELi48ELi128ELi128ELb1ELb1ELb0ELb0ELb1ELb1EEEEEEEEEvNT_6ParamsE:
	.zero		1432


//--------------------- .nv.constant0._ZN7cutlass13device_kernelIN5flash19enable_sm80_to_sm89INS1_16FlashAttnFwdSm80INS1_25CollectiveMainloopFwdSm80ILi4ELi1ELb0EN4cute5tupleIJNS5_1CILi128EEENS7_ILi48EEENS7_ILi96EEEEEELi96ENS_10bfloat16_tEfNS_4arch4Sm80ELb0ELb0ELb1ELb1ELb1ELb1ELb1ELb1EEENS1_21CollectiveEpilogueFwdINS6_IJS8_SA_S9_EEENS6_IJNS7_ILi1EEESI_SI_EEESC_SE_Li128ELb1ELb1ELb1ELb0EEENS1_36VarlenDynamicPersistentTileSchedulerILi128ELi48ELi128ELi128ELb1ELb1ELb0ELb0ELb1ELb1EEEEEEEEEvNT_6ParamsE --------------------------
	.section	.nv.constant0._ZN7cutlass13device_kernelIN5flash19enable_sm80_to_sm89INS1_16FlashAttnFwdSm80INS1_25CollectiveMainloopFwdSm80ILi4ELi1ELb0EN4cute5tupleIJNS5_1CILi128EEENS7_ILi48EEENS7_ILi96EEEEEELi96ENS_10bfloat16_tEfNS_4arch4Sm80ELb0ELb0ELb1ELb1ELb1ELb1ELb1ELb1EEENS1_21CollectiveEpilogueFwdINS6_IJS8_SA_S9_EEENS6_IJNS7_ILi1EEESI_SI_EEESC_SE_Li128ELb1ELb1ELb1ELb0EEENS1_36VarlenDynamicPersistentTileSchedulerILi128ELi48ELi128ELi128ELb1ELb1ELb0ELb0ELb1ELb1EEEEEEEEEvNT_6ParamsE,"a",@progbits
	.sectionflags	@""
	.align	4
.nv.constant0._ZN7cutlass13device_kernelIN5flash19enable_sm80_to_sm89INS1_16FlashAttnFwdSm80INS1_25CollectiveMainloopFwdSm80ILi4ELi1ELb0EN4cute5tupleIJNS5_1CILi128EEENS7_ILi48EEENS7_ILi96EEEEEELi96ENS_10bfloat16_tEfNS_4arch4Sm80ELb0ELb0ELb1ELb1ELb1ELb1ELb1ELb1EEENS1_21CollectiveEpilogueFwdINS6_IJS8_SA_S9_EEENS6_IJNS7_ILi1EEESI_SI_EEESC_SE_Li128ELb1ELb1ELb1ELb0EEENS1_36VarlenDynamicPersistentTileSchedulerILi128ELi48ELi128ELi128ELb1ELb1ELb0ELb0ELb1ELb1EEEEEEEEEvNT_6ParamsE:
	.zero		1432


//--------------------- .nv.constant0._ZN7cutlass13device_kernelIN5flash19enable_sm80_to_sm89INS1_16FlashAttnFwdSm80INS1_25CollectiveMainloopFwdSm80ILi4ELi1ELb0EN4cute5tupleIJNS5_1CILi128EEENS7_ILi48EEENS7_ILi96EEEEEELi96ENS_10bfloat16_tEfNS_4arch4Sm80ELb0ELb1ELb1ELb0ELb1ELb0ELb1ELb1EEENS1_21CollectiveEpilogueFwdINS6_IJS8_SA_S9_EEENS6_IJNS7_ILi1EEESI_SI_EEESC_SE_Li128ELb0ELb1ELb1ELb0EEENS1_19SingleTileSchedulerILb0ELb1ELb1ELi128EEEEEEEEEvNT_6ParamsE --------------------------
	.section	.nv.constant0._ZN7cutlass13device_kernelIN5flash19enable_sm80_to_sm89INS1_16FlashAttnFwdSm80INS1_25CollectiveMainloopFwdSm80ILi4ELi1ELb0EN4cute5tupleIJNS5_1CILi128EEENS7_ILi48EEENS7_ILi96EEEEEELi96ENS_10bfloat16_tEfNS_4arch4Sm80ELb0ELb1ELb1ELb0ELb1ELb0ELb1ELb1EEENS1_21CollectiveEpilogueFwdINS6_IJS8_SA_S9_EEENS6_IJNS7_ILi1EEESI_SI_EEESC_SE_Li128ELb0ELb1ELb1ELb0EEENS1_19SingleTileSchedulerILb0ELb1ELb1ELi128EEEEEEEEEvNT_6ParamsE,"a",@progbits
	.sectionflags	@""
	.align	4
.nv.constant0._ZN7cutlass13device_kernelIN5flash19enable_sm80_to_sm89INS1_16FlashAttnFwdSm80INS1_25CollectiveMainloopFwdSm80ILi4ELi1ELb0EN4cute5tupleIJNS5_1CILi128EEENS7_ILi48EEENS7_ILi96EEEEEELi96ENS_10bfloat16_tEfNS_4arch4Sm80ELb0ELb1ELb1ELb0ELb1ELb0ELb1ELb1EEENS1_21CollectiveEpilogueFwdINS6_IJS8_SA_S9_EEENS6_IJNS7_ILi1EEESI_SI_EEESC_SE_Li128ELb0ELb1ELb1ELb0EEENS1_19SingleTileSchedulerILb0ELb1ELb1ELi128EEEEEEEEEvNT_6ParamsE:
	.zero		1400


//--------------------- .nv.constant0._ZN7cutlass13device_kernelIN5flash19enable_sm80_to_sm89INS1_16FlashAttnFwdSm80INS1_25CollectiveMainloopFwdSm80ILi4ELi1ELb0EN4cute5tupleIJNS5_1CILi128EEENS7_ILi48EEENS7_ILi96EEEEEELi96ENS_10bfloat16_tEfNS_4arch4Sm80ELb0ELb1ELb1ELb1ELb1ELb0ELb1ELb1EEENS1_21CollectiveEpilogueFwdINS6_IJS8_SA_S9_EEENS6_IJNS7_ILi1EEESI_SI_EEESC_SE_Li128ELb1ELb1ELb1ELb0EEENS1_36VarlenDynamicPersistentTileSchedulerILi128ELi48ELi128ELi128ELb1ELb1ELb0ELb1ELb0ELb1EEEEEEEEEvNT_6ParamsE --------------------------
	.section	.nv.constant0._ZN7cutlass13device_kernelIN5flash19enable_sm80_to_sm89INS1_16FlashAttnFwdSm80INS1_25CollectiveMainloopFwdSm80ILi4ELi1ELb0EN4cute5tupleIJNS5_1CILi128EEENS7_ILi48EEENS7_ILi96EEEEEELi96ENS_10bfloat16_tEfNS_4arch4Sm80ELb0ELb1ELb1ELb1ELb1ELb0ELb1ELb1EEENS1_21CollectiveEpilogueFwdINS6_IJS8_SA_S9_EEENS6_IJNS7_ILi1EEESI_SI_EEESC_SE_Li128ELb1ELb1ELb1ELb0EEENS1_36VarlenDynamicPersistentTileSchedulerILi128ELi48ELi128ELi128ELb1ELb1ELb0ELb1ELb0ELb1EEEEEEEEEvNT_6ParamsE,"a",@progbits
	.sectionflags	@""
	.align	4
.nv.constant0._ZN7cutlass13device_kernelIN5flash19enable_sm80_to_sm89INS1_16FlashAttnFwdSm80INS1_25CollectiveMainloopFwdSm80ILi4ELi1ELb0EN4cute5tupleIJNS5_1CILi128EEENS7_ILi48EEENS7_ILi96EEEEEELi96ENS_10bfloat16_tEfNS_4arch4Sm80ELb0ELb1ELb1ELb1ELb1ELb0ELb1ELb1EEENS1_21CollectiveEpilogueFwdINS6_IJS8_SA_S9_EEENS6_IJNS7_ILi1EEESI_SI_EEESC_SE_Li128ELb1ELb1ELb1ELb0EEENS1_36VarlenDynamicPersistentTileSchedulerILi128ELi48ELi128ELi128ELb1ELb1ELb0ELb1ELb0ELb1EEEEEEEEEvNT_6ParamsE:
	.zero		1432


//--------------------- .nv.constant0._ZN7cutlass13device_kernelIN5flash19enable_sm80_to_sm89INS1_16FlashAttnFwdSm80INS1_25CollectiveMainloopFwdSm80ILi4ELi1ELb0EN4cute5tupleIJNS5_1CILi128EEENS7_ILi48EEENS7_ILi96EEEEEELi96ENS_10bfloat16_tEfNS_4arch4Sm80ELb0ELb1ELb1ELb1ELb1ELb1ELb1ELb1EEENS1_21CollectiveEpilogueFwdINS6_IJS8_SA_S9_EEENS6_IJNS7_ILi1EEESI_SI_EEESC_SE_Li128ELb1ELb1ELb1ELb0EEENS1_36VarlenDynamicPersistentTileSchedulerILi128ELi48ELi128ELi128ELb1ELb1ELb0ELb1ELb0ELb1EEEEEEEEEvNT_6ParamsE --------------------------
	.section	.nv.constant0._ZN7cutlass13device_kernelIN5flash19enable_sm80_to_sm89INS1_16FlashAttnFwdSm80INS1_25CollectiveMainloopFwdSm80ILi4ELi1ELb0EN4cute5tupleIJNS5_1CILi128EEENS7_ILi48EEENS7_ILi96EEEEEELi96ENS_10bfloat16_tEfNS_4arch4Sm80ELb0ELb1ELb1ELb1ELb1ELb1ELb1ELb1EEENS1_21CollectiveEpilogueFwdINS6_IJS8_SA_S9_EEENS6_IJNS7_ILi1EEESI_SI_EEESC_SE_Li128ELb1ELb1ELb1ELb0EEENS1_36VarlenDynamicPersistentTileSchedulerILi128ELi48ELi128ELi128ELb1ELb1ELb0ELb1ELb0ELb1EEEEEEEEEvNT_6ParamsE,"a",@progbits
	.sectionflags	@""
	.align	4
.nv.constant0._ZN7cutlass13device_kernelIN5flash19enable_sm80_to_sm89INS1_16FlashAttnFwdSm80INS1_25CollectiveMainloopFwdSm80ILi4ELi1ELb0EN4cute5tupleIJNS5_1CILi128EEENS7_ILi48EEENS7_ILi96EEEEEELi96ENS_10bfloat16_tEfNS_4arch4Sm80ELb0ELb1ELb1ELb1ELb1ELb1ELb1ELb1EEENS1_21CollectiveEpilogueFwdINS6_IJS8_SA_S9_EEENS6_IJNS7_ILi1EEESI_SI_EEESC_SE_Li128ELb1ELb1ELb1ELb0EEENS1_36VarlenDynamicPersistentTileSchedulerILi128ELi48ELi128ELi128ELb1ELb1ELb0ELb1ELb0ELb1EEEEEEEEEvNT_6ParamsE:
	.zero		1432


//--------------------- .nv.constant0._ZN7cutlass13device_kernelIN5flash19enable_sm80_to_sm89INS1_16FlashAttnFwdSm80INS1_25CollectiveMainloopFwdSm80ILi4ELi1ELb0EN4cute5tupleIJNS5_1CILi128EEENS7_ILi64EEENS7_ILi96EEEEEELi96ENS_10bfloat16_tEfNS_4arch4Sm80ELb1ELb0ELb1ELb0ELb1ELb0ELb1ELb1EEENS1_21CollectiveEpilogueFwdINS6_IJS8_SA_S9_EEENS6_IJNS7_ILi1EEESI_SI_EEESC_SE_Li128ELb0ELb1ELb1ELb0EEENS1_30DynamicPersistentTileSchedulerILi128ELi128ELb1ELb1ELb0EEEEEEEEEvNT_6ParamsE --------------------------
	.section	.nv.constant0._ZN7cutlass13device_kernelIN5flash19enable_sm80_to_sm89INS1_16FlashAttnFwdSm80INS1_25CollectiveMainloopFwdSm80ILi4ELi1ELb0EN4cute5tupleIJNS5_1CILi128EEENS7_ILi64EEENS7_ILi96EEEEEELi96ENS_10bfloat16_tEfNS_4arch4Sm80ELb1ELb0ELb1ELb0ELb1ELb0ELb1ELb1EEENS1_21CollectiveEpilogueFwdINS6_IJS8_SA_S9_EEENS6_IJNS7_ILi1EEESI_SI_EEESC_SE_Li128ELb0ELb1ELb1ELb0EEENS1_30DynamicPersistentTileSchedulerILi128ELi128ELb1ELb1ELb0EEEEEEEEEvNT_6ParamsE,"a",@progbits
	.sectionflags	@""
	.align	4
.nv.constant0._ZN7cutlass13device_kernelIN5flash19enable_sm80_to_sm89INS1_16FlashAttnFwdSm80INS1_25CollectiveMainloopFwdSm80ILi4ELi1ELb0EN4cute5tupleIJNS5_1CILi128EEENS7_ILi64EEENS7_ILi96EEEEEELi96ENS_10bfloat16_tEfNS_4arch4Sm80ELb1ELb0ELb1ELb0ELb1ELb0ELb1ELb1EEENS1_21CollectiveEpilogueFwdINS6_IJS8_SA_S9_EEENS6_IJNS7_ILi1EEESI_SI_EEESC_SE_Li128ELb0ELb1ELb1ELb0EEENS1_30DynamicPersistentTileSchedulerILi128ELi128ELb1ELb1ELb0EEEEEEEEEvNT_6ParamsE:
	.zero		1416


//--------------------- .nv.constant0._ZN7cutlass13device_kernelIN5flash19enable_sm80_to_sm89INS1_16FlashAttnFwdSm80INS1_25CollectiveMainloopFwdSm80ILi4ELi1ELb0EN4cute5tupleIJNS5_1CILi128EEENS7_ILi48EEENS7_ILi96EEEEEELi96ENS_10bfloat16_tEfNS_4arch4Sm80ELb1ELb0ELb1ELb1ELb1ELb0ELb1ELb1EEENS1_21CollectiveEpilogueFwdINS6_IJS8_SA_S9_EEENS6_IJNS7_ILi1EEESI_SI_EEESC_SE_Li128ELb1ELb1ELb1ELb0EEENS1_36VarlenDynamicPersistentTileSchedulerILi128ELi48ELi128ELi128ELb1ELb1ELb0ELb1ELb1ELb1EEEEEEEEEvNT_6ParamsE --------------------------
	.section	.nv.constant0._ZN7cutlass13device_kernelIN5flash19enable_sm80_to_sm89INS1_16FlashAttnFwdSm80INS1_25CollectiveMainloopFwdSm80ILi4ELi1ELb0EN4cute5tupleIJNS5_1CILi128EEENS7_ILi48EEENS7_ILi96EEEEEELi96ENS_10bfloat16_tEfNS_4arch4Sm80ELb1ELb0ELb1ELb1ELb1ELb0ELb1ELb1EEENS1_21CollectiveEpilogueFwdINS6_IJS8_SA_S9_EEENS6_IJNS7_ILi1EEESI_SI_EEESC_SE_Li128ELb1ELb1ELb1ELb0EEENS1_36VarlenDynamicPersistentTileSchedulerILi128ELi48ELi128ELi128ELb1ELb1ELb0ELb1ELb1ELb1EEEEEEEEEvNT_6ParamsE,"a",@progbits
	.sectionflags	@""
	.align	4
.nv.constant0._ZN7cutlass13device_kernelIN5flash19enable_sm80_to_sm89INS1_16FlashAttnFwdSm80INS1_25CollectiveMainloopFwdSm80ILi4ELi1ELb0EN4cute5tupleIJNS5_1CILi128EEENS7_ILi48EEENS7_ILi96EEEEEELi96ENS_10bfloat16_tEfNS_4arch4Sm80ELb1ELb0ELb1ELb1ELb1ELb0ELb1ELb1EEENS1_21CollectiveEpilogueFwdINS6_IJS8_SA_S9_EEENS6_IJNS7_ILi1EEESI_SI_EEESC_SE_Li128ELb1ELb1ELb1ELb0EEENS1_36VarlenDynamicPersistentTileSchedulerILi128ELi48ELi128ELi128ELb1ELb1ELb0ELb1ELb1ELb1EEEEEEEEEvNT_6ParamsE:
	.zero		1432


//--------------------- .nv.constant0._ZN7cutlass13device_kernelIN5flash19enable_sm80_to_sm89INS1_16FlashAttnFwdSm80INS1_25CollectiveMainloopFwdSm80ILi4ELi1ELb0EN4cute5tupleIJNS5_1CILi128EEENS7_ILi48EEENS7_ILi96EEEEEELi96ENS_10bfloat16_tEfNS_4arch4Sm80ELb1ELb0ELb1ELb1ELb1ELb1ELb1ELb1EEENS1_21CollectiveEpilogueFwdINS6_IJS8_SA_S9_EEENS6_IJNS7_ILi1EEESI_SI_EEESC_SE_Li128ELb1ELb1ELb1ELb0EEENS1_36VarlenDynamicPersistentTileSchedulerILi128ELi48ELi128ELi128ELb1ELb1ELb0ELb1ELb1ELb1EEEEEEEEEvNT_6ParamsE --------------------------
	.section	.nv.constant0._ZN7cutlass13device_kernelIN5flash19enable_sm80_to_sm89INS1_16FlashAttnFwdSm80INS1_25CollectiveMainloopFwdSm80ILi4ELi1ELb0EN4cute5tupleIJNS5_1CILi128EEENS7_ILi48EEENS7_ILi96EEEEEELi96ENS_10bfloat16_tEfNS_4arch4Sm80ELb1ELb0ELb1ELb1ELb1ELb1ELb1ELb1EEENS1_21CollectiveEpilogueFwdINS6_IJS8_SA_S9_EEENS6_IJNS7_ILi1EEESI_SI_EEESC_SE_Li128ELb1ELb1ELb1ELb0EEENS1_36VarlenDynamicPersistentTileSchedulerILi128ELi48ELi128ELi128ELb1ELb1ELb0ELb1ELb1ELb1EEEEEEEEEvNT_6ParamsE,"a",@progbits
	.sectionflags	@""
	.align	4
.nv.constant0._ZN7cutlass13device_kernelIN5flash19enable_sm80_to_sm89INS1_16FlashAttnFwdSm80INS1_25CollectiveMainloopFwdSm80ILi4ELi1ELb0EN4cute5tupleIJNS5_1CILi128EEENS7_ILi48EEENS7_ILi96EEEEEELi96ENS_10bfloat16_tEfNS_4arch4Sm80ELb1ELb0ELb1ELb1ELb1ELb1ELb1ELb1EEENS1_21CollectiveEpilogueFwdINS6_IJS8_SA_S9_EEENS6_IJNS7_ILi1EEESI_SI_EEESC_SE_Li128ELb1ELb1ELb1ELb0EEENS1_36VarlenDynamicPersistentTileSchedulerILi128ELi48ELi128ELi128ELb1ELb1ELb0ELb1ELb1ELb1EEEEEEEEEvNT_6ParamsE:
	.zero		1432


//--------------------- .text._ZN7cutlass13device_kernelIN5flash19enable_sm80_to_sm89INS1_16FlashAttnFwdSm80INS1_25CollectiveMainloopFwdSm80ILi4ELi1ELb0EN4cute5tupleIJNS5_1CILi128EEENS7_ILi64EEENS7_ILi96EEEEEELi96ENS_10bfloat16_tEfNS_4arch4Sm80ELb0ELb0ELb1ELb0ELb1ELb0ELb1ELb1EEENS1_21CollectiveEpilogueFwdINS6_IJS8_SA_S9_EEENS6_IJNS7_ILi1EEESI_SI_EEESC_SE_Li128ELb0ELb1ELb1ELb0EEENS1_19SingleTileSchedulerILb0ELb1ELb1ELi128EEEEEEEEEvNT_6ParamsE --------------------------
	.section	.text._ZN7cutlass13device_kernelIN5flash19enable_sm80_to_sm89INS1_16FlashAttnFwdSm80INS1_25CollectiveMainloopFwdSm80ILi4ELi1ELb0EN4cute5tupleIJNS5_1CILi128EEENS7_ILi64EEENS7_ILi96EEEEEELi96ENS_10bfloat16_tEfNS_4arch4Sm80ELb0ELb0ELb1ELb0ELb1ELb0ELb1ELb1EEENS1_21CollectiveEpilogueFwdINS6_IJS8_SA_S9_EEENS6_IJNS7_ILi1EEESI_SI_EEESC_SE_Li128ELb0ELb1ELb1ELb0EEENS1_19SingleTileSchedulerILb0ELb1ELb1ELi128EEEEEEEEEvNT_6ParamsE,"ax",@progbits
	.sectioninfo	@"SHI_REGISTERS=255"
	.align	128
.text._ZN7cutlass13device_kernelIN5flash19enable_sm80_to_sm89INS1_16FlashAttnFwdSm80INS1_25CollectiveMainloopFwdSm80ILi4ELi1ELb0EN4cute5tupleIJNS5_1CILi128EEENS7_ILi64EEENS7_ILi96EEEEEELi96ENS_10bfloat16_tEfNS_4arch4Sm80ELb0ELb0ELb1ELb0ELb1ELb0ELb1ELb1EEENS1_21CollectiveEpilogueFwdINS6_IJS8_SA_S9_EEENS6_IJNS7_ILi1EEESI_SI_EEESC_SE_Li128ELb0ELb1ELb1ELb0EEENS1_19SingleTileSchedulerILb0ELb1ELb1ELi128EEEEEEEEEvNT_6ParamsE:
        .type           _ZN7cutlass13device_kernelIN5flash19enable_sm80_to_sm89INS1_16FlashAttnFwdSm80INS1_25CollectiveMainloopFwdSm80ILi4ELi1ELb0EN4cute5tupleIJNS5_1CILi128EEENS7_ILi64EEENS7_ILi96EEEEEELi96ENS_10bfloat16_tEfNS_4arch4Sm80ELb0ELb0ELb1ELb0ELb1ELb0ELb1ELb1EEENS1_21CollectiveEpilogueFwdINS6_IJS8_SA_S9_EEENS6_IJNS7_ILi1EEESI_SI_EEESC_SE_Li128ELb0ELb1ELb1ELb0EEENS1_19SingleTileSchedulerILb0ELb1ELb1ELi128EEEEEEEEEvNT_6ParamsE,@function
        .size           _ZN7cutlass13device_kernelIN5flash19enable_sm80_to_sm89INS1_16FlashAttnFwdSm80INS1_25CollectiveMainloopFwdSm80ILi4ELi1ELb0EN4cute5tupleIJNS5_1CILi128EEENS7_ILi64EEENS7_ILi96EEEEEELi96ENS_10bfloat16_tEfNS_4arch4Sm80ELb0ELb0ELb1ELb0ELb1ELb0ELb1ELb1EEENS1_21CollectiveEpilogueFwdINS6_IJS8_SA_S9_EEENS6_IJNS7_ILi1EEESI_SI_EEESC_SE_Li128ELb0ELb1ELb1ELb0EEENS1_19SingleTileSchedulerILb0ELb1ELb1ELi128EEEEEEEEEvNT_6ParamsE,(.L_x_1814 - _ZN7cutlass13device_kernelIN5flash19enable_sm80_to_sm89INS1_16FlashAttnFwdSm80INS1_25CollectiveMainloopFwdSm80ILi4ELi1ELb0EN4cute5tupleIJNS5_1CILi128EEENS7_ILi64EEENS7_ILi96EEEEEELi96ENS_10bfloat16_tEfNS_4arch4Sm80ELb0ELb0ELb1ELb0ELb1ELb0ELb1ELb1EEENS1_21CollectiveEpilogueFwdINS6_IJS8_SA_S9_EEENS6_IJNS7_ILi1EEESI_SI_EEESC_SE_Li128ELb0ELb1ELb1ELb0EEENS1_19SingleTileSchedulerILb0ELb1ELb1ELi128EEEEEEEEEvNT_6ParamsE)
        .other          _ZN7cutlass13device_kernelIN5flash19enable_sm80_to_sm89INS1_16FlashAttnFwdSm80INS1_25CollectiveMainloopFwdSm80ILi4ELi1ELb0EN4cute5tupleIJNS5_1CILi128EEENS7_ILi64EEENS7_ILi96EEEEEELi96ENS_10bfloat16_tEfNS_4arch4Sm80ELb0ELb0ELb1ELb0ELb1ELb0ELb1ELb1EEENS1_21CollectiveEpilogueFwdINS6_IJS8_SA_S9_EEENS6_IJNS7_ILi1EEESI_SI_EEESC_SE_Li128ELb0ELb1ELb1ELb0EEENS1_19SingleTileSchedulerILb0ELb1ELb1ELi128EEEEEEEEEvNT_6ParamsE,@"STO_CUDA_ENTRY STV_DEFAULT"
_ZN7cutlass13device_kernelIN5flash19enable_sm80_to_sm89INS1_16FlashAttnFwdSm80INS1_25CollectiveMainloopFwdSm80ILi4ELi1ELb0EN4cute5tupleIJNS5_1CILi128EEENS7_ILi64EEENS7_ILi96EEEEEELi96ENS_10bfloat16_tEfNS_4arch4Sm80ELb0ELb0ELb1ELb0ELb1ELb0ELb1ELb1EEENS1_21CollectiveEpilogueFwdINS6_IJS8_SA_S9_EEENS6_IJNS7_ILi1EEESI_SI_EEESC_SE_Li128ELb0ELb1ELb1ELb0EEENS1_19SingleTileSchedulerILb0ELb1ELb1ELi128EEEEEEEEEvNT_6ParamsE:
[----:B------:R-:W-:-:S03]  /*0000*/  MOV R1, c[0x0][0x28] ;  /* 0x00000a0000017a02 */ /* 0x000fc60000000f00 */
[----:B------:R-:W1:Y:S01]  /*0010*/  S2R R176, SR_TID.X ;  /* 0x0000000000b07919 */ /* 0x000e620000002100 */
[----:B------:R-:W-:-:S03]  /*0020*/  IADD3 R1, R1, -0x60, RZ ;  /* 0xffffffa001017810 */ /* 0x000fc60007ffe0ff */
[----:B------:R-:W2:Y:S04]  /*0030*/  S2R R2, SR_CTAID.Y ;  /* 0x0000000000027919 */ /* 0x000ea80000002600 */
[----:B------:R-:W3:Y:S01]  /*0040*/  S2R R25, SR_CTAID.Z ;  /* 0x0000000000197919 */ /* 0x000ee20000002700 */
[----:B-1----:R-:W-:-:S06]  /*0050*/  SHF.R.U32.HI R0, RZ, 0x5, R176 ;  /* 0x00000005ff007819 */ /* 0x002fcc00000116b0 */
[----:B------:R-:W1:Y:S02]  /*0060*/  SHFL.IDX PT, R0, R0, RZ, 0x1f ;  /* 0x00001fff00007589 */ /* 0x000e6400000e0000 */
[----:B-1----:R-:W-:-:S13]  /*0070*/  ISETP.NE.AND P0, PT, R0, RZ, PT ;  /* 0x000000ff0000720c */ /* 0x002fda0003f05270 */
[----:B------:R-:W-:Y:S05]  /*0080*/  @!P0 BRA `(.L_x_0) ;  /* 0x0000008000008947 */ /* 0x000fea0003800000 */
[----:B--23--:R1:W-:Y:S01]  /*0090*/  STL [R1+0x30], R2 ;  /* 0x0000300201007387 */ /* 0x00c3e20000100800 */
[----:B------:R-:W-:-:S04]  /*00a0*/  MOV R0, c[0x0][0x550] ;  /* 0x0001540000007a02 */ /* 0x000fc80000000f00 */
[----:B------:R-:W-:-:S13]  /*00b0*/  ISETP.NE.AND P0, PT, R0, 0x1, PT ;  /* 0x000000010000780c */ /* 0x000fda0003f05270 */
[----:B------:R-:W-:Y:S05]  /*00c0*/  @!P0 BRA `(.L_x_1) ;  /* 0x000000a000008947 */ /* 0x000fea0003800000 */
[----:B------:R-:W-:-:S05]  /*00d0*/  IMAD.HI.U32 R0, R2, c[0x0][0x554], RZ ;  /* 0x0001550002007a27 */ /* 0x000fca00078e00ff */
[----:B------:R-:W-:-:S05]  /*00e0*/  SHF.R.U32.HI R0, RZ, c[0x0][0x558], R0 ;  /* 0x00015600ff007a19 */ /* 0x000fca0000011600 */
[----:B------:R2:W-:Y:S01]  /*00f0*/  STL [R1+0x30], R0 ;  /* 0x0000300001007387 */ /* 0x0005e20000100800 */
[----:B------:R-:W-:Y:S05]  /*0100*/  BRA `(.L_x_1) ;  /* 0x0000006000007947 */ /* 0x000fea0003800000 */
.L_x_0:
[----:B--23--:R-:W-:Y:S01]  /*0110*/  IMAD.MOV.U32 R0, RZ, RZ, c[0x0][0x550] ;  /* 0x00015400ff007624 */ /* 0x00cfe200078e00ff */
[----:B------:R-:W-:-:S04]  /*0120*/  MOV R3, R2 ;  /* 0x0000000200037202 */ /* 0x000fc80000000f00 */
[----:B------:R-:W-:-:S13]  /*0130*/  ISETP.NE.AND P0, PT, R0, 0x1, PT ;  /* 0x000000010000780c */ /* 0x000fda0003f05270 */
[----:B------:R-:W-:-:S05]  /*0140*/  @P0 IMAD.HI.U32 R0, R2, c[0x0][0x554], RZ ;  /* 0x0001550002000a27 */ /* 0x000fca00078e00ff */
[----:B------:R-:W-:-:S05]  /*0150*/  @P0 SHF.R.U32.HI R3, RZ, c[0x0][0x558], R0 ;  /* 0x00015600ff030a19 */ /* 0x000fca0000011600 */
[----:B------:R1:W-:Y:S02]  /*0160*/  STL [R1+0x30], R3 ;  /* 0x0000300301007387 */ /* 0x0003e40000100800 */
.L_x_1:
[----:B------:R-:W3:Y:S01]  /*0170*/  LDL R27, [R1+0x30] ;  /* 0x00003000011b7983 */ /* 0x000ee20000100800 */
[----:B------:R-:W-:Y:S02]  /*0180*/  ISETP.GE.AND P0, PT, R25, RZ, PT ;  /* 0x000000ff1900720c */ /* 0x000fe40003f06270 */
[----:B--23--:R-:W-:-:S05]  /*0190*/  IADD3 R0, -R27, RZ, RZ ;  /* 0x000000ff1b007210 */ /* 0x00cfca0007ffe1ff */
[----:B------:R-:W-:-:S06]  /*01a0*/  IMAD R11, R0, c[0x0][0x550], R2 ;  /* 0x00015400000b7a24 */ /* 0x000fcc00078e0202 */
[----:B------:R-:W-:Y:S05]  /*01b0*/  @!P0 EXIT ;  /* 0x000000000000894d */ /* 0x000fea0003800000 */
[----:B------:R-:W-:Y:S01]  /*01c0*/  ISETP.NE.U32.AND P0, PT, RZ, c[0x0][0x370], PT ;  /* 0x0000dc00ff007a0c */ /* 0x000fe20003f05070 */
[----:B------:R-:W-:Y:S01]  /*01d0*/  IMAD.MOV.U32 R178, RZ, RZ, RZ ;  /* 0x000000ffffb27224 */ /* 0x000fe200078e00ff */
[----:B------:R-:W-:Y:S02]  /*01e0*/  ULDC.64 UR6, c[0x0][0x118] ;  /* 0x0000460000067ab9 */ /* 0x000fe40000000a00 */
[----:B------:R-:W-:-:S13]  /*01f0*/  ISETP.NE.AND.EX P0, PT, RZ, c[0x0][0x374], PT, P0 ;  /* 0x0000dd00ff007a0c */ /* 0x000fda0003f05300 */
[----:B-1----:R-:W-:-:S04]  /*0200*/  @P0 IMAD.MOV.U32 R2, RZ, RZ, 0x4 ;  /* 0x00000004ff020424 */ /* 0x002fc800078e00ff */
[----:B------:R-:W-:-:S05]  /*0210*/  @P0 IMAD.WIDE R2, R25, R2, c[0x0][0x370] ;  /* 0x0000dc0019020625 */ /* 0x000fca00078e0202 */
[----:B------:R1:W2:Y:S01]  /*0220*/  @P0 LDG.E R178, [R2.64] ;  /* 0x0000000602b20981 */ /* 0x0002a2000c1e1900 */
[----:B------:R-:W-:-:S04]  /*0230*/  IMAD.MOV.U32 R0, RZ, RZ, c[0x0][0x2ac] ;  /* 0x0000ab00ff007624 */ /* 0x000fc800078e00ff */
[----:B------:R-:W-:-:S05]  /*0240*/  IMAD R26, R0, c[0x0][0x1d0], RZ ;  /* 0x00007400001a7a24 */ /* 0x000fca00078e02ff */
[C---:B------:R-:W-:Y:S02]  /*0250*/  ISETP.GE.AND P0, PT, R26.reuse, 0x1, PT ;  /* 0x000000011a00780c */ /* 0x040fe40003f06270 */
[----:B-1----:R-:W-:-:S04]  /*0260*/  IADD3 R2, R26, 0x3f, RZ ;  /* 0x0000003f1a027810 */ /* 0x002fc80007ffe0ff */
[----:B------:R-:W-:-:S04]  /*0270*/  SHF.R.S32.HI R0, RZ, 0x1f, R2 ;  /* 0x0000001fff007819 */ /* 0x000fc80000011402 */
[----:B------:R-:W-:Y:S01]  /*0280*/  LEA.HI R2, R0, R2, RZ, 0x6 ;  /* 0x0000000200027211 */ /* 0x000fe200078f30ff */
[----:B------:R-:W-:-:S03]  /*0290*/  IMAD.MOV.U32 R0, RZ, RZ, RZ ;  /* 0x000000ffff007224 */ /* 0x000fc600078e00ff */
[----:B------:R-:W-:Y:S01]  /*02a0*/  SHF.R.S32.HI R10, RZ, 0x6, R2 ;  /* 0x00000006ff0a7819 */ /* 0x000fe20000011402 */
[----:B--2---:R1:W-:Y:S01]  /*02b0*/  STL [R1+0x34], R178 ;  /* 0x000034b201007387 */ /* 0x0043e20000100800 */
[----:B------:R-:W-:Y:S05]  /*02c0*/  @!P0 BRA `(.L_x_2) ;  /* 0x0000020000008947 */ /* 0x000fea0003800000 */
[----:B------:R-:W-:-:S04]  /*02d0*/  SHF.R.U32.HI R0, RZ, 0x10, R11 ;  /* 0x00000010ff007819 */ /* 0x000fc8000001160b */
[----:B------:R-:W-:-:S04]  /*02e0*/  ISETP.NE.AND P0, PT, R0, RZ, PT ;  /* 0x000000ff0000720c */ /* 0x000fc80003f05270 */
[----:B------:R-:W-:-:S04]  /*02f0*/  SEL R5, R0, c[0x0][0x338], P0 ;  /* 0x0000ce0000057a07 */ /* 0x000fc80000000000 */
[----:B------:R-:W-:Y:S02]  /*0300*/  IABS R0, R5 ;  /* 0x0000000500007213 */ /* 0x000fe40000000000 */
[----:B------:R-:W-:-:S03]  /*0310*/  IADD3 R7, R10, -0x1, R5 ;  /* 0xffffffff0a077810 */ /* 0x000fc60007ffe005 */
[----:B------:R-:W-:Y:S01]  /*0320*/  IMAD.MOV.U32 R4, RZ, RZ, R0 ;  /* 0x000000ffff047224 */ /* 0x000fe200078e0000 */
[----:B------:R-:W-:-:S03]  /*0330*/  IABS R9, R7 ;  /* 0x0000000700097213 */ /* 0x000fc60000000000 */
[----:B------:R-:W2:Y:S08]  /*0340*/  I2F.RP R2, R4 ;  /* 0x0000000400027306 */ /* 0x000eb00000209400 */
[----:B--2---:R-:W2:Y:S02]  /*0350*/  MUFU.RCP R2, R2 ;  /* 0x0000000200027308 */ /* 0x004ea40000001000 */
[----:B--2---:R-:W-:-:S06]  /*0360*/  IADD3 R2, R2, 0xffffffe, RZ ;  /* 0x0ffffffe02027810 */ /* 0x004fcc0007ffe0ff */
[----:B------:R-:W2:Y:S02]  /*0370*/  F2I.FTZ.U32.TRUNC.NTZ R3, R2 ;  /* 0x0000000200037305 */ /* 0x000ea4000021f000 */
[----:B--2---:R-:W-:Y:S02]  /*0380*/  IMAD.MOV R0, RZ, RZ, -R3 ;  /* 0x000000ffff007224 */ /* 0x004fe400078e0a03 */
[----:B------:R-:W-:Y:S02]  /*0390*/  IMAD.MOV.U32 R2, RZ, RZ, RZ ;  /* 0x000000ffff027224 */ /* 0x000fe400078e00ff */
[----:B------:R-:W-:Y:S01]  /*03a0*/  IMAD.MOV.U32 R6, RZ, RZ, R0 ;  /* 0x000000ffff067224 */ /* 0x000fe200078e0000 */
[----:B------:R-:W-:-:S03]  /*03b0*/  IABS R0, R5 ;  /* 0x0000000500007213 */ /* 0x000fc60000000000 */
[----:B------:R-:W-:Y:S02]  /*03c0*/  IMAD R6, R6, R4, RZ ;  /* 0x0000000406067224 */ /* 0x000fe400078e02ff */
[----:B------:R-:W-:Y:S02]  /*03d0*/  IMAD.MOV R8, RZ, RZ, -R0 ;  /* 0x000000ffff087224 */ /* 0x000fe400078e0a00 */
[----:B------:R-:W-:-:S04]  /*03e0*/  IMAD.HI.U32 R0, R3, R6, R2 ;  /* 0x0000000603007227 */ /* 0x000fc800078e0002 */
[----:B------:R-:W-:Y:S02]  /*03f0*/  IMAD.MOV.U32 R2, RZ, RZ, R9 ;  /* 0x000000ffff027224 */ /* 0x000fe400078e0009 */
[----:B------:R-:W-:Y:S02]  /*0400*/  IMAD.MOV.U32 R3, RZ, RZ, R8 ;  /* 0x000000ffff037224 */ /* 0x000fe400078e0008 */
[----:B------:R-:W-:-:S04]  /*0410*/  IMAD.HI.U32 R0, R0, R2, RZ ;  /* 0x0000000200007227 */ /* 0x000fc800078e00ff */
[----:B------:R-:W-:-:S05]  /*0420*/  IMAD R2, R0, R3, R2 ;  /* 0x0000000300027224 */ /* 0x000fca00078e0202 */
[----:B------:R-:W-:-:S13]  /*0430*/  ISETP.GT.U32.AND P1, PT, R4, R2, PT ;  /* 0x000000020400720c */ /* 0x000fda0003f24070 */
[----:B------:R-:W-:Y:S01]  /*0440*/  @!P1 IMAD.IADD R2, R2, 0x1, -R4 ;  /* 0x0000000102029824 */ /* 0x000fe200078e0a04 */
[----:B------:R-:W-:Y:S02]  /*0450*/  @!P1 IADD3 R0, R0, 0x1, RZ ;  /* 0x0000000100009810 */ /* 0x000fe40007ffe0ff */
[----:B------:R-:W-:Y:S02]  /*0460*/  ISETP.NE.AND P1, PT, R5, RZ, PT ;  /* 0x000000ff0500720c */ /* 0x000fe40003f25270 */
[----:B------:R-:W-:Y:S02]  /*0470*/  ISETP.GE.U32.AND P2, PT, R2, R4, PT ;  /* 0x000000040200720c */ /* 0x000fe40003f46070 */
[----:B------:R-:W-:-:S04]  /*0480*/  LOP3.LUT R2, R7, R5, RZ, 0x3c, !PT ;  /* 0x0000000507027212 */ /* 0x000fc800078e3cff */
[----:B------:R-:W-:-:S07]  /*0490*/  ISETP.GE.AND P0, PT, R2, RZ, PT ;  /* 0x000000ff0200720c */ /* 0x000fce0003f06270 */
[----:B------:R-:W-:-:S06]  /*04a0*/  @P2 IADD3 R0, R0, 0x1, RZ ;  /* 0x0000000100002810 */ /* 0x000fcc0007ffe0ff */
[----:B------:R-:W-:Y:S01]  /*04b0*/  @!P0 IMAD.MOV R0, RZ, RZ, -R0 ;  /* 0x000000ffff008224 */ /* 0x000fe200078e0a00 */
[----:B------:R-:W-:Y:S02]  /*04c0*/  @!P1 LOP3.LUT R0, RZ, R5, RZ, 0x33, !PT ;  /* 0x00000005ff009212 */ /* 0x000fe400078e33ff */
.L_x_2:
[----:B------:R-:W-:Y:S01]  /*04d0*/  LOP3.LUT R2, R11, 0xffff, RZ, 0xc0, !PT ;  /* 0x0000ffff0b027812 */ /* 0x000fe200078ec0ff */
[----:B------:R-:W-:Y:S01]  /*04e0*/  CS2R R20, SRZ ;  /* 0x0000000000147805 */ /* 0x000fe2000001ff00 */
[----:B------:R-:W-:Y:S01]  /*04f0*/  PLOP3.LUT P4, PT, PT, PT, PT, 0x80, 0x0 ;  /* 0x000000000000781c */ /* 0x000fe20003f8f070 */
[----:B------:R-:W-:Y:S01]  /*0500*/  CS2R R18, SRZ ;  /* 0x0000000000127805 */ /* 0x000fe2000001ff00 */
[----:B------:R-:W-:Y:S01]  /*0510*/  CS2R R94, SRZ ;  /* 0x00000000005e7805 */ /* 0x000fe2000001ff00 */
[----:B------:R-:W-:Y:S01]  /*0520*/  IMAD R181, R2, R0, RZ ;  /* 0x0000000002b57224 */ /* 0x000fe200078e02ff */
[----:B------:R-:W-:Y:S01]  /*0530*/  CS2R R92, SRZ ;  /* 0x00000000005c7805 */ /* 0x000fe2000001ff00 */
[----:B------:R-:W-:Y:S01]  /*0540*/  CS2R R98, SRZ ;  /* 0x0000000000627805 */ /* 0x000fe2000001ff00 */
[----:B------:R-:W-:Y:S01]  /*0550*/  CS2R R96, SRZ ;  /* 0x0000000000607805 */ /* 0x000fe2000001ff00 */
[----:B------:R-:W-:Y:S01]  /*0560*/  IMAD.IADD R0, R181, 0x1, R0 ;  /* 0x00000001b5007824 */ /* 0x000fe200078e0200 */
[----:B------:R2:W-:Y:S01]  /*0570*/  STL [R1+0x2c], R181 ;  /* 0x00002cb501007387 */ /* 0x0005e20000100800 */
[----:B------:R-:W-:Y:S01]  /*0580*/  CS2R R90, SRZ ;  /* 0x00000000005a7805 */ /* 0x000fe2000001ff00 */
[----:B------:R-:W-:Y:S01]  /*0590*/  CS2R R88, SRZ ;  /* 0x0000000000587805 */ /* 0x000fe2000001ff00 */
[----:B------:R-:W-:Y:S01]  /*05a0*/  CS2R R86, SRZ ;  /* 0x0000000000567805 */ /* 0x000fe2000001ff00 */
[----:B------:R-:W-:Y:S01]  /*05b0*/  IMNMX R180, R10, R0, PT ;  /* 0x000000000ab47217 */ /* 0x000fe20003800200 */
[----:B------:R-:W-:Y:S01]  /*05c0*/  CS2R R84, SRZ ;  /* 0x0000000000547805 */ /* 0x000fe2000001ff00 */
[----:B------:R-:W-:Y:S01]  /*05d0*/  CS2R R78, SRZ ;  /* 0x00000000004e7805 */ /* 0x000fe2000001ff00 */
[----:B------:R-:W-:Y:S01]  /*05e0*/  CS2R R76, SRZ ;  /* 0x00000000004c7805 */ /* 0x000fe2000001ff00 */
[----:B------:R-:W-:Y:S01]  /*05f0*/  ISETP.GT.AND P0, PT, R180, R181, PT ;  /* 0x000000b5b400720c */ /* 0x000fe20003f04270 */
[----:B------:R-:W-:Y:S01]  /*0600*/  CS2R R82, SRZ ;  /* 0x0000000000527805 */ /* 0x000fe2000001ff00 */
        /* <DEDUP_REMOVED lines=37> */
[----:B------:R-:W-:Y:S05]  /*0860*/  @!P0 BRA `(.L_x_3) ;  /* 0x000092d000008947 */ /* 0x000fea0003800000 */
[----:B--2---:R-:W-:-:S04]  /*0870*/  ISETP.NE.U32.AND P2, PT, RZ, c[0x0][0x340], PT ;  /* 0x0000d000ff007a0c */ /* 0x004fc80003f45070 */
[----:B------:R-:W-:-:S13]  /*0880*/  ISETP.NE.AND.EX P2, PT, RZ, c[0x0][0x344], PT, P2 ;  /* 0x0000d100ff007a0c */ /* 0x000fda0003f45320 */
[----:B------:R-:W-:-:S04]  /*0890*/  @P2 IMAD.MOV.U32 R2, RZ, RZ, 0x4 ;  /* 0x00000004ff022424 */ /* 0x000fc800078e00ff */
[----:B------:R-:W-:-:S05]  /*08a0*/  @P2 IMAD.WIDE R2, R25, R2, c[0x0][0x340] ;  /* 0x0000d00019022625 */ /* 0x000fca00078e0202 */
[----:B------:R2:W5:Y:S01]  /*08b0*/  @P2 LDG.E R14, [R2.64] ;  /* 0x00000006020e2981 */ /* 0x000562000c1e1900 */
[----:B------:R-:W-:Y:S01]  /*08c0*/  SHF.R.S32.HI R9, RZ, 0x1f, R176 ;  /* 0x0000001fff097819 */ /* 0x000fe200000114b0 */
[----:B------:R-:W-:Y:S01]  /*08d0*/  IMAD.MOV.U32 R0, RZ, RZ, c[0x0][0x2c4] ;  /* 0x0000b100ff007624 */ /* 0x000fe200078e00ff */
[----:B------:R-:W-:Y:S01]  /*08e0*/  SHF.R.S32.HI R6, RZ, 0x1f, R25 ;  /* 0x0000001fff067819 */ /* 0x000fe20000011419 */
[----:B------:R-:W3:Y:S01]  /*08f0*/  S2R R15, SR_CTAID.X ;  /* 0x00000000000f7919 */ /* 0x000ee20000002500 */
[CC--:B------:R-:W-:Y:S01]  /*0900*/  LEA.HI R24, R9.reuse, R176.reuse, RZ, 0x3 ;  /* 0x000000b009187211 */ /* 0x0c0fe200078f18ff */
[----:B------:R-:W-:Y:S01]  /*0910*/  ULDC UR5, c[0x0][0x2c4] ;  /* 0x0000b10000057ab9 */ /* 0x000fe20000000800 */
[----:B------:R-:W-:Y:S01]  /*0920*/  ISETP.NE.AND P0, PT, R0, 0x1, PT ;  /* 0x000000010000780c */ /* 0x000fe20003f05270 */
[----:B------:R-:W-:Y:S01]  /*0930*/  IMAD R6, R6, c[0x0][0x1c0], RZ ;  /* 0x0000700006067a24 */ /* 0x000fe200078e02ff */
[----:B------:R-:W-:Y:S01]  /*0940*/  SHF.R.S32.HI R0, RZ, 0x1f, R27 ;  /* 0x0000001fff007819 */ /* 0x000fe2000001141b */
[----:B------:R-:W-:Y:S01]  /*0950*/  ULDC UR4, c[0x0][0x168] ;  /* 0x00005a0000047ab9 */ /* 0x000fe20000000800 */
[-C--:B------:R-:W-:Y:S01]  /*0960*/  LEA.HI R19, R9, R176.reuse, RZ, 0x4 ;  /* 0x000000b009137211 */ /* 0x080fe200078f20ff */
[----:B------:R-:W-:Y:S01]  /*0970*/  IMAD R6, R25, c[0x0][0x1c4], R6 ;  /* 0x0000710019067a24 */ /* 0x000fe200078e0206 */
[----:B------:R-:W-:Y:S01]  /*0980*/  SHF.R.S32.HI R22, RZ, 0x3, R24 ;  /* 0x00000003ff167819 */ /* 0x000fe20000011418 */
[----:B------:R-:W-:Y:S01]  /*0990*/  IMAD R0, R0, c[0x0][0x1b8], RZ ;  /* 0x00006e0000007a24 */ /* 0x000fe200078e02ff */
[----:B------:R-:W-:Y:S01]  /*09a0*/  UIMAD UR4, UR5, UR4, URZ ;  /* 0x00000004050472a4 */ /* 0x000fe2000f8e023f */
[----:B------:R-:W-:Y:S01]  /*09b0*/  LEA.HI R166, R9, R176, RZ, 0x5 ;  /* 0x000000b009a67211 */ /* 0x000fe200078f28ff */
[----:B------:R-:W-:Y:S01]  /*09c0*/  BSSY B0, `(.L_x_4) ;  /* 0x000004e000007945 */ /* 0x000fe20003800000 */
[----:B------:R-:W-:-:S02]  /*09d0*/  IMAD R0, R27, c[0x0][0x1bc], R0 ;  /* 0x00006f001b007a24 */ /* 0x000fc400078e0200 */
[----:B------:R-:W-:Y:S02]  /*09e0*/  SHF.R.S32.HI R23, RZ, 0x5, R166 ;  /* 0x00000005ff177819 */ /* 0x000fe400000114a6 */
[----:B--2---:R-:W-:-:S04]  /*09f0*/  LEA.HI R3, R9, R176, RZ, 0x2 ;  /* 0x000000b009037211 */ /* 0x004fc800078f10ff */
[----:B------:R-:W-:Y:S02]  /*0a00*/  LOP3.LUT R2, R3, 0xfffffffc, RZ, 0xc0, !PT ;  /* 0xfffffffc03027812 */ /* 0x000fe400078ec0ff */
[----:B------:R-:W-:-:S03]  /*0a10*/  SHF.R.S32.HI R13, RZ, 0x2, R3 ;  /* 0x00000002ff0d7819 */ /* 0x000fc60000011403 */
[----:B------:R-:W-:Y:S02]  /*0a20*/  IMAD.IADD R8, R176, 0x1, -R2 ;  /* 0x00000001b0087824 */ /* 0x000fe400078e0a02 */
[----:B------:R-:W-:-:S04]  /*0a30*/  IMAD.WIDE.U32 R2, R27, c[0x0][0x1b8], RZ ;  /* 0x00006e001b027a25 */ /* 0x000fc800078e00ff */
[----:B------:R-:W-:Y:S02]  /*0a40*/  IMAD R177, R8, 0x20, R13 ;  /* 0x0000002008b17824 */ /* 0x000fe400078e020d */
[----:B------:R-:W-:Y:S02]  /*0a50*/  IMAD.IADD R3, R3, 0x1, R0 ;  /* 0x0000000103037824 */ /* 0x000fe400078e0200 */
[----:B---3--:R-:W-:Y:S01]  /*0a60*/  IMAD R4, R15, 0x80, R177 ;  /* 0x000000800f047824 */ /* 0x008fe200078e02b1 */
[----:B------:R2:W-:Y:S01]  /*0a70*/  STL [R1+0x18], R177 ;  /* 0x000018b101007387 */ /* 0x0005e20000100800 */
[----:B------:R-:W-:-:S04]  /*0a80*/  IMAD.WIDE.U32 R2, R25, c[0x0][0x1c0], R2 ;  /* 0x0000700019027a25 */ /* 0x000fc800078e0002 */
[----:B------:R-:W-:-:S04]  /*0a90*/  @P0 IMAD.HI.U32 R5, R4, c[0x0][0x2c8], RZ ;  /* 0x0000b20004050a27 */ /* 0x000fc800078e00ff */
[----:B------:R-:W-:Y:S01]  /*0aa0*/  IMAD.MOV.U32 R0, RZ, RZ, R4 ;  /* 0x000000ffff007224 */ /* 0x000fe200078e0004 */
[----:B------:R-:W-:Y:S01]  /*0ab0*/  @P0 SHF.R.U32.HI R0, RZ, c[0x0][0x2cc], R5 ;  /* 0x0000b300ff000a19 */ /* 0x000fe20000011605 */
[----:B------:R-:W-:Y:S02]  /*0ac0*/  IMAD.IADD R3, R3, 0x1, R6 ;  /* 0x0000000103037824 */ /* 0x000fe400078e0206 */
[----:B------:R-:W-:Y:S01]  /*0ad0*/  IMAD.SHL.U32 R64, R8, 0x8, RZ ;  /* 0x0000000808407824 */ /* 0x000fe200078e00ff */
[--C-:B------:R-:W-:Y:S01]  /*0ae0*/  SHF.R.S32.HI R7, RZ, 0x1f, R0.reuse ;  /* 0x0000001fff077819 */ /* 0x100fe20000011400 */
[----:B------:R-:W-:Y:S02]  /*0af0*/  IMAD.MOV R5, RZ, RZ, -R0 ;  /* 0x000000ffff057224 */ /* 0x000fe400078e0a00 */
[----:B------:R-:W-:Y:S01]  /*0b00*/  IMAD.WIDE.U32 R2, R0, c[0x0][0x1b0], R2 ;  /* 0x00006c0000027a25 */ /* 0x000fe200078e0002 */
[C---:B------:R-:W-:Y:S02]  /*0b10*/  IADD3 R18, R64.reuse, 0x20, RZ ;  /* 0x0000002040127810 */ /* 0x040fe40007ffe0ff */
[C---:B------:R-:W-:Y:S01]  /*0b20*/  IADD3 R49, R64.reuse, 0x40, RZ ;  /* 0x0000004040317810 */ /* 0x040fe20007ffe0ff */
[----:B------:R-:W-:Y:S01]  /*0b30*/  IMAD R5, R5, c[0x0][0x2c4], R4 ;  /* 0x0000b10005057a24 */ /* 0x000fe200078e0204 */
[----:B------:R-:W-:Y:S01]  /*0b40*/  ISETP.GE.AND P5, PT, R64, c[0x0][0x198], PT ;  /* 0x0000660040007a0c */ /* 0x000fe20003fa6270 */
[----:B------:R-:W-:Y:S01]  /*0b50*/  IMAD R7, R7, c[0x0][0x1b0], RZ ;  /* 0x00006c0007077a24 */ /* 0x000fe200078e02ff */
[----:B------:R-:W-:Y:S01]  /*0b60*/  ISETP.GE.AND P4, PT, R18, c[0x0][0x198], PT ;  /* 0x0000660012007a0c */ /* 0x000fe20003f86270 */
[----:B------:R-:W-:Y:S01]  /*0b70*/  IMAD R15, R15, 0x80, R13 ;  /* 0x000000800f0f7824 */ /* 0x000fe200078e020d */
[----:B------:R-:W-:Y:S01]  /*0b80*/  SHF.R.S32.HI R4, RZ, 0x1f, R5 ;  /* 0x0000001fff047819 */ /* 0x000fe20000011405 */
[----:B------:R-:W-:Y:S01]  /*0b90*/  IMAD R0, R0, c[0x0][0x1b4], R7 ;  /* 0x00006d0000007a24 */ /* 0x000fe200078e0207 */
[----:B------:R-:W-:-:S02]  /*0ba0*/  LEA.HI R7, R13, R13, RZ, 0x1 ;  /* 0x0000000d0d077211 */ /* 0x000fc400078f08ff */
[----:B------:R-:W-:Y:S01]  /*0bb0*/  ISETP.GE.AND P3, PT, R49, c[0x0][0x198], PT ;  /* 0x0000660031007a0c */ /* 0x000fe20003f66270 */
[----:B------:R-:W-:Y:S02]  /*0bc0*/  IMAD.IADD R3, R3, 0x1, R0 ;  /* 0x0000000103037824 */ /* 0x000fe400078e0200 */
[----:B------:R-:W-:Y:S01]  /*0bd0*/  IMAD R0, R4, c[0x0][0x1a8], RZ ;  /* 0x00006a0004007a24 */ /* 0x000fe200078e02ff */
[----:B------:R-:W-:Y:S01]  /*0be0*/  LOP3.LUT R4, R19, 0xfffffff0, RZ, 0xc0, !PT ;  /* 0xfffffff013047812 */ /* 0x000fe200078ec0ff */
[----:B------:R-:W-:-:S04]  /*0bf0*/  IMAD.WIDE.U32 R2, R5, c[0x0][0x1a8], R2 ;  /* 0x00006a0005027a25 */ /* 0x000fc800078e0002 */
[----:B------:R-:W-:Y:S01]  /*0c00*/  IMAD R0, R5, c[0x0][0x1ac], R0 ;  /* 0x00006b0005007a24 */ /* 0x000fe200078e0200 */
[----:B------:R-:W-:Y:S01]  /*0c10*/  LEA R12, P0, R2, c[0x0][0x160], 0x1 ;  /* 0x00005800020c7a11 */ /* 0x000fe200078008ff */
[----:B------:R-:W-:Y:S02]  /*0c20*/  IMAD.IADD R16, R176, 0x1, -R4 ;  /* 0x00000001b0107824 */ /* 0x000fe400078e0a04 */
[----:B------:R-:W-:Y:S02]  /*0c30*/  IMAD.IADD R0, R3, 0x1, R0 ;  /* 0x0000000103007824 */ /* 0x000fe400078e0200 */
[----:B------:R-:W-:Y:S01]  /*0c40*/  IMAD.SHL.U32 R3, R22, 0x40, RZ ;  /* 0x0000004016037824 */ /* 0x000fe200078e00ff */
[----:B------:R-:W-:Y:S02]  /*0c50*/  LEA.HI R17, R16, R16, RZ, 0x1 ;  /* 0x0000001010117211 */ /* 0x000fe400078f08ff */
[----:B------:R-:W-:Y:S02]  /*0c60*/  LEA.HI.X R11, R2, c[0x0][0x164], R0, 0x1, P0 ;  /* 0x00005900020b7a11 */ /* 0x000fe400000f0c00 */
[----:B------:R-:W-:-:S02]  /*0c70*/  LOP3.LUT R0, R3, 0xc0, RZ, 0xc0, !PT ;  /* 0x000000c003007812 */ /* 0x000fc400078ec0ff */
[--C-:B------:R-:W-:Y:S02]  /*0c80*/  SHF.R.S32.HI R5, RZ, 0x1, R17.reuse ;  /* 0x00000001ff057819 */ /* 0x100fe40000011411 */
[----:B------:R-:W-:Y:S02]  /*0c90*/  SHF.R.U32.HI R3, RZ, 0x3, R0 ;  /* 0x00000003ff037819 */ /* 0x000fe40000011600 */
[----:B------:R-:W-:Y:S02]  /*0ca0*/  LOP3.LUT R0, R0, 0x18, R64, 0xf8, !PT ;  /* 0x0000001800007812 */ /* 0x000fe400078ef840 */
[----:B------:R-:W-:Y:S02]  /*0cb0*/  SHF.R.S32.HI R2, RZ, 0x1f, R17 ;  /* 0x0000001fff027819 */ /* 0x000fe40000011411 */
[----:B------:R-:W-:Y:S02]  /*0cc0*/  LOP3.LUT R6, R0, R3, RZ, 0x3c, !PT ;  /* 0x0000000300067212 */ /* 0x000fe400078e3cff */
[----:B------:R-:W-:Y:S01]  /*0cd0*/  LEA.HI R0, R2, R5, RZ, 0x2 ;  /* 0x0000000502007211 */ /* 0x000fe200078f10ff */
[----:B------:R2:W3:Y:S01]  /*0ce0*/  SHFL.IDX PT, R3, R11, RZ, 0x1c1f ;  /* 0x001c1fff0b037589 */ /* 0x0004e200000e0000 */
[----:B------:R-:W-:-:S02]  /*0cf0*/  ISETP.GE.AND P0, PT, R15, UR4, PT ;  /* 0x000000040f007c0c */ /* 0x000fc4000bf06270 */
[----:B------:R-:W-:Y:S01]  /*0d00*/  LOP3.LUT R4, R0, 0xfffffffc, RZ, 0xc0, !PT ;  /* 0xfffffffc00047812 */ /* 0x000fe200078ec0ff */
[----:B------:R2:W4:Y:S01]  /*0d10*/  SHFL.IDX PT, R2, R12, RZ, 0x1c1f ;  /* 0x001c1fff0c027589 */ /* 0x00052200000e0000 */
[----:B------:R-:W-:-:S03]  /*0d20*/  LOP3.LUT R0, R7, 0x7fffffe, RZ, 0xc0, !PT ;  /* 0x07fffffe07007812 */ /* 0x000fc600078ec0ff */
[----:B------:R-:W-:Y:S02]  /*0d30*/  IMAD.IADD R21, R5, 0x1, -R4 ;  /* 0x0000000105157824 */ /* 0x000fe400078e0a04 */
[----:B------:R-:W-:Y:S02]  /*0d40*/  IMAD.IADD R0, R13, 0x1, -R0 ;  /* 0x000000010d007824 */ /* 0x000fe400078e0a00 */
[----:B------:R-:W-:Y:S01]  /*0d50*/  IMAD.MOV.U32 R4, RZ, RZ, 0x10 ;  /* 0x00000010ff047424 */ /* 0x000fe200078e00ff */
[----:B------:R-:W-:Y:S01]  /*0d60*/  LOP3.LUT P1, RZ, R21, 0x2, RZ, 0xc0, !PT ;  /* 0x0000000215ff7812 */ /* 0x000fe2000782c0ff */
[----:B------:R-:W-:-:S03]  /*0d70*/  IMAD R0, R23, 0x8, R0 ;  /* 0x0000000817007824 */ /* 0x000fc600078e0200 */
[----:B------:R-:W-:Y:S01]  /*0d80*/  SEL R4, R4, 0xfffffff0, !P1 ;  /* 0xfffffff004047807 */ /* 0x000fe20004800000 */
[----:B------:R-:W-:Y:S02]  /*0d90*/  IMAD.U32 R226, R0, 0x20, R6 ;  /* 0x0000002000e27824 */ /* 0x000fe400078e0006 */
[----:B------:R-:W-:Y:S01]  /*0da0*/  @!P2 IMAD.MOV.U32 R14, RZ, RZ, R25 ;  /* 0x000000ffff0ea224 */ /* 0x000fe200078e0019 */
[----:B------:R-:W-:Y:S05]  /*0db0*/  @P0 BRA `(.L_x_5) ;  /* 0x000000e000000947 */ /* 0x000fea0003800000 */
[----:B--234-:R-:W-:Y:S01]  /*0dc0*/  SHF.R.S32.HI R5, RZ, 0x1f, R18 ;  /* 0x0000001fff057819 */ /* 0x01cfe20000011412 */
[----:B------:R-:W-:Y:S01]  /*0dd0*/  IMAD.WIDE R8, R64, 0x2, R2 ;  /* 0x0000000240087825 */ /* 0x000fe200078e0202 */
[----:B------:R-:W-:Y:S02]  /*0de0*/  SHF.R.S32.HI R0, RZ, 0x1f, R49 ;  /* 0x0000001fff007819 */ /* 0x000fe40000011431 */
[----:B------:R-:W-:Y:S02]  /*0df0*/  LEA.HI R5, R5, R18, RZ, 0x3 ;  /* 0x0000001205057211 */ /* 0x000fe400078f18ff */
[----:B------:R-:W-:-:S02]  /*0e00*/  LEA.HI R0, R0, R49, RZ, 0x3 ;  /* 0x0000003100007211 */ /* 0x000fc400078f18ff */
[----:B------:R-:W-:Y:S02]  /*0e10*/  LOP3.LUT R5, R5, 0xfffffff8, RZ, 0xc0, !PT ;  /* 0xfffffff805057812 */ /* 0x000fe400078ec0ff */
[----:B------:R-:W-:Y:S01]  /*0e20*/  LOP3.LUT R10, R0, 0xfffffff8, RZ, 0xc0, !PT ;  /* 0xfffffff8000a7812 */ /* 0x000fe200078ec0ff */
[----:B------:R-:W-:Y:S02]  /*0e30*/  IMAD.SHL.U32 R0, R226, 0x2, RZ ;  /* 0x00000002e2007824 */ /* 0x000fe400078e00ff */
[----:B------:R-:W-:-:S03]  /*0e40*/  IMAD.WIDE R6, R5, 0x2, R2 ;  /* 0x0000000205067825 */ /* 0x000fc600078e0202 */
[----:B------:R-:W-:Y:S01]  /*0e50*/  @!PT LDS RZ, [RZ] ;  /* 0x00000000fffff984 */ /* 0x000fe20000000800 */
[----:B------:R2:W-:Y:S01]  /*0e60*/  LDGSTS.E.BYPASS.LTC128B.128 [R0+0x6100], [R8.64], !P5 ;  /* 0x0610000008007fae */ /* 0x0005e2000e901d46 */
[----:B------:R-:W-:-:S03]  /*0e70*/  IMAD.WIDE R2, R10, 0x2, R2 ;  /* 0x000000020a027825 */ /* 0x000fc600078e0202 */
[----:B------:R2:W-:Y:S04]  /*0e80*/  LDGSTS.E.BYPASS.LTC128B.128 [R0+0x8100], [R6.64], !P4 ;  /* 0x0810000006007fae */ /* 0x0005e8000e101d46 */
[----:B------:R2:W-:Y:S02]  /*0e90*/  LDGSTS.E.BYPASS.LTC128B.128 [R0+0xa100], [R2.64], !P3 ;  /* 0x0a10000002007fae */ /* 0x0005e4000d901d46 */
.L_x_5:
[----:B--234-:R-:W-:Y:S05]  /*0ea0*/  BSYNC B0 ;  /* 0x0000000000007941 */ /* 0x01cfea0003800000 */
.L_x_4:
[----:B------:R-:W-:Y:S01]  /*0eb0*/  IADD3 R0, R15, 0x20, RZ ;  /* 0x000000200f007810 */ /* 0x000fe20007ffe0ff */
[----:B------:R2:W3:Y:S01]  /*0ec0*/  SHFL.IDX PT, R3, R11, 0x1, 0x1c1f ;  /* 0x003c1f000b037f89 */ /* 0x0004e200000e0000 */
[----:B------:R-:W-:Y:S02]  /*0ed0*/  BSSY B0, `(.L_x_6) ;  /* 0x0000012000007945 */ /* 0x000fe40003800000 */
[----:B------:R-:W-:Y:S01]  /*0ee0*/  ISETP.GE.AND P0, PT, R0, UR4, PT ;  /* 0x0000000400007c0c */ /* 0x000fe2000bf06270 */
[----:B------:R2:W4:-:S12]  /*0ef0*/  SHFL.IDX PT, R2, R12, 0x1, 0x1c1f ;  /* 0x003c1f000c027f89 */ /* 0x00051800000e0000 */
[----:B------:R-:W-:Y:S05]  /*0f00*/  @P0 BRA `(.L_x_7) ;  /* 0x000000e000000947 */ /* 0x000fea0003800000 */
[----:B------:R-:W-:Y:S01]  /*0f10*/  SHF.R.S32.HI R5, RZ, 0x1f, R18 ;  /* 0x0000001fff057819 */ /* 0x000fe20000011412 */
[----:B---34-:R-:W-:Y:S01]  /*0f20*/  IMAD.WIDE R8, R64, 0x2, R2 ;  /* 0x0000000240087825 */ /* 0x018fe200078e0202 */
[----:B------:R-:W-:Y:S02]  /*0f30*/  SHF.R.S32.HI R0, RZ, 0x1f, R49 ;  /* 0x0000001fff007819 */ /* 0x000fe40000011431 */
[----:B------:R-:W-:Y:S02]  /*0f40*/  LEA.HI R5, R5, R18, RZ, 0x3 ;  /* 0x0000001205057211 */ /* 0x000fe400078f18ff */
[----:B------:R-:W-:Y:S02]  /*0f50*/  LEA.HI R0, R0, R49, RZ, 0x3 ;  /* 0x0000003100007211 */ /* 0x000fe400078f18ff */
[----:B------:R-:W-:Y:S02]  /*0f60*/  LOP3.LUT R5, R5, 0xfffffff8, RZ, 0xc0, !PT ;  /* 0xfffffff805057812 */ /* 0x000fe400078ec0ff */
[----:B------:R-:W-:Y:S01]  /*0f70*/  LOP3.LUT R10, R0, 0xfffffff8, RZ, 0xc0, !PT ;  /* 0xfffffff8000a7812 */ /* 0x000fe200078ec0ff */
[----:B------:R-:W-:-:S02]  /*0f80*/  IMAD.SHL.U32 R0, R226, 0x2, RZ ;  /* 0x00000002e2007824 */ /* 0x000fc400078e00ff */
[----:B------:R-:W-:-:S03]  /*0f90*/  IMAD.WIDE R6, R5, 0x2, R2 ;  /* 0x0000000205067825 */ /* 0x000fc600078e0202 */
[----:B------:R-:W-:Y:S01]  /*0fa0*/  @!PT LDS RZ, [RZ] ;  /* 0x00000000fffff984 */ /* 0x000fe20000000800 */
[----:B------:R3:W-:Y:S01]  /*0fb0*/  LDGSTS.E.BYPASS.LTC128B.128 [R0+0x6900], [R8.64], !P5 ;  /* 0x0690000008007fae */ /* 0x0007e2000e901d46 */
[----:B------:R-:W-:-:S03]  /*0fc0*/  IMAD.WIDE R2, R10, 0x2, R2 ;  /* 0x000000020a027825 */ /* 0x000fc600078e0202 */
[----:B------:R3:W-:Y:S04]  /*0fd0*/  LDGSTS.E.BYPASS.LTC128B.128 [R0+0x8900], [R6.64], !P4 ;  /* 0x0890000006007fae */ /* 0x0007e8000e101d46 */
[----:B------:R3:W-:Y:S02]  /*0fe0*/  LDGSTS.E.BYPASS.LTC128B.128 [R0+0xa900], [R2.64], !P3 ;  /* 0x0a90000002007fae */ /* 0x0007e4000d901d46 */
.L_x_7:
[----:B------:R-:W-:Y:S05]  /*0ff0*/  BSYNC B0 ;  /* 0x0000000000007941 */ /* 0x000fea0003800000 */
.L_x_6:
[----:B---3--:R-:W-:Y:S01]  /*1000*/  IADD3 R0, R15, 0x40, RZ ;  /* 0x000000400f007810 */ /* 0x008fe20007ffe0ff */
[----:B------:R3:W1:Y:S01]  /*1010*/  SHFL.IDX PT, R3, R11, 0x2, 0x1c1f ;  /* 0x005c1f000b037f89 */ /* 0x00066200000e0000 */
[----:B------:R-:W-:Y:S02]  /*1020*/  BSSY B0, `(.L_x_8) ;  /* 0x0000012000007945 */ /* 0x000fe40003800000 */
[----:B------:R-:W-:Y:S01]  /*1030*/  ISETP.GE.AND P0, PT, R0, UR4, PT ;  /* 0x0000000400007c0c */ /* 0x000fe2000bf06270 */
[----:B----4-:R3:W4:-:S12]  /*1040*/  SHFL.IDX PT, R2, R12, 0x2, 0x1c1f ;  /* 0x005c1f000c027f89 */ /* 0x01071800000e0000 */
[----:B------:R-:W-:Y:S05]  /*1050*/  @P0 BRA `(.L_x_9) ;  /* 0x000000e000000947 */ /* 0x000fea0003800000 */
[----:B------:R-:W-:Y:S01]  /*1060*/  SHF.R.S32.HI R5, RZ, 0x1f, R18 ;  /* 0x0000001fff057819 */ /* 0x000fe20000011412 */
[----:B-1--4-:R-:W-:Y:S01]  /*1070*/  IMAD.WIDE R8, R64, 0x2, R2 ;  /* 0x0000000240087825 */ /* 0x012fe200078e0202 */
        /* <DEDUP_REMOVED lines=12> */
.L_x_9:
[----:B------:R-:W-:Y:S05]  /*1140*/  BSYNC B0 ;  /* 0x0000000000007941 */ /* 0x000fea0003800000 */
.L_x_8:
[----:B-1----:R-:W-:Y:S01]  /*1150*/  MOV R0, c[0x0][0x2b8] ;  /* 0x0000ae0000007a02 */ /* 0x002fe20000000f00 */
[----:B----4-:R-:W-:Y:S01]  /*1160*/  SHFL.IDX PT, R2, R12, 0x3, 0x1c1f ;  /* 0x007c1f000c027f89 */ /* 0x010fe200000e0000 */
[----:B------:R-:W-:Y:S01]  /*1170*/  IADD3 R165, R180, -0x1, RZ ;  /* 0xffffffffb4a57810 */ /* 0x000fe20007ffe0ff */
[----:B-----5:R-:W-:Y:S01]  /*1180*/  IMAD.WIDE.U32 R174, R14, c[0x0][0x2b0], RZ ;  /* 0x0000ac000eae7a25 */ /* 0x020fe200078e00ff */
[----:B------:R-:W-:Y:S01]  /*1190*/  ISETP.NE.AND P0, PT, R0, 0x1, PT ;  /* 0x000000010000780c */ /* 0x000fe20003f05270 */
[----:B------:R-:W1:Y:S01]  /*11a0*/  SHFL.IDX PT, R3, R11, 0x3, 0x1c1f ;  /* 0x007c1f000b037f89 */ /* 0x000e6200000e0000 */
[----:B------:R-:W-:-:S02]  /*11b0*/  LEA R0, R165, R177, 0x6 ;  /* 0x000000b1a5007211 */ /* 0x000fc400078e30ff */
[----:B------:R-:W-:Y:S02]  /*11c0*/  SHF.R.S32.HI R5, RZ, 0x1f, R14 ;  /* 0x0000001fff057819 */ /* 0x000fe4000001140e */
[----:B------:R-:W-:Y:S02]  /*11d0*/  IADD3 R7, R15, 0x60, RZ ;  /* 0x000000600f077810 */ /* 0x000fe40007ffe0ff */
[----:B------:R-:W-:Y:S01]  /*11e0*/  SHF.R.S32.HI R9, RZ, 0x1f, R49 ;  /* 0x0000001fff097819 */ /* 0x000fe20000011431 */
[----:B------:R-:W-:Y:S01]  /*11f0*/  IMAD R5, R5, c[0x0][0x2b0], RZ ;  /* 0x0000ac0005057a24 */ /* 0x000fe200078e02ff */
[----:B------:R-:W-:Y:S02]  /*1200*/  IADD3 R10, R0, R178, RZ ;  /* 0x000000b2000a7210 */ /* 0x000fe40007ffe0ff */
[----:B------:R-:W-:Y:S01]  /*1210*/  SHF.L.U32 R226, R226, 0x1, RZ ;  /* 0x00000001e2e27819 */ /* 0x000fe200000006ff */
[----:B------:R-:W-:Y:S01]  /*1220*/  IMAD R8, R14, c[0x0][0x2b4], R5 ;  /* 0x0000ad000e087a24 */ /* 0x000fe200078e0205 */
[----:B------:R-:W-:Y:S01]  /*1230*/  ISETP.GE.AND P6, PT, R0, R26, PT ;  /* 0x0000001a0000720c */ /* 0x000fe20003fc6270 */
[----:B------:R-:W-:Y:S01]  /*1240*/  @P0 IMAD.HI.U32 R6, R10, c[0x0][0x2bc], RZ ;  /* 0x0000af000a060a27 */ /* 0x000fe200078e00ff */
[----:B------:R-:W-:Y:S01]  /*1250*/  ISETP.GE.AND P2, PT, R7, UR4, PT ;  /* 0x0000000407007c0c */ /* 0x000fe2000bf46270 */
[----:B------:R-:W-:Y:S01]  /*1260*/  STL.64 [R1+0x40], R174 ;  /* 0x000040ae01007387 */ /* 0x000fe20000100a00 */
[----:B------:R-:W-:Y:S01]  /*1270*/  LEA.HI R9, R9, R49, RZ, 0x3 ;  /* 0x0000003109097211 */ /* 0x000fe200078f18ff */
[----:B------:R-:W-:Y:S01]  /*1280*/  IMAD.MOV.U32 R0, RZ, RZ, R10 ;  /* 0x000000ffff007224 */ /* 0x000fe200078e000a */
[----:B------:R-:W-:-:S02]  /*1290*/  @P0 SHF.R.U32.HI R0, RZ, c[0x0][0x2c0], R6 ;  /* 0x0000b000ff000a19 */ /* 0x000fc40000011606 */
[----:B------:R-:W-:Y:S02]  /*12a0*/  SHF.R.S32.HI R6, RZ, 0x1f, R18 ;  /* 0x0000001fff067819 */ /* 0x000fe40000011412 */
[----:B------:R-:W-:Y:S02]  /*12b0*/  LOP3.LUT R184, R9, 0xfffffff8, RZ, 0xc0, !PT ;  /* 0xfffffff809b87812 */ /* 0x000fe400078ec0ff */
[----:B------:R-:W-:Y:S02]  /*12c0*/  LEA.HI R5, R6, R18, RZ, 0x3 ;  /* 0x0000001206057211 */ /* 0x000fe400078f18ff */
[----:B------:R-:W-:Y:S01]  /*12d0*/  IADD3 R171, R175, R8, RZ ;  /* 0x00000008afab7210 */ /* 0x000fe20007ffe0ff */
[----:B-1----:R-:W-:Y:S01]  /*12e0*/  @!P2 IMAD.WIDE R6, R64, 0x2, R2 ;  /* 0x000000024006a825 */ /* 0x002fe200078e0202 */
[----:B------:R-:W-:Y:S02]  /*12f0*/  LOP3.LUT R183, R5, 0xfffffff8, RZ, 0xc0, !PT ;  /* 0xfffffff805b77812 */ /* 0x000fe400078ec0ff */
[----:B------:R-:W-:-:S02]  /*1300*/  ISETP.GT.OR P6, PT, R177, 0x3f, P6 ;  /* 0x0000003fb100780c */ /* 0x000fc400037c4670 */
[----:B------:R-:W-:Y:S01]  /*1310*/  MOV R227, RZ ;  /* 0x000000ff00e37202 */ /* 0x000fe20000000f00 */
[--C-:B------:R-:W-:Y:S01]  /*1320*/  @!P2 IMAD.WIDE R8, R183, 0x2, R2.reuse ;  /* 0x00000002b708a825 */ /* 0x100fe200078e0202 */
[----:B------:R-:W-:Y:S01]  /*1330*/  @!PT LDS RZ, [RZ] ;  /* 0x00000000fffff984 */ /* 0x000fe20000000800 */
[----:B------:R1:W-:Y:S03]  /*1340*/  @!P2 LDGSTS.E.BYPASS.LTC128B.128 [R226+0x7900], [R6.64], !P5 ;  /* 0x0790000006e2afae */ /* 0x0003e6000e901d46 */
[----:B------:R-:W-:Y:S01]  /*1350*/  @!P2 IMAD.WIDE R2, R184, 0x2, R2 ;  /* 0x00000002b802a825 */ /* 0x000fe200078e0202 */
[----:B------:R4:W-:Y:S04]  /*1360*/  @!P2 LDGSTS.E.BYPASS.LTC128B.128 [R226+0x9900], [R8.64], !P4 ;  /* 0x0990000008e2afae */ /* 0x0009e8000e101d46 */
[----:B------:R2:W-:Y:S01]  /*1370*/  @!P2 LDGSTS.E.BYPASS.LTC128B.128 [R226+0xb900], [R2.64], !P3 ;  /* 0x0b90000002e2afae */ /* 0x0005e2000d901d46 */
[----:B------:R-:W-:-:S03]  /*1380*/  @!P6 IADD3 R5, P1, R0, R174, RZ ;  /* 0x000000ae0005e210 */ /* 0x000fc60007f3e0ff */
[----:B------:R-:W0:Y:S01]  /*1390*/  LDGDEPBAR ;  /* 0x00000000000079af */ /* 0x000e220000000000 */
[----:B------:R-:W-:-:S04]  /*13a0*/  IMAD.WIDE.U32 R172, R27, c[0x0][0x1e8], RZ ;  /* 0x00007a001bac7a25 */ /* 0x000fc800078e00ff */
[----:B------:R-:W-:Y:S01]  /*13b0*/  IMAD R162, R165, -0x40, R26 ;  /* 0xffffffc0a5a27824 */ /* 0x000fe200078e021a */
[----:B------:R-:W-:Y:S01]  /*13c0*/  SHF.R.S32.HI R14, RZ, 0x4, R19 ;  /* 0x00000004ff0e7819 */ /* 0x000fe20000011413 */
[----:B------:R-:W-:Y:S01]  /*13d0*/  IMAD.WIDE.U32 R28, R27, c[0x0][0x210], RZ ;  /* 0x000084001b1c7a25 */ /* 0x000fe200078e00ff */
[----:B------:R-:W-:Y:S01]  /*13e0*/  STL [R1+0x54], R171 ;  /* 0x000054ab01007387 */ /* 0x000fe20000100800 */
[----:B-1----:R-:W-:Y:S02]  /*13f0*/  @!P6 LEA.HI.X.SX32 R7, R0, R171, 0x1, P1 ;  /* 0x000000ab0007e211 */ /* 0x002fe400008f0eff */
[----:B------:R-:W-:-:S04]  /*1400*/  @!P6 LEA R6, P1, R5, c[0x0][0x2a0], 0x2 ;  /* 0x0000a8000506ea11 */ /* 0x000fc800078210ff */
[----:B------:R-:W-:Y:S01]  /*1410*/  @!P6 LEA.HI.X R7, R5, c[0x0][0x2a4], R7, 0x2, P1 ;  /* 0x0000a9000507ea11 */ /* 0x000fe200008f1407 */
[----:B------:R-:W-:Y:S06]  /*1420*/  BAR.SYNC.DEFER_BLOCKING 0x0 ;  /* 0x0000000000007b1d */ /* 0x000fec0000010000 */
[----:B---3--:R-:W3:Y:S01]  /*1430*/  @!P6 LDG.E R227, [R6.64] ;  /* 0x0000000606e3e981 */ /* 0x008ee2000c1e1900 */
[----:B------:R-:W-:Y:S01]  /*1440*/  IMAD.MOV R0, RZ, RZ, -R0 ;  /* 0x000000ffff007224 */ /* 0x000fe200078e0a00 */
[----:B----4-:R-:W-:Y:S01]  /*1450*/  SHF.R.S32.HI R9, RZ, 0x1f, R27 ;  /* 0x0000001fff097819 */ /* 0x010fe2000001141b */
[----:B------:R-:W-:Y:S01]  /*1460*/  IMAD.IADD R48, R162, 0x1, -R13 ;  /* 0x00000001a2307824 */ /* 0x000fe200078e0a0d */
[----:B------:R-:W-:Y:S01]  /*1470*/  ISETP.GE.AND P3, PT, R64, c[0x0][0x1d4], PT ;  /* 0x0000750040007a0c */ /* 0x000fe20003f66270 */
[----:B------:R-:W-:Y:S01]  /*1480*/  IMAD R230, R0, c[0x0][0x2b8], R10 ;  /* 0x0000ae0000e67a24 */ /* 0x000fe200078e020a */
[----:B------:R-:W-:Y:S01]  /*1490*/  ISETP.GE.AND P2, PT, R18, c[0x0][0x1d4], PT ;  /* 0x0000750012007a0c */ /* 0x000fe20003f46270 */
[----:B------:R-:W-:Y:S01]  /*14a0*/  STL.64 [R1+0x38], R172 ;  /* 0x000038ac01007387 */ /* 0x000fe20000100a00 */
[----:B------:R-:W-:Y:S01]  /*14b0*/  ISETP.GE.AND P5, PT, R48, 0x1, PT ;  /* 0x000000013000780c */ /* 0x000fe20003fa6270 */
[----:B--2---:R-:W-:Y:S01]  /*14c0*/  IMAD.WIDE.U32 R2, R230, c[0x0][0x1e0], RZ ;  /* 0x00007800e6027a25 */ /* 0x004fe200078e00ff */
[----:B------:R-:W-:-:S02]  /*14d0*/  SHF.R.S32.HI R5, RZ, 0x1f, R230 ;  /* 0x0000001fff057819 */ /* 0x000fc400000114e6 */
[----:B------:R-:W-:Y:S02]  /*14e0*/  LOP3.LUT R12, R24, 0xfffffff8, RZ, 0xc0, !PT ;  /* 0xfffffff8180c7812 */ /* 0x000fe400078ec0ff */
[----:B------:R-:W-:Y:S01]  /*14f0*/  SHF.R.S32.HI R11, RZ, 0x1f, R16 ;  /* 0x0000001fff0b7819 */ /* 0x000fe20000011410 */
[C---:B------:R-:W-:Y:S01]  /*1500*/  IMAD R0, R5.reuse, c[0x0][0x1e0], RZ ;  /* 0x0000780005007a24 */ /* 0x040fe200078e02ff */
[----:B------:R-:W-:Y:S01]  /*1510*/  IADD3 R12, -R12, R176, RZ ;  /* 0x000000b00c0c7210 */ /* 0x000fe20007ffe1ff */
[----:B------:R-:W-:Y:S01]  /*1520*/  IMAD R5, R5, c[0x0][0x208], RZ ;  /* 0x0000820005057a24 */ /* 0x000fe200078e02ff */
[----:B------:R-:W-:Y:S01]  /*1530*/  ISETP.GT.AND P6, PT, R48, 0x20, PT ;  /* 0x000000203000780c */ /* 0x000fe20003fc4270 */
[----:B------:R-:W-:Y:S01]  /*1540*/  IMAD R0, R230, c[0x0][0x1e4], R0 ;  /* 0x00007900e6007a24 */ /* 0x000fe200078e0200 */
[----:B------:R-:W-:Y:S01]  /*1550*/  LEA.HI R13, R12, R12, RZ, 0x1 ;  /* 0x0000000c0c0d7211 */ /* 0x000fe200078f08ff */
[----:B------:R-:W-:Y:S01]  /*1560*/  IMAD R5, R230, c[0x0][0x20c], R5 ;  /* 0x00008300e6057a24 */ /* 0x000fe200078e0205 */
[----:B------:R-:W-:-:S02]  /*1570*/  SHF.R.S32.HI R169, RZ, 0x1f, R64 ;  /* 0x0000001fffa97819 */ /* 0x000fc40000011440 */
[----:B------:R-:W-:Y:S01]  /*1580*/  IADD3 R3, R3, R0, RZ ;  /* 0x0000000003037210 */ /* 0x000fe20007ffe0ff */
[----:B------:R-:W-:Y:S01]  /*1590*/  IMAD R0, R9, c[0x0][0x1e8], RZ ;  /* 0x00007a0009007a24 */ /* 0x000fe200078e02ff */
[----:B------:R-:W-:Y:S02]  /*15a0*/  SHF.R.S32.HI R168, RZ, 0x1f, R183 ;  /* 0x0000001fffa87819 */ /* 0x000fe400000114b7 */
[----:B------:R-:W-:Y:S01]  /*15b0*/  SHF.R.S32.HI R167, RZ, 0x1f, R184 ;  /* 0x0000001fffa77819 */ /* 0x000fe200000114b8 */
[----:B------:R-:W-:-:S05]  /*15c0*/  IMAD R0, R27, c[0x0][0x1ec], R0 ;  /* 0x00007b001b007a24 */ /* 0x000fca00078e0200 */
[----:B------:R-:W-:-:S05]  /*15d0*/  IADD3 R170, R173, R0, RZ ;  /* 0x00000000adaa7210 */ /* 0x000fca0007ffe0ff */
[----:B------:R-:W-:Y:S04]  /*15e0*/  STL [R1+0x50], R170 ;  /* 0x000050aa01007387 */ /* 0x000fe80000100800 */
[----:B------:R-:W-:Y:S01]  /*15f0*/  STL.64 [R1+0x48], R28 ;  /* 0x0000481c01007387 */ /* 0x000fe20000100a00 */
[----:B---3--:R-:W-:Y:S01]  /*1600*/  SHF.R.S32.HI R10, RZ, 0x1f, R227 ;  /* 0x0000001fff0a7819 */ /* 0x008fe200000114e3 */
[----:B------:R-:W-:-:S04]  /*1610*/  IMAD.WIDE.U32 R6, R227, c[0x0][0x1f0], R2 ;  /* 0x00007c00e3067a25 */ /* 0x000fc800078e0002 */
[----:B------:R-:W-:Y:S01]  /*1620*/  IMAD R8, R10, c[0x0][0x1f0], RZ ;  /* 0x00007c000a087a24 */ /* 0x000fe200078e02ff */
[----:B------:R-:W-:Y:S01]  /*1630*/  IADD3 R0, P1, R172, R6, RZ ;  /* 0x00000006ac007210 */ /* 0x000fe20007f3e0ff */
[----:B------:R-:W-:-:S04]  /*1640*/  IMAD.WIDE.U32 R2, R230, c[0x0][0x208], RZ ;  /* 0x00008200e6027a25 */ /* 0x000fc800078e00ff */
[----:B------:R-:W-:Y:S01]  /*1650*/  IMAD R8, R227, c[0x0][0x1f4], R8 ;  /* 0x00007d00e3087a24 */ /* 0x000fe200078e0208 */
[----:B------:R-:W-:Y:S02]  /*1660*/  IADD3 R3, R3, R5, RZ ;  /* 0x0000000503037210 */ /* 0x000fe40007ffe0ff */
[----:B------:R-:W-:Y:S02]  /*1670*/  LOP3.LUT R5, R17, 0x7fffffe, RZ, 0xc0, !PT ;  /* 0x07fffffe11057812 */ /* 0x000fe400078ec0ff */
[----:B------:R-:W-:Y:S01]  /*1680*/  IADD3.X R6, R170, R7, R8, P1, !PT ;  /* 0x00000007aa067210 */ /* 0x000fe20000ffe408 */
[----:B------:R-:W-:Y:S01]  /*1690*/  IMAD.WIDE.U32 R2, R227, c[0x0][0x218], R2 ;  /* 0x00008600e3027a25 */ /* 0x000fe200078e0002 */
[----:B------:R-:W-:Y:S02]  /*16a0*/  LEA R15, P1, R0, c[0x0][0x1c8], 0x1 ;  /* 0x00007200000f7a11 */ /* 0x000fe400078208ff */
[----:B------:R-:W-:Y:S02]  /*16b0*/  IADD3 R150, R16, -R5, RZ ;  /* 0x8000000510967210 */ /* 0x000fe40007ffe0ff */
[----:B------:R-:W-:Y:S01]  /*16c0*/  LEA.HI.X R20, R0, c[0x0][0x1cc], R6, 0x1, P1 ;  /* 0x0000730000147a11 */ /* 0x000fe200008f0c06 */
[----:B------:R-:W-:Y:S01]  /*16d0*/  IMAD R0, R9, c[0x0][0x210], RZ ;  /* 0x0000840009007a24 */ /* 0x000fe200078e02ff */
[----:B------:R-:W-:Y:S01]  /*16e0*/  SHFL.IDX PT, R6, R15, RZ, 0x1c1f ;  /* 0x001c1fff0f067589 */ /* 0x000fe200000e0000 */
[----:B------:R-:W-:-:S02]  /*16f0*/  LEA.HI R8, R19, R14, RZ, 0x1 ;  /* 0x0000000e13087211 */ /* 0x000fc400078f08ff */
[----:B------:R-:W-:Y:S01]  /*1700*/  IMAD R5, R27, c[0x0][0x214], R0 ;  /* 0x000085001b057a24 */ /* 0x000fe200078e0200 */
[----:B------:R-:W1:Y:S01]  /*1710*/  SHFL.IDX PT, R7, R20, RZ, 0x1c1f ;  /* 0x001c1fff14077589 */ /* 0x000e6200000e0000 */
[----:B------:R-:W-:Y:S01]  /*1720*/  IMAD R0, R10, c[0x0][0x218], RZ ;  /* 0x000086000a007a24 */ /* 0x000fe200078e02ff */
[----:B------:R-:W-:Y:S02]  /*1730*/  LOP3.LUT R8, R8, 0xfffffffe, RZ, 0xc0, !PT ;  /* 0xfffffffe08087812 */ /* 0x000fe400078ec0ff */
[----:B------:R-:W-:Y:S01]  /*1740*/  IADD3 R9, R29, R5, RZ ;  /* 0x000000051d097210 */ /* 0x000fe20007ffe0ff */
[----:B------:R-:W-:Y:S01]  /*1750*/  IMAD R0, R227, c[0x0][0x21c], R0 ;  /* 0x00008700e3007a24 */ /* 0x000fe200078e0200 */
[----:B------:R-:W-:Y:S01]  /*1760*/  IADD3 R5, P1, R28, R2, RZ ;  /* 0x000000021c057210 */ /* 0x000fe20007f3e0ff */
[----:B------:R-:W-:Y:S01]  /*1770*/  IMAD.IADD R14, R14, 0x1, -R8 ;  /* 0x000000010e0e7824 */ /* 0x000fe200078e0a08 */
[----:B------:R-:W-:Y:S01]  /*1780*/  LEA.HI R19, R11, R16, RZ, 0x3 ;  /* 0x000000100b137211 */ /* 0x000fe200078f18ff */
[----:B------:R2:W-:Y:S01]  /*1790*/  STL [R1+0x58], R9 ;  /* 0x0000580901007387 */ /* 0x0005e20000100800 */
[----:B------:R-:W-:-:S02]  /*17a0*/  IADD3.X R10, R9, R3, R0, P1, !PT ;  /* 0x00000003090a7210 */ /* 0x000fc40000ffe400 */
[----:B------:R-:W-:Y:S02]  /*17b0*/  LOP3.LUT R11, R13, 0x7fffffe, RZ, 0xc0, !PT ;  /* 0x07fffffe0d0b7812 */ /* 0x000fe400078ec0ff */
[C---:B------:R-:W-:Y:S02]  /*17c0*/  LEA R0, P1, R5.reuse, c[0x0][0x1f8], 0x1 ;  /* 0x00007e0005007a11 */ /* 0x040fe400078208ff */
[----:B------:R-:W-:Y:S02]  /*17d0*/  IADD3 R17, R12, -R11, RZ ;  /* 0x8000000b0c117210 */ /* 0x000fe40007ffe0ff */
[----:B------:R-:W-:Y:S01]  /*17e0*/  LEA.HI.X R11, R5, c[0x0][0x1fc], R10, 0x1, P1 ;  /* 0x00007f00050b7a11 */ /* 0x000fe200008f0c0a */
[----:B------:R-:W-:Y:S01]  /*17f0*/  SHFL.IDX PT, R16, R0, RZ, 0x1c1f ;  /* 0x001c1fff00107589 */ /* 0x000fe200000e0000 */
[----:B------:R-:W-:Y:S01]  /*1800*/  SHF.L.U32 R5, R21, 0x6, RZ ;  /* 0x0000000615057819 */ /* 0x000fe200000006ff */
[----:B------:R-:W-:Y:S01]  /*1810*/  IMAD R17, R14, 0x8, R17 ;  /* 0x000000080e117824 */ /* 0x000fe200078e0211 */
[----:B------:R-:W-:Y:S01]  /*1820*/  ISETP.GE.AND P1, PT, R49, c[0x0][0x1d4], PT ;  /* 0x0000750031007a0c */ /* 0x000fe20003f26270 */
[----:B------:R3:W-:Y:S01]  /*1830*/  SHFL.IDX PT, R10, R0, 0x1, 0x1c1f ;  /* 0x003c1f00000a7f89 */ /* 0x0007e200000e0000 */
[----:B-1----:R-:W-:Y:S01]  /*1840*/  @P5 IMAD.WIDE R2, R183, 0x2, R6 ;  /* 0x00000002b7025825 */ /* 0x002fe200078e0206 */
[----:B------:R-:W-:-:S02]  /*1850*/  LOP3.LUT R5, R5, 0xc0, RZ, 0xc0, !PT ;  /* 0x000000c005057812 */ /* 0x000fc400078ec0ff */
[----:B------:R-:W-:Y:S04]  /*1860*/  SHFL.IDX PT, R12, R11, RZ, 0x1c1f ;  /* 0x001c1fff0b0c7589 */ /* 0x000fe800000e0000 */
[----:B------:R-:W-:Y:S01]  /*1870*/  SHFL.IDX PT, R11, R11, 0x1, 0x1c1f ;  /* 0x003c1f000b0b7f89 */ /* 0x000fe200000e0000 */
[----:B--2---:R-:W-:-:S04]  /*1880*/  @P5 IMAD.WIDE R8, R64, 0x2, R6 ;  /* 0x0000000240085825 */ /* 0x004fc800078e0206 */
[----:B------:R-:W-:Y:S01]  /*1890*/  @P5 IMAD.WIDE R6, R184, 0x2, R6 ;  /* 0x00000002b8065825 */ /* 0x000fe200078e0206 */
[----:B------:R1:W-:Y:S04]  /*18a0*/  @P5 LDGSTS.E.BYPASS.LTC128B.128 [R226+0x3100], [R8.64], !P3 ;  /* 0x0310000008e25fae */ /* 0x0003e8000d901d46 */
[----:B------:R2:W-:Y:S01]  /*18b0*/  @P5 LDGSTS.E.BYPASS.LTC128B.128 [R226+0x4100], [R2.64], !P2 ;  /* 0x0410000002e25fae */ /* 0x0005e2000d101d46 */
[----:B---3--:R-:W-:-:S03]  /*18c0*/  SHF.R.S32.HI R0, RZ, 0x1, R13 ;  /* 0x00000001ff007819 */ /* 0x008fc6000001140d */
[----:B------:R3:W-:Y:S01]  /*18d0*/  @P5 LDGSTS.E.BYPASS.LTC128B.128 [R226+0x5100], [R6.64], !P1 ;  /* 0x0510000006e25fae */ /* 0x0007e2000c901d46 */
[C---:B------:R-:W-:Y:S02]  /*18e0*/  LOP3.LUT P4, RZ, R0.reuse, 0x2, RZ, 0xc0, !PT ;  /* 0x0000000200ff7812 */ /* 0x040fe4000788c0ff */
[----:B------:R-:W-:-:S04]  /*18f0*/  SHF.L.U32 R0, R0, 0x6, RZ ;  /* 0x0000000600007819 */ /* 0x000fc800000006ff */
[----:B------:R-:W-:Y:S02]  /*1900*/  LOP3.LUT R0, R0, 0xc0, RZ, 0xc0, !PT ;  /* 0x000000c000007812 */ /* 0x000fe400078ec0ff */
[----:B-1----:R-:W-:Y:S02]  /*1910*/  SHF.L.U32 R8, R14, 0x3, RZ ;  /* 0x000000030e087819 */ /* 0x002fe400000006ff */
[----:B------:R-:W-:Y:S01]  /*1920*/  SHF.L.U32 R9, R22, 0x3, RZ ;  /* 0x0000000316097819 */ /* 0x000fe200000006ff */
[----:B--2---:R1:W-:Y:S01]  /*1930*/  SHFL.IDX PT, R2, R15, 0x1, 0x1c1f ;  /* 0x003c1f000f027f89 */ /* 0x0043e200000e0000 */
[----:B------:R-:W-:Y:S02]  /*1940*/  LOP3.LUT R8, R5, 0x8, R8, 0xf8, !PT ;  /* 0x0000000805087812 */ /* 0x000fe400078ef808 */
[----:B------:R-:W-:Y:S01]  /*1950*/  SHF.R.U32.HI R5, RZ, 0x3, R5 ;  /* 0x00000003ff057819 */ /* 0x000fe20000011605 */
[----:B------:R-:W3:Y:S03]  /*1960*/  SHFL.IDX PT, R3, R20, 0x1, 0x1c1f ;  /* 0x003c1f0014037f89 */ /* 0x000ee600000e0000 */
[----:B------:R-:W-:-:S02]  /*1970*/  LOP3.LUT R149, R8, R5, RZ, 0x3c, !PT ;  /* 0x0000000508957212 */ /* 0x000fc400078e3cff */
[----:B------:R-:W-:Y:S02]  /*1980*/  LOP3.LUT R5, R0, 0x8, R9, 0xf8, !PT ;  /* 0x0000000800057812 */ /* 0x000fe400078ef809 */
[----:B------:R-:W-:-:S04]  /*1990*/  SHF.R.U32.HI R0, RZ, 0x3, R0 ;  /* 0x00000003ff007819 */ /* 0x000fc80000011600 */
[----:B------:R-:W-:Y:S02]  /*19a0*/  LOP3.LUT R5, R5, R0, RZ, 0x3c, !PT ;  /* 0x0000000005057212 */ /* 0x000fe400078e3cff */
[----:B------:R-:W-:-:S04]  /*19b0*/  SHF.L.U32 R0, R19, 0x5, RZ ;  /* 0x0000000513007819 */ /* 0x000fc800000006ff */
[----:B------:R-:W-:Y:S01]  /*19c0*/  LOP3.LUT R148, R0, 0xffffff00, RZ, 0xc0, !PT ;  /* 0xffffff0000947812 */ /* 0x000fe200078ec0ff */
[----:B-1----:R-:W-:-:S03]  /*19d0*/  IMAD.WIDE R14, R64, 0x2, RZ ;  /* 0x00000002400e7825 */ /* 0x002fc600078e02ff */
[----:B------:R-:W-:Y:S01]  /*19e0*/  LEA R0, R23, R148, 0x9 ;  /* 0x0000009417007211 */ /* 0x000fe200078e48ff */
[--C-:B---3--:R-:W-:Y:S01]  /*19f0*/  @P6 IMAD.WIDE R6, R64, 0x2, R2.reuse ;  /* 0x0000000240066825 */ /* 0x108fe200078e0202 */
[----:B------:R-:W-:Y:S02]  /*1a00*/  IADD3 R50, P5, R16, R14, RZ ;  /* 0x0000000e10327210 */ /* 0x000fe40007fbe0ff */
[----:B------:R-:W-:Y:S01]  /*1a10*/  LEA R0, R150, R0, 0x5 ;  /* 0x0000000096007211 */ /* 0x000fe200078e28ff */
[--C-:B------:R-:W-:Y:S01]  /*1a20*/  @P6 IMAD.WIDE R8, R183, 0x2, R2.reuse ;  /* 0x00000002b7086825 */ /* 0x100fe200078e0202 */
[----:B------:R1:W-:Y:S01]  /*1a30*/  @P6 LDGSTS.E.BYPASS.LTC128B.128 [R226+0x3900], [R6.64], !P3 ;  /* 0x0390000006e26fae */ /* 0x0003e2000d901d46 */
[----:B------:R-:W-:Y:S02]  /*1a40*/  IADD3.X R51, R12, R15, RZ, P5, !PT ;  /* 0x0000000f0c337210 */ /* 0x000fe40002ffe4ff */
[----:B------:R-:W-:Y:S01]  /*1a50*/  @P6 IMAD.WIDE R2, R184, 0x2, R2 ;  /* 0x00000002b8026825 */ /* 0x000fe200078e0202 */
[----:B------:R2:W-:Y:S01]  /*1a60*/  @P6 LDGSTS.E.BYPASS.LTC128B.128 [R226+0x4900], [R8.64], !P2 ;  /* 0x0490000008e26fae */ /* 0x0005e2000d101d46 */
[----:B------:R-:W-:-:S02]  /*1a70*/  IADD3 R46, P5, R14, R10, RZ ;  /* 0x0000000a0e2e7210 */ /* 0x000fc40007fbe0ff */
[----:B------:R-:W-:Y:S01]  /*1a80*/  IMAD.IADD R0, R149, 0x1, R0 ;  /* 0x0000000195007824 */ /* 0x000fe200078e0200 */
[----:B------:R3:W-:Y:S02]  /*1a90*/  @P6 LDGSTS.E.BYPASS.LTC128B.128 [R226+0x5900], [R2.64], !P1 ;  /* 0x0590000002e26fae */ /* 0x0007e4000c901d46 */
[----:B------:R-:W-:Y:S02]  /*1aa0*/  IMAD.X R47, R15, 0x1, R11, P5 ;  /* 0x000000010f2f7824 */ /* 0x000fe400028e060b */
[----:B------:R-:W0:Y:S01]  /*1ab0*/  LDGDEPBAR ;  /* 0x00000000000079af */ /* 0x000e220000000000 */
[----:B------:R-:W-:-:S05]  /*1ac0*/  SHF.L.U32 R224, R0, 0x1, RZ ;  /* 0x0000000100e07819 */ /* 0x000fca00000006ff */
[----:B------:R-:W-:Y:S02]  /*1ad0*/  IMAD R225, R4, 0x2, R224 ;  /* 0x0000000204e17824 */ /* 0x000fe400078e02e0 */
[----:B-1----:R-:W-:-:S04]  /*1ae0*/  IMAD.WIDE R6, R183, 0x2, RZ ;  /* 0x00000002b7067825 */ /* 0x002fc800078e02ff */
[----:B--2---:R-:W-:Y:S01]  /*1af0*/  IMAD.WIDE R8, R184, 0x2, RZ ;  /* 0x00000002b8087825 */ /* 0x004fe200078e02ff */
[----:B------:R-:W-:Y:S02]  /*1b00*/  IADD3 R38, P5, R6, R10, RZ ;  /* 0x0000000a06267210 */ /* 0x000fe40007fbe0ff */
[----:B------:R-:W-:Y:S01]  /*1b10*/  IADD3 R44, P6, R16, R6, RZ ;  /* 0x00000006102c7210 */ /* 0x000fe20007fde0ff */
[----:B------:R-:W-:-:S04]  /*1b20*/  DEPBAR.LE SB0, 0x1 ;  /* 0x000080400000791a */ /* 0x000fc80000000000 */
[----:B------:R-:W-:-:S04]  /*1b30*/  DEPBAR.LE SB0, 0x0 ;  /* 0x000080000000791a */ /* 0x000fc80000000000 */
[----:B------:R-:W-:Y:S01]  /*1b40*/  BAR.SYNC.DEFER_BLOCKING 0x0 ;  /* 0x0000000000007b1d */ /* 0x000fe20000010000 */
[-C--:B------:R-:W-:Y:S01]  /*1b50*/  IADD3.X R39, R7, R11.reuse, RZ, P5, !PT ;  /* 0x0000000b07277210 */ /* 0x080fe20002ffe4ff */
[----:B------:R-:W-:Y:S01]  /*1b60*/  IMAD.X R45, R12, 0x1, R7, P6 ;  /* 0x000000010c2d7824 */ /* 0x000fe200030e0607 */
[----:B------:R-:W-:Y:S02]  /*1b70*/  IADD3 R6, P5, R8, R10, RZ ;  /* 0x0000000a08067210 */ /* 0x000fe40007fbe0ff */
[----:B---3--:R-:W-:Y:S02]  /*1b80*/  MOV R2, 0x10 ;  /* 0x0000001000027802 */ /* 0x008fe40000000f00 */
[----:B------:R-:W-:Y:S02]  /*1b90*/  IADD3.X R7, R9, R11, RZ, P5, !PT ;  /* 0x0000000b09077210 */ /* 0x000fe40002ffe4ff */
[----:B------:R-:W-:Y:S02]  /*1ba0*/  ISETP.GE.AND P5, PT, R64, c[0x0][0x1d4], PT ;  /* 0x0000750040007a0c */ /* 0x000fe40003fa6270 */
[----:B------:R-:W-:-:S02]  /*1bb0*/  LEA R3, R17, R5, 0x5 ;  /* 0x0000000511037211 */ /* 0x000fc400078e28ff */
[----:B------:R-:W-:Y:S02]  /*1bc0*/  SEL R2, R2, 0xfffffff0, !P4 ;  /* 0xfffffff002027807 */ /* 0x000fe40006000000 */
[----:B------:R-:W-:Y:S02]  /*1bd0*/  ISETP.LT.OR P4, PT, R48, 0x1, P5 ;  /* 0x000000013000780c */ /* 0x000fe40002f81670 */
[----:B------:R-:W-:Y:S02]  /*1be0*/  SHF.L.U32 R220, R3, 0x1, RZ ;  /* 0x0000000103dc7819 */ /* 0x000fe400000006ff */
[----:B------:R-:W-:Y:S02]  /*1bf0*/  IADD3 R36, P6, R16, R8, RZ ;  /* 0x0000000810247210 */ /* 0x000fe40007fde0ff */
[----:B------:R-:W-:Y:S02]  /*1c00*/  LEA R0, R2, R220, 0x1 ;  /* 0x000000dc02007211 */ /* 0x000fe400078e08ff */
[----:B------:R-:W-:Y:S01]  /*1c10*/  IADD3.X R37, R12, R9, RZ, P6, !PT ;  /* 0x000000090c257210 */ /* 0x000fe200037fe4ff */
[----:B------:R-:W-:Y:S01]  /*1c20*/  LDSM.16.M88.4 R20, [R220+0x3100] ;  /* 0x00310000dc14783b */ /* 0x000fe20000000200 */
[----:B------:R-:W-:-:S02]  /*1c30*/  ISETP.GE.AND P6, PT, R18, c[0x0][0x1d4], PT ;  /* 0x0000750012007a0c */ /* 0x000fc40003fc6270 */
[----:B------:R-:W-:Y:S01]  /*1c40*/  ISETP.GE.AND P5, PT, R49, c[0x0][0x1d4], PT ;  /* 0x0000750031007a0c */ /* 0x000fe20003fa6270 */
[----:B------:R-:W-:Y:S04]  /*1c50*/  LDSM.16.M88.4 R52, [R0+0x3100] ;  /* 0x003100000034783b */ /* 0x000fe80000000200 */
[----:B------:R-:W-:Y:S04]  /*1c60*/  LDSM.16.M88.4 R84, [R0+0x3500] ;  /* 0x003500000054783b */ /* 0x000fe80000000200 */
[----:B------:R-:W-:Y:S04]  /*1c70*/  LDSM.16.M88.4 R100, [R0+0x3900] ;  /* 0x003900000064783b */ /* 0x000fe80000000200 */
[----:B------:R1:W-:Y:S04]  /*1c80*/  LDSM.16.M88.4 R112, [R0+0x3d00] ;  /* 0x003d00000070783b */ /* 0x0003e80000000200 */
[----:B------:R-:W2:Y:S04]  /*1c90*/  LDSM.16.M88.4 R8, [R224+0x7100] ;  /* 0x00710000e008783b */ /* 0x000ea80000000200 */
[----:B------:R-:W3:Y:S04]  /*1ca0*/  LDSM.16.M88.4 R32, [R220+0x3500] ;  /* 0x00350000dc20783b */ /* 0x000ee80000000200 */
[----:B------:R-:W4:Y:S04]  /*1cb0*/  LDSM.16.M88.4 R28, [R220+0x3900] ;  /* 0x00390000dc1c783b */ /* 0x000f280000000200 */
[----:B------:R-:W4:Y:S04]  /*1cc0*/  LDSM.16.M88.4 R24, [R220+0x3d00] ;  /* 0x003d0000dc18783b */ /* 0x000f280000000200 */
[----:B------:R-:W4:Y:S01]  /*1cd0*/  LDSM.16.M88.4 R12, [R224+0x6100] ;  /* 0x00610000e00c783b */ /* 0x000f220000000200 */
[----:B-1----:R-:W-:-:S03]  /*1ce0*/  IADD3 R0, R220, 0x3100, RZ ;  /* 0x00003100dc007810 */ /* 0x002fc60007ffe0ff */
[----:B------:R-:W1:Y:S01]  /*1cf0*/  LDSM.16.M88.4 R40, [R225+0x6100] ;  /* 0x00610000e128783b */ /* 0x000e620000000200 */
[----:B------:R-:W-:-:S03]  /*1d00*/  LEA R223, R2, R0, 0x1 ;  /* 0x0000000002df7211 */ /* 0x000fc600078e08ff */
[----:B------:R-:W1:Y:S04]  /*1d10*/  LDSM.16.M88.4 R16, [R225+0x7100] ;  /* 0x00710000e110783b */ /* 0x000e680000000200 */
[----:B------:R-:W-:Y:S01]  /*1d20*/  @!PT LDS RZ, [RZ] ;  /* 0x00000000fffff984 */ /* 0x000fe20000000800 */
[----:B------:R-:W-:Y:S01]  /*1d30*/  @!PT LDS RZ, [RZ] ;  /* 0x00000000fffff984 */ /* 0x000fe20000000800 */
[----:B------:R-:W-:Y:S01]  /*1d40*/  @!PT LDS RZ, [RZ] ;  /* 0x00000000fffff984 */ /* 0x000fe20000000800 */
[----:B------:R1:W-:Y:S01]  /*1d50*/  LDGSTS.E.BYPASS.LTC128B.128 [R226+0x100], [R50.64], !P4 ;  /* 0x0010000032e27fae */ /* 0x0003e2000e101d46 */
[C---:B------:R-:W-:Y:S02]  /*1d60*/  ISETP.LT.OR P4, PT, R48.reuse, 0x1, P6 ;  /* 0x000000013000780c */ /* 0x040fe40003781670 */
[C---:B------:R-:W-:Y:S01]  /*1d70*/  ISETP.LT.OR P6, PT, R48.reuse, 0x21, P6 ;  /* 0x000000213000780c */ /* 0x040fe200037c1670 */
[----:B--2---:R-:W-:Y:S10]  /*1d80*/  HMMA.16816.F32.BF16 R56, R8, R20, RZ ;  /* 0x000000140838723c */ /* 0x004ff400000418ff */
[----:B------:R2:W-:Y:S01]  /*1d90*/  LDGSTS.E.BYPASS.LTC128B.128 [R226+0x1100], [R44.64], !P4 ;  /* 0x011000002ce27fae */ /* 0x0005e2000e101d46 */
[----:B------:R-:W-:-:S02]  /*1da0*/  ISETP.LT.OR P4, PT, R48, 0x1, P5 ;  /* 0x000000013000780c */ /* 0x000fc40002f81670 */
[----:B------:R-:W-:Y:S01]  /*1db0*/  ISETP.LT.OR P5, PT, R48, 0x21, P5 ;  /* 0x000000213000780c */ /* 0x000fe20002fa1670 */
[C---:B---3--:R-:W-:Y:S10]  /*1dc0*/  HMMA.16816.F32.BF16 R104, R8.reuse, R32, RZ ;  /* 0x000000200868723c */ /* 0x048ff400000418ff */
[----:B------:R3:W-:Y:S01]  /*1dd0*/  LDGSTS.E.BYPASS.LTC128B.128 [R226+0x2100], [R36.64], !P4 ;  /* 0x0210000024e27fae */ /* 0x0007e2000e101d46 */
[----:B------:R-:W-:Y:S01]  /*1de0*/  ISETP.GE.AND P4, PT, R64, c[0x0][0x1d4], PT ;  /* 0x0000750040007a0c */ /* 0x000fe20003f86270 */
[----:B----4-:R-:W-:Y:S03]  /*1df0*/  HMMA.16816.F32.BF16 R92, R8, R28, RZ ;  /* 0x0000001c085c723c */ /* 0x010fe600000418ff */
[----:B------:R-:W-:-:S05]  /*1e00*/  ISETP.LT.OR P4, PT, R48, 0x21, P4 ;  /* 0x000000213000780c */ /* 0x000fca0002781670 */
[C---:B------:R-:W-:Y:S08]  /*1e10*/  HMMA.16816.F32.BF16 R76, R8.reuse, R24, RZ ;  /* 0x00000018084c723c */ /* 0x040ff000000418ff */
[----:B------:R-:W-:Y:S01]  /*1e20*/  HMMA.16816.F32.BF16 R108, R8, R22, RZ ;  /* 0x00000016086c723c */ /* 0x000fe200000418ff */
[----:B------:R2:W-:Y:S01]  /*1e30*/  LDGSTS.E.BYPASS.LTC128B.128 [R226+0x900], [R46.64], !P4 ;  /* 0x009000002ee27fae */ /* 0x0005e2000e101d46 */
[----:B------:R-:W-:-:S03]  /*1e40*/  ISETP.GT.AND P4, PT, R165, R181, PT ;  /* 0x000000b5a500720c */ /* 0x000fc60003f84270 */
[----:B------:R3:W-:Y:S01]  /*1e50*/  LDGSTS.E.BYPASS.LTC128B.128 [R226+0x1900], [R38.64], !P6 ;  /* 0x0190000026e27fae */ /* 0x0007e2000f101d46 */
[----:B------:R-:W-:Y:S02]  /*1e60*/  ISETP.GT.AND P6, PT, R177, 0x3f, PT ;  /* 0x0000003fb100780c */ /* 0x000fe40003fc4270 */
[C---:B------:R-:W-:Y:S01]  /*1e70*/  HMMA.16816.F32.BF16 R96, R8.reuse, R34, RZ ;  /* 0x000000220860723c */ /* 0x040fe200000418ff */
[----:B------:R4:W-:Y:S04]  /*1e80*/  LDGSTS.E.BYPASS.LTC128B.128 [R226+0x2900], [R6.64], !P5 ;  /* 0x0290000006e27fae */ /* 0x0009e8000e901d46 */
[----:B------:R-:W-:Y:S03]  /*1e90*/  LDSM.16.M88.4 R68, [R220+0x4100] ;  /* 0x00410000dc44783b */ /* 0x000fe60000000200 */
[C---:B------:R-:W-:Y:S01]  /*1ea0*/  HMMA.16816.F32.BF16 R88, R8.reuse, R30, RZ ;  /* 0x0000001e0858723c */ /* 0x040fe200000418ff */
[----:B------:R-:W-:Y:S04]  /*1eb0*/  LDSM.16.M88.4 R60, [R223+0x1000] ;  /* 0x00100000df3c783b */ /* 0x000fe80000000200 */
[----:B------:R-:W0:Y:S03]  /*1ec0*/  LDGDEPBAR ;  /* 0x00000000000079af */ /* 0x000e260000000000 */
[----:B------:R-:W-:Y:S08]  /*1ed0*/  HMMA.16816.F32.BF16 R72, R8, R26, RZ ;  /* 0x0000001a0848723c */ /* 0x000ff000000418ff */
[C---:B------:R-:W-:Y:S01]  /*1ee0*/  HMMA.16816.F32.BF16 R8, R12.reuse, R20, RZ ;  /* 0x000000140c08723c */ /* 0x040fe200000418ff */
[----:B---3--:R-:W3:Y:S07]  /*1ef0*/  LDSM.16.M88.4 R36, [R224+0x8100] ;  /* 0x00810000e024783b */ /* 0x008eee0000000200 */
[C---:B------:R-:W-:Y:S08]  /*1f00*/  HMMA.16816.F32.BF16 R80, R12.reuse, R22, RZ ;  /* 0x000000160c50723c */ /* 0x040ff000000418ff */
[C---:B------:R-:W-:Y:S08]  /*1f10*/  HMMA.16816.F32.BF16 R20, R12.reuse, R32, RZ ;  /* 0x000000200c14723c */ /* 0x040ff000000418ff */
[----:B------:R-:W-:Y:S01]  /*1f20*/  HMMA.16816.F32.BF16 R120, R12, R34, RZ ;  /* 0x000000220c78723c */ /* 0x000fe200000418ff */
[----:B------:R-:W3:Y:S07]  /*1f30*/  LDSM.16.M88.4 R32, [R224+0x9100] ;  /* 0x00910000e020783b */ /* 0x000eee0000000200 */
[----:B-1----:R-:W-:Y:S08]  /*1f40*/  HMMA.16816.F32.BF16 R8, R40, R52, R8 ;  /* 0x000000342808723c */ /* 0x002ff00000041808 */
[C---:B--2---:R-:W-:Y:S08]  /*1f50*/  HMMA.16816.F32.BF16 R44, R12.reuse, R28, RZ ;  /* 0x0000001c0c2c723c */ /* 0x044ff000000418ff */
[C---:B------:R-:W-:Y:S01]  /*1f60*/  HMMA.16816.F32.BF16 R128, R12.reuse, R30, RZ ;  /* 0x0000001e0c80723c */ /* 0x040fe200000418ff */
[----:B------:R-:W1:Y:S07]  /*1f70*/  LDSM.16.M88.4 R28, [R225+0x8100] ;  /* 0x00810000e11c783b */ /* 0x000e6e0000000200 */
[C---:B------:R-:W-:Y:S08]  /*1f80*/  HMMA.16816.F32.BF16 R116, R12.reuse, R24, RZ ;  /* 0x000000180c74723c */ /* 0x040ff000000418ff */
[----:B------:R-:W-:Y:S01]  /*1f90*/  HMMA.16816.F32.BF16 R124, R12, R26, RZ ;  /* 0x0000001a0c7c723c */ /* 0x000fe200000418ff */
[----:B------:R-:W2:Y:S07]  /*1fa0*/  LDSM.16.M88.4 R24, [R225+0x9100] ;  /* 0x00910000e118783b */ /* 0x000eae0000000200 */
[----:B------:R-:W-:Y:S08]  /*1fb0*/  HMMA.16816.F32.BF16 R12, R16, R52, R56 ;  /* 0x00000034100c723c */ /* 0x000ff00000041838 */
[----:B---3--:R-:W-:Y:S08]  /*1fc0*/  HMMA.16816.F32.BF16 R8, R36, R68, R8 ;  /* 0x000000442408723c */ /* 0x008ff00000041808 */
[C---:B------:R-:W-:Y:S08]  /*1fd0*/  HMMA.16816.F32.BF16 R140, R16.reuse, R100, R92 ;  /* 0x00000064108c723c */ /* 0x040ff0000004185c */
[----:B------:R-:W-:Y:S08]  /*1fe0*/  HMMA.16816.F32.BF16 R108, R16, R54, R108 ;  /* 0x00000036106c723c */ /* 0x000ff0000004186c */
[C---:B------:R-:W-:Y:S01]  /*1ff0*/  HMMA.16816.F32.BF16 R92, R40.reuse, R84, R20 ;  /* 0x00000054285c723c */ /* 0x040fe20000041814 */
[----:B------:R-:W-:Y:S07]  /*2000*/  LDSM.16.M88.4 R20, [R224+0xa100] ;  /* 0x00a10000e014783b */ /* 0x000fee0000000200 */
[----:B------:R-:W-:Y:S01]  /*2010*/  HMMA.16816.F32.BF16 R80, R40, R54, R80 ;  /* 0x000000362850723c */ /* 0x000fe20000041850 */
[----:B------:R-:W3:Y:S07]  /*2020*/  LDSM.16.M88.4 R52, [R220+0x5100] ;  /* 0x00510000dc34783b */ /* 0x000eee0000000200 */
[----:B------:R-:W-:Y:S01]  /*2030*/  HMMA.16816.F32.BF16 R48, R32, R68, R12 ;  /* 0x000000442030723c */ /* 0x000fe2000004180c */
[----:B------:R-:W-:Y:S07]  /*2040*/  LDSM.16.M88.4 R12, [R225+0xa100] ;  /* 0x00a10000e10c783b */ /* 0x000fee0000000200 */
[C---:B------:R-:W-:Y:S08]  /*2050*/  HMMA.16816.F32.BF16 R104, R16.reuse, R84, R104 ;  /* 0x000000541068723c */ /* 0x040ff00000041868 */
[C---:B------:R-:W-:Y:S08]  /*2060*/  HMMA.16816.F32.BF16 R152, R16.reuse, R112, R76 ;  /* 0x000000701098723c */ /* 0x040ff0000004184c */
[C---:B------:R-:W-:Y:S08]  /*2070*/  HMMA.16816.F32.BF16 R136, R16.reuse, R86, R96 ;  /* 0x000000561088723c */ /* 0x040ff00000041860 */
[C---:B------:R-:W-:Y:S08]  /*2080*/  HMMA.16816.F32.BF16 R144, R16.reuse, R102, R88 ;  /* 0x000000661090723c */ /* 0x040ff00000041858 */
[----:B------:R-:W-:Y:S01]  /*2090*/  HMMA.16816.F32.BF16 R156, R16, R114, R72 ;  /* 0x00000072109c723c */ /* 0x000fe20000041848 */
[----:B------:R-:W3:Y:S07]  /*20a0*/  LDSM.16.M88.4 R16, [R224+0xb100] ;  /* 0x00b10000e010783b */ /* 0x000eee0000000200 */
[----:B-1----:R-:W-:Y:S01]  /*20b0*/  HMMA.16816.F32.BF16 R72, R28, R60, R8 ;  /* 0x0000003c1c48723c */ /* 0x002fe20000041808 */
[----:B------:R-:W-:Y:S07]  /*20c0*/  LDSM.16.M88.4 R8, [R225+0xb100] ;  /* 0x00b10000e108783b */ /* 0x000fee0000000200 */
[----:B------:R-:W-:Y:S01]  /*20d0*/  HMMA.16816.F32.BF16 R132, R40, R100, R44 ;  /* 0x000000642884723c */ /* 0x000fe2000004182c */
[----:B------:R-:W1:Y:S07]  /*20e0*/  LDSM.16.M88.4 R44, [R223+0x2000] ;  /* 0x00200000df2c783b */ /* 0x000e6e0000000200 */
[----:B--2---:R-:W-:Y:S01]  /*20f0*/  HMMA.16816.F32.BF16 R56, R24, R60, R48 ;  /* 0x0000003c1838723c */ /* 0x004fe20000041830 */
[----:B------:R-:W2:Y:S07]  /*2100*/  LDSM.16.M88.4 R48, [R220+0x4500] ;  /* 0x00450000dc30783b */ /* 0x000eae0000000200 */
[----:B------:R-:W-:Y:S08]  /*2110*/  HMMA.16816.F32.BF16 R80, R36, R70, R80 ;  /* 0x000000462450723c */ /* 0x000ff00000041850 */
[----:B------:R-:W-:Y:S08]  /*2120*/  HMMA.16816.F32.BF16 R96, R40, R86, R120 ;  /* 0x000000562860723c */ /* 0x000ff00000041878 */
[----:B------:R-:W-:Y:S08]  /*2130*/  HMMA.16816.F32.BF16 R84, R32, R70, R108 ;  /* 0x000000462054723c */ /* 0x000ff0000004186c */
[-C--:B---3--:R-:W-:Y:S08]  /*2140*/  HMMA.16816.F32.BF16 R76, R20, R52.reuse, R72 ;  /* 0x00000034144c723c */ /* 0x088ff00000041848 */
[----:B------:R-:W-:Y:S01]  /*2150*/  HMMA.16816.F32.BF16 R68, R16, R52, R56 ;  /* 0x000000341044723c */ /* 0x000fe20000041838 */
[----:B------:R-:W3:Y:S07]  /*2160*/  LDSM.16.M88.4 R56, [R223+0x1400] ;  /* 0x00140000df38783b */ /* 0x000eee0000000200 */
[-C--:B------:R-:W-:Y:S08]  /*2170*/  HMMA.16816.F32.BF16 R72, R28, R62.reuse, R80 ;  /* 0x0000003e1c48723c */ /* 0x080ff00000041850 */
[----:B------:R-:W-:Y:S08]  /*2180*/  HMMA.16816.F32.BF16 R80, R24, R62, R84 ;  /* 0x0000003e1850723c */ /* 0x000ff00000041854 */
[----:B-1----:R-:W-:Y:S08]  /*2190*/  HMMA.16816.F32.BF16 R88, R12, R44, R76 ;  /* 0x0000002c0c58723c */ /* 0x002ff0000004184c */
[----:B--2---:R-:W-:Y:S08]  /*21a0*/  HMMA.16816.F32.BF16 R76, R36, R48, R92 ;  /* 0x00000030244c723c */ /* 0x004ff0000004185c */
[C---:B------:R-:W-:Y:S08]  /*21b0*/  HMMA.16816.F32.BF16 R116, R40.reuse, R112, R116 ;  /* 0x000000702874723c */ /* 0x040ff00000041874 */
[----:B------:R-:W-:Y:S01]  /*21c0*/  HMMA.16816.F32.BF16 R128, R40, R102, R128 ;  /* 0x000000662880723c */ /* 0x000fe20000041880 */
[----:B------:R-:W-:-:S04]  /*21d0*/  FMUL.FTZ R0, R88, c[0x0][0x320] ;  /* 0x0000c80058007a20 */ /* 0x000fc80000410000 */
[----:B------:R1:W2:Y:S03]  /*21e0*/  MUFU.TANH R164, R0 ;  /* 0x0000000000a47308 */ /* 0x0002a60000002400 */
[----:B------:R-:W-:Y:S01]  /*21f0*/  HMMA.16816.F32.BF16 R124, R40, R114, R124 ;  /* 0x00000072287c723c */ /* 0x000fe2000004187c */
[----:B------:R-:W2:Y:S07]  /*2200*/  LDSM.16.M88.4 R40, [R220+0x5500] ;  /* 0x00550000dc28783b */ /* 0x000eae0000000200 */
[----:B------:R-:W-:Y:S01]  /*2210*/  HMMA.16816.F32.BF16 R84, R8, R44, R68 ;  /* 0x0000002c0854723c */ /* 0x000fe20000041844 */
[----:B-1----:R-:W-:-:S07]  /*2220*/  FMUL.FTZ R0, R89, c[0x0][0x320] ;  /* 0x0000c80059007a20 */ /* 0x002fce0000410000 */
[-C--:B------:R-:W-:Y:S01]  /*2230*/  HMMA.16816.F32.BF16 R68, R20, R54.reuse, R72 ;  /* 0x000000361444723c */ /* 0x080fe20000041848 */
[----:B------:R1:W1:Y:S07]  /*2240*/  MUFU.TANH R163, R0 ;  /* 0x0000000000a37308 */ /* 0x00026e0000002400 */
[----:B------:R-:W-:Y:S01]  /*2250*/  HMMA.16816.F32.BF16 R72, R16, R54, R80 ;  /* 0x000000361048723c */ /* 0x000fe20000041850 */
[----:B------:R-:W2:Y:S07]  /*2260*/  LDSM.16.M88.4 R52, [R223+0x2400] ;  /* 0x00240000df34783b */ /* 0x000eae0000000200 */
[----:B------:R-:W-:Y:S01]  /*2270*/  HMMA.16816.F32.BF16 R60, R32, R48, R104 ;  /* 0x00000030203c723c */ /* 0x000fe20000041868 */
[----:B-1----:R-:W-:-:S04]  /*2280*/  FMUL.FTZ R0, R90, c[0x0][0x320] ;  /* 0x0000c8005a007a20 */ /* 0x002fc80000410000 */
[----:B------:R1:W1:Y:S03]  /*2290*/  MUFU.TANH R161, R0 ;  /* 0x0000000000a17308 */ /* 0x0002660000002400 */
[----:B---3--:R-:W-:Y:S08]  /*22a0*/  HMMA.16816.F32.BF16 R76, R28, R56, R76 ;  /* 0x000000381c4c723c */ /* 0x008ff0000004184c */
[----:B------:R-:W-:Y:S01]  /*22b0*/  HMMA.16816.F32.BF16 R80, R12, R46, R68 ;  /* 0x0000002e0c50723c */ /* 0x000fe20000041844 */
[----:B-1----:R-:W-:-:S07]  /*22c0*/  FMUL.FTZ R0, R91, c[0x0][0x320] ;  /* 0x0000c8005b007a20 */ /* 0x002fce0000410000 */
[----:B------:R-:W-:Y:S01]  /*22d0*/  HMMA.16816.F32.BF16 R92, R8, R46, R72 ;  /* 0x0000002e085c723c */ /* 0x000fe20000041848 */
[----:B------:R1:W3:Y:S07]  /*22e0*/  MUFU.TANH R160, R0 ;  /* 0x0000000000a07308 */ /* 0x0002ee0000002400 */
[----:B------:R-:W-:Y:S01]  /*22f0*/  HMMA.16816.F32.BF16 R68, R24, R56, R60 ;  /* 0x000000381844723c */ /* 0x000fe2000004183c */
[----:B------:R-:W3:Y:S07]  /*2300*/  LDSM.16.M88.4 R60, [R220+0x4900] ;  /* 0x00490000dc3c783b */ /* 0x000eee0000000200 */
[----:B------:R-:W-:Y:S01]  /*2310*/  HMMA.16816.F32.BF16 R44, R36, R50, R96 ;  /* 0x00000032242c723c */ /* 0x000fe20000041860 */
[----:B-1----:R-:W-:-:S04]  /*2320*/  FMUL.FTZ R0, R84, c[0x0][0x320] ;  /* 0x0000c80054007a20 */ /* 0x002fc80000410000 */
[----:B------:R1:W1:Y:S03]  /*2330*/  MUFU.TANH R151, R0 ;  /* 0x0000000000977308 */ /* 0x0002660000002400 */
[----:B--2---:R-:W-:Y:S08]  /*2340*/  HMMA.16816.F32.BF16 R72, R20, R40, R76 ;  /* 0x000000281448723c */ /* 0x004ff0000004184c */
[----:B------:R-:W-:Y:S01]  /*2350*/  HMMA.16816.F32.BF16 R76, R32, R50, R136 ;  /* 0x00000032204c723c */ /* 0x000fe20000041888 */
[----:B-1----:R-:W-:-:S07]  /*2360*/  FMUL.FTZ R0, R85, c[0x0][0x320] ;  /* 0x0000c80055007a20 */ /* 0x002fce0000410000 */
[----:B------:R-:W-:Y:S01]  /*2370*/  HMMA.16816.F32.BF16 R68, R16, R40, R68 ;  /* 0x000000281044723c */ /* 0x000fe20000041844 */
[----:B------:R1:W2:Y:S07]  /*2380*/  MUFU.TANH R123, R0 ;  /* 0x00000000007b7308 */ /* 0x0002ae0000002400 */
[----:B------:R-:W-:Y:S01]  /*2390*/  HMMA.16816.F32.BF16 R48, R28, R58, R44 ;  /* 0x0000003a1c30723c */ /* 0x000fe2000004182c */
[----:B------:R-:W2:Y:S01]  /*23a0*/  LDSM.16.M88.4 R44, [R223+0x1800] ;  /* 0x00180000df2c783b */ /* 0x000ea20000000200 */
[----:B-1----:R-:W-:-:S04]  /*23b0*/  FMUL.FTZ R0, R86, c[0x0][0x320] ;  /* 0x0000c80056007a20 */ /* 0x002fc80000410000 */
[----:B------:R1:W1:Y:S10]  /*23c0*/  MUFU.TANH R122, R0 ;  /* 0x00000000007a7308 */ /* 0x0002740000002400 */
[----:B------:R-:W-:Y:S08]  /*23d0*/  HMMA.16816.F32.BF16 R88, R8, R52, R68 ;  /* 0x000000340858723c */ /* 0x000ff00000041844 */
[----:B------:R-:W-:Y:S01]  /*23e0*/  HMMA.16816.F32.BF16 R68, R20, R42, R48 ;  /* 0x0000002a1444723c */ /* 0x000fe20000041830 */
[----:B-1----:R-:W-:-:S07]  /*23f0*/  FMUL.FTZ R0, R87, c[0x0][0x320] ;  /* 0x0000c80057007a20 */ /* 0x002fce0000410000 */
[----:B---3--:R-:W-:Y:S01]  /*2400*/  HMMA.16816.F32.BF16 R48, R32, R60, R140 ;  /* 0x0000003c2030723c */ /* 0x008fe2000004188c */
[----:B------:R1:W3:-:S15]  /*2410*/  MUFU.TANH R120, R0 ;  /* 0x0000000000787308 */ /* 0x0002de0000002400 */
[----:B------:R-:W-:Y:S01]  /*2420*/  HMMA.16816.F32.BF16 R84, R12, R54, R68 ;  /* 0x000000360c54723c */ /* 0x000fe20000041844 */
[----:B-1----:R-:W-:-:S04]  /*2430*/  FMUL.FTZ R0, R80, c[0x0][0x320] ;  /* 0x0000c80050007a20 */ /* 0x002fc80000410000 */
[----:B------:R1:W1:Y:S03]  /*2440*/  MUFU.TANH R121, R0 ;  /* 0x0000000000797308 */ /* 0x0002660000002400 */
[----:B------:R-:W-:Y:S01]  /*2450*/  HMMA.16816.F32.BF16 R68, R36, R62, R128 ;  /* 0x0000003e2444723c */ /* 0x000fe20000041880 */
[----:B-1----:R-:W-:-:S04]  /*2460*/  FMUL.FTZ R0, R81, c[0x0][0x320] ;  /* 0x0000c80051007a20 */ /* 0x002fc80000410000 */
[----:B------:R1:W1:Y:S02]  /*2470*/  MUFU.TANH R115, R0 ;  /* 0x0000000000737308 */ /* 0x0002640000002400 */
[----:B-1----:R-:W-:-:S06]  /*2480*/  FMUL.FTZ R0, R82, c[0x0][0x320] ;  /* 0x0000c80052007a20 */ /* 0x002fcc0000410000 */
[----:B------:R1:W1:Y:S02]  /*2490*/  MUFU.TANH R114, R0 ;  /* 0x0000000000727308 */ /* 0x0002640000002400 */
[----:B-1----:R-:W-:Y:S02]  /*24a0*/  FMUL.FTZ R0, R83, c[0x0][0x320] ;  /* 0x0000c80053007a20 */ /* 0x002fe40000410000 */
[----:B------:R-:W-:Y:S04]  /*24b0*/  HMMA.16816.F32.BF16 R80, R12, R52, R72 ;  /* 0x000000340c50723c */ /* 0x000fe80000041848 */
[----:B------:R1:W1:Y:S04]  /*24c0*/  MUFU.TANH R113, R0 ;  /* 0x0000000000717308 */ /* 0x0002680000002400 */
[----:B------:R-:W-:Y:S01]  /*24d0*/  HMMA.16816.F32.BF16 R72, R24, R58, R76 ;  /* 0x0000003a1848723c */ /* 0x000fe2000004184c */
[----:B------:R-:W3:Y:S07]  /*24e0*/  LDSM.16.M88.4 R56, [R220+0x5900] ;  /* 0x00590000dc38783b */ /* 0x000eee0000000200 */
[----:B------:R-:W-:Y:S01]  /*24f0*/  HMMA.16816.F32.BF16 R76, R36, R60, R132 ;  /* 0x0000003c244c723c */ /* 0x000fe20000041884 */
[----:B-1----:R-:W-:-:S04]  /*2500*/  FMUL.FTZ R0, R92, c[0x0][0x320] ;  /* 0x0000c8005c007a20 */ /* 0x002fc80000410000 */
[----:B------:R1:W1:Y:S03]  /*2510*/  MUFU.TANH R112, R0 ;  /* 0x0000000000707308 */ /* 0x0002660000002400 */
[----:B------:R-:W-:Y:S08]  /*2520*/  HMMA.16816.F32.BF16 R60, R32, R62, R144 ;  /* 0x0000003e203c723c */ /* 0x000ff00000041890 */
[----:B------:R-:W-:Y:S01]  /*2530*/  HMMA.16816.F32.BF16 R72, R16, R42, R72 ;  /* 0x0000002a1048723c */ /* 0x000fe20000041848 */
[----:B------:R-:W-:Y:S01]  /*2540*/  LDSM.16.M88.4 R40, [R223+0x2800] ;  /* 0x00280000df28783b */ /* 0x000fe20000000200 */
[----:B-1----:R-:W-:-:S06]  /*2550*/  FMUL.FTZ R0, R93, c[0x0][0x320] ;  /* 0x0000c8005d007a20 */ /* 0x002fcc0000410000 */
[----:B--2---:R-:W-:Y:S01]  /*2560*/  HMMA.16816.F32.BF16 R76, R28, R44, R76 ;  /* 0x0000002c1c4c723c */ /* 0x004fe2000004184c */
[----:B------:R1:W2:Y:S02]  /*2570*/  MUFU.TANH R111, R0 ;  /* 0x00000000006f7308 */ /* 0x0002a40000002400 */
[----:B-1----:R-:W-:-:S06]  /*2580*/  FMUL.FTZ R0, R94, c[0x0][0x320] ;  /* 0x0000c8005e007a20 */ /* 0x002fcc0000410000 */
[----:B------:R1:W1:Y:S02]  /*2590*/  MUFU.TANH R110, R0 ;  /* 0x00000000006e7308 */ /* 0x0002640000002400 */
[----:B-1----:R-:W-:-:S05]  /*25a0*/  FMUL.FTZ R0, R95, c[0x0][0x320] ;  /* 0x0000c8005f007a20 */ /* 0x002fca0000410000 */
[----:B------:R-:W-:Y:S01]  /*25b0*/  HMMA.16816.F32.BF16 R92, R8, R54, R72 ;  /* 0x00000036085c723c */ /* 0x000fe20000041848 */
[----:B------:R1:W1:Y:S07]  /*25c0*/  MUFU.TANH R108, R0 ;  /* 0x00000000006c7308 */ /* 0x00026e0000002400 */
[----:B---3--:R-:W-:Y:S08]  /*25d0*/  HMMA.16816.F32.BF16 R52, R20, R56, R76 ;  /* 0x000000381434723c */ /* 0x008ff0000004184c */
[----:B------:R-:W-:Y:S01]  /*25e0*/  HMMA.16816.F32.BF16 R76, R28, R46, R68 ;  /* 0x0000002e1c4c723c */ /* 0x000fe20000041844 */
[----:B-1----:R-:W-:-:S04]  /*25f0*/  FMUL.FTZ R0, R80, c[0x0][0x320] ;  /* 0x0000c80050007a20 */ /* 0x002fc80000410000 */
[----:B------:R1:W3:Y:S03]  /*2600*/  MUFU.TANH R109, R0 ;  /* 0x00000000006d7308 */ /* 0x0002e60000002400 */
[----:B------:R-:W-:Y:S01]  /*2610*/  HMMA.16816.F32.BF16 R68, R24, R46, R60 ;  /* 0x0000002e1844723c */ /* 0x000fe2000004183c */
[----:B-1----:R-:W-:-:S04]  /*2620*/  FMUL.FTZ R0, R81, c[0x0][0x320] ;  /* 0x0000c80051007a20 */ /* 0x002fc80000410000 */
[----:B------:R1:W1:Y:S02]  /*2630*/  MUFU.TANH R106, R0 ;  /* 0x00000000006a7308 */ /* 0x0002640000002400 */
[----:B-1----:R-:W-:-:S06]  /*2640*/  FMUL.FTZ R0, R82, c[0x0][0x320] ;  /* 0x0000c80052007a20 */ /* 0x002fcc0000410000 */
[----:B------:R1:W1:Y:S02]  /*2650*/  MUFU.TANH R107, R0 ;  /* 0x00000000006b7308 */ /* 0x0002640000002400 */
[----:B-1----:R-:W-:Y:S02]  /*2660*/  FMUL.FTZ R0, R83, c[0x0][0x320] ;  /* 0x0000c80053007a20 */ /* 0x002fe40000410000 */
[----:B------:R-:W-:Y:S01]  /*2670*/  HMMA.16816.F32.BF16 R80, R24, R44, R48 ;  /* 0x0000002c1850723c */ /* 0x000fe20000041830 */
[----:B------:R-:W1:Y:S03]  /*2680*/  LDSM.16.M88.4 R48, [R220+0x4d00] ;  /* 0x004d0000dc30783b */ /* 0x000e660000000200 */
[----:B------:R2:W1:Y:S01]  /*2690*/  MUFU.TANH R105, R0 ;  /* 0x0000000000697308 */ /* 0x0004620000002400 */
[----:B------:R-:W-:Y:S01]  /*26a0*/  LDSM.16.M88.4 R44, [R220+0x5d00] ;  /* 0x005d0000dc2c783b */ /* 0x000fe20000000200 */
[----:B--2---:R-:W-:-:S06]  /*26b0*/  FMUL.FTZ R0, R88, c[0x0][0x320] ;  /* 0x0000c80058007a20 */ /* 0x004fcc0000410000 */
[----:B------:R2:W1:-:S12]  /*26c0*/  MUFU.TANH R104, R0 ;  /* 0x0000000000687308 */ /* 0x0004580000002400 */
[----:B------:R-:W-:Y:S01]  /*26d0*/  HMMA.16816.F32.BF16 R72, R16, R56, R80 ;  /* 0x000000381048723c */ /* 0x000fe20000041850 */
[----:B--2---:R-:W-:-:S07]  /*26e0*/  FMUL.FTZ R0, R89, c[0x0][0x320] ;  /* 0x0000c80059007a20 */ /* 0x004fce0000410000 */
[-C--:B-1----:R-:W-:Y:S01]  /*26f0*/  HMMA.16816.F32.BF16 R60, R36, R48.reuse, R116 ;  /* 0x00000030243c723c */ /* 0x082fe20000041874 */
[----:B------:R1:W2:Y:S07]  /*2700*/  MUFU.TANH R101, R0 ;  /* 0x0000000000657308 */ /* 0x0002ae0000002400 */
[----:B------:R-:W-:Y:S08]  /*2710*/  HMMA.16816.F32.BF16 R80, R32, R48, R152 ;  /* 0x000000302050723c */ /* 0x000ff00000041898 */
[----:B------:R-:W-:Y:S01]  /*2720*/  HMMA.16816.F32.BF16 R36, R36, R50, R124 ;  /* 0x000000322424723c */ /* 0x000fe2000004187c */
[----:B-1----:R-:W-:-:S04]  /*2730*/  FMUL.FTZ R0, R90, c[0x0][0x320] ;  /* 0x0000c8005a007a20 */ /* 0x002fc80000410000 */
[----:B------:R1:W1:Y:S03]  /*2740*/  MUFU.TANH R100, R0 ;  /* 0x0000000000647308 */ /* 0x0002660000002400 */
[----:B------:R-:W-:Y:S01]  /*2750*/  HMMA.16816.F32.BF16 R32, R32, R50, R156 ;  /* 0x000000322020723c */ /* 0x000fe2000004189c */
[----:B-1----:R-:W-:-:S07]  /*2760*/  FMUL.FTZ R0, R91, c[0x0][0x320] ;  /* 0x0000c8005b007a20 */ /* 0x002fce0000410000 */
[----:B------:R-:W-:Y:S01]  /*2770*/  HMMA.16816.F32.BF16 R88, R8, R40, R72 ;  /* 0x000000280858723c */ /* 0x000fe20000041848 */
[----:B------:R1:W1:Y:S07]  /*2780*/  MUFU.TANH R65, R0 ;  /* 0x0000000000417308 */ /* 0x00026e0000002400 */
[-C--:B------:R-:W-:Y:S08]  /*2790*/  HMMA.16816.F32.BF16 R72, R20, R58.reuse, R76 ;  /* 0x0000003a1448723c */ /* 0x080ff0000004184c */
[----:B------:R-:W-:Y:S01]  /*27a0*/  HMMA.16816.F32.BF16 R76, R16, R58, R68 ;  /* 0x0000003a104c723c */ /* 0x000fe20000041844 */
[----:B------:R-:W-:Y:S01]  /*27b0*/  LDSM.16.M88.4 R56, [R223+0x2c00] ;  /* 0x002c0000df38783b */ /* 0x000fe20000000200 */
[----:B-1----:R-:W-:-:S04]  /*27c0*/  FMUL.FTZ R0, R84, c[0x0][0x320] ;  /* 0x0000c80054007a20 */ /* 0x002fc80000410000 */
[----:B------:R1:W1:Y:S10]  /*27d0*/  MUFU.TANH R102, R0 ;  /* 0x0000000000667308 */ /* 0x0002740000002400 */
[----:B------:R-:W-:Y:S01]  /*27e0*/  HMMA.16816.F32.BF16 R72, R12, R42, R72 ;  /* 0x0000002a0c48723c */ /* 0x000fe20000041848 */
[----:B-1----:R-:W-:-:S07]  /*27f0*/  FMUL.FTZ R0, R85, c[0x0][0x320] ;  /* 0x0000c80055007a20 */ /* 0x002fce0000410000 */
[----:B------:R-:W-:Y:S01]  /*2800*/  HMMA.16816.F32.BF16 R76, R8, R42, R76 ;  /* 0x0000002a084c723c */ /* 0x000fe2000004184c */
[----:B------:R1:W1:Y:S02]  /*2810*/  MUFU.TANH R103, R0 ;  /* 0x0000000000677308 */ /* 0x0002640000002400 */
[----:B-1----:R-:W-:-:S06]  /*2820*/  FMUL.FTZ R0, R86, c[0x0][0x320] ;  /* 0x0000c80056007a20 */ /* 0x002fcc0000410000 */
[----:B------:R1:W1:Y:S02]  /*2830*/  MUFU.TANH R99, R0 ;  /* 0x0000000000637308 */ /* 0x0002640000002400 */
[----:B-1----:R-:W-:Y:S02]  /*2840*/  FMUL.FTZ R0, R87, c[0x0][0x320] ;  /* 0x0000c80057007a20 */ /* 0x002fe40000410000 */
[----:B------:R-:W-:Y:S01]  /*2850*/  HMMA.16816.F32.BF16 R84, R12, R40, R52 ;  /* 0x000000280c54723c */ /* 0x000fe20000041834 */
[----:B------:R-:W1:Y:S03]  /*2860*/  LDSM.16.M88.4 R52, [R223+0x1c00] ;  /* 0x001c0000df34783b */ /* 0x000e660000000200 */
[----:B------:R2:W1:Y:S01]  /*2870*/  MUFU.TANH R98, R0 ;  /* 0x0000000000627308 */ /* 0x0004620000002400 */
[----:B------:R-:W-:-:S04]  /*2880*/  DEPBAR.LE SB0, 0x0 ;  /* 0x000080000000791a */ /* 0x000fc80000000000 */
[----:B--2---:R-:W-:-:S04]  /*2890*/  FMUL.FTZ R0, R92, c[0x0][0x320] ;  /* 0x0000c8005c007a20 */ /* 0x004fc80000410000 */
[----:B------:R2:W1:Y:S02]  /*28a0*/  MUFU.TANH R97, R0 ;  /* 0x0000000000617308 */ /* 0x0004640000002400 */
[----:B--2---:R-:W-:Y:S01]  /*28b0*/  FMUL.FTZ R0, R93, c[0x0][0x320] ;  /* 0x0000c8005d007a20 */ /* 0x004fe20000410000 */
[-C--:B-1----:R-:W-:Y:S05]  /*28c0*/  HMMA.16816.F32.BF16 R60, R28, R52.reuse, R60 ;  /* 0x000000341c3c723c */ /* 0x082fea000004183c */
[----:B------:R1:W2:Y:S03]  /*28d0*/  MUFU.TANH R96, R0 ;  /* 0x0000000000607308 */ /* 0x0002a60000002400 */
[----:B------:R-:W-:Y:S08]  /*28e0*/  HMMA.16816.F32.BF16 R68, R24, R52, R80 ;  /* 0x000000341844723c */ /* 0x000ff00000041850 */
[----:B------:R-:W-:Y:S01]  /*28f0*/  HMMA.16816.F32.BF16 R28, R28, R54, R36 ;  /* 0x000000361c1c723c */ /* 0x000fe20000041824 */
[----:B-1----:R-:W-:-:S04]  /*2900*/  FMUL.FTZ R0, R94, c[0x0][0x320] ;  /* 0x0000c8005e007a20 */ /* 0x002fc80000410000 */
[----:B------:R1:W1:Y:S03]  /*2910*/  MUFU.TANH R66, R0 ;  /* 0x0000000000427308 */ /* 0x0002660000002400 */
[-C--:B------:R-:W-:Y:S08]  /*2920*/  HMMA.16816.F32.BF16 R60, R20, R44.reuse, R60 ;  /* 0x0000002c143c723c */ /* 0x080ff0000004183c */
[----:B------:R-:W-:Y:S01]  /*2930*/  HMMA.16816.F32.BF16 R36, R16, R44, R68 ;  /* 0x0000002c1024723c */ /* 0x000fe20000041844 */
[----:B-1----:R-:W-:-:S07]  /*2940*/  FMUL.FTZ R0, R95, c[0x0][0x320] ;  /* 0x0000c8005f007a20 */ /* 0x002fce0000410000 */
[----:B------:R-:W-:Y:S01]  /*2950*/  HMMA.16816.F32.BF16 R24, R24, R54, R32 ;  /* 0x000000361818723c */ /* 0x000fe20000041820 */
[----:B------:R1:W1:Y:S07]  /*2960*/  MUFU.TANH R67, R0 ;  /* 0x0000000000437308 */ /* 0x00026e0000002400 */
[----:B------:R-:W-:Y:S08]  /*2970*/  HMMA.16816.F32.BF16 R60, R12, R56, R60 ;  /* 0x000000380c3c723c */ /* 0x000ff0000004183c */
[----:B------:R-:W-:Y:S01]  /*2980*/  HMMA.16816.F32.BF16 R20, R20, R46, R28 ;  /* 0x0000002e1414723c */ /* 0x000fe2000004181c */
[----:B-1----:R-:W-:-:S04]  /*2990*/  FMUL.FTZ R0, R84, c[0x0][0x320] ;  /* 0x0000c80054007a20 */ /* 0x002fc80000410000 */
[----:B------:R1:W1:Y:S03]  /*29a0*/  MUFU.TANH R93, R0 ;  /* 0x00000000005d7308 */ /* 0x0002660000002400 */
[----:B------:R-:W-:Y:S08]  /*29b0*/  HMMA.16816.F32.BF16 R28, R8, R56, R36 ;  /* 0x00000038081c723c */ /* 0x000ff00000041824 */
[----:B------:R-:W-:Y:S01]  /*29c0*/  HMMA.16816.F32.BF16 R16, R16, R46, R24 ;  /* 0x0000002e1010723c */ /* 0x000fe20000041818 */
[----:B-1----:R-:W-:-:S07]  /*29d0*/  FMUL.FTZ R0, R85, c[0x0][0x320] ;  /* 0x0000c80055007a20 */ /* 0x002fce0000410000 */
[----:B------:R-:W-:Y:S01]  /*29e0*/  HMMA.16816.F32.BF16 R12, R12, R58, R20 ;  /* 0x0000003a0c0c723c */ /* 0x000fe20000041814 */
[----:B------:R1:W1:-:S15]  /*29f0*/  MUFU.TANH R94, R0 ;  /* 0x00000000005e7308 */ /* 0x00025e0000002400 */
[----:B------:R-:W-:Y:S01]  /*2a00*/  HMMA.16816.F32.BF16 R8, R8, R58, R16 ;  /* 0x0000003a0808723c */ /* 0x000fe20000041810 */
[----:B-1----:R-:W-:-:S04]  /*2a10*/  FMUL.FTZ R0, R86, c[0x0][0x320] ;  /* 0x0000c80056007a20 */ /* 0x002fc80000410000 */
[----:B------:R1:W1:Y:S02]  /*2a20*/  MUFU.TANH R92, R0 ;  /* 0x00000000005c7308 */ /* 0x0002640000002400 */
[----:B-1----:R-:W-:-:S06]  /*2a30*/  FMUL.FTZ R0, R87, c[0x0][0x320] ;  /* 0x0000c80057007a20 */ /* 0x002fcc0000410000 */
        /* <DEDUP_REMOVED lines=57> */
[----:B-1----:R-:W-:-:S04]  /*2dd0*/  LEA R0, R150, R148, 0x5 ;  /* 0x0000009496007211 */ /* 0x002fc800078e28ff */
[----:B------:R-:W-:Y:S01]  /*2de0*/  IADD3 R0, R149, R0, RZ ;  /* 0x0000000095007210 */ /* 0x000fe20007ffe0ff */
[----:B------:R-:W-:Y:S06]  /*2df0*/  BAR.SYNC.DEFER_BLOCKING 0x0 ;  /* 0x0000000000007b1d */ /* 0x000fec0000010000 */
[----:B------:R-:W-:Y:S05]  /*2e00*/  @!P4 BRA `(.L_x_10) ;  /* 0x000004200000c947 */ /* 0x000fea0003800000 */
[----:B--234-:R-:W-:Y:S02]  /*2e10*/  IMAD R3, R165, 0x40, R178 ;  /* 0x00000040a5037824 */ /* 0x01cfe400078e02b2 */
[----:B------:R-:W-:-:S03]  /*2e20*/  IMAD.MOV.U32 R227, RZ, RZ, RZ ;  /* 0x000000ffffe37224 */ /* 0x000fc600078e00ff */
[----:B------:R-:W-:-:S05]  /*2e30*/  IADD3 R3, R3, -0x40, R177 ;  /* 0xffffffc003037810 */ /* 0x000fca0007ffe0b1 */
[----:B------:R-:W-:-:S04]  /*2e40*/  @P0 IMAD.HI.U32 R5, R3, c[0x0][0x2bc], RZ ;  /* 0x0000af0003050a27 */ /* 0x000fc800078e00ff */
[----:B------:R-:W-:Y:S01]  /*2e50*/  IMAD.MOV.U32 R2, RZ, RZ, R3 ;  /* 0x000000ffff027224 */ /* 0x000fe200078e0003 */
[----:B------:R-:W-:-:S04]  /*2e60*/  @P0 SHF.R.U32.HI R2, RZ, c[0x0][0x2c0], R5 ;  /* 0x0000b000ff020a19 */ /* 0x000fc80000011605 */
[----:B------:R-:W-:-:S04]  /*2e70*/  @!P6 IADD3 R5, P4, R2, R174, RZ ;  /* 0x000000ae0205e210 */ /* 0x000fc80007f9e0ff */
[----:B------:R-:W-:Y:S02]  /*2e80*/  @!P6 LEA.HI.X.SX32 R7, R2, R171, 0x1, P4 ;  /* 0x000000ab0207e211 */ /* 0x000fe400020f0eff */
[----:B------:R-:W-:-:S04]  /*2e90*/  @!P6 LEA R6, P4, R5, c[0x0][0x2a0], 0x2 ;  /* 0x0000a8000506ea11 */ /* 0x000fc800078810ff */
[----:B------:R-:W-:-:S05]  /*2ea0*/  @!P6 LEA.HI.X R7, R5, c[0x0][0x2a4], R7, 0x2, P4 ;  /* 0x0000a9000507ea11 */ /* 0x000fca00020f1407 */
[----:B------:R1:W2:Y:S01]  /*2eb0*/  @!P6 LDG.E R227, [R6.64] ;  /* 0x0000000606e3e981 */ /* 0x0002a2000c1e1900 */
[----:B------:R-:W-:Y:S01]  /*2ec0*/  IMAD.MOV R2, RZ, RZ, -R2 ;  /* 0x000000ffff027224 */ /* 0x000fe200078e0a02 */
[----:B------:R-:W-:Y:S01]  /*2ed0*/  SEL R20, RZ, 0x10, P3 ;  /* 0x00000010ff147807 */ /* 0x000fe20001800000 */
[----:B------:R-:W-:Y:S01]  /*2ee0*/  IMAD.SHL.U32 R8, R64, 0x2, RZ ;  /* 0x0000000240087824 */ /* 0x000fe200078e00ff */
[----:B------:R-:W-:Y:S01]  /*2ef0*/  SEL R21, RZ, 0x10, P2 ;  /* 0x00000010ff157807 */ /* 0x000fe20001000000 */
[----:B------:R-:W-:Y:S01]  /*2f00*/  IMAD R230, R2, c[0x0][0x2b8], R3 ;  /* 0x0000ae0002e67a24 */ /* 0x000fe200078e0203 */
[----:B------:R-:W-:Y:S02]  /*2f10*/  SEL R19, RZ, 0x10, P1 ;  /* 0x00000010ff137807 */ /* 0x000fe40000800000 */
[----:B------:R-:W-:Y:S02]  /*2f20*/  IADD3 R12, -R21, 0x10, RZ ;  /* 0x00000010150c7810 */ /* 0x000fe40007ffe1ff */
[----:B------:R-:W-:-:S02]  /*2f30*/  SHF.R.S32.HI R2, RZ, 0x1f, R230 ;  /* 0x0000001fff027819 */ /* 0x000fc400000114e6 */
[----:B------:R-:W-:Y:S02]  /*2f40*/  SHF.L.U64.HI R9, R64, 0x1, R169 ;  /* 0x0000000140097819 */ /* 0x000fe400000102a9 */
[----:B------:R-:W-:Y:S01]  /*2f50*/  LOP3.LUT R12, R12, 0xf, RZ, 0xc0, !PT ;  /* 0x0000000f0c0c7812 */ /* 0x000fe200078ec0ff */
[----:B------:R-:W-:Y:S01]  /*2f60*/  IMAD R5, R2, c[0x0][0x1e0], RZ ;  /* 0x0000780002057a24 */ /* 0x000fe200078e02ff */
[----:B------:R-:W-:Y:S01]  /*2f70*/  IADD3 R10, -R19, 0x10, RZ ;  /* 0x00000010130a7810 */ /* 0x000fe20007ffe1ff */
[----:B------:R-:W-:Y:S01]  /*2f80*/  IMAD.WIDE.U32 R2, R230, c[0x0][0x1e0], RZ ;  /* 0x00007800e6027a25 */ /* 0x000fe200078e00ff */
[----:B------:R-:W-:Y:S02]  /*2f90*/  SHF.L.U64.HI R18, R184, 0x1, R167 ;  /* 0x00000001b8127819 */ /* 0x000fe400000102a7 */
[----:B------:R-:W-:Y:S01]  /*2fa0*/  LOP3.LUT R10, R10, 0xf, RZ, 0xc0, !PT ;  /* 0x0000000f0a0a7812 */ /* 0x000fe200078ec0ff */
[----:B------:R-:W-:-:S04]  /*2fb0*/  IMAD R5, R230, c[0x0][0x1e4], R5 ;  /* 0x00007900e6057a24 */ /* 0x000fc800078e0205 */
[----:B------:R-:W-:Y:S01]  /*2fc0*/  IMAD.IADD R3, R3, 0x1, R5 ;  /* 0x0000000103037824 */ /* 0x000fe200078e0205 */
[----:B-1----:R-:W-:Y:S02]  /*2fd0*/  IADD3 R6, -R20, 0x10, RZ ;  /* 0x0000001014067810 */ /* 0x002fe40007ffe1ff */
[----:B------:R-:W-:Y:S02]  /*2fe0*/  SHF.L.U64.HI R7, R183, 0x1, R168 ;  /* 0x00000001b7077819 */ /* 0x000fe400000102a8 */
[----:B--2---:R-:W-:Y:S01]  /*2ff0*/  SHF.R.S32.HI R5, RZ, 0x1f, R227 ;  /* 0x0000001fff057819 */ /* 0x004fe200000114e3 */
[----:B------:R-:W-:-:S04]  /*3000*/  IMAD.WIDE.U32 R2, R227, c[0x0][0x1f0], R2 ;  /* 0x00007c00e3027a25 */ /* 0x000fc800078e0002 */
[----:B------:R-:W-:Y:S01]  /*3010*/  IMAD R5, R5, c[0x0][0x1f0], RZ ;  /* 0x00007c0005057a24 */ /* 0x000fe200078e02ff */
[----:B------:R-:W-:-:S03]  /*3020*/  IADD3 R2, P4, R172, R2, RZ ;  /* 0x00000002ac027210 */ /* 0x000fc60007f9e0ff */
[----:B------:R-:W-:-:S05]  /*3030*/  IMAD R5, R227, c[0x0][0x1f4], R5 ;  /* 0x00007d00e3057a24 */ /* 0x000fca00078e0205 */
[----:B------:R-:W-:Y:S02]  /*3040*/  IADD3.X R3, R170, R3, R5, P4, !PT ;  /* 0x00000003aa037210 */ /* 0x000fe400027fe405 */
[----:B------:R-:W-:-:S04]  /*3050*/  LEA R5, P4, R2, c[0x0][0x1c8], 0x1 ;  /* 0x0000720002057a11 */ /* 0x000fc800078808ff */
[----:B------:R-:W-:Y:S01]  /*3060*/  LEA.HI.X R17, R2, c[0x0][0x1cc], R3, 0x1, P4 ;  /* 0x0000730002117a11 */ /* 0x000fe200020f0c03 */
[----:B------:R-:W-:Y:S04]  /*3070*/  SHFL.IDX PT, R16, R5, RZ, 0x1c1f ;  /* 0x001c1fff05107589 */ /* 0x000fe800000e0000 */
[----:B------:R1:W2:Y:S04]  /*3080*/  SHFL.IDX PT, R2, R5, 0x1, 0x1c1f ;  /* 0x003c1f0005027f89 */ /* 0x0002a800000e0000 */
[----:B------:R-:W3:Y:S04]  /*3090*/  SHFL.IDX PT, R3, R17, 0x1, 0x1c1f ;  /* 0x003c1f0011037f89 */ /* 0x000ee800000e0000 */
[----:B------:R-:W4:Y:S01]  /*30a0*/  SHFL.IDX PT, R17, R17, RZ, 0x1c1f ;  /* 0x001c1fff11117589 */ /* 0x000f2200000e0000 */
[----:B-1----:R-:W-:Y:S01]  /*30b0*/  LOP3.LUT R5, R6, 0xf, RZ, 0xc0, !PT ;  /* 0x0000000f06057812 */ /* 0x002fe200078ec0ff */
[----:B------:R-:W-:-:S03]  /*30c0*/  IMAD.SHL.U32 R6, R183, 0x2, RZ ;  /* 0x00000002b7067824 */ /* 0x000fc600078e00ff */
[----:B--2---:R-:W-:Y:S01]  /*30d0*/  IADD3 R14, P5, P4, R5, R2, R8 ;  /* 0x00000002050e7210 */ /* 0x004fe20007cbe008 */
[----:B------:R-:W-:-:S03]  /*30e0*/  IMAD.SHL.U32 R5, R184, 0x2, RZ ;  /* 0x00000002b8057824 */ /* 0x000fc600078e00ff */
[----:B---3--:R-:W-:Y:S02]  /*30f0*/  IADD3.X R15, RZ, R3, R9, P5, P4 ;  /* 0x00000003ff0f7210 */ /* 0x008fe40002fe8409 */
[----:B------:R-:W-:-:S04]  /*3100*/  IADD3 R12, P5, P4, R12, R2, R6 ;  /* 0x000000020c0c7210 */ /* 0x000fc80007cbe006 */
[----:B------:R-:W-:Y:S02]  /*3110*/  IADD3.X R13, RZ, R3, R7, P5, P4 ;  /* 0x00000003ff0d7210 */ /* 0x000fe40002fe8407 */
[----:B------:R-:W-:-:S04]  /*3120*/  IADD3 R10, P5, P4, R10, R2, R5 ;  /* 0x000000020a0a7210 */ /* 0x000fc80007cbe005 */
[----:B------:R-:W-:Y:S02]  /*3130*/  IADD3.X R11, RZ, R3, R18, P5, P4 ;  /* 0x00000003ff0b7210 */ /* 0x000fe40002fe8412 */
[C---:B------:R-:W-:Y:S02]  /*3140*/  IADD3 R8, P5, R16.reuse, R8, RZ ;  /* 0x0000000810087210 */ /* 0x040fe40007fbe0ff */
[----:B------:R-:W-:-:S03]  /*3150*/  IADD3 R6, P4, R16, R6, RZ ;  /* 0x0000000610067210 */ /* 0x000fc60007f9e0ff */
[C---:B----4-:R-:W-:Y:S01]  /*3160*/  IMAD.X R9, R17.reuse, 0x1, R9, P5 ;  /* 0x0000000111097824 */ /* 0x050fe200028e0609 */
[----:B------:R-:W-:Y:S01]  /*3170*/  ISETP.NE.U32.AND P5, PT, R20, RZ, PT ;  /* 0x000000ff1400720c */ /* 0x000fe20003fa5070 */
[C---:B------:R-:W-:Y:S01]  /*3180*/  IMAD.X R7, R17.reuse, 0x1, R7, P4 ;  /* 0x0000000111077824 */ /* 0x040fe200020e0607 */
[----:B------:R-:W-:Y:S02]  /*3190*/  IADD3 R2, P4, R16, R5, RZ ;  /* 0x0000000510027210 */ /* 0x000fe40007f9e0ff */
[----:B------:R1:W-:Y:S03]  /*31a0*/  LDGSTS.E.BYPASS.LTC128B.128 [R226+0x3100], [R8.64], !P3 ;  /* 0x0310000008e27fae */ /* 0x0003e6000d901d46 */
[----:B------:R-:W-:Y:S01]  /*31b0*/  IMAD.X R3, R17, 0x1, R18, P4 ;  /* 0x0000000111037824 */ /* 0x000fe200020e0612 */
[----:B------:R1:W-:Y:S01]  /*31c0*/  LDGSTS.E.BYPASS.LTC128B.128 [R226+0x4100], [R6.64], !P2 ;  /* 0x0410000006e27fae */ /* 0x0003e2000d101d46 */
[----:B------:R-:W-:-:S03]  /*31d0*/  ISETP.NE.U32.AND P4, PT, R21, RZ, PT ;  /* 0x000000ff1500720c */ /* 0x000fc60003f85070 */
[----:B------:R1:W-:Y:S04]  /*31e0*/  LDGSTS.E.BYPASS.LTC128B.128 [R226+0x5100], [R2.64], !P1 ;  /* 0x0510000002e27fae */ /* 0x0003e8000c901d46 */
[----:B------:R1:W-:Y:S01]  /*31f0*/  LDGSTS.E.BYPASS.LTC128B.128.ZFILL [R226+0x3900], [R14.64], P5 ;  /* 0x039000000ee27fae */ /* 0x0003e2000a941d46 */
[----:B------:R-:W-:-:S05]  /*3200*/  ISETP.NE.U32.AND P5, PT, R19, RZ, PT ;  /* 0x000000ff1300720c */ /* 0x000fca0003fa5070 */
[----:B------:R1:W-:Y:S08]  /*3210*/  LDGSTS.E.BYPASS.LTC128B.128.ZFILL [R226+0x4900], [R12.64], P4 ;  /* 0x049000000ce27fae */ /* 0x0003f0000a141d46 */
[----:B------:R1:W-:Y:S02]  /*3220*/  LDGSTS.E.BYPASS.LTC128B.128.ZFILL [R226+0x5900], [R10.64], P5 ;  /* 0x059000000ae27fae */ /* 0x0003e4000a941d46 */
.L_x_10:
[----:B-1234-:R-:W-:Y:S01]  /*3230*/  LOP3.LUT R2, R166, 0xffffffe0, RZ, 0xc0, !PT ;  /* 0xffffffe0a6027812 */ /* 0x01efe200078ec0ff */
[----:B------:R-:W-:Y:S01]  /*3240*/  IMAD.SHL.U32 R221, R0, 0x2, RZ ;  /* 0x0000000200dd7824 */ /* 0x000fe200078e00ff */
[----:B------:R-:W0:Y:S03]  /*3250*/  LDGDEPBAR ;  /* 0x00000000000079af */ /* 0x000e260000000000 */
[----:B------:R-:W-:-:S02]  /*3260*/  IMAD.IADD R2, R176, 0x1, -R2 ;  /* 0x00000001b0027824 */ /* 0x000fc400078e0a02 */
[----:B------:R-:W-:-:S03]  /*3270*/  IMAD R222, R4, 0x2, R221 ;  /* 0x0000000204de7824 */ /* 0x000fc600078e02dd */
[----:B------:R-:W-:-:S04]  /*3280*/  SHF.R.S32.HI R3, RZ, 0x1f, R2 ;  /* 0x0000001fff037819 */ /* 0x000fc80000011402 */
[----:B------:R-:W-:-:S04]  /*3290*/  LEA.HI R3, R3, R2, RZ, 0x2 ;  /* 0x0000000203037211 */ /* 0x000fc800078f10ff */
[----:B------:R-:W-:-:S05]  /*32a0*/  LOP3.LUT R3, R3, 0x7ffffffc, RZ, 0xc0, !PT ;  /* 0x7ffffffc03037812 */ /* 0x000fca00078ec0ff */
[----:B------:R-:W-:-:S04]  /*32b0*/  IMAD.IADD R2, R2, 0x1, -R3 ;  /* 0x0000000102027824 */ /* 0x000fc800078e0a03 */
[----:B------:R-:W-:-:S05]  /*32c0*/  IMAD R2, R2, -0x2, R162 ;  /* 0xfffffffe02027824 */ /* 0x000fca00078e02a2 */
[C---:B------:R-:W-:Y:S02]  /*32d0*/  ISETP.GT.AND P4, PT, R2.reuse, RZ, PT ;  /* 0x000000ff0200720c */ /* 0x040fe40003f84270 */
[----:B------:R-:W-:Y:S02]  /*32e0*/  ISETP.GT.AND P5, PT, R2, 0x1, PT ;  /* 0x000000010200780c */ /* 0x000fe40003fa4270 */
[----:B------:R-:W-:Y:S02]  /*32f0*/  FSEL R15, R122, -INF , P4 ;  /* 0xff8000007a0f7808 */ /* 0x000fe40002000000 */
[----:B------:R-:W-:Y:S02]  /*3300*/  FSEL R10, R151, -INF , P4 ;  /* 0xff800000970a7808 */ /* 0x000fe40002000000 */
[----:B------:R-:W-:Y:S02]  /*3310*/  FSEL R39, R161, -INF , P4 ;  /* 0xff800000a1277808 */ /* 0x000fe40002000000 */
[----:B------:R-:W-:-:S02]  /*3320*/  FSEL R32, R164, -INF , P4 ;  /* 0xff800000a4207808 */ /* 0x000fc40002000000 */
[----:B------:R-:W-:Y:S02]  /*3330*/  ISETP.GT.AND P4, PT, R2, 0x8, PT ;  /* 0x000000080200780c */ /* 0x000fe40003f84270 */
[----:B------:R-:W-:Y:S02]  /*3340*/  FSEL R11, R123, -INF , P5 ;  /* 0xff8000007b0b7808 */ /* 0x000fe40002800000 */
[----:B------:R-:W-:Y:S02]  /*3350*/  FSEL R16, R120, -INF , P5 ;  /* 0xff80000078107808 */ /* 0x000fe40002800000 */
[----:B------:R-:W-:Y:S02]  /*3360*/  FSEL R44, R160, -INF , P5 ;  /* 0xff800000a02c7808 */ /* 0x000fe40002800000 */
[----:B------:R-:W-:Y:S02]  /*3370*/  FSEL R36, R163, -INF , P5 ;  /* 0xff800000a3247808 */ /* 0x000fe40002800000 */
[----:B------:R-:W-:-:S02]  /*3380*/  ISETP.GT.AND P5, PT, R2, 0x9, PT ;  /* 0x000000090200780c */ /* 0x000fc40003fa4270 */
[----:B------:R-:W-:Y:S02]  /*3390*/  FSEL R13, R112, -INF , P4 ;  /* 0xff800000700d7808 */ /* 0x000fe40002000000 */
[----:B------:R-:W-:Y:S02]  /*33a0*/  FMNMX.FTZ R3, R10, R11, !PT ;  /* 0x0000000b0a037209 */ /* 0x000fe40007810000 */
        /* <DEDUP_REMOVED lines=30> */
[----:B------:R-:W-:Y:S02]  /*3590*/  FMNMX.FTZ R5, R15, R16, !PT ;  /* 0x000000100f057209 */ /* 0x000fe40007810000 */
[----:B------:R-:W-:Y:S02]  /*35a0*/  FSEL R67, R67, -INF , P5 ;  /* 0xff80000043437808 */ /* 0x000fe40002800000 */
[----:B------:R-:W-:Y:S02]  /*35b0*/  FSEL R130, R98, -INF , P5 ;  /* 0xff80000062827808 */ /* 0x000fe40002800000 */
[----:B------:R-:W-:-:S02]  /*35c0*/  FSEL R106, R103, -INF , P5 ;  /* 0xff800000676a7808 */ /* 0x000fc40002800000 */
[----:B------:R-:W-:Y:S02]  /*35d0*/  ISETP.GT.AND P5, PT, R2, 0x21, PT ;  /* 0x000000210200780c */ /* 0x000fe40003fa4270 */
[----:B------:R-:W-:Y:S02]  /*35e0*/  FSEL R131, R85, -INF , P4 ;  /* 0xff80000055837808 */ /* 0x000fe40002000000 */
[----:B------:R-:W-:Y:S02]  /*35f0*/  FMNMX.FTZ R3, R50, R3, !PT ;  /* 0x0000000332037209 */ /* 0x000fe40007810000 */
[----:B------:R-:W-:Y:S02]  /*3600*/  FMNMX.FTZ R5, R17, R5, !PT ;  /* 0x0000000511057209 */ /* 0x000fe40007810000 */
[----:B------:R-:W-:Y:S02]  /*3610*/  FSEL R155, R82, -INF , P4 ;  /* 0xff800000529b7808 */ /* 0x000fe40002000000 */
[----:B------:R-:W-:-:S02]  /*3620*/  FSEL R189, R92, -INF , P4 ;  /* 0xff8000005cbd7808 */ /* 0x000fc40002000000 */
[----:B------:R-:W-:Y:S02]  /*3630*/  FSEL R171, R93, -INF , P4 ;  /* 0xff8000005dab7808 */ /* 0x000fe40002000000 */
[----:B------:R-:W-:Y:S02]  /*3640*/  ISETP.GT.AND P4, PT, R2, 0x28, PT ;  /* 0x000000280200780c */ /* 0x000fe40003f84270 */
[----:B------:R-:W-:Y:S02]  /*3650*/  FSEL R154, R84, -INF , P5 ;  /* 0xff800000549a7808 */ /* 0x000fe40002800000 */
[----:B------:R-:W-:Y:S02]  /*3660*/  FMNMX.FTZ R3, R131, R3, !PT ;  /* 0x0000000383037209 */ /* 0x000fe40007810000 */
[----:B------:R-:W-:Y:S02]  /*3670*/  FMNMX.FTZ R5, R28, R5, !PT ;  /* 0x000000051c057209 */ /* 0x000fe40007810000 */
[----:B------:R-:W-:-:S02]  /*3680*/  FSEL R168, R81, -INF , P5 ;  /* 0xff80000051a87808 */ /* 0x000fc40002800000 */
[----:B------:R-:W-:Y:S02]  /*3690*/  FSEL R191, R86, -INF , P5 ;  /* 0xff80000056bf7808 */ /* 0x000fe40002800000 */
[----:B------:R-:W-:Y:S02]  /*36a0*/  FSEL R186, R94, -INF , P5 ;  /* 0xff8000005eba7808 */ /* 0x000fe40002800000 */
[----:B------:R-:W-:Y:S02]  /*36b0*/  ISETP.GT.AND P5, PT, R2, 0x29, PT ;  /* 0x000000290200780c */ /* 0x000fe40003fa4270 */
[----:B------:R-:W-:Y:S02]  /*36c0*/  FSEL R153, R69, -INF , P4 ;  /* 0xff80000045997808 */ /* 0x000fe40002000000 */
[----:B------:R-:W-:Y:S02]  /*36d0*/  FMNMX.FTZ R3, R154, R3, !PT ;  /* 0x000000039a037209 */ /* 0x000fe40007810000 */
[----:B------:R-:W-:-:S02]  /*36e0*/  FMNMX.FTZ R5, R51, R5, !PT ;  /* 0x0000000533057209 */ /* 0x000fc40007810000 */
[----:B------:R-:W-:Y:S02]  /*36f0*/  FSEL R169, R53, -INF , P4 ;  /* 0xff80000035a97808 */ /* 0x000fe40002000000 */
[----:B------:R-:W-:Y:S02]  /*3700*/  FSEL R190, R72, -INF , P4 ;  /* 0xff80000048be7808 */ /* 0x000fe40002000000 */
[----:B------:R-:W-:Y:S02]  /*3710*/  FSEL R188, R80, -INF , P4 ;  /* 0xff80000050bc7808 */ /* 0x000fe40002000000 */
[----:B------:R-:W-:Y:S02]  /*3720*/  ISETP.GT.AND P4, PT, R2, 0x30, PT ;  /* 0x000000300200780c */ /* 0x000fe40003f84270 */
[----:B------:R-:W-:Y:S02]  /*3730*/  FSEL R152, R68, -INF , P5 ;  /* 0xff80000044987808 */ /* 0x000fe40002800000 */
[----:B------:R-:W-:-:S02]  /*3740*/  FMNMX.FTZ R3, R153, R3, !PT ;  /* 0x0000000399037209 */ /* 0x000fc40007810000 */
[----:B------:R-:W-:Y:S02]  /*3750*/  FMNMX.FTZ R5, R65, R5, !PT ;  /* 0x0000000541057209 */ /* 0x000fe40007810000 */
[----:B------:R-:W-:Y:S02]  /*3760*/  FSEL R170, R41, -INF , P5 ;  /* 0xff80000029aa7808 */ /* 0x000fe40002800000 */
[----:B------:R-:W-:Y:S02]  /*3770*/  FSEL R192, R70, -INF , P5 ;  /* 0xff80000046c07808 */ /* 0x000fe40002800000 */
[----:B------:R-:W-:Y:S02]  /*3780*/  FSEL R187, R73, -INF , P5 ;  /* 0xff80000049bb7808 */ /* 0x000fe40002800000 */
[----:B------:R-:W-:Y:S02]  /*3790*/  ISETP.GT.AND P5, PT, R2, 0x31, PT ;  /* 0x000000310200780c */ /* 0x000fe40003fa4270 */
[----:B------:R-:W-:-:S02]  /*37a0*/  FSEL R207, R33, -INF , P4 ;  /* 0xff80000021cf7808 */ /* 0x000fc40002000000 */
[----:B------:R-:W-:Y:S02]  /*37b0*/  FMNMX.FTZ R3, R152, R3, !PT ;  /* 0x0000000398037209 */ /* 0x000fe40007810000 */
        /* <DEDUP_REMOVED lines=15> */
[----:B------:R-:W-:Y:S02]  /*38b0*/  FMNMX.FTZ R6, R32, R36, !PT ;  /* 0x0000002420067209 */ /* 0x000fe40007810000 */
[----:B------:R-:W-:-:S02]  /*38c0*/  FSEL R206, R22, -INF , P5 ;  /* 0xff80000016ce7808 */ /* 0x000fc40002800000 */
[----:B------:R-:W-:Y:S01]  /*38d0*/  FMNMX.FTZ R2, R204, R2, !PT ;  /* 0x00000002cc027209 */ /* 0x000fe20007810000 */
[----:B------:R-:W-:Y:S01]  /*38e0*/  LDSM.16.MT88.4 R20, [R221+0x1100] ;  /* 0x00110000dd14783b */ /* 0x000fe20000004200 */
[----:B------:R-:W-:Y:S02]  /*38f0*/  FMNMX.FTZ R3, R168, R3, !PT ;  /* 0x00000003a8037209 */ /* 0x000fe40007810000 */
[----:B------:R-:W-:Y:S02]  /*3900*/  FMNMX.FTZ R5, R37, R6, !PT ;  /* 0x0000000625057209 */ /* 0x000fe40007810000 */
[----:B------:R-:W-:Y:S02]  /*3910*/  FMNMX.FTZ R6, R206, R2, !PT ;  /* 0x00000002ce067209 */ /* 0x000fe40007810000 */
[----:B------:R-:W-:Y:S02]  /*3920*/  FMNMX.FTZ R2, R169, R3, !PT ;  /* 0x00000003a9027209 */ /* 0x000fe40007810000 */
[----:B------:R-:W-:Y:S01]  /*3930*/  FMNMX.FTZ R5, R38, R5, !PT ;  /* 0x0000000526057209 */ /* 0x000fe20007810000 */
[----:B------:R-:W1:Y:S01]  /*3940*/  SHFL.BFLY PT, R103, R6, 0x2, 0x1f ;  /* 0x0c401f0006677f89 */ /* 0x000e6200000e0000 */
[----:B------:R-:W-:-:S02]  /*3950*/  FMNMX.FTZ R2, R170, R2, !PT ;  /* 0x00000002aa027209 */ /* 0x000fc40007810000 */
[----:B------:R-:W-:Y:S02]  /*3960*/  FMNMX.FTZ R3, R100, R5, !PT ;  /* 0x0000000564037209 */ /* 0x000fe40007810000 */
[----:B------:R-:W-:Y:S02]  /*3970*/  FMNMX.FTZ R2, R215, R2, !PT ;  /* 0x00000002d7027209 */ /* 0x000fe40007810000 */
[----:B------:R-:W-:Y:S02]  /*3980*/  FMNMX.FTZ R3, R101, R3, !PT ;  /* 0x0000000365037209 */ /* 0x000fe40007810000 */
[----:B------:R-:W-:Y:S02]  /*3990*/  FSEL R208, R25, -INF , P4 ;  /* 0xff80000019d07808 */ /* 0x000fe40002000000 */
[----:B------:R-:W-:Y:S02]  /*39a0*/  FMNMX.FTZ R2, R214, R2, !PT ;  /* 0x00000002d6027209 */ /* 0x000fe40007810000 */
[----:B------:R-:W-:-:S02]  /*39b0*/  FMNMX.FTZ R3, R102, R3, !PT ;  /* 0x0000000366037209 */ /* 0x000fc40007810000 */
[----:B------:R-:W-:Y:S02]  /*39c0*/  FSEL R209, R24, -INF , P5 ;  /* 0xff80000018d17808 */ /* 0x000fe40002800000 */
[----:B------:R-:W-:Y:S01]  /*39d0*/  FMNMX.FTZ R2, R208, R2, !PT ;  /* 0x00000002d0027209 */ /* 0x000fe20007810000 */
[----:B------:R-:W-:Y:S01]  /*39e0*/  LDSM.16.MT88.4 R24, [R221+0x100] ;  /* 0x00010000dd18783b */ /* 0x000fe20000004200 */
[----:B------:R-:W-:Y:S02]  /*39f0*/  FMNMX.FTZ R3, R106, R3, !PT ;  /* 0x000000036a037209 */ /* 0x000fe40007810000 */
[----:B------:R-:W-:Y:S02]  /*3a00*/  FMNMX.FTZ R5, R39, R44, !PT ;  /* 0x0000002c27057209 */ /* 0x000fe40007810000 */
[----:B------:R-:W-:Y:S02]  /*3a10*/  FMNMX.FTZ R8, R209, R2, !PT ;  /* 0x00000002d1087209 */ /* 0x000fe40007810000 */
[----:B------:R-:W-:-:S02]  /*3a20*/  FMNMX.FTZ R3, R171, R3, !PT ;  /* 0x00000003ab037209 */ /* 0x000fc40007810000 */
[----:B------:R-:W-:Y:S01]  /*3a30*/  FMNMX.FTZ R5, R45, R5, !PT ;  /* 0x000000052d057209 */ /* 0x000fe20007810000 */
[----:B------:R-:W2:Y:S01]  /*3a40*/  SHFL.BFLY PT, R7, R8, 0x2, 0x1f ;  /* 0x0c401f0008077f89 */ /* 0x000ea200000e0000 */
[----:B------:R-:W-:Y:S02]  /*3a50*/  FMNMX.FTZ R2, R186, R3, !PT ;  /* 0x00000003ba027209 */ /* 0x000fe40007810000 */
[----:B------:R-:W-:Y:S02]  /*3a60*/  FMNMX.FTZ R3, R46, R5, !PT ;  /* 0x000000052e037209 */ /* 0x000fe40007810000 */
[----:B-1----:R-:W-:Y:S02]  /*3a70*/  FMNMX.FTZ R103, R6, R103, !PT ;  /* 0x0000006706677209 */ /* 0x002fe40007810000 */
        /* <DEDUP_REMOVED lines=11> */
[----:B------:R-:W-:Y:S02]  /*3b30*/  FMNMX.FTZ R2, R216, R2, !PT ;  /* 0x00000002d8027209 */ /* 0x000fe40007810000 */
[----:B------:R-:W-:Y:S02]  /*3b40*/  FMNMX.FTZ R3, R189, R3, !PT ;  /* 0x00000003bd037209 */ /* 0x000fe40007810000 */
[----:B------:R-:W-:Y:S02]  /*3b50*/  FMNMX.FTZ R6, R217, R2, !PT ;  /* 0x00000002d9067209 */ /* 0x000fe40007810000 */
[----:B--2---:R-:W-:Y:S02]  /*3b60*/  FMNMX.FTZ R8, R8, R7, !PT ;  /* 0x0000000708087209 */ /* 0x004fe40007810000 */
[----:B------:R-:W-:Y:S01]  /*3b70*/  FMNMX.FTZ R2, R191, R3, !PT ;  /* 0x00000003bf027209 */ /* 0x000fe20007810000 */
[----:B------:R-:W2:Y:S01]  /*3b80*/  SHFL.BFLY PT, R7, R6, 0x2, 0x1f ;  /* 0x0c401f0006077f89 */ /* 0x000ea200000e0000 */
[----:B-1----:R-:W-:-:S02]  /*3b90*/  FMNMX.FTZ R103, R103, R5, !PT ;  /* 0x0000000567677209 */ /* 0x002fc40007810000 */
[----:B------:R-:W-:Y:S01]  /*3ba0*/  FMNMX.FTZ R2, R190, R2, !PT ;  /* 0x00000002be027209 */ /* 0x000fe20007810000 */
[----:B------:R-:W1:Y:S01]  /*3bb0*/  SHFL.BFLY PT, R9, R8, 0x1, 0x1f ;  /* 0x0c201f0008097f89 */ /* 0x000e6200000e0000 */
[----:B------:R-:W-:Y:S01]  /*3bc0*/  FSEL R231, R43, -INF , P4 ;  /* 0xff8000002be77808 */ /* 0x000fe20002000000 */
[C---:B------:R-:W-:Y:S01]  /*3bd0*/  FMUL.FTZ R12, R103.reuse, c[0x0][0x2d0] ;  /* 0x0000b400670c7a20 */ /* 0x040fe20000410000 */
[----:B------:R-:W-:Y:S01]  /*3be0*/  FMNMX.FTZ R2, R192, R2, !PT ;  /* 0x00000002c0027209 */ /* 0x000fe20007810000 */
[----:B------:R-:W-:Y:S01]  /*3bf0*/  LDSM.16.MT88.4 R40, [R222+0x2100] ;  /* 0x00210000de28783b */ /* 0x000fe20000004200 */
[----:B------:R-:W-:Y:S02]  /*3c00*/  FSETP.NEU.FTZ.AND P4, PT, R103, -INF , PT ;  /* 0xff8000006700780b */ /* 0x000fe40003f9d000 */
[----:B------:R-:W-:Y:S02]  /*3c10*/  FMNMX.FTZ R2, R252, R2, !PT ;  /* 0x00000002fc027209 */ /* 0x000fe40007810000 */
[----:B------:R-:W-:-:S02]  /*3c20*/  FSEL R12, R12, RZ, P4 ;  /* 0x000000ff0c0c7208 */ /* 0x000fc40002000000 */
[----:B------:R-:W-:Y:S02]  /*3c30*/  FMNMX.FTZ R5, R251, R2, !PT ;  /* 0x00000002fb057209 */ /* 0x000fe40007810000 */
[----:B------:R-:W-:Y:S01]  /*3c40*/  FSEL R232, R52, -INF , P5 ;  /* 0xff80000034e87808 */ /* 0x000fe20002800000 */
[--C-:B------:R-:W-:Y:S01]  /*3c50*/  FFMA.FTZ R2, R10, c[0x0][0x2d0], -R12.reuse ;  /* 0x0000b4000a027a23 */ /* 0x100fe2000001080c */
[----:B------:R-:W-:Y:S01]  /*3c60*/  FMNMX.FTZ R5, R231, R5, !PT ;  /* 0x00000005e7057209 */ /* 0x000fe20007810000 */
[--C-:B------:R-:W-:Y:S02]  /*3c70*/  FFMA.FTZ R3, R11, c[0x0][0x2d0], -R12.reuse ;  /* 0x0000b4000b037a23 */ /* 0x100fe4000001080c */
[----:B------:R1:W-:Y:S01]  /*3c80*/  MUFU.EX2 R136, R2 ;  /* 0x0000000200887308 */ /* 0x0003e20000000800 */
[----:B------:R-:W-:Y:S02]  /*3c90*/  FMNMX.FTZ R5, R232, R5, !PT ;  /* 0x00000005e8057209 */ /* 0x000fe40007810000 */
[----:B--2---:R-:W-:Y:S01]  /*3ca0*/  FMNMX.FTZ R7, R6, R7, !PT ;  /* 0x0000000706077209 */ /* 0x004fe20007810000 */
[----:B------:R-:W-:-:S04]  /*3cb0*/  FFMA.FTZ R6, R13, c[0x0][0x2d0], -R12 ;  /* 0x0000b4000d067a23 */ /* 0x000fc8000001080c */
[----:B------:R2:W3:Y:S01]  /*3cc0*/  MUFU.EX2 R18, R3 ;  /* 0x0000000300127308 */ /* 0x0004e20000000800 */
[----:B-1----:R-:W-:-:S07]  /*3cd0*/  FMNMX.FTZ R2, R9, R8, !PT ;  /* 0x0000000809027209 */ /* 0x002fce0007810000 */
[----:B------:R1:W-:Y:S01]  /*3ce0*/  MUFU.EX2 R138, R6 ;  /* 0x00000006008a7308 */ /* 0x0003e20000000800 */
[----:B------:R-:W4:Y:S01]  /*3cf0*/  SHFL.BFLY PT, R8, R5, 0x2, 0x1f ;  /* 0x0c401f0005087f89 */ /* 0x000f2200000e0000 */
[----:B------:R-:W-:-:S03]  /*3d00*/  FSETP.NEU.FTZ.AND P4, PT, R2, -INF , PT ;  /* 0xff8000000200780b */ /* 0x000fc60003f9d000 */
[----:B------:R-:W5:Y:S01]  /*3d10*/  SHFL.BFLY PT, R9, R7, 0x1, 0x1f ;  /* 0x0c201f0007097f89 */ /* 0x000f6200000e0000 */
[----:B--2---:R-:W-:-:S05]  /*3d20*/  FMUL.FTZ R3, R2, c[0x0][0x2d0] ;  /* 0x0000b40002037a20 */ /* 0x004fca0000410000 */
[----:B------:R-:W-:Y:S01]  /*3d30*/  FSEL R3, R3, RZ, P4 ;  /* 0x000000ff03037208 */ /* 0x000fe20002000000 */
[----:B-1----:R-:W-:-:S04]  /*3d40*/  FFMA.FTZ R6, R14, c[0x0][0x2d0], -R12 ;  /* 0x0000b4000e067a23 */ /* 0x002fc8000001080c */
[--C-:B------:R-:W-:Y:S01]  /*3d50*/  FFMA.FTZ R0, R16, c[0x0][0x2d0], -R3.reuse ;  /* 0x0000b40010007a23 */ /* 0x100fe20000010803 */
[----:B------:R1:W-:Y:S01]  /*3d60*/  MUFU.EX2 R194, R6 ;  /* 0x0000000600c27308 */ /* 0x0003e20000000800 */
[----:B------:R-:W-:Y:S02]  /*3d70*/  FFMA.FTZ R4, R28, c[0x0][0x2d0], -R3 ;  /* 0x0000b4001c047a23 */ /* 0x000fe40000010803 */
[----:B------:R-:W-:Y:S01]  /*3d80*/  LDSM.16.MT88.4 R28, [R222+0x1100] ;  /* 0x00110000de1c783b */ /* 0x000fe20000004200 */
[----:B----4-:R-:W-:-:S04]  /*3d90*/  FMNMX.FTZ R5, R5, R8, !PT ;  /* 0x0000000805057209 */ /* 0x010fc80007810000 */
[----:B------:R2:W-:Y:S01]  /*3da0*/  MUFU.EX2 R14, R0 ;  /* 0x00000000000e7308 */ /* 0x0005e20000000800 */
[----:B-----5:R-:W-:-:S04]  /*3db0*/  FMNMX.FTZ R105, R7, R9, !PT ;  /* 0x0000000907697209 */ /* 0x020fc80007810000 */
[----:B------:R-:W-:Y:S01]  /*3dc0*/  FSETP.NEU.FTZ.AND P4, PT, R105, -INF , PT ;  /* 0xff8000006900780b */ /* 0x000fe20003f9d000 */
[--C-:B-1----:R-:W-:Y:S02]  /*3dd0*/  FFMA.FTZ R6, R15, c[0x0][0x2d0], -R3.reuse ;  /* 0x0000b4000f067a23 */ /* 0x102fe40000010803 */
[----:B------:R-:W-:Y:S01]  /*3de0*/  MUFU.EX2 R195, R4 ;  /* 0x0000000400c37308 */ /* 0x000fe20000000800 */
[----:B---3--:R-:W-:Y:S02]  /*3df0*/  IMAD.MOV.U32 R15, RZ, RZ, R18 ;  /* 0x000000ffff0f7224 */ /* 0x008fe400078e0012 */
[----:B--2---:R-:W-:-:S05]  /*3e00*/  FFMA.FTZ R0, R17, c[0x0][0x2d0], -R3 ;  /* 0x0000b40011007a23 */ /* 0x004fca0000010803 */
[----:B------:R1:W-:Y:S01]  /*3e10*/  MUFU.EX2 R137, R6 ;  /* 0x0000000600897308 */ /* 0x0003e20000000800 */
[----:B------:R-:W-:Y:S07]  /*3e20*/  LDSM.16.MT88.4 R16, [R222+0x100] ;  /* 0x00010000de10783b */ /* 0x000fee0000004200 */
[----:B------:R2:W3:Y:S01]  /*3e30*/  MUFU.EX2 R193, R0 ;  /* 0x0000000000c17308 */ /* 0x0004e20000000800 */
[----:B-1----:R-:W1:Y:S01]  /*3e40*/  SHFL.BFLY PT, R6, R5, 0x1, 0x1f ;  /* 0x0c201f0005067f89 */ /* 0x002e6200000e0000 */
[----:B--2---:R-:W-:Y:S01]  /*3e50*/  FMUL.FTZ R0, R105, c[0x0][0x2d0] ;  /* 0x0000b40069007a20 */ /* 0x004fe20000410000 */
[----:B---3--:R-:W-:-:S04]  /*3e60*/  F2FP.BF16.PACK_AB R7, R195, R193 ;  /* 0x000000c1c307723e */ /* 0x008fc800000010ff */
[----:B------:R-:W-:-:S05]  /*3e70*/  FSEL R0, R0, RZ, P4 ;  /* 0x000000ff00007208 */ /* 0x000fca0002000000 */
[--C-:B------:R-:W-:Y:S02]  /*3e80*/  FFMA.FTZ R4, R32, c[0x0][0x2d0], -R0.reuse ;  /* 0x0000b40020047a23 */ /* 0x100fe40000010800 */
[----:B------:R-:W2:Y:S01]  /*3e90*/  LDSM.16.MT88.4 R32, [R221+0x2100] ;  /* 0x00210000dd20783b */ /* 0x000ea20000004200 */
[--C-:B------:R-:W-:Y:S01]  /*3ea0*/  FFMA.FTZ R9, R37, c[0x0][0x2d0], -R0.reuse ;  /* 0x0000b40025097a23 */ /* 0x100fe20000010800 */
[----:B------:R3:W-:Y:S01]  /*3eb0*/  MUFU.EX2 R248, R4 ;  /* 0x0000000400f87308 */ /* 0x0007e20000000800 */
[----:B-1----:R-:W-:Y:S02]  /*3ec0*/  FMNMX.FTZ R104, R5, R6, !PT ;  /* 0x0000000605687209 */ /* 0x002fe40007810000 */
[----:B------:R-:W-:Y:S02]  /*3ed0*/  F2FP.BF16.PACK_AB R6, R194, R138 ;  /* 0x0000008ac206723e */ /* 0x000fe400000010ff */
[C---:B------:R-:W-:Y:S01]  /*3ee0*/  FSETP.NEU.FTZ.AND P4, PT, R104.reuse, -INF , PT ;  /* 0xff8000006800780b */ /* 0x040fe20003f9d000 */
[----:B------:R-:W-:Y:S01]  /*3ef0*/  FMUL.FTZ R8, R104, c[0x0][0x2d0] ;  /* 0x0000b40068087a20 */ /* 0x000fe20000410000 */
[----:B------:R-:W-:Y:S01]  /*3f00*/  F2FP.BF16.PACK_AB R5, R14, R137 ;  /* 0x000000890e05723e */ /* 0x000fe200000010ff */
[----:B------:R-:W-:Y:S03]  /*3f10*/  MUFU.EX2 R249, R9 ;  /* 0x0000000900f97308 */ /* 0x000fe60000000800 */
[----:B------:R-:W-:Y:S01]  /*3f20*/  FSEL R13, R8, RZ, P4 ;  /* 0x000000ff080d7208 */ /* 0x000fe20002000000 */
[----:B------:R-:W-:-:S02]  /*3f30*/  FFMA.FTZ R8, R38, c[0x0][0x2d0], -R0 ;  /* 0x0000b40026087a23 */ /* 0x000fc40000010800 */
[----:B---3--:R-:W-:Y:S02]  /*3f40*/  FFMA.FTZ R4, R36, c[0x0][0x2d0], -R0 ;  /* 0x0000b40024047a23 */ /* 0x008fe40000010800 */
[----:B------:R1:W3:Y:S08]  /*3f50*/  MUFU.EX2 R250, R8 ;  /* 0x0000000800fa7308 */ /* 0x0002f00000000800 */
[----:B------:R4:W-:Y:S01]  /*3f60*/  MUFU.EX2 R243, R4 ;  /* 0x0000000400f37308 */ /* 0x0009e20000000800 */
[----:B-1----:R-:W-:Y:S01]  /*3f70*/  FFMA.FTZ R8, R39, c[0x0][0x2d0], -R13 ;  /* 0x0000b40027087a23 */ /* 0x002fe2000001080d */
[----:B---3--:R-:W-:Y:S01]  /*3f80*/  F2FP.BF16.PACK_AB R10, R250, R249 ;  /* 0x000000f9fa0a723e */ /* 0x008fe200000010ff */
[----:B------:R-:W-:Y:S05]  /*3f90*/  LDSM.16.MT88.4 R36, [R222+0x2500] ;  /* 0x00250000de24783b */ /* 0x000fea0000004200 */
[----:B------:R1:W-:Y:S01]  /*3fa0*/  MUFU.EX2 R240, R8 ;  /* 0x0000000800f07308 */ /* 0x0003e20000000800 */
[----:B----4-:R-:W-:-:S07]  /*3fb0*/  F2FP.BF16.PACK_AB R4, R15, R136 ;  /* 0x000000880f04723e */ /* 0x010fce00000010ff */
[----:B------:R-:W-:Y:S01]  /*3fc0*/  HMMA.16816.F32.BF16 R124, R4, R24, RZ ;  /* 0x00000018047c723c */ /* 0x000fe200000418ff */
[----:B-1----:R-:W-:-:S07]  /*3fd0*/  FFMA.FTZ R8, R44, c[0x0][0x2d0], -R13 ;  /* 0x0000b4002c087a23 */ /* 0x002fce000001080d */
[C---:B------:R-:W-:Y:S01]  /*3fe0*/  HMMA.16816.F32.BF16 R120, R4.reuse, R16, RZ ;  /* 0x000000100478723c */ /* 0x040fe200000418ff */
[----:B------:R1:W3:Y:S07]  /*3ff0*/  MUFU.EX2 R239, R8 ;  /* 0x0000000800ef7308 */ /* 0x0002ee0000000800 */
[C---:B------:R-:W-:Y:S08]  /*4000*/  HMMA.16816.F32.BF16 R116, R4.reuse, R20, RZ ;  /* 0x000000140474723c */ /* 0x040ff000000418ff */
[----:B------:R-:W-:Y:S01]  /*4010*/  HMMA.16816.F32.BF16 R112, R4, R28, RZ ;  /* 0x0000001c0470723c */ /* 0x000fe200000418ff */
[----:B-1----:R-:W-:Y:S01]  /*4020*/  FFMA.FTZ R8, R45, c[0x0][0x2d0], -R13 ;  /* 0x0000b4002d087a23 */ /* 0x002fe2000001080d */
[----:B---3--:R-:W-:-:S03]  /*4030*/  F2FP.BF16.PACK_AB R9, R239, R240 ;  /* 0x000000f0ef09723e */ /* 0x008fc600000010ff */
[----:B------:R1:W-:Y:S03]  /*4040*/  MUFU.EX2 R242, R8 ;  /* 0x0000000800f27308 */ /* 0x0003e60000000800 */
[C---:B--2---:R-:W-:Y:S08]  /*4050*/  HMMA.16816.F32.BF16 R108, R4.reuse, R32, RZ ;  /* 0x00000020046c723c */ /* 0x044ff000000418ff */
[----:B------:R-:W-:Y:S01]  /*4060*/  HMMA.16816.F32.BF16 R96, R4, R40, RZ ;  /* 0x000000280460723c */ /* 0x000fe200000418ff */
[----:B-1----:R-:W-:-:S07]  /*4070*/  FFMA.FTZ R8, R46, c[0x0][0x2d0], -R13 ;  /* 0x0000b4002e087a23 */ /* 0x002fce000001080d */
[C---:B------:R-:W-:Y:S01]  /*4080*/  HMMA.16816.F32.BF16 R92, R4.reuse, R26, RZ ;  /* 0x0000001a045c723c */ /* 0x040fe200000418ff */
[----:B------:R1:W2:Y:S07]  /*4090*/  MUFU.EX2 R247, R8 ;  /* 0x0000000800f77308 */ /* 0x0002ae0000000800 */
[C---:B------:R-:W-:Y:S08]  /*40a0*/  HMMA.16816.F32.BF16 R88, R4.reuse, R18, RZ ;  /* 0x000000120458723c */ /* 0x040ff000000418ff */
[----:B------:R-:W-:Y:S01]  /*40b0*/  HMMA.16816.F32.BF16 R84, R4, R22, RZ ;  /* 0x000000160454723c */ /* 0x000fe200000418ff */
[----:B-1----:R-:W-:-:S02]  /*40c0*/  F2FP.BF16.PACK_AB R8, R243, R248 ;  /* 0x000000f8f308723e */ /* 0x002fc400000010ff */
[----:B--2---:R-:W-:-:S05]  /*40d0*/  F2FP.BF16.PACK_AB R11, R247, R242 ;  /* 0x000000f2f70b723e */ /* 0x004fca00000010ff */
[C---:B------:R-:W-:Y:S08]  /*40e0*/  HMMA.16816.F32.BF16 R80, R4.reuse, R30, RZ ;  /* 0x0000001e0450723c */ /* 0x040ff000000418ff */
[C---:B------:R-:W-:Y:S08]  /*40f0*/  HMMA.16816.F32.BF16 R76, R4.reuse, R34, RZ ;  /* 0x00000022044c723c */ /* 0x040ff000000418ff */
[----:B------:R-:W-:Y:S07]  /*4100*/  HMMA.16816.F32.BF16 R68, R4, R42, RZ ;  /* 0x0000002a0444723c */ /* 0x000fee00000418ff */
[--C-:B------:R-:W-:Y:S01]  /*4110*/  FFMA.FTZ R4, R47, c[0x0][0x2d0], -R12.reuse ;  /* 0x0000b4002f047a23 */ /* 0x100fe2000001080c */
[C---:B------:R-:W-:Y:S03]  /*4120*/  HMMA.16816.F32.BF16 R72, R8.reuse, R24, RZ ;  /* 0x000000180848723c */ /* 0x040fe600000418ff */
[----:B------:R1:W-:Y:S05]  /*4130*/  MUFU.EX2 R241, R4 ;  /* 0x0000000400f17308 */ /* 0x0003ea0000000800 */
[C---:B------:R-:W-:Y:S01]  /*4140*/  HMMA.16816.F32.BF16 R144, R8.reuse, R26, RZ ;  /* 0x0000001a0890723c */ /* 0x040fe200000418ff */
[----:B------:R-:W-:Y:S07]  /*4150*/  LDSM.16.MT88.4 R24, [R221+0x500] ;  /* 0x00050000dd18783b */ /* 0x000fee0000004200 */
[----:B------:R-:W-:Y:S01]  /*4160*/  HMMA.16816.F32.BF16 R60, R8, R16, RZ ;  /* 0x00000010083c723c */ /* 0x000fe200000418ff */
[----:B-1----:R-:W-:-:S04]  /*4170*/  FFMA.FTZ R4, R48, c[0x0][0x2d0], -R12 ;  /* 0x0000b40030047a23 */ /* 0x002fc8000001080c */
[----:B------:R1:W-:Y:S03]  /*4180*/  MUFU.EX2 R246, R4 ;  /* 0x0000000400f67308 */ /* 0x0003e60000000800 */
[C---:B------:R-:W-:Y:S01]  /*4190*/  HMMA.16816.F32.BF16 R140, R8.reuse, R18, RZ ;  /* 0x00000012088c723c */ /* 0x040fe200000418ff */
[----:B------:R-:W2:Y:S07]  /*41a0*/  LDSM.16.MT88.4 R16, [R221+0x1500] ;  /* 0x00150000dd10783b */ /* 0x000eae0000004200 */
[----:B------:R-:W-:Y:S01]  /*41b0*/  HMMA.16816.F32.BF16 R56, R8, R20, RZ ;  /* 0x000000140838723c */ /* 0x000fe200000418ff */
[----:B-1----:R-:W-:-:S07]  /*41c0*/  FFMA.FTZ R4, R49, c[0x0][0x2d0], -R12 ;  /* 0x0000b40031047a23 */ /* 0x002fce000001080c */
[C---:B------:R-:W-:Y:S01]  /*41d0*/  HMMA.16816.F32.BF16 R132, R8.reuse, R22, RZ ;  /* 0x000000160884723c */ /* 0x040fe200000418ff */
[----:B------:R-:W-:Y:S01]  /*41e0*/  LDSM.16.MT88.4 R20, [R222+0x500] ;  /* 0x00050000de14783b */ /* 0x000fe20000004200 */
[----:B------:R1:W-:Y:S06]  /*41f0*/  MUFU.EX2 R245, R4 ;  /* 0x0000000400f57308 */ /* 0x0003ec0000000800 */
[C---:B------:R-:W-:Y:S08]  /*4200*/  HMMA.16816.F32.BF16 R52, R8.reuse, R28, RZ ;  /* 0x0000001c0834723c */ /* 0x040ff000000418ff */
[----:B------:R-:W-:Y:S01]  /*4210*/  HMMA.16816.F32.BF16 R148, R8, R30, RZ ;  /* 0x0000001e0894723c */ /* 0x000fe200000418ff */
[----:B------:R-:W-:Y:S01]  /*4220*/  LDSM.16.MT88.4 R28, [R222+0x1500] ;  /* 0x00150000de1c783b */ /* 0x000fe20000004200 */
[----:B-1----:R-:W-:-:S04]  /*4230*/  FFMA.FTZ R4, R50, c[0x0][0x2d0], -R12 ;  /* 0x0000b40032047a23 */ /* 0x002fc8000001080c */
[----:B------:R1:W3:Y:S02]  /*4240*/  MUFU.EX2 R244, R4 ;  /* 0x0000000400f47308 */ /* 0x0002e40000000800 */
[C---:B------:R-:W-:Y:S08]  /*4250*/  HMMA.16816.F32.BF16 R160, R8.reuse, R34, RZ ;  /* 0x0000002208a0723c */ /* 0x040ff000000418ff */
[----:B------:R-:W-:Y:S01]  /*4260*/  HMMA.16816.F32.BF16 R44, R8, R40, RZ ;  /* 0x00000028082c723c */ /* 0x000fe200000418ff */
[----:B-1----:R-:W-:-:S07]  /*4270*/  FFMA.FTZ R4, R51, c[0x0][0x2d0], -R3 ;  /* 0x0000b40033047a23 */ /* 0x002fce0000010803 */
[C---:B------:R-:W-:Y:S01]  /*4280*/  HMMA.16816.F32.BF16 R164, R8.reuse, R42, RZ ;  /* 0x0000002a08a4723c */ /* 0x040fe200000418ff */
[----:B---3--:R-:W-:Y:S01]  /*4290*/  F2FP.BF16.PACK_AB R6, R244, R245 ;  /* 0x000000f5f406723e */ /* 0x008fe200000010ff */
[----:B------:R1:W-:Y:S06]  /*42a0*/  MUFU.EX2 R235, R4 ;  /* 0x0000000400eb7308 */ /* 0x0003ec0000000800 */
[----:B------:R-:W-:Y:S01]  /*42b0*/  HMMA.16816.F32.BF16 R48, R8, R32, RZ ;  /* 0x000000200830723c */ /* 0x000fe200000418ff */
[----:B------:R-:W3:Y:S06]  /*42c0*/  LDSM.16.MT88.4 R32, [R221+0x2500] ;  /* 0x00250000dd20783b */ /* 0x000eec0000004200 */
[----:B------:R-:W-:-:S04]  /*42d0*/  FFMA.FTZ R8, R102, c[0x0][0x2d0], -R0 ;  /* 0x0000b40066087a23 */ /* 0x000fc80000010800 */
[----:B------:R4:W-:Y:S01]  /*42e0*/  MUFU.EX2 R219, R8 ;  /* 0x0000000800db7308 */ /* 0x0009e20000000800 */
[----:B-1----:R-:W-:Y:S02]  /*42f0*/  FFMA.FTZ R4, R65, c[0x0][0x2d0], -R3 ;  /* 0x0000b40041047a23 */ /* 0x002fe40000010803 */
[----:B------:R-:W-:-:S05]  /*4300*/  IMAD.MOV.U32 R65, RZ, RZ, R138 ;  /* 0x000000ffff417224 */ /* 0x000fca00078e008a */
[----:B------:R1:W5:Y:S01]  /*4310*/  MUFU.EX2 R238, R4 ;  /* 0x0000000400ee7308 */ /* 0x0003620000000800 */
[----:B----4-:R-:W-:Y:S02]  /*4320*/  FFMA.FTZ R8, R106, c[0x0][0x2d0], -R0 ;  /* 0x0000b4006a087a23 */ /* 0x010fe40000010800 */
[----:B------:R-:W-:-:S05]  /*4330*/  IMAD.MOV.U32 R106, RZ, RZ, R181 ;  /* 0x000000ffff6a7224 */ /* 0x000fca00078e00b5 */
[----:B------:R4:W-:Y:S01]  /*4340*/  MUFU.EX2 R218, R8 ;  /* 0x0000000800da7308 */ /* 0x0009e20000000800 */
[----:B-1----:R-:W-:Y:S01]  /*4350*/  FFMA.FTZ R4, R66, c[0x0][0x2d0], -R3 ;  /* 0x0000b40042047a23 */ /* 0x002fe20000010803 */
[----:B-----5:R-:W-:Y:S01]  /*4360*/  F2FP.BF16.PACK_AB R5, R238, R235 ;  /* 0x000000ebee05723e */ /* 0x020fe200000010ff */
[----:B------:R-:W-:-:S05]  /*4370*/  IMAD.MOV.U32 R66, RZ, RZ, R137 ;  /* 0x000000ffff427224 */ /* 0x000fca00078e0089 */
[----:B------:R1:W-:Y:S01]  /*4380*/  MUFU.EX2 R237, R4 ;  /* 0x0000000400ed7308 */ /* 0x0003e20000000800 */
[----:B----4-:R-:W-:-:S07]  /*4390*/  FFMA.FTZ R8, R107, c[0x0][0x2d0], -R13 ;  /* 0x0000b4006b087a23 */ /* 0x010fce000001080d */
[----:B------:R4:W-:Y:S01]  /*43a0*/  MUFU.EX2 R212, R8 ;  /* 0x0000000800d47308 */ /* 0x0009e20000000800 */
[----:B-1----:R-:W-:Y:S02]  /*43b0*/  FFMA.FTZ R4, R67, c[0x0][0x2d0], -R3 ;  /* 0x0000b40043047a23 */ /* 0x002fe40000010803 */
[----:B------:R-:W-:-:S05]  /*43c0*/  IMAD.MOV.U32 R67, RZ, RZ, R14 ;  /* 0x000000ffff437224 */ /* 0x000fca00078e000e */
[----:B------:R1:W5:Y:S01]  /*43d0*/  MUFU.EX2 R236, R4 ;  /* 0x0000000400ec7308 */ /* 0x0003620000000800 */
[----:B------:R-:W-:Y:S02]  /*43e0*/  FFMA.FTZ R14, R169, c[0x0][0x2d0], -R3 ;  /* 0x0000b400a90e7a23 */ /* 0x000fe40000010803 */
[----:B----4-:R-:W-:Y:S02]  /*43f0*/  FFMA.FTZ R8, R128, c[0x0][0x2d0], -R13 ;  /* 0x0000b40080087a23 */ /* 0x010fe4000001080d */
[----:B------:R-:W-:-:S03]  /*4400*/  IMAD.MOV.U32 R128, RZ, RZ, R180 ;  /* 0x000000ffff807224 */ /* 0x000fc600078e00b4 */
[----:B------:R4:W-:Y:S01]  /*4410*/  MUFU.EX2 R213, R8 ;  /* 0x0000000800d57308 */ /* 0x0009e20000000800 */
[----:B-1----:R-:W-:Y:S01]  /*4420*/  FFMA.FTZ R4, R100, c[0x0][0x2d0], -R0 ;  /* 0x0000b40064047a23 */ /* 0x002fe20000010800 */
[----:B-----5:R-:W-:Y:S01]  /*4430*/  F2FP.BF16.PACK_AB R7, R236, R237 ;  /* 0x000000edec07723e */ /* 0x020fe200000010ff */
[----:B------:R-:W-:-:S05]  /*4440*/  IMAD.MOV.U32 R100, RZ, RZ, R136 ;  /* 0x000000ffff647224 */ /* 0x000fca00078e0088 */
[----:B------:R1:W-:Y:S01]  /*4450*/  MUFU.EX2 R229, R4 ;  /* 0x0000000400e57308 */ /* 0x0003e20000000800 */
[----:B----4-:R-:W-:-:S07]  /*4460*/  FFMA.FTZ R8, R129, c[0x0][0x2d0], -R13 ;  /* 0x0000b40081087a23 */ /* 0x010fce000001080d */
[----:B------:R4:W-:Y:S01]  /*4470*/  MUFU.EX2 R180, R14 ;  /* 0x0000000e00b47308 */ /* 0x0009e20000000800 */
[----:B-1----:R-:W-:-:S07]  /*4480*/  FFMA.FTZ R4, R101, c[0x0][0x2d0], -R0 ;  /* 0x0000b40065047a23 */ /* 0x002fce0000010800 */
[----:B------:R1:W-:Y:S08]  /*4490*/  MUFU.EX2 R211, R8 ;  /* 0x0000000800d37308 */ /* 0x0003f00000000800 */
[----:B------:R5:W2:Y:S01]  /*44a0*/  MUFU.EX2 R228, R4 ;  /* 0x0000000400e47308 */ /* 0x000aa20000000800 */
[----:B----4-:R-:W-:Y:S02]  /*44b0*/  FFMA.FTZ R14, R170, c[0x0][0x2d0], -R3 ;  /* 0x0000b400aa0e7a23 */ /* 0x010fe40000010803 */
[----:B-1----:R-:W-:-:S05]  /*44c0*/  FFMA.FTZ R8, R130, c[0x0][0x2d0], -R13 ;  /* 0x0000b40082087a23 */ /* 0x002fca000001080d */
[----:B------:R1:W-:Y:S01]  /*44d0*/  MUFU.EX2 R181, R14 ;  /* 0x0000000e00b57308 */ /* 0x0003e20000000800 */
[----:B-----5:R-:W-:-:S07]  /*44e0*/  F2FP.BF16.PACK_AB R4, R246, R241 ;  /* 0x000000f1f604723e */ /* 0x020fce00000010ff */
[----:B------:R4:W5:Y:S01]  /*44f0*/  MUFU.EX2 R210, R8 ;  /* 0x0000000800d27308 */ /* 0x0009620000000800 */
[----:B--2---:R-:W-:Y:S01]  /*4500*/  HMMA.16816.F32.BF16 R156, R4, R16, R116 ;  /* 0x00000010049c723c */ /* 0x004fe20000041874 */
[----:B-1----:R-:W-:-:S06]  /*4510*/  FFMA.FTZ R14, R171, c[0x0][0x2d0], -R0 ;  /* 0x0000b400ab0e7a23 */ /* 0x002fcc0000010800 */
[----:B------:R1:W-:Y:S01]  /*4520*/  MUFU.EX2 R107, R14 ;  /* 0x0000000e006b7308 */ /* 0x0003e20000000800 */
[----:B---3--:R-:W-:Y:S01]  /*4530*/  HMMA.16816.F32.BF16 R116, R4, R32, R108 ;  /* 0x000000200474723c */ /* 0x008fe2000004186c */
[----:B----4-:R-:W-:-:S06]  /*4540*/  FFMA.FTZ R8, R131, c[0x0][0x2d0], -R12 ;  /* 0x0000b40083087a23 */ /* 0x010fcc000001080c */
[----:B------:R2:W-:Y:S01]  /*4550*/  MUFU.EX2 R203, R8 ;  /* 0x0000000800cb7308 */ /* 0x0005e20000000800 */
[----:B------:R-:W-:Y:S01]  /*4560*/  HMMA.16816.F32.BF16 R172, R4, R20, R120 ;  /* 0x0000001404ac723c */ /* 0x000fe20000041878 */
[----:B-1----:R-:W-:-:S07]  /*4570*/  FFMA.FTZ R14, R186, c[0x0][0x2d0], -R0 ;  /* 0x0000b400ba0e7a23 */ /* 0x002fce0000010800 */
[----:B------:R-:W-:Y:S01]  /*4580*/  HMMA.16816.F32.BF16 R108, R4, R36, R96 ;  /* 0x00000024046c723c */ /* 0x000fe20000041860 */
[----:B------:R-:W-:Y:S01]  /*4590*/  IMAD.MOV.U32 R186, RZ, RZ, R106 ;  /* 0x000000ffffba7224 */ /* 0x000fe200078e006a */
[----:B------:R1:W-:Y:S01]  /*45a0*/  MUFU.EX2 R101, R14 ;  /* 0x0000000e00657308 */ /* 0x0003e20000000800 */
[----:B--2---:R-:W-:-:S05]  /*45b0*/  FFMA.FTZ R8, R154, c[0x0][0x2d0], -R12 ;  /* 0x0000b4009a087a23 */ /* 0x004fca000001080c */
[C---:B------:R-:W-:Y:S01]  /*45c0*/  HMMA.16816.F32.BF16 R176, R4.reuse, R24, R124 ;  /* 0x0000001804b0723c */ /* 0x040fe2000004187c */
[----:B------:R-:W-:Y:S01]  /*45d0*/  IMAD.MOV.U32 R154, RZ, RZ, R100 ;  /* 0x000000ffff9a7224 */ /* 0x000fe200078e0064 */
[----:B------:R2:W3:Y:S06]  /*45e0*/  MUFU.EX2 R202, R8 ;  /* 0x0000000800ca7308 */ /* 0x0004ec0000000800 */
[----:B------:R-:W-:Y:S01]  /*45f0*/  HMMA.16816.F32.BF16 R120, R4, R26, R92 ;  /* 0x0000001a0478723c */ /* 0x000fe2000004185c */
[----:B-1----:R-:W-:-:S04]  /*4600*/  FFMA.FTZ R14, R188, c[0x0][0x2d0], -R0 ;  /* 0x0000b400bc0e7a23 */ /* 0x002fc80000010800 */
[----:B------:R1:W-:Y:S03]  /*4610*/  MUFU.EX2 R102, R14 ;  /* 0x0000000e00667308 */ /* 0x0003e60000000800 */
[C---:B------:R-:W-:Y:S01]  /*4620*/  HMMA.16816.F32.BF16 R136, R4.reuse, R22, R88 ;  /* 0x000000160488723c */ /* 0x040fe20000041858 */
[----:B--2---:R-:W-:Y:S02]  /*4630*/  FFMA.FTZ R8, R153, c[0x0][0x2d0], -R12 ;  /* 0x0000b40099087a23 */ /* 0x004fe4000001080c */
[----:B------:R-:W-:Y:S02]  /*4640*/  IMAD.MOV.U32 R153, RZ, RZ, R67 ;  /* 0x000000ffff997224 */ /* 0x000fe400078e0043 */
[----:B------:R2:W-:Y:S03]  /*4650*/  MUFU.EX2 R201, R8 ;  /* 0x0000000800c97308 */ /* 0x0005e60000000800 */
        /* <DEDUP_REMOVED lines=8> */
[----:B------:R2:W-:Y:S06]  /*46e0*/  MUFU.EX2 R200, R8 ;  /* 0x0000000800c87308 */ /* 0x0005ec0000000800 */
[----:B------:R-:W-:Y:S01]  /*46f0*/  HMMA.16816.F32.BF16 R88, R4, R34, R76 ;  /* 0x000000220458723c */ /* 0x000fe2000004184c */
[----:B-1----:R-:W-:-:S04]  /*4700*/  FFMA.FTZ R14, R189, c[0x0][0x2d0], -R13 ;  /* 0x0000b400bd0e7a23 */ /* 0x002fc8000001080d */
[----:B------:R1:W-:Y:S03]  /*4710*/  MUFU.EX2 R100, R14 ;  /* 0x0000000e00647308 */ /* 0x0003e60000000800 */
[----:B------:R-:W-:Y:S01]  /*4720*/  HMMA.16816.F32.BF16 R84, R4, R38, R68 ;  /* 0x000000260454723c */ /* 0x000fe20000041844 */
[----:B--2---:R-:W-:-:S04]  /*4730*/  FFMA.FTZ R8, R155, c[0x0][0x2d0], -R3 ;  /* 0x0000b4009b087a23 */ /* 0x004fc80000010803 */
[----:B------:R2:W-:Y:S02]  /*4740*/  MUFU.EX2 R185, R8 ;  /* 0x0000000800b97308 */ /* 0x0005e40000000800 */
[----:B------:R-:W-:Y:S02]  /*4750*/  F2FP.BF16.PACK_AB R4, R228, R229 ;  /* 0x000000e5e404723e */ /* 0x000fe400000010ff */
[----:B------:R-:W-:Y:S02]  /*4760*/  F2FP.BF16.PACK_AB R5, R213, R212 ;  /* 0x000000d4d505723e */ /* 0x000fe400000010ff */
[----:B------:R-:W-:Y:S02]  /*4770*/  F2FP.BF16.PACK_AB R6, R218, R219 ;  /* 0x000000dbda06723e */ /* 0x000fe400000010ff */
[----:B-----5:R-:W-:Y:S01]  /*4780*/  F2FP.BF16.PACK_AB R7, R210, R211 ;  /* 0x000000d3d207723e */ /* 0x020fe200000010ff */
[----:B-1----:R-:W-:-:S04]  /*4790*/  FFMA.FTZ R14, R191, c[0x0][0x2d0], -R13 ;  /* 0x0000b400bf0e7a23 */ /* 0x002fc8000001080d */
[----:B------:R1:W-:Y:S02]  /*47a0*/  MUFU.EX2 R67, R14 ;  /* 0x0000000e00437308 */ /* 0x0003e40000000800 */
[----:B------:R-:W-:Y:S01]  /*47b0*/  HMMA.16816.F32.BF16 R80, R4, R24, R72 ;  /* 0x000000180450723c */ /* 0x000fe20000041848 */
[----:B--2---:R-:W-:-:S05]  /*47c0*/  FFMA.FTZ R8, R168, c[0x0][0x2d0], -R3 ;  /* 0x0000b400a8087a23 */ /* 0x004fca0000010803 */
[----:B------:R2:W4:Y:S02]  /*47d0*/  MUFU.EX2 R182, R8 ;  /* 0x0000000800b67308 */ /* 0x0005240000000800 */
[----:B------:R-:W-:Y:S01]  /*47e0*/  HMMA.16816.F32.BF16 R76, R4, R20, R60 ;  /* 0x00000014044c723c */ /* 0x000fe2000004183c */
[----:B-1----:R-:W-:-:S07]  /*47f0*/  FFMA.FTZ R14, R190, c[0x0][0x2d0], -R13 ;  /* 0x0000b400be0e7a23 */ /* 0x002fce000001080d */
[C---:B------:R-:W-:Y:S01]  /*4800*/  HMMA.16816.F32.BF16 R72, R4.reuse, R16, R56 ;  /* 0x000000100448723c */ /* 0x040fe20000041838 */
[----:B--2---:R-:W-:Y:S07]  /*4810*/  LDSM.16.MT88.4 R8, [R222+0x900] ;  /* 0x00090000de08783b */ /* 0x004fee0000004200 */
[C---:B------:R-:W-:Y:S08]  /*4820*/  HMMA.16816.F32.BF16 R68, R4.reuse, R28, R52 ;  /* 0x0000001c0444723c */ /* 0x040ff00000041834 */
[C---:B------:R-:W-:Y:S08]  /*4830*/  HMMA.16816.F32.BF16 R60, R4.reuse, R32, R48 ;  /* 0x00000020043c723c */ /* 0x040ff00000041830 */
[C---:B------:R-:W-:Y:S08]  /*4840*/  HMMA.16816.F32.BF16 R196, R4.reuse, R36, R44 ;  /* 0x0000002404c4723c */ /* 0x040ff0000004182c */
[C---:B------:R-:W-:Y:S01]  /*4850*/  HMMA.16816.F32.BF16 R40, R4.reuse, R30, R148 ;  /* 0x0000001e0428723c */ /* 0x040fe20000041894 */
[----:B------:R-:W1:Y:S07]  /*4860*/  LDSM.16.MT88.4 R28, [R221+0x2900] ;  /* 0x00290000dd1c783b */ /* 0x000e6e0000004200 */
[C---:B------:R-:W-:Y:S01]  /*4870*/  HMMA.16816.F32.BF16 R56, R4.reuse, R26, R144 ;  /* 0x0000001a0438723c */ /* 0x040fe20000041890 */
[----:B------:R-:W-:Y:S06]  /*4880*/  LDSM.16.MT88.4 R24, [R222+0x1900] ;  /* 0x00190000de18783b */ /* 0x000fec0000004200 */
[----:B------:R-:W-:Y:S01]  /*4890*/  IMAD.MOV.U32 R147, RZ, RZ, R66 ;  /* 0x000000ffff937224 */ /* 0x000fe200078e0042 */
[----:B------:R-:W-:Y:S01]  /*48a0*/  HMMA.16816.F32.BF16 R48, R4, R22, R140 ;  /* 0x000000160430723c */ /* 0x000fe2000004188c */
[----:B------:R-:W-:Y:S01]  /*48b0*/  LDSM.16.MT88.4 R20, [R221+0x1900] ;  /* 0x00190000dd14783b */ /* 0x000fe20000004200 */
[----:B------:R2:W-:Y:S01]  /*48c0*/  MUFU.EX2 R66, R14 ;  /* 0x0000000e00427308 */ /* 0x0005e20000000800 */
[----:B------:R-:W-:-:S02]  /*48d0*/  IMAD.MOV.U32 R146, RZ, RZ, R65 ;  /* 0x000000ffff927224 */ /* 0x000fc400078e0041 */
[----:B------:R-:W-:Y:S01]  /*48e0*/  IMAD.MOV.U32 R144, RZ, RZ, R194 ;  /* 0x000000ffff907224 */ /* 0x000fe200078e00c2 */
[----:B------:R-:W-:Y:S01]  /*48f0*/  LDSM.16.MT88.4 R140, [R222+0xd00] ;  /* 0x000d0000de8c783b */ /* 0x000fe20000004200 */
[----:B------:R-:W-:Y:S01]  /*4900*/  IMAD.MOV.U32 R145, RZ, RZ, R193 ;  /* 0x000000ffff917224 */ /* 0x000fe200078e00c1 */
[C---:B------:R-:W-:Y:S02]  /*4910*/  HMMA.16816.F32.BF16 R44, R4.reuse, R18, R132 ;  /* 0x00000012042c723c */ /* 0x040fe40000041884 */
[----:B------:R-:W5:Y:S06]  /*4920*/  LDSM.16.MT88.4 R16, [R221+0x900] ;  /* 0x00090000dd10783b */ /* 0x000f6c0000004200 */
[----:B------:R-:W-:Y:S01]  /*4930*/  HMMA.16816.F32.BF16 R52, R4, R34, R160 ;  /* 0x000000220434723c */ /* 0x000fe200000418a0 */
[----:B------:R-:W5:Y:S01]  /*4940*/  LDSM.16.MT88.4 R32, [R222+0x2900] ;  /* 0x00290000de20783b */ /* 0x000f620000004200 */
[----:B--2---:R-:W-:-:S04]  /*4950*/  FFMA.FTZ R14, R192, c[0x0][0x2d0], -R13 ;  /* 0x0000b400c00e7a23 */ /* 0x004fc8000001080d */
[----:B------:R-:W2:Y:S02]  /*4960*/  MUFU.EX2 R65, R14 ;  /* 0x0000000e00417308 */ /* 0x000ea40000000800 */
[----:B------:R-:W-:Y:S07]  /*4970*/  HMMA.16816.F32.BF16 R36, R4, R38, R164 ;  /* 0x000000260424723c */ /* 0x000fee00000418a4 */
[----:B---3--:R-:W-:Y:S02]  /*4980*/  F2FP.BF16.PACK_AB R4, R202, R203 ;  /* 0x000000cbca04723e */ /* 0x008fe400000010ff */
[----:B----4-:R-:W-:-:S02]  /*4990*/  F2FP.BF16.PACK_AB R5, R182, R185 ;  /* 0x000000b9b605723e */ /* 0x010fc400000010ff */
[----:B------:R-:W-:Y:S02]  /*49a0*/  F2FP.BF16.PACK_AB R6, R200, R201 ;  /* 0x000000c9c806723e */ /* 0x000fe400000010ff */
[----:B------:R-:W-:-:S07]  /*49b0*/  F2FP.BF16.PACK_AB R7, R181, R180 ;  /* 0x000000b4b507723e */ /* 0x000fce00000010ff */
[C---:B-1----:R-:W-:Y:S08]  /*49c0*/  HMMA.16816.F32.BF16 R188, R4.reuse, R28, R116 ;  /* 0x0000001c04bc723c */ /* 0x042ff00000041874 */
[C---:B-----5:R-:W-:Y:S08]  /*49d0*/  HMMA.16816.F32.BF16 R112, R4.reuse, R16, R176 ;  /* 0x000000100470723c */ /* 0x060ff000000418b0 */
[C---:B------:R-:W-:Y:S01]  /*49e0*/  HMMA.16816.F32.BF16 R132, R4.reuse, R8, R172 ;  /* 0x000000080484723c */ /* 0x040fe200000418ac */
[----:B------:R-:W-:Y:S07]  /*49f0*/  LDSM.16.MT88.4 R172, [R222+0x1d00] ;  /* 0x001d0000deac783b */ /* 0x000fee0000004200 */
[C---:B------:R-:W-:Y:S01]  /*4a00*/  HMMA.16816.F32.BF16 R148, R4.reuse, R20, R156 ;  /* 0x000000140494723c */ /* 0x040fe2000004189c */
[----:B------:R-:W1:Y:S07]  /*4a10*/  LDSM.16.MT88.4 R156, [R221+0x1d00] ;  /* 0x001d0000dd9c783b */ /* 0x000e6e0000004200 */
[C---:B------:R-:W-:Y:S01]  /*4a20*/  HMMA.16816.F32.BF16 R164, R4.reuse, R24, R124 ;  /* 0x0000001804a4723c */ /* 0x040fe2000004187c */
[----:B------:R-:W-:Y:S07]  /*4a30*/  LDSM.16.MT88.4 R124, [R221+0xd00] ;  /* 0x000d0000dd7c783b */ /* 0x000fee0000004200 */
[C---:B------:R-:W-:Y:S08]  /*4a40*/  HMMA.16816.F32.BF16 R192, R4.reuse, R32, R108 ;  /* 0x0000002004c0723c */ /* 0x040ff0000004186c */
[C---:B------:R-:W-:Y:S08]  /*4a50*/  HMMA.16816.F32.BF16 R120, R4.reuse, R18, R120 ;  /* 0x000000120478723c */ /* 0x040ff00000041878 */
[C---:B------:R-:W-:Y:S08]  /*4a60*/  HMMA.16816.F32.BF16 R136, R4.reuse, R10, R136 ;  /* 0x0000000a0488723c */ /* 0x040ff00000041888 */
[C---:B------:R-:W-:Y:S08]  /*4a70*/  HMMA.16816.F32.BF16 R96, R4.reuse, R22, R96 ;  /* 0x000000160460723c */ /* 0x040ff00000041860 */
[C---:B------:R-:W-:Y:S08]  /*4a80*/  HMMA.16816.F32.BF16 R168, R4.reuse, R26, R92 ;  /* 0x0000001a04a8723c */ /* 0x040ff0000004185c */
[C---:B------:R-:W-:Y:S08]  /*4a90*/  HMMA.16816.F32.BF16 R88, R4.reuse, R30, R88 ;  /* 0x0000001e0458723c */ /* 0x040ff00000041858 */
[----:B------:R-:W-:Y:S07]  /*4aa0*/  HMMA.16816.F32.BF16 R116, R4, R34, R84 ;  /* 0x000000220474723c */ /* 0x000fee0000041854 */
[----:B------:R-:W-:-:S02]  /*4ab0*/  F2FP.BF16.PACK_AB R4, R101, R107 ;  /* 0x0000006b6504723e */ /* 0x000fc400000010ff */
[----:B------:R-:W-:Y:S02]  /*4ac0*/  F2FP.BF16.PACK_AB R5, R67, R100 ;  /* 0x000000644305723e */ /* 0x000fe400000010ff */
[----:B------:R-:W-:Y:S02]  /*4ad0*/  F2FP.BF16.PACK_AB R6, R106, R102 ;  /* 0x000000666a06723e */ /* 0x000fe400000010ff */
[----:B--2---:R-:W-:-:S07]  /*4ae0*/  F2FP.BF16.PACK_AB R7, R65, R66 ;  /* 0x000000424107723e */ /* 0x004fce00000010ff */
[C---:B------:R-:W-:Y:S07]  /*4af0*/  HMMA.16816.F32.BF16 R128, R4.reuse, R8, R76 ;  /* 0x000000080480723c */ /* 0x040fee000004184c */
[----:B------:R-:W-:Y:S01]  /*4b00*/  FFMA.FTZ R8, R207, c[0x0][0x2d0], -R12 ;  /* 0x0000b400cf087a23 */ /* 0x000fe2000001080c */
[----:B------:R-:W-:Y:S01]  /*4b10*/  HMMA.16816.F32.BF16 R108, R4, R10, R48 ;  /* 0x0000000a046c723c */ /* 0x000fe20000041830 */
[----:B------:R-:W-:Y:S02]  /*4b20*/  IMAD.MOV.U32 R207, RZ, RZ, R145 ;  /* 0x000000ffffcf7224 */ /* 0x000fe400078e0091 */
[----:B------:R2:W-:Y:S01]  /*4b30*/  MUFU.EX2 R49, R8 ;  /* 0x0000000800317308 */ /* 0x0005e20000000800 */
[----:B------:R-:W-:-:S03]  /*4b40*/  FADD.FTZ R9, R240, R239 ;  /* 0x000000eff0097221 */ /* 0x000fc60000010000 */
[----:B------:R-:W-:Y:S01]  /*4b50*/  IMAD.MOV.U32 R50, RZ, RZ, R144 ;  /* 0x000000ffff327224 */ /* 0x000fe200078e0090 */
[----:B------:R-:W-:Y:S01]  /*4b60*/  HMMA.16816.F32.BF16 R160, R4, R18, R56 ;  /* 0x0000001204a0723c */ /* 0x000fe20000041838 */
[----:B------:R-:W-:Y:S02]  /*4b70*/  IMAD.MOV.U32 R10, RZ, RZ, R146 ;  /* 0x000000ffff0a7224 */ /* 0x000fe400078e0092 */
[----:B------:R-:W-:Y:S02]  /*4b80*/  IMAD.MOV.U32 R11, RZ, RZ, R147 ;  /* 0x000000ffff0b7224 */ /* 0x000fe400078e0093 */
[----:B------:R-:W-:-:S03]  /*4b90*/  IMAD.MOV.U32 R51, RZ, RZ, R152 ;  /* 0x000000ffff337224 */ /* 0x000fc600078e0098 */
[C---:B------:R-:W-:Y:S01]  /*4ba0*/  HMMA.16816.F32.BF16 R56, R4.reuse, R22, R44 ;  /* 0x000000160438723c */ /* 0x040fe2000004182c */
[----:B--2---:R-:W-:Y:S02]  /*4bb0*/  FFMA.FTZ R8, R205, c[0x0][0x2d0], -R12 ;  /* 0x0000b400cd087a23 */ /* 0x004fe4000001080c */
[----:B------:R-:W-:Y:S02]  /*4bc0*/  IMAD.MOV.U32 R205, RZ, RZ, R153 ;  /* 0x000000ffffcd7224 */ /* 0x000fe400078e0099 */
[----:B------:R2:W3:Y:S03]  /*4bd0*/  MUFU.EX2 R48, R8 ;  /* 0x0000000800307308 */ /* 0x0004e60000000800 */
[----:B------:R-:W-:Y:S01]  /*4be0*/  HMMA.16816.F32.BF16 R68, R4, R24, R68 ;  /* 0x000000180444723c */ /* 0x000fe20000041844 */
[----:B------:R-:W-:Y:S02]  /*4bf0*/  IMAD.MOV.U32 R46, RZ, RZ, R15 ;  /* 0x000000ffff2e7224 */ /* 0x000fe400078e000f */
[----:B------:R-:W-:-:S05]  /*4c00*/  IMAD.MOV.U32 R47, RZ, RZ, R154 ;  /* 0x000000ffff2f7224 */ /* 0x000fca00078e009a */
[----:B------:R-:W-:Y:S01]  /*4c10*/  HMMA.16816.F32.BF16 R144, R4, R20, R72 ;  /* 0x000000140490723c */ /* 0x000fe20000041848 */
[----:B--2---:R-:W-:-:S07]  /*4c20*/  FFMA.FTZ R8, R204, c[0x0][0x2d0], -R12 ;  /* 0x0000b400cc087a23 */ /* 0x004fce000001080c */
[C---:B------:R-:W-:Y:S01]  /*4c30*/  HMMA.16816.F32.BF16 R176, R4.reuse, R16, R80 ;  /* 0x0000001004b0723c */ /* 0x040fe20000041850 */
[----:B------:R-:W2:Y:S01]  /*4c40*/  LDSM.16.MT88.4 R80, [R221+0x2d00] ;  /* 0x002d0000dd50783b */ /* 0x000ea20000004200 */
[----:B---3--:R-:W-:Y:S01]  /*4c50*/  F2FP.BF16.PACK_AB R92, R48, R49 ;  /* 0x00000031305c723e */ /* 0x008fe200000010ff */
[----:B------:R3:W-:Y:S05]  /*4c60*/  MUFU.EX2 R44, R8 ;  /* 0x00000008002c7308 */ /* 0x0007ea0000000800 */
[C---:B------:R-:W-:Y:S08]  /*4c70*/  HMMA.16816.F32.BF16 R40, R4.reuse, R26, R40 ;  /* 0x0000001a0428723c */ /* 0x040ff00000041828 */
[----:B------:R-:W-:Y:S01]  /*4c80*/  HMMA.16816.F32.BF16 R60, R4, R28, R60 ;  /* 0x0000001c043c723c */ /* 0x000fe2000004183c */
[----:B---3--:R-:W-:-:S04]  /*4c90*/  FFMA.FTZ R8, R206, c[0x0][0x2d0], -R12 ;  /* 0x0000b400ce087a23 */ /* 0x008fc8000001080c */
[----:B------:R3:W4:Y:S03]  /*4ca0*/  MUFU.EX2 R24, R8 ;  /* 0x0000000800187308 */ /* 0x0007260000000800 */
[C---:B------:R-:W-:Y:S08]  /*4cb0*/  HMMA.16816.F32.BF16 R52, R4.reuse, R30, R52 ;  /* 0x0000001e0434723c */ /* 0x040ff00000041834 */
[----:B------:R-:W-:Y:S01]  /*4cc0*/  HMMA.16816.F32.BF16 R84, R4, R32, R196 ;  /* 0x000000200454723c */ /* 0x000fe200000418c4 */
[----:B---3--:R-:W-:-:S07]  /*4cd0*/  FFMA.FTZ R8, R215, c[0x0][0x2d0], -R3 ;  /* 0x0000b400d7087a23 */ /* 0x008fce0000010803 */
[----:B------:R-:W-:Y:S01]  /*4ce0*/  HMMA.16816.F32.BF16 R36, R4, R34, R36 ;  /* 0x000000220424723c */ /* 0x000fe20000041824 */
[----:B------:R-:W3:Y:S01]  /*4cf0*/  LDSM.16.MT88.4 R4, [R222+0x2d00] ;  /* 0x002d0000de04783b */ /* 0x000ee20000004200 */
[----:B----4-:R-:W-:Y:S01]  /*4d00*/  F2FP.BF16.PACK_AB R94, R24, R44 ;  /* 0x0000002c185e723e */ /* 0x010fe200000010ff */
[----:B------:R4:W-:Y:S02]  /*4d10*/  MUFU.EX2 R23, R8 ;  /* 0x0000000800177308 */ /* 0x0009e40000000800 */
[----:B----4-:R-:W-:-:S06]  /*4d20*/  FFMA.FTZ R8, R214, c[0x0][0x2d0], -R3 ;  /* 0x0000b400d6087a23 */ /* 0x010fcc0000010803 */
[----:B------:R4:W5:Y:S02]  /*4d30*/  MUFU.EX2 R22, R8 ;  /* 0x0000000800167308 */ /* 0x0009640000000800 */
[--C-:B----4-:R-:W-:Y:S01]  /*4d40*/  FFMA.FTZ R8, R208, c[0x0][0x2d0], -R3.reuse ;  /* 0x0000b400d0087a23 */ /* 0x110fe20000010803 */
[----:B-----5:R-:W-:Y:S01]  /*4d50*/  F2FP.BF16.PACK_AB R93, R22, R23 ;  /* 0x00000017165d723e */ /* 0x020fe200000010ff */
[----:B------:R-:W-:-:S04]  /*4d60*/  FFMA.FTZ R3, R209, c[0x0][0x2d0], -R3 ;  /* 0x0000b400d1037a23 */ /* 0x000fc80000010803 */
[----:B------:R4:W-:Y:S08]  /*4d70*/  MUFU.EX2 R20, R8 ;  /* 0x0000000800147308 */ /* 0x0009f00000000800 */
[----:B------:R5:W1:Y:S01]  /*4d80*/  MUFU.EX2 R21, R3 ;  /* 0x0000000300157308 */ /* 0x000a620000000800 */
[----:B----4-:R-:W-:-:S04]  /*4d90*/  FADD.FTZ R8, R47, R46 ;  /* 0x0000002e2f087221 */ /* 0x010fc80000010000 */
[----:B------:R-:W-:Y:S02]  /*4da0*/  FADD.FTZ R10, R10, R8 ;  /* 0x000000080a0a7221 */ /* 0x000fe40000010000 */
[----:B-----5:R-:W-:Y:S01]  /*4db0*/  FFMA.FTZ R3, R234, c[0x0][0x2d0], -R0 ;  /* 0x0000b400ea037a23 */ /* 0x020fe20000010800 */
[----:B-1----:R-:W-:-:S03]  /*4dc0*/  F2FP.BF16.PACK_AB R95, R21, R20 ;  /* 0x00000014155f723e */ /* 0x002fc600000010ff */
[----:B------:R1:W-:Y:S04]  /*4dd0*/  MUFU.EX2 R19, R3 ;  /* 0x0000000300137308 */ /* 0x0003e80000000800 */
[C---:B------:R-:W-:Y:S08]  /*4de0*/  HMMA.16816.F32.BF16 R152, R92.reuse, R158, R96 ;  /* 0x0000009e5c98723c */ /* 0x040ff00000041860 */
[----:B--2---:R-:W-:Y:S01]  /*4df0*/  HMMA.16816.F32.BF16 R76, R92, R82, R88 ;  /* 0x000000525c4c723c */ /* 0x004fe20000041858 */
[----:B-1----:R-:W-:-:S04]  /*4e00*/  FFMA.FTZ R3, R233, c[0x0][0x2d0], -R0 ;  /* 0x0000b400e9037a23 */ /* 0x002fc80000010800 */
[----:B------:R1:W2:Y:S03]  /*4e10*/  MUFU.EX2 R18, R3 ;  /* 0x0000000300127308 */ /* 0x0002a60000000800 */
[C---:B---3--:R-:W-:Y:S08]  /*4e20*/  HMMA.16816.F32.BF16 R88, R92.reuse, R4, R192 ;  /* 0x000000045c58723c */ /* 0x048ff000000418c0 */
[----:B------:R-:W-:Y:S01]  /*4e30*/  HMMA.16816.F32.BF16 R112, R92, R124, R112 ;  /* 0x0000007c5c70723c */ /* 0x000fe20000041870 */
[--C-:B-1----:R-:W-:Y:S01]  /*4e40*/  FFMA.FTZ R3, R216, c[0x0][0x2d0], -R0.reuse ;  /* 0x0000b400d8037a23 */ /* 0x102fe20000010800 */
[----:B--2---:R-:W-:Y:S01]  /*4e50*/  F2FP.BF16.PACK_AB R96, R18, R19 ;  /* 0x000000131260723e */ /* 0x004fe200000010ff */
[----:B------:R-:W-:-:S05]  /*4e60*/  FFMA.FTZ R0, R217, c[0x0][0x2d0], -R0 ;  /* 0x0000b400d9007a23 */ /* 0x000fca0000010800 */
[C---:B------:R-:W-:Y:S01]  /*4e70*/  HMMA.16816.F32.BF16 R120, R92.reuse, R126, R120 ;  /* 0x0000007e5c78723c */ /* 0x040fe20000041878 */
[----:B------:R1:W-:Y:S07]  /*4e80*/  MUFU.EX2 R17, R3 ;  /* 0x0000000300117308 */ /* 0x0003ee0000000800 */
[C---:B------:R-:W-:Y:S01]  /*4e90*/  HMMA.16816.F32.BF16 R132, R92.reuse, R140, R132 ;  /* 0x0000008c5c84723c */ /* 0x040fe20000041884 */
[----:B------:R2:W3:Y:S07]  /*4ea0*/  MUFU.EX2 R16, R0 ;  /* 0x0000000000107308 */ /* 0x0004ee0000000800 */
[----:B------:R-:W-:Y:S01]  /*4eb0*/  HMMA.16816.F32.BF16 R136, R92, R142, R136 ;  /* 0x0000008e5c88723c */ /* 0x000fe20000041888 */
[----:B-1----:R-:W-:-:S02]  /*4ec0*/  FADD.FTZ R3, R11, R205 ;  /* 0x000000cd0b037221 */ /* 0x002fc40000010000 */
[----:B------:R-:W-:Y:S02]  /*4ed0*/  FADD.FTZ R11, R242, R9 ;  /* 0x00000009f20b7221 */ /* 0x000fe40000010000 */
[----:B------:R-:W-:Y:S02]  /*4ee0*/  FADD.FTZ R9, R207, R3 ;  /* 0x00000003cf097221 */ /* 0x000fe40000010000 */
[----:B------:R-:W-:Y:S01]  /*4ef0*/  FADD.FTZ R3, R50, R10 ;  /* 0x0000000a32037221 */ /* 0x000fe20000010000 */
[----:B------:R-:W-:Y:S01]  /*4f00*/  HMMA.16816.F32.BF16 R148, R92, R156, R148 ;  /* 0x0000009c5c94723c */ /* 0x000fe20000041894 */
[----:B--2---:R-:W-:Y:S01]  /*4f10*/  FFMA.FTZ R0, R252, c[0x0][0x2d0], -R13 ;  /* 0x0000b400fc007a23 */ /* 0x004fe2000001080d */
[----:B---3--:R-:W-:-:S03]  /*4f20*/  F2FP.BF16.PACK_AB R98, R16, R17 ;  /* 0x000000111062723e */ /* 0x008fc600000010ff */
[----:B------:R1:W-:Y:S03]  /*4f30*/  MUFU.EX2 R12, R0 ;  /* 0x00000000000c7308 */ /* 0x0003e60000000800 */
[C---:B------:R-:W-:Y:S08]  /*4f40*/  HMMA.16816.F32.BF16 R164, R92.reuse, R172, R164 ;  /* 0x000000ac5ca4723c */ /* 0x040ff000000418a4 */
[----:B------:R-:W-:Y:S01]  /*4f50*/  HMMA.16816.F32.BF16 R168, R92, R174, R168 ;  /* 0x000000ae5ca8723c */ /* 0x000fe200000418a8 */
[----:B-1----:R-:W-:-:S07]  /*4f60*/  FFMA.FTZ R0, R251, c[0x0][0x2d0], -R13 ;  /* 0x0000b400fb007a23 */ /* 0x002fce000001080d */
[C---:B------:R-:W-:Y:S01]  /*4f70*/  HMMA.16816.F32.BF16 R72, R92.reuse, R80, R188 ;  /* 0x000000505c48723c */ /* 0x040fe200000418bc */
[----:B------:R1:W2:Y:S07]  /*4f80*/  MUFU.EX2 R14, R0 ;  /* 0x00000000000e7308 */ /* 0x0002ae0000000800 */
[----:B------:R-:W-:Y:S01]  /*4f90*/  HMMA.16816.F32.BF16 R92, R92, R6, R116 ;  /* 0x000000065c5c723c */ /* 0x000fe20000041874 */
[----:B-1----:R-:W-:Y:S01]  /*4fa0*/  FFMA.FTZ R0, R231, c[0x0][0x2d0], -R13 ;  /* 0x0000b400e7007a23 */ /* 0x002fe2000001080d */
[----:B--2---:R-:W-:-:S03]  /*4fb0*/  F2FP.BF16.PACK_AB R97, R14, R12 ;  /* 0x0000000c0e61723e */ /* 0x004fc600000010ff */
[----:B------:R1:W-:Y:S02]  /*4fc0*/  MUFU.EX2 R15, R0 ;  /* 0x00000000000f7308 */ /* 0x0003e40000000800 */
[----:B-1----:R-:W-:-:S06]  /*4fd0*/  FFMA.FTZ R0, R232, c[0x0][0x2d0], -R13 ;  /* 0x0000b400e8007a23 */ /* 0x002fcc000001080d */
[----:B------:R1:W2:Y:S02]  /*4fe0*/  MUFU.EX2 R13, R0 ;  /* 0x00000000000d7308 */ /* 0x0002a40000000800 */
[----:B-1----:R-:W-:Y:S01]  /*4ff0*/  FADD.FTZ R0, R248, R243 ;  /* 0x000000f3f8007221 */ /* 0x002fe20000010000 */
[----:B--2---:R-:W-:-:S03]  /*5000*/  F2FP.BF16.PACK_AB R99, R13, R15 ;  /* 0x0000000f0d63723e */ /* 0x004fc600000010ff */
[----:B------:R-:W-:-:S04]  /*5010*/  FADD.FTZ R0, R249, R0 ;  /* 0x00000000f9007221 */ /* 0x000fc80000010000 */
[----:B------:R-:W-:Y:S01]  /*5020*/  FADD.FTZ R8, R250, R0 ;  /* 0x00000000fa087221 */ /* 0x000fe20000010000 */
[----:B------:R-:W-:Y:S01]  /*5030*/  HMMA.16816.F32.BF16 R84, R96, R4, R84 ;  /* 0x000000046054723c */ /* 0x000fe20000041854 */
[----:B------:R-:W-:Y:S01]  /*5040*/  FADD.FTZ R0, R51, R9 ;  /* 0x0000000933007221 */ /* 0x000fe20000010000 */
[----:B------:R-:W-:Y:S01]  /*5050*/  IADD3 R250, R187, -0x2, RZ ;  /* 0xfffffffebbfa7810 */ /* 0x000fe20007ffe0ff */
[----:B------:R-:W-:-:S03]  /*5060*/  FADD.FTZ R8, R229, R8 ;  /* 0x00000008e5087221 */ /* 0x000fc60000010000 */
[----:B------:R-:W-:Y:S01]  /*5070*/  ISETP.GE.AND P4, PT, R250, R186, PT ;  /* 0x000000bafa00720c */ /* 0x000fe20003f86270 */
[----:B------:R-:W-:Y:S01]  /*5080*/  FADD.FTZ R4, R247, R11 ;  /* 0x0000000bf7047221 */ /* 0x000fe20000010000 */
[C---:B------:R-:W-:Y:S01]  /*5090*/  HMMA.16816.F32.BF16 R116, R96.reuse, R124, R176 ;  /* 0x0000007c6074723c */ /* 0x040fe200000418b0 */
[----:B------:R-:W-:Y:S02]  /*50a0*/  FADD.FTZ R5, R241, R3 ;  /* 0x00000003f1057221 */ /* 0x000fe40000010000 */
[----:B------:R-:W-:Y:S02]  /*50b0*/  FADD.FTZ R4, R212, R4 ;  /* 0x00000004d4047221 */ /* 0x000fe40000010000 */
[----:B------:R-:W-:Y:S02]  /*50c0*/  FADD.FTZ R3, R235, R0 ;  /* 0x00000000eb037221 */ /* 0x000fe40000010000 */
[----:B------:R-:W-:Y:S01]  /*50d0*/  FADD.FTZ R0, R228, R8 ;  /* 0x00000008e4007221 */ /* 0x000fe20000010000 */
[----:B------:R-:W-:Y:S01]  /*50e0*/  HMMA.16816.F32.BF16 R124, R96, R126, R160 ;  /* 0x0000007e607c723c */ /* 0x000fe200000418a0 */
[----:B------:R-:W-:-:S02]  /*50f0*/  FADD.FTZ R4, R213, R4 ;  /* 0x00000004d5047221 */ /* 0x000fc40000010000 */
[----:B------:R-:W-:Y:S02]  /*5100*/  FADD.FTZ R5, R246, R5 ;  /* 0x00000005f6057221 */ /* 0x000fe40000010000 */
[----:B------:R-:W-:Y:S02]  /*5110*/  FADD.FTZ R0, R219, R0 ;  /* 0x00000000db007221 */ /* 0x000fe40000010000 */
[----:B------:R-:W-:Y:S01]  /*5120*/  FADD.FTZ R4, R211, R4 ;  /* 0x00000004d3047221 */ /* 0x000fe20000010000 */
[----:B------:R-:W-:Y:S01]  /*5130*/  HMMA.16816.F32.BF16 R160, R96, R172, R68 ;  /* 0x000000ac60a0723c */ /* 0x000fe20000041844 */
[----:B------:R-:W-:Y:S02]  /*5140*/  FADD.FTZ R5, R245, R5 ;  /* 0x00000005f5057221 */ /* 0x000fe40000010000 */
[----:B------:R-:W-:Y:S02]  /*5150*/  FADD.FTZ R0, R218, R0 ;  /* 0x00000000da007221 */ /* 0x000fe40000010000 */
[----:B------:R-:W-:-:S02]  /*5160*/  FADD.FTZ R4, R210, R4 ;  /* 0x00000004d2047221 */ /* 0x000fc40000010000 */
        /* <DEDUP_REMOVED lines=12> */
[----:B------:R-:W-:-:S04]  /*5230*/  FADD.FTZ R5, R201, R5 ;  /* 0x00000005c9057221 */ /* 0x000fc80000010000 */
[----:B------:R-:W-:-:S03]  /*5240*/  FADD.FTZ R5, R200, R5 ;  /* 0x00000005c8057221 */ /* 0x000fc60000010000 */
[C---:B------:R-:W-:Y:S08]  /*5250*/  HMMA.16816.F32.BF16 R140, R96.reuse, R142, R108 ;  /* 0x0000008e608c723c */ /* 0x040ff0000004186c */
[C---:B------:R-:W-:Y:S08]  /*5260*/  HMMA.16816.F32.BF16 R156, R96.reuse, R158, R56 ;  /* 0x0000009e609c723c */ /* 0x040ff00000041838 */
[C---:B------:R-:W-:Y:S08]  /*5270*/  HMMA.16816.F32.BF16 R172, R96.reuse, R174, R40 ;  /* 0x000000ae60ac723c */ /* 0x040ff00000041828 */
[C---:B------:R-:W-:Y:S08]  /*5280*/  HMMA.16816.F32.BF16 R80, R96.reuse, R82, R52 ;  /* 0x000000526050723c */ /* 0x040ff00000041834 */
[----:B------:R-:W-:Y:S07]  /*5290*/  HMMA.16816.F32.BF16 R96, R96, R6, R36 ;  /* 0x000000066060723c */ /* 0x000fee0000041824 */
[----:B------:R-:W-:-:S02]  /*52a0*/  FADD.FTZ R6, R238, R3 ;  /* 0x00000003ee067221 */ /* 0x000fc40000010000 */
[----:B------:R-:W-:Y:S02]  /*52b0*/  FADD.FTZ R3, R106, R0 ;  /* 0x000000006a037221 */ /* 0x000fe40000010000 */
[----:B------:R-:W-:Y:S02]  /*52c0*/  FADD.FTZ R6, R237, R6 ;  /* 0x00000006ed067221 */ /* 0x000fe40000010000 */
[----:B------:R-:W-:Y:S02]  /*52d0*/  FADD.FTZ R0, R65, R4 ;  /* 0x0000000441007221 */ /* 0x000fe40000010000 */
[----:B------:R-:W-:Y:S02]  /*52e0*/  FADD.FTZ R6, R236, R6 ;  /* 0x00000006ec067221 */ /* 0x000fe40000010000 */
[----:B------:R-:W-:Y:S02]  /*52f0*/  FADD.FTZ R4, R19, R3 ;  /* 0x0000000313047221 */ /* 0x000fe40000010000 */
        /* <DEDUP_REMOVED lines=17> */
[----:B------:R-:W-:Y:S01]  /*5410*/  FADD.FTZ R3, R24, R0 ;  /* 0x0000000018037221 */ /* 0x000fe20000010000 */
[----:B------:R1:W-:Y:S01]  /*5420*/  STL [R1+0x1c], R6 ;  /* 0x00001c0601007387 */ /* 0x0003e20000100800 */
[----:B------:R-:W-:-:S03]  /*5430*/  FADD.FTZ R0, R21, R5 ;  /* 0x0000000515007221 */ /* 0x000fc60000010000 */
[----:B------:R1:W-:Y:S04]  /*5440*/  STL [R1+0x20], R4 ;  /* 0x0000200401007387 */ /* 0x0003e80000100800 */
[----:B------:R1:W-:Y:S04]  /*5450*/  STL [R1+0x28], R0 ;  /* 0x0000280001007387 */ /* 0x0003e80000100800 */
[----:B------:R1:W-:Y:S01]  /*5460*/  STL [R1+0x24], R3 ;  /* 0x0000240301007387 */ /* 0x0003e20000100800 */
[----:B------:R-:W-:Y:S05]  /*5470*/  @!P4 BRA `(.L_x_11) ;  /* 0x00003d300000c947 */ /* 0x000fea0003800000 */
[----:B------:R-:W-:Y:S01]  /*5480*/  SHF.R.S32.HI R187, RZ, 0x1f, R64 ;  /* 0x0000001fffbb7819 */ /* 0x000fe20000011440 */
[C---:B-1----:R-:W-:Y:S01]  /*5490*/  IMAD.SHL.U32 R4, R64.reuse, 0x2, RZ ;  /* 0x0000000240047824 */ /* 0x042fe200078e00ff */
[----:B------:R-:W-:Y:S01]  /*54a0*/  SHF.R.S32.HI R186, RZ, 0x1f, R183 ;  /* 0x0000001fffba7819 */ /* 0x000fe200000114b7 */
[----:B------:R-:W-:Y:S01]  /*54b0*/  IMAD.MOV.U32 R107, RZ, RZ, R2 ;  /* 0x000000ffff6b7224 */ /* 0x000fe200078e0002 */
[----:B------:R-:W-:Y:S01]  /*54c0*/  SHF.L.U64.HI R0, R64, 0x1, R187 ;  /* 0x0000000140007819 */ /* 0x000fe200000102bb */
[----:B------:R-:W-:Y:S01]  /*54d0*/  IMAD.MOV.U32 R100, RZ, RZ, R104 ;  /* 0x000000ffff647224 */ /* 0x000fe200078e0068 */
[C---:B------:R-:W-:Y:S01]  /*54e0*/  SHF.L.U64.HI R3, R183.reuse, 0x1, R186 ;  /* 0x00000001b7037819 */ /* 0x040fe200000102ba */
[----:B------:R-:W-:Y:S01]  /*54f0*/  IMAD.MOV.U32 R106, RZ, RZ, R103 ;  /* 0x000000ffff6a7224 */ /* 0x000fe200078e0067 */
[----:B------:R-:W-:Y:S01]  /*5500*/  SHF.R.S32.HI R186, RZ, 0x1f, R184 ;  /* 0x0000001fffba7819 */ /* 0x000fe200000114b8 */
[----:B------:R1:W-:Y:S03]  /*5510*/  STL [R1+0x14], R0 ;  /* 0x0000140001007387 */ /* 0x0003e60000100800 */
[----:B------:R-:W-:Y:S01]  /*5520*/  SHF.L.U64.HI R2, R184, 0x1, R186 ;  /* 0x00000001b8027819 */ /* 0x000fe200000102ba */
[----:B------:R-:W-:Y:S04]  /*5530*/  STL [R1+0x10], R4 ;  /* 0x0000100401007387 */ /* 0x000fe80000100800 */
[----:B------:R2:W-:Y:S01]  /*5540*/  STL [R1+0xc], R3 ;  /* 0x00000c0301007387 */ /* 0x0005e20000100800 */
[----:B-1----:R-:W-:-:S05]  /*5550*/  IMAD.SHL.U32 R0, R183, 0x2, RZ ;  /* 0x00000002b7007824 */ /* 0x002fca00078e00ff */
[----:B------:R1:W-:Y:S01]  /*5560*/  STL [R1+0x8], R0 ;  /* 0x0000080001007387 */ /* 0x0003e20000100800 */
[----:B--2---:R-:W-:Y:S02]  /*5570*/  MOV R3, R105 ;  /* 0x0000006900037202 */ /* 0x004fe40000000f00 */
[----:B-1----:R-:W-:-:S05]  /*5580*/  SHF.L.U32 R0, R184, 0x1, RZ ;  /* 0x00000001b8007819 */ /* 0x002fca00000006ff */
[----:B------:R1:W-:Y:S04]  /*5590*/  STL [R1], R0 ;  /* 0x0000000001007387 */ /* 0x0003e80000100800 */
[----:B------:R1:W-:Y:S01]  /*55a0*/  STL [R1+0x4], R2 ;  /* 0x0000040201007387 */ /* 0x0003e20000100800 */
[----:B------:R-:W-:Y:S05]  /*55b0*/  BRA `(.L_x_12) ;  /* 0x0000037000007947 */ /* 0x000fea0003800000 */
.L_x_14:
[----:B------:R-:W2:Y:S01]  /*55c0*/  LDL R2, [R1+0x34] ;  /* 0x0000340001027983 */ /* 0x000ea20000100800 */
[----:B------:R-:W-:Y:S03]  /*55d0*/  IMAD.MOV.U32 R227, RZ, RZ, RZ ;  /* 0x000000ffffe37224 */ /* 0x000fe600078e00ff */
[----:B------:R-:W3:Y:S04]  /*55e0*/  LDL R102, [R1+0x18] ;  /* 0x0000180001667983 */ /* 0x000ee80000100800 */
[----:B------:R-:W4:Y:S04]  /*55f0*/  LDL.64 R216, [R1+0x40] ;  /* 0x0000400001d87983 */ /* 0x000f280000100a00 */
[----:B------:R-:W5:Y:S04]  /*5600*/  LDL R103, [R1+0x54] ;  /* 0x0000540001677983 */ /* 0x000f680000100800 */
[----:B------:R-:W4:Y:S04]  /*5610*/  LDL.64 R104, [R1+0x38] ;  /* 0x0000380001687983 */ /* 0x000f280000100a00 */
[----:B------:R-:W5:Y:S01]  /*5620*/  LDL R101, [R1+0x50] ;  /* 0x0000500001657983 */ /* 0x000f620000100800 */
[----:B--2---:R-:W-:Y:S05]  /*5630*/  IMAD R2, R250, 0x40, R2 ;  /* 0x00000040fa027824 */ /* 0x004fea00078e0202 */
[----:B---3--:R-:W-:Y:S05]  /*5640*/  IADD3 R2, R2, -0x40, R102 ;  /* 0xffffffc002027810 */ /* 0x008fea0007ffe066 */
[----:B------:R-:W-:Y:S04]  /*5650*/  @P0 IMAD.HI.U32 R4, R2, c[0x0][0x2bc], RZ ;  /* 0x0000af0002040a27 */ /* 0x000fe800078e00ff */
[----:B------:R-:W-:Y:S01]  /*5660*/  IMAD.MOV.U32 R0, RZ, RZ, R2 ;  /* 0x000000ffff007224 */ /* 0x000fe200078e0002 */
[----:B------:R-:W-:Y:S04]  /*5670*/  @P0 SHF.R.U32.HI R0, RZ, c[0x0][0x2c0], R4 ;  /* 0x0000b000ff000a19 */ /* 0x000fe80000011604 */
[C---:B----4-:R-:W-:Y:S04]  /*5680*/  @!P6 IADD3 R5, P4, R0.reuse, R216, RZ ;  /* 0x000000d80005e210 */ /* 0x050fe80007f9e0ff */
[----:B-----5:R-:W-:Y:S01]  /*5690*/  @!P6 LEA.HI.X.SX32 R6, R0, R103, 0x1, P4 ;  /* 0x000000670006e211 */ /* 0x020fe200020f0eff */
[----:B------:R-:W-:Y:S01]  /*56a0*/  IMAD.MOV R0, RZ, RZ, -R0 ;  /* 0x000000ffff007224 */ /* 0x000fe200078e0a00 */
[C---:B------:R-:W-:Y:S03]  /*56b0*/  @!P6 LEA R4, P4, R5.reuse, c[0x0][0x2a0], 0x2 ;  /* 0x0000a8000504ea11 */ /* 0x040fe600078810ff */
[----:B------:R-:W-:Y:S01]  /*56c0*/  IMAD R230, R0, c[0x0][0x2b8], R2 ;  /* 0x0000ae0000e67a24 */ /* 0x000fe200078e0202 */
[----:B------:R-:W-:Y:S04]  /*56d0*/  @!P6 LEA.HI.X R5, R5, c[0x0][0x2a4], R6, 0x2, P4 ;  /* 0x0000a9000505ea11 */ /* 0x000fe800020f1406 */
[----:B------:R-:W-:Y:S01]  /*56e0*/  SHF.R.S32.HI R0, RZ, 0x1f, R230 ;  /* 0x0000001fff007819 */ /* 0x000fe200000114e6 */
[----:B------:R1:W2:Y:S04]  /*56f0*/  @!P6 LDG.E R227, [R4.64] ;  /* 0x0000000604e3e981 */ /* 0x0002a8000c1e1900 */
[----:B------:R-:W-:Y:S04]  /*5700*/  IMAD R0, R0, c[0x0][0x1e0], RZ ;  /* 0x0000780000007a24 */ /* 0x000fe800078e02ff */
[C---:B------:R-:W-:Y:S02]  /*5710*/  IMAD R0, R230.reuse, c[0x0][0x1e4], R0 ;  /* 0x00007900e6007a24 */ /* 0x040fe400078e0200 */
[----:B-1----:R-:W-:Y:S04]  /*5720*/  IMAD.WIDE.U32 R4, R230, c[0x0][0x1e0], RZ ;  /* 0x00007800e6047a25 */ /* 0x002fe800078e00ff */
[----:B------:R-:W-:Y:S01]  /*5730*/  IMAD.IADD R5, R5, 0x1, R0 ;  /* 0x0000000105057824 */ /* 0x000fe200078e0200 */
[----:B--2---:R-:W-:Y:S03]  /*5740*/  SHF.R.S32.HI R0, RZ, 0x1f, R227 ;  /* 0x0000001fff007819 */ /* 0x004fe600000114e3 */
[C---:B------:R-:W-:Y:S04]  /*5750*/  IMAD.WIDE.U32 R4, R227.reuse, c[0x0][0x1f0], R4 ;  /* 0x00007c00e3047a25 */ /* 0x040fe800078e0004 */
[----:B------:R-:W-:Y:S01]  /*5760*/  IMAD R0, R0, c[0x0][0x1f0], RZ ;  /* 0x00007c0000007a24 */ /* 0x000fe200078e02ff */
[----:B------:R-:W-:Y:S03]  /*5770*/  IADD3 R2, P4, R104, R4, RZ ;  /* 0x0000000468027210 */ /* 0x000fe60007f9e0ff */
[----:B------:R-:W-:Y:S05]  /*5780*/  IMAD R0, R227, c[0x0][0x1f4], R0 ;  /* 0x00007d00e3007a24 */ /* 0x000fea00078e0200 */
[----:B------:R-:W-:Y:S02]  /*5790*/  IADD3.X R4, R101, R5, R0, P4, !PT ;  /* 0x0000000565047210 */ /* 0x000fe400027fe400 */
[C---:B------:R-:W-:Y:S04]  /*57a0*/  LEA R0, P4, R2.reuse, c[0x0][0x1c8], 0x1 ;  /* 0x0000720002007a11 */ /* 0x040fe800078808ff */
[----:B------:R-:W-:Y:S02]  /*57b0*/  LEA.HI.X R2, R2, c[0x0][0x1cc], R4, 0x1, P4 ;  /* 0x0000730002027a11 */ /* 0x000fe400020f0c04 */
[----:B------:R-:W1:Y:S04]  /*57c0*/  SHFL.IDX PT, R4, R0, RZ, 0x1c1f ;  /* 0x001c1fff00047589 */ /* 0x000e6800000e0000 */
[----:B------:R-:W2:Y:S04]  /*57d0*/  SHFL.IDX PT, R5, R2, RZ, 0x1c1f ;  /* 0x001c1fff02057589 */ /* 0x000ea800000e0000 */
[----:B------:R-:W3:Y:S04]  /*57e0*/  SHFL.IDX PT, R0, R0, 0x1, 0x1c1f ;  /* 0x003c1f0000007f89 */ /* 0x000ee800000e0000 */
[----:B------:R-:W4:Y:S01]  /*57f0*/  SHFL.IDX PT, R2, R2, 0x1, 0x1c1f ;  /* 0x003c1f0002027f89 */ /* 0x000f2200000e0000 */
[C---:B-1----:R-:W-:Y:S02]  /*5800*/  IADD3 R6, P5, R4.reuse, R252, RZ ;  /* 0x000000fc04067210 */ /* 0x042fe40007fbe0ff */
[C---:B------:R-:W-:Y:S02]  /*5810*/  IADD3 R12, P4, R4.reuse, R251, RZ ;  /* 0x000000fb040c7210 */ /* 0x040fe40007f9e0ff */
[C---:B--2---:R-:W-:Y:S02]  /*5820*/  IADD3.X R7, R5.reuse, R249, RZ, P5, !PT ;  /* 0x000000f905077210 */ /* 0x044fe40002ffe4ff */
[----:B------:R-:W-:Y:S01]  /*5830*/  IADD3 R10, P5, R4, R248, RZ ;  /* 0x000000f8040a7210 */ /* 0x000fe20007fbe0ff */
[C---:B------:R-:W-:Y:S01]  /*5840*/  IMAD.X R13, R5.reuse, 0x1, R247, P4 ;  /* 0x00000001050d7824 */ /* 0x040fe200020e06f7 */
[----:B---3--:R-:W-:Y:S01]  /*5850*/  IADD3 R8, P4, R0, R252, RZ ;  /* 0x000000fc00087210 */ /* 0x008fe20007f9e0ff */
[----:B------:R1:W-:Y:S02]  /*5860*/  LDGSTS.E.BYPASS.LTC128B.128 [R226+0x3100], [R6.64], !P3 ;  /* 0x0310000006e27fae */ /* 0x0003e4000d901d46 */
[--C-:B------:R-:W-:Y:S02]  /*5870*/  IMAD.X R11, R5, 0x1, R228.reuse, P5 ;  /* 0x00000001050b7824 */ /* 0x100fe400028e06e4 */
[----:B------:R2:W-:Y:S01]  /*5880*/  LDGSTS.E.BYPASS.LTC128B.128 [R226+0x4100], [R12.64], !P2 ;  /* 0x041000000ce27fae */ /* 0x0005e2000d101d46 */
[----:B----4-:R-:W-:Y:S01]  /*5890*/  IMAD.X R9, R2, 0x1, R249, P4 ;  /* 0x0000000102097824 */ /* 0x010fe200020e06f9 */
[----:B------:R-:W-:Y:S02]  /*58a0*/  IADD3 R4, P4, R0, R248, RZ ;  /* 0x000000f800047210 */ /* 0x000fe40007f9e0ff */
[----:B------:R2:W-:Y:S03]  /*58b0*/  LDGSTS.E.BYPASS.LTC128B.128 [R226+0x5100], [R10.64], !P1 ;  /* 0x051000000ae27fae */ /* 0x0005e6000c901d46 */
[----:B------:R-:W-:Y:S01]  /*58c0*/  IMAD.X R5, R2, 0x1, R228, P4 ;  /* 0x0000000102057824 */ /* 0x000fe200020e06e4 */
[----:B------:R2:W-:Y:S01]  /*58d0*/  LDGSTS.E.BYPASS.LTC128B.128 [R226+0x3900], [R8.64], !P3 ;  /* 0x0390000008e27fae */ /* 0x0005e2000d901d46 */
[----:B-1----:R-:W-:Y:S04]  /*58e0*/  IADD3 R6, P5, R0, R251, RZ ;  /* 0x000000fb00067210 */ /* 0x002fe80007fbe0ff */
[----:B------:R-:W-:Y:S05]  /*58f0*/  IADD3.X R7, R2, R247, RZ, P5, !PT ;  /* 0x000000f702077210 */ /* 0x000fea0002ffe4ff */
[----:B------:R2:W-:Y:S04]  /*5900*/  LDGSTS.E.BYPASS.LTC128B.128 [R226+0x4900], [R6.64], !P2 ;  /* 0x0490000006e27fae */ /* 0x0005e8000d101d46 */
[----:B------:R2:W-:Y:S01]  /*5910*/  LDGSTS.E.BYPASS.LTC128B.128 [R226+0x5900], [R4.64], !P1 ;  /* 0x0590000004e27fae */ /* 0x0005e2000c901d46 */
[----:B------:R-:W-:-:S05]  /*5920*/  BRA `(.L_x_13) ;  /* 0x0000137000007947 */ /* 0x000fca0003800000 */
.L_x_12:
[----:B------:R-:W2:Y:S01]  /*5930*/  LDL.64 R104, [R1+0x48] ;  /* 0x0000480001687983 */ /* 0x000ea20000100a00 */
[----:B------:R-:W-:Y:S04]  /*5940*/  DEPBAR.LE SB0, 0x0 ;  /* 0x000080000000791a */ /* 0x000fe80000000000 */
[----:B-1----:R-:W-:Y:S01]  /*5950*/  SHF.R.S32.HI R0, RZ, 0x1f, R230 ;  /* 0x0000001fff007819 */ /* 0x002fe200000114e6 */
[----:B------:R-:W3:Y:S01]  /*5960*/  LDL R101, [R1+0x58] ;  /* 0x0000580001657983 */ /* 0x000ee20000100800 */
[----:B------:R-:W-:Y:S01]  /*5970*/  IMAD.WIDE.U32 R102, R230, c[0x0][0x208], RZ ;  /* 0x00008200e6667a25 */ /* 0x000fe200078e00ff */
[----:B------:R-:W-:Y:S02]  /*5980*/  SHF.R.S32.HI R2, RZ, 0x1f, R227 ;  /* 0x0000001fff027819 */ /* 0x000fe400000114e3 */
[----:B------:R-:W4:Y:S01]  /*5990*/  LDL R252, [R1+0x10] ;  /* 0x0000100001fc7983 */ /* 0x000f220000100800 */
[----:B------:R-:W-:Y:S02]  /*59a0*/  IMAD R0, R0, c[0x0][0x208], RZ ;  /* 0x0000820000007a24 */ /* 0x000fe400078e02ff */
[----:B------:R-:W-:Y:S01]  /*59b0*/  IMAD R2, R2, c[0x0][0x218], RZ ;  /* 0x0000860002027a24 */ /* 0x000fe200078e02ff */
[----:B------:R-:W5:Y:S01]  /*59c0*/  LDL R249, [R1+0x14] ;  /* 0x0000140001f97983 */ /* 0x000f620000100800 */
[----:B------:R-:W-:Y:S02]  /*59d0*/  IMAD R0, R230, c[0x0][0x20c], R0 ;  /* 0x00008300e6007a24 */ /* 0x000fe400078e0200 */
[----:B------:R-:W-:Y:S01]  /*59e0*/  IMAD R2, R227, c[0x0][0x21c], R2 ;  /* 0x00008700e3027a24 */ /* 0x000fe200078e0202 */
[----:B------:R-:W4:Y:S02]  /*59f0*/  LDL R251, [R1+0x8] ;  /* 0x0000080001fb7983 */ /* 0x000f240000100800 */
[----:B------:R-:W-:Y:S02]  /*5a00*/  IADD3 R103, R103, R0, RZ ;  /* 0x0000000067677210 */ /* 0x000fe40007ffe0ff */
[----:B------:R-:W4:Y:S03]  /*5a10*/  LDL R247, [R1+0xc] ;  /* 0x00000c0001f77983 */ /* 0x000f260000100800 */
[----:B------:R-:W-:Y:S01]  /*5a20*/  IMAD.WIDE.U32 R102, R227, c[0x0][0x218], R102 ;  /* 0x00008600e3667a25 */ /* 0x000fe200078e0066 */
[----:B------:R-:W4:Y:S04]  /*5a30*/  LDL R248, [R1] ;  /* 0x0000000001f87983 */ /* 0x000f280000100800 */
[----:B------:R-:W4:Y:S04]  /*5a40*/  LDL R228, [R1+0x4] ;  /* 0x0000040001e47983 */ /* 0x000f280000100800 */
[----:B------:R-:W-:Y:S08]  /*5a50*/  BAR.SYNC.DEFER_BLOCKING 0x0 ;  /* 0x0000000000007b1d */ /* 0x000ff00000010000 */
[----:B------:R-:W-:Y:S08]  /*5a60*/  LDSM.16.M88.4 R64, [R224+0x6100] ;  /* 0x00610000e040783b */ /* 0x000ff00000000200 */
[----:B------:R-:W1:Y:S08]  /*5a70*/  LDSM.16.M88.4 R16, [R220+0x3100] ;  /* 0x00310000dc10783b */ /* 0x000e700000000200 */
[----:B------:R-:W1:Y:S08]  /*5a80*/  LDSM.16.M88.4 R60, [R224+0x7100] ;  /* 0x00710000e03c783b */ /* 0x000e700000000200 */
[----:B------:R-:W1:Y:S08]  /*5a90*/  LDSM.16.M88.4 R32, [R220+0x3500] ;  /* 0x00350000dc20783b */ /* 0x000e700000000200 */
[----:B------:R-:W5:Y:S04]  /*5aa0*/  LDL R246, [R1+0x2c] ;  /* 0x00002c0001f67983 */ /* 0x000f680000100800 */
[----:B------:R-:W1:Y:S08]  /*5ab0*/  LDSM.16.M88.4 R48, [R220+0x3900] ;  /* 0x00390000dc30783b */ /* 0x000e700000000200 */
[----:B------:R-:W1:Y:S02]  /*5ac0*/  LDSM.16.M88.4 R108, [R220+0x3d00] ;  /* 0x003d0000dc6c783b */ /* 0x000e640000000200 */
[-C--:B-1----:R-:W-:Y:S06]  /*5ad0*/  HMMA.16816.F32.BF16 R4, R64, R16.reuse, RZ ;  /* 0x000000104004723c */ /* 0x082fec00000418ff */
[----:B------:R-:W-:Y:S02]  /*5ae0*/  LDSM.16.M88.4 R176, [R225+0x6100] ;  /* 0x00610000e1b0783b */ /* 0x000fe40000000200 */
[C---:B------:R-:W-:Y:S06]  /*5af0*/  HMMA.16816.F32.BF16 R8, R60.reuse, R16, RZ ;  /* 0x000000103c08723c */ /* 0x040fec00000418ff */
[----:B------:R-:W1:Y:S02]  /*5b00*/  LDSM.16.M88.4 R180, [R223] ;  /* 0x00000000dfb4783b */ /* 0x000e640000000200 */
[-C--:B------:R-:W-:Y:S06]  /*5b10*/  HMMA.16816.F32.BF16 R12, R60, R18.reuse, RZ ;  /* 0x000000123c0c723c */ /* 0x080fec00000418ff */
[----:B------:R-:W1:Y:S02]  /*5b20*/  LDSM.16.M88.4 R184, [R225+0x7100] ;  /* 0x00710000e1b8783b */ /* 0x000e640000000200 */
[C---:B------:R-:W-:Y:S06]  /*5b30*/  HMMA.16816.F32.BF16 R16, R64.reuse, R18, RZ ;  /* 0x000000124010723c */ /* 0x040fec00000418ff */
[----:B------:R-:W1:Y:S02]  /*5b40*/  LDSM.16.M88.4 R188, [R223+0x400] ;  /* 0x00040000dfbc783b */ /* 0x000e640000000200 */
[-C--:B------:R-:W-:Y:S08]  /*5b50*/  HMMA.16816.F32.BF16 R20, R64, R32.reuse, RZ ;  /* 0x000000204014723c */ /* 0x080ff000000418ff */
[C---:B------:R-:W-:Y:S08]  /*5b60*/  HMMA.16816.F32.BF16 R24, R60.reuse, R32, RZ ;  /* 0x000000203c18723c */ /* 0x040ff000000418ff */
        /* <DEDUP_REMOVED lines=9> */
[----:B------:R-:W-:Y:S01]  /*5c00*/  HMMA.16816.F32.BF16 R64, R64, R110, RZ ;  /* 0x0000006e4040723c */ /* 0x000fe200000418ff */
[----:B------:R-:W2:Y:S07]  /*5c10*/  LDSM.16.M88.4 R108, [R223+0x800] ;  /* 0x00080000df6c783b */ /* 0x000eae0000000200 */
[-C--:B-1----:R-:W-:Y:S08]  /*5c20*/  HMMA.16816.F32.BF16 R4, R176, R180.reuse, R4 ;  /* 0x000000b4b004723c */ /* 0x082ff00000041804 */
[C---:B------:R-:W-:Y:S08]  /*5c30*/  HMMA.16816.F32.BF16 R8, R184.reuse, R180, R8 ;  /* 0x000000b4b808723c */ /* 0x040ff00000041808 */
[-C--:B------:R-:W-:Y:S08]  /*5c40*/  HMMA.16816.F32.BF16 R12, R184, R182.reuse, R12 ;  /* 0x000000b6b80c723c */ /* 0x080ff0000004180c */
[C---:B------:R-:W-:Y:S01]  /*5c50*/  HMMA.16816.F32.BF16 R16, R176.reuse, R182, R16 ;  /* 0x000000b6b010723c */ /* 0x040fe20000041810 */
[----:B------:R-:W1:Y:S07]  /*5c60*/  LDSM.16.M88.4 R180, [R223+0xc00] ;  /* 0x000c0000dfb4783b */ /* 0x000e6e0000000200 */
[-C--:B------:R-:W-:Y:S08]  /*5c70*/  HMMA.16816.F32.BF16 R20, R176, R188.reuse, R20 ;  /* 0x000000bcb014723c */ /* 0x080ff00000041814 */
[C---:B------:R-:W-:Y:S08]  /*5c80*/  HMMA.16816.F32.BF16 R24, R184.reuse, R188, R24 ;  /* 0x000000bcb818723c */ /* 0x040ff00000041818 */
[-C--:B------:R-:W-:Y:S08]  /*5c90*/  HMMA.16816.F32.BF16 R28, R184, R190.reuse, R28 ;  /* 0x000000beb81c723c */ /* 0x080ff0000004181c */
[C---:B------:R-:W-:Y:S08]  /*5ca0*/  HMMA.16816.F32.BF16 R32, R176.reuse, R190, R32 ;  /* 0x000000beb020723c */ /* 0x040ff00000041820 */
[-C--:B--2---:R-:W-:Y:S04]  /*5cb0*/  HMMA.16816.F32.BF16 R36, R176, R108.reuse, R36 ;  /* 0x0000006cb024723c */ /* 0x084fe80000041824 */
[----:B------:R-:W-:Y:S04]  /*5cc0*/  IADD3 R0, P4, R104, R102, RZ ;  /* 0x0000006668007210 */ /* 0x000fe80007f9e0ff */
[----:B---3--:R-:W-:Y:S01]  /*5cd0*/  IADD3.X R102, R101, R103, R2, P4, !PT ;  /* 0x0000006765667210 */ /* 0x008fe200027fe402 */
[C---:B------:R-:W-:Y:S04]  /*5ce0*/  HMMA.16816.F32.BF16 R40, R184.reuse, R108, R40 ;  /* 0x0000006cb828723c */ /* 0x040fe80000041828 */
[C---:B------:R-:W-:Y:S04]  /*5cf0*/  LEA R2, P4, R0.reuse, c[0x0][0x1f8], 0x1 ;  /* 0x00007e0000027a11 */ /* 0x040fe800078808ff */
[----:B------:R-:W-:Y:S01]  /*5d00*/  LEA.HI.X R0, R0, c[0x0][0x1fc], R102, 0x1, P4 ;  /* 0x00007f0000007a11 */ /* 0x000fe200020f0c66 */
[-C--:B------:R-:W-:Y:S01]  /*5d10*/  HMMA.16816.F32.BF16 R44, R184, R110.reuse, R44 ;  /* 0x0000006eb82c723c */ /* 0x080fe2000004182c */
[----:B------:R-:W4:Y:S07]  /*5d20*/  SHFL.IDX PT, R102, R2, RZ, 0x1c1f ;  /* 0x001c1fff02667589 */ /* 0x000f2e00000e0000 */
[C---:B------:R-:W-:Y:S01]  /*5d30*/  HMMA.16816.F32.BF16 R48, R176.reuse, R110, R48 ;  /* 0x0000006eb030723c */ /* 0x040fe20000041830 */
[----:B------:R-:W5:Y:S07]  /*5d40*/  SHFL.IDX PT, R101, R0, RZ, 0x1c1f ;  /* 0x001c1fff00657589 */ /* 0x000f6e00000e0000 */
[-C--:B-1----:R-:W-:Y:S01]  /*5d50*/  HMMA.16816.F32.BF16 R52, R176, R180.reuse, R52 ;  /* 0x000000b4b034723c */ /* 0x082fe20000041834 */
[----:B------:R-:W1:Y:S07]  /*5d60*/  SHFL.IDX PT, R2, R2, 0x1, 0x1c1f ;  /* 0x003c1f0002027f89 */ /* 0x000e6e00000e0000 */
[C---:B------:R-:W-:Y:S01]  /*5d70*/  HMMA.16816.F32.BF16 R56, R184.reuse, R180, R56 ;  /* 0x000000b4b838723c */ /* 0x040fe20000041838 */
[----:B------:R-:W2:Y:S03]  /*5d80*/  SHFL.IDX PT, R0, R0, 0x1, 0x1c1f ;  /* 0x003c1f0000007f89 */ /* 0x000ea600000e0000 */
[C---:B----4-:R-:W-:Y:S02]  /*5d90*/  IADD3 R104, P5, R102.reuse, R252, RZ ;  /* 0x000000fc66687210 */ /* 0x050fe40007fbe0ff */
[C---:B------:R-:W-:Y:S02]  /*5da0*/  IADD3 R192, P4, R102.reuse, R251, RZ ;  /* 0x000000fb66c07210 */ /* 0x040fe40007f9e0ff */
[-C--:B------:R-:W-:Y:S04]  /*5db0*/  HMMA.16816.F32.BF16 R60, R184, R182.reuse, R60 ;  /* 0x000000b6b83c723c */ /* 0x080fe8000004183c */
[C---:B-----5:R-:W-:Y:S02]  /*5dc0*/  IADD3.X R105, R101.reuse, R249, RZ, P5, !PT ;  /* 0x000000f965697210 */ /* 0x060fe40002ffe4ff */
[C---:B------:R-:W-:Y:S02]  /*5dd0*/  IADD3.X R193, R101.reuse, R247, RZ, P4, !PT ;  /* 0x000000f765c17210 */ /* 0x040fe400027fe4ff */
[----:B------:R-:W-:Y:S01]  /*5de0*/  IADD3 R188, P5, R102, R248, RZ ;  /* 0x000000f866bc7210 */ /* 0x000fe20007fbe0ff */
[----:B------:R1:W-:Y:S01]  /*5df0*/  LDGSTS.E.BYPASS.LTC128B.128 [R226+0x100], [R104.64], !P3 ;  /* 0x0010000068e27fae */ /* 0x0003e2000d901d46 */
[----:B------:R-:W-:Y:S04]  /*5e00*/  HMMA.16816.F32.BF16 R64, R176, R182, R64 ;  /* 0x000000b6b040723c */ /* 0x000fe80000041840 */
[----:B------:R-:W-:Y:S03]  /*5e10*/  IADD3.X R189, R101, R228, RZ, P5, !PT ;  /* 0x000000e465bd7210 */ /* 0x000fe60002ffe4ff */
[----:B------:R3:W-:Y:S08]  /*5e20*/  LDGSTS.E.BYPASS.LTC128B.128 [R226+0x1100], [R192.64], !P2 ;  /* 0x01100000c0e27fae */ /* 0x0007f0000d101d46 */
[----:B------:R4:W-:Y:S01]  /*5e30*/  LDGSTS.E.BYPASS.LTC128B.128 [R226+0x2100], [R188.64], !P1 ;  /* 0x02100000bce27fae */ /* 0x0009e2000c901d46 */
[----:B-1----:R-:W-:Y:S04]  /*5e40*/  IADD3 R104, P5, R2, R251, RZ ;  /* 0x000000fb02687210 */ /* 0x002fe80007fbe0ff */
[----:B--2---:R-:W-:Y:S02]  /*5e50*/  IADD3.X R105, R0, R247, RZ, P5, !PT ;  /* 0x000000f700697210 */ /* 0x004fe40002ffe4ff */
[----:B---3--:R-:W-:Y:S04]  /*5e60*/  IADD3 R192, P4, R2, R252, RZ ;  /* 0x000000fc02c07210 */ /* 0x008fe80007f9e0ff */
[----:B------:R-:W-:Y:S02]  /*5e70*/  IADD3.X R193, R0, R249, RZ, P4, !PT ;  /* 0x000000f900c17210 */ /* 0x000fe400027fe4ff */
[----:B------:R-:W-:Y:S03]  /*5e80*/  IADD3 R102, P4, R2, R248, RZ ;  /* 0x000000f802667210 */ /* 0x000fe60007f9e0ff */
[----:B------:R1:W-:Y:S01]  /*5e90*/  LDGSTS.E.BYPASS.LTC128B.128 [R226+0x900], [R192.64], !P3 ;  /* 0x00900000c0e27fae */ /* 0x0003e2000d901d46 */
[----:B------:R-:W-:Y:S02]  /*5ea0*/  IADD3.X R103, R0, R228, RZ, P4, !PT ;  /* 0x000000e400677210 */ /* 0x000fe400027fe4ff */
[----:B------:R-:W-:Y:S05]  /*5eb0*/  ISETP.GT.AND P4, PT, R250, R246, PT ;  /* 0x000000f6fa00720c */ /* 0x000fea0003f84270 */
[----:B------:R2:W-:Y:S08]  /*5ec0*/  LDGSTS.E.BYPASS.LTC128B.128 [R226+0x1900], [R104.64], !P2 ;  /* 0x0190000068e27fae */ /* 0x0005f0000d101d46 */
[----:B------:R2:W-:Y:S08]  /*5ed0*/  LDGSTS.E.BYPASS.LTC128B.128 [R226+0x2900], [R102.64], !P1 ;  /* 0x0290000066e27fae */ /* 0x0005f0000c901d46 */
[----:B----4-:R-:W-:Y:S08]  /*5ee0*/  LDSM.16.M88.4 R188, [R224+0x8100] ;  /* 0x00810000e0bc783b */ /* 0x010ff00000000200 */
[----:B-1----:R-:W1:Y:S08]  /*5ef0*/  LDSM.16.M88.4 R192, [R220+0x4100] ;  /* 0x00410000dcc0783b */ /* 0x002e700000000200 */
[----:B------:R-:W3:Y:S08]  /*5f00*/  LDSM.16.M88.4 R196, [R224+0x9100] ;  /* 0x00910000e0c4783b */ /* 0x000ef00000000200 */
[----:B------:R-:W0:Y:S08]  /*5f10*/  LDGDEPBAR ;  /* 0x00000000000079af */ /* 0x000e300000000000 */
[----:B------:R-:W4:Y:S08]  /*5f20*/  LDSM.16.M88.4 R108, [R220+0x4500] ;  /* 0x00450000dc6c783b */ /* 0x000f300000000200 */
[----:B------:R-:W5:Y:S08]  /*5f30*/  LDSM.16.M88.4 R200, [R220+0x4900] ;  /* 0x00490000dcc8783b */ /* 0x000f700000000200 */
[----:B------:R-:W2:Y:S01]  /*5f40*/  LDSM.16.M88.4 R204, [R220+0x4d00] ;  /* 0x004d0000dccc783b */ /* 0x000ea20000000200 */
[-C--:B-1----:R-:W-:Y:S07]  /*5f50*/  HMMA.16816.F32.BF16 R4, R188, R192.reuse, R4 ;  /* 0x000000c0bc04723c */ /* 0x082fee0000041804 */
[----:B------:R-:W-:Y:S01]  /*5f60*/  LDSM.16.M88.4 R208, [R225+0x8100] ;  /* 0x00810000e1d0783b */ /* 0x000fe20000000200 */
[C---:B---3--:R-:W-:Y:S07]  /*5f70*/  HMMA.16816.F32.BF16 R8, R196.reuse, R192, R8 ;  /* 0x000000c0c408723c */ /* 0x048fee0000041808 */
[----:B------:R-:W1:Y:S01]  /*5f80*/  LDSM.16.M88.4 R212, [R223+0x1000] ;  /* 0x00100000dfd4783b */ /* 0x000e620000000200 */
[-C--:B------:R-:W-:Y:S07]  /*5f90*/  HMMA.16816.F32.BF16 R12, R196, R194.reuse, R12 ;  /* 0x000000c2c40c723c */ /* 0x080fee000004180c */
[----:B------:R-:W3:Y:S01]  /*5fa0*/  LDSM.16.M88.4 R184, [R225+0x9100] ;  /* 0x00910000e1b8783b */ /* 0x000ee20000000200 */
[C---:B------:R-:W-:Y:S07]  /*5fb0*/  HMMA.16816.F32.BF16 R16, R188.reuse, R194, R16 ;  /* 0x000000c2bc10723c */ /* 0x040fee0000041810 */
[----:B------:R-:W1:Y:S01]  /*5fc0*/  LDSM.16.M88.4 R176, [R223+0x1400] ;  /* 0x00140000dfb0783b */ /* 0x000e620000000200 */
[-C--:B----4-:R-:W-:Y:S07]  /*5fd0*/  HMMA.16816.F32.BF16 R20, R188, R108.reuse, R20 ;  /* 0x0000006cbc14723c */ /* 0x090fee0000041814 */
[----:B------:R-:W-:Y:S01]  /*5fe0*/  LDSM.16.M88.4 R180, [R223+0x1c00] ;  /* 0x001c0000dfb4783b */ /* 0x000fe20000000200 */
[C---:B------:R-:W-:Y:S07]  /*5ff0*/  HMMA.16816.F32.BF16 R24, R196.reuse, R108, R24 ;  /* 0x0000006cc418723c */ /* 0x040fee0000041818 */
[----:B------:R-:W-:Y:S01]  /*6000*/  LDSM.16.M88.4 R192, [R220+0x5100] ;  /* 0x00510000dcc0783b */ /* 0x000fe20000000200 */
[-C--:B------:R-:W-:Y:S07]  /*6010*/  HMMA.16816.F32.BF16 R28, R196, R110.reuse, R28 ;  /* 0x0000006ec41c723c */ /* 0x080fee000004181c */
[----:B------:R-:W-:Y:S01]  /*6020*/  LDSM.16.M88.4 R216, [R223+0x2000] ;  /* 0x00200000dfd8783b */ /* 0x000fe20000000200 */
[C---:B------:R-:W-:Y:S07]  /*6030*/  HMMA.16816.F32.BF16 R32, R188.reuse, R110, R32 ;  /* 0x0000006ebc20723c */ /* 0x040fee0000041820 */
[----:B------:R-:W4:Y:S01]  /*6040*/  LDSM.16.M88.4 R108, [R223+0x1800] ;  /* 0x00180000df6c783b */ /* 0x000f220000000200 */
[-C--:B-----5:R-:W-:Y:S08]  /*6050*/  HMMA.16816.F32.BF16 R36, R188, R200.reuse, R36 ;  /* 0x000000c8bc24723c */ /* 0x0a0ff00000041824 */
[C---:B------:R-:W-:Y:S08]  /*6060*/  HMMA.16816.F32.BF16 R40, R196.reuse, R200, R40 ;  /* 0x000000c8c428723c */ /* 0x040ff00000041828 */
[-C--:B------:R-:W-:Y:S08]  /*6070*/  HMMA.16816.F32.BF16 R44, R196, R202.reuse, R44 ;  /* 0x000000cac42c723c */ /* 0x080ff0000004182c */
[C---:B------:R-:W-:Y:S01]  /*6080*/  HMMA.16816.F32.BF16 R48, R188.reuse, R202, R48 ;  /* 0x000000cabc30723c */ /* 0x040fe20000041830 */
[----:B------:R-:W-:Y:S07]  /*6090*/  LDSM.16.M88.4 R200, [R220+0x5500] ;  /* 0x00550000dcc8783b */ /* 0x000fee0000000200 */
[-C--:B--2---:R-:W-:Y:S08]  /*60a0*/  HMMA.16816.F32.BF16 R52, R188, R204.reuse, R52 ;  /* 0x000000ccbc34723c */ /* 0x084ff00000041834 */
[C---:B------:R-:W-:Y:S08]  /*60b0*/  HMMA.16816.F32.BF16 R56, R196.reuse, R204, R56 ;  /* 0x000000ccc438723c */ /* 0x040ff00000041838 */
[-C--:B------:R-:W-:Y:S01]  /*60c0*/  HMMA.16816.F32.BF16 R60, R196, R206.reuse, R60 ;  /* 0x000000cec43c723c */ /* 0x080fe2000004183c */
[----:B------:R-:W-:Y:S07]  /*60d0*/  LDSM.16.M88.4 R196, [R224+0xb100] ;  /* 0x00b10000e0c4783b */ /* 0x000fee0000000200 */
[----:B------:R-:W-:Y:S01]  /*60e0*/  HMMA.16816.F32.BF16 R64, R188, R206, R64 ;  /* 0x000000cebc40723c */ /* 0x000fe20000041840 */
[----:B------:R-:W2:Y:S07]  /*60f0*/  LDSM.16.M88.4 R188, [R224+0xa100] ;  /* 0x00a10000e0bc783b */ /* 0x000eae0000000200 */
[-C--:B-1----:R-:W-:Y:S01]  /*6100*/  HMMA.16816.F32.BF16 R4, R208, R212.reuse, R4 ;  /* 0x000000d4d004723c */ /* 0x082fe20000041804 */
[----:B------:R-:W1:Y:S07]  /*6110*/  LDSM.16.M88.4 R204, [R220+0x5900] ;  /* 0x00590000dccc783b */ /* 0x000e6e0000000200 */
[C---:B---3--:R-:W-:Y:S08]  /*6120*/  HMMA.16816.F32.BF16 R8, R184.reuse, R212, R8 ;  /* 0x000000d4b808723c */ /* 0x048ff00000041808 */
[-C--:B------:R-:W-:Y:S08]  /*6130*/  HMMA.16816.F32.BF16 R12, R184, R214.reuse, R12 ;  /* 0x000000d6b80c723c */ /* 0x080ff0000004180c */
[C---:B------:R-:W-:Y:S01]  /*6140*/  HMMA.16816.F32.BF16 R16, R208.reuse, R214, R16 ;  /* 0x000000d6d010723c */ /* 0x040fe20000041810 */
[----:B------:R-:W3:Y:S07]  /*6150*/  LDSM.16.M88.4 R212, [R220+0x5d00] ;  /* 0x005d0000dcd4783b */ /* 0x000eee0000000200 */
[-C--:B------:R-:W-:Y:S08]  /*6160*/  HMMA.16816.F32.BF16 R20, R208, R176.reuse, R20 ;  /* 0x000000b0d014723c */ /* 0x080ff00000041814 */
[C---:B------:R-:W-:Y:S08]  /*6170*/  HMMA.16816.F32.BF16 R24, R184.reuse, R176, R24 ;  /* 0x000000b0b818723c */ /* 0x040ff00000041818 */
[-C--:B------:R-:W-:Y:S08]  /*6180*/  HMMA.16816.F32.BF16 R28, R184, R178.reuse, R28 ;  /* 0x000000b2b81c723c */ /* 0x080ff0000004181c */
[C---:B------:R-:W-:Y:S01]  /*6190*/  HMMA.16816.F32.BF16 R32, R208.reuse, R178, R32 ;  /* 0x000000b2d020723c */ /* 0x040fe20000041820 */
[----:B------:R-:W5:Y:S07]  /*61a0*/  LDSM.16.M88.4 R176, [R225+0xa100] ;  /* 0x00a10000e1b0783b */ /* 0x000f6e0000000200 */
[-C--:B----4-:R-:W-:Y:S08]  /*61b0*/  HMMA.16816.F32.BF16 R36, R208, R108.reuse, R36 ;  /* 0x0000006cd024723c */ /* 0x090ff00000041824 */
[C---:B------:R-:W-:Y:S08]  /*61c0*/  HMMA.16816.F32.BF16 R40, R184.reuse, R108, R40 ;  /* 0x0000006cb828723c */ /* 0x040ff00000041828 */
[-C--:B------:R-:W-:Y:S08]  /*61d0*/  HMMA.16816.F32.BF16 R44, R184, R110.reuse, R44 ;  /* 0x0000006eb82c723c */ /* 0x080ff0000004182c */
[C---:B------:R-:W-:Y:S01]  /*61e0*/  HMMA.16816.F32.BF16 R48, R208.reuse, R110, R48 ;  /* 0x0000006ed030723c */ /* 0x040fe20000041830 */
[----:B------:R-:W4:Y:S07]  /*61f0*/  LDSM.16.M88.4 R108, [R225+0xb100] ;  /* 0x00b10000e16c783b */ /* 0x000f2e0000000200 */
[-C--:B------:R-:W-:Y:S08]  /*6200*/  HMMA.16816.F32.BF16 R52, R208, R180.reuse, R52 ;  /* 0x000000b4d034723c */ /* 0x080ff00000041834 */
[C---:B------:R-:W-:Y:S08]  /*6210*/  HMMA.16816.F32.BF16 R56, R184.reuse, R180, R56 ;  /* 0x000000b4b838723c */ /* 0x040ff00000041838 */
[-C--:B------:R-:W-:Y:S08]  /*6220*/  HMMA.16816.F32.BF16 R60, R184, R182.reuse, R60 ;  /* 0x000000b6b83c723c */ /* 0x080ff0000004183c */
[----:B------:R-:W-:Y:S08]  /*6230*/  HMMA.16816.F32.BF16 R64, R208, R182, R64 ;  /* 0x000000b6d040723c */ /* 0x000ff00000041840 */
[-C--:B--2---:R-:W-:Y:S08]  /*6240*/  HMMA.16816.F32.BF16 R4, R188, R192.reuse, R4 ;  /* 0x000000c0bc04723c */ /* 0x084ff00000041804 */
[C---:B------:R-:W-:Y:S08]  /*6250*/  HMMA.16816.F32.BF16 R8, R196.reuse, R192, R8 ;  /* 0x000000c0c408723c */ /* 0x040ff00000041808 */
[-C--:B------:R-:W-:Y:S08]  /*6260*/  HMMA.16816.F32.BF16 R12, R196, R194.reuse, R12 ;  /* 0x000000c2c40c723c */ /* 0x080ff0000004180c */
[C---:B------:R-:W-:Y:S08]  /*6270*/  HMMA.16816.F32.BF16 R16, R188.reuse, R194, R16 ;  /* 0x000000c2bc10723c */ /* 0x040ff00000041810 */
[-C--:B------:R-:W-:Y:S08]  /*6280*/  HMMA.16816.F32.BF16 R20, R188, R200.reuse, R20 ;  /* 0x000000c8bc14723c */ /* 0x080ff00000041814 */
[C---:B------:R-:W-:Y:S08]  /*6290*/  HMMA.16816.F32.BF16 R24, R196.reuse, R200, R24 ;  /* 0x000000c8c418723c */ /* 0x040ff00000041818 */
[-C--:B------:R-:W-:Y:S08]  /*62a0*/  HMMA.16816.F32.BF16 R28, R196, R202.reuse, R28 ;  /* 0x000000cac41c723c */ /* 0x080ff0000004181c */
[C---:B------:R-:W-:Y:S08]  /*62b0*/  HMMA.16816.F32.BF16 R32, R188.reuse, R202, R32 ;  /* 0x000000cabc20723c */ /* 0x040ff00000041820 */
[-C--:B-1----:R-:W-:Y:S08]  /*62c0*/  HMMA.16816.F32.BF16 R36, R188, R204.reuse, R36 ;  /* 0x000000ccbc24723c */ /* 0x082ff00000041824 */
[C---:B------:R-:W-:Y:S08]  /*62d0*/  HMMA.16816.F32.BF16 R40, R196.reuse, R204, R40 ;  /* 0x000000ccc428723c */ /* 0x040ff00000041828 */
[-C--:B------:R-:W-:Y:S08]  /*62e0*/  HMMA.16816.F32.BF16 R44, R196, R206.reuse, R44 ;  /* 0x000000cec42c723c */ /* 0x080ff0000004182c */
[C---:B------:R-:W-:Y:S08]  /*62f0*/  HMMA.16816.F32.BF16 R48, R188.reuse, R206, R48 ;  /* 0x000000cebc30723c */ /* 0x040ff00000041830 */
[-C--:B---3--:R-:W-:Y:S08]  /*6300*/  HMMA.16816.F32.BF16 R52, R188, R212.reuse, R52 ;  /* 0x000000d4bc34723c */ /* 0x088ff00000041834 */
[C---:B------:R-:W-:Y:S08]  /*6310*/  HMMA.16816.F32.BF16 R56, R196.reuse, R212, R56 ;  /* 0x000000d4c438723c */ /* 0x040ff00000041838 */
[-C--:B------:R-:W-:Y:S08]  /*6320*/  HMMA.16816.F32.BF16 R60, R196, R214.reuse, R60 ;  /* 0x000000d6c43c723c */ /* 0x080ff0000004183c */
[----:B------:R-:W-:Y:S08]  /*6330*/  HMMA.16816.F32.BF16 R64, R188, R214, R64 ;  /* 0x000000d6bc40723c */ /* 0x000ff00000041840 */
[-C--:B-----5:R-:W-:Y:S08]  /*6340*/  HMMA.16816.F32.BF16 R4, R176, R216.reuse, R4 ;  /* 0x000000d8b004723c */ /* 0x0a0ff00000041804 */
[C---:B----4-:R-:W-:Y:S08]  /*6350*/  HMMA.16816.F32.BF16 R8, R108.reuse, R216, R8 ;  /* 0x000000d86c08723c */ /* 0x050ff00000041808 */
[-C--:B------:R-:W-:Y:S08]  /*6360*/  HMMA.16816.F32.BF16 R12, R108, R218.reuse, R12 ;  /* 0x000000da6c0c723c */ /* 0x080ff0000004180c */
[----:B------:R-:W-:Y:S01]  /*6370*/  FMUL.FTZ R4, R4, c[0x0][0x320] ;  /* 0x0000c80004047a20 */ /* 0x000fe20000410000 */
[C---:B------:R-:W-:Y:S03]  /*6380*/  HMMA.16816.F32.BF16 R16, R176.reuse, R218, R16 ;  /* 0x000000dab010723c */ /* 0x040fe60000041810 */
[----:B------:R-:W1:Y:S01]  /*6390*/  MUFU.TANH R183, R4 ;  /* 0x0000000400b77308 */ /* 0x000e620000002400 */
[----:B------:R-:W-:Y:S02]  /*63a0*/  FMUL.FTZ R5, R5, c[0x0][0x320] ;  /* 0x0000c80005057a20 */ /* 0x000fe40000410000 */
[----:B------:R-:W-:Y:S02]  /*63b0*/  FMUL.FTZ R6, R6, c[0x0][0x320] ;  /* 0x0000c80006067a20 */ /* 0x000fe40000410000 */
[----:B------:R-:W-:Y:S04]  /*63c0*/  FMUL.FTZ R7, R7, c[0x0][0x320] ;  /* 0x0000c80007077a20 */ /* 0x000fe80000410000 */
[----:B------:R-:W-:Y:S01]  /*63d0*/  FMUL.FTZ R8, R8, c[0x0][0x320] ;  /* 0x0000c80008087a20 */ /* 0x000fe20000410000 */
[----:B------:R-:W2:Y:S01]  /*63e0*/  MUFU.TANH R182, R5 ;  /* 0x0000000500b67308 */ /* 0x000ea20000002400 */
[----:B------:R-:W-:Y:S02]  /*63f0*/  FMUL.FTZ R9, R9, c[0x0][0x320] ;  /* 0x0000c80009097a20 */ /* 0x000fe40000410000 */
[----:B------:R-:W-:Y:S02]  /*6400*/  FMUL.FTZ R10, R10, c[0x0][0x320] ;  /* 0x0000c8000a0a7a20 */ /* 0x000fe40000410000 */
[----:B------:R-:W-:Y:S02]  /*6410*/  FMUL.FTZ R11, R11, c[0x0][0x320] ;  /* 0x0000c8000b0b7a20 */ /* 0x000fe40000410000 */
[----:B------:R-:W-:Y:S02]  /*6420*/  FMUL.FTZ R14, R14, c[0x0][0x320] ;  /* 0x0000c8000e0e7a20 */ /* 0x000fe40000410000 */
[----:B------:R-:W-:Y:S01]  /*6430*/  FMUL.FTZ R15, R15, c[0x0][0x320] ;  /* 0x0000c8000f0f7a20 */ /* 0x000fe20000410000 */
[----:B------:R-:W3:Y:S01]  /*6440*/  MUFU.TANH R186, R6 ;  /* 0x0000000600ba7308 */ /* 0x000ee20000002400 */
[----:B------:R-:W-:Y:S02]  /*6450*/  FMUL.FTZ R16, R16, c[0x0][0x320] ;  /* 0x0000c80010107a20 */ /* 0x000fe40000410000 */
[----:B------:R-:W-:Y:S02]  /*6460*/  FMUL.FTZ R17, R17, c[0x0][0x320] ;  /* 0x0000c80011117a20 */ /* 0x000fe40000410000 */
[----:B------:R-:W-:Y:S02]  /*6470*/  FMUL.FTZ R18, R18, c[0x0][0x320] ;  /* 0x0000c80012127a20 */ /* 0x000fe40000410000 */
[----:B------:R-:W-:Y:S02]  /*6480*/  FMUL.FTZ R19, R19, c[0x0][0x320] ;  /* 0x0000c80013137a20 */ /* 0x000fe40000410000 */
[----:B------:R-:W-:Y:S01]  /*6490*/  FMUL.FTZ R12, R12, c[0x0][0x320] ;  /* 0x0000c8000c0c7a20 */ /* 0x000fe20000410000 */
[----:B------:R4:W1:Y:S01]  /*64a0*/  MUFU.TANH R185, R7 ;  /* 0x0000000700b97308 */ /* 0x0008620000002400 */
[----:B------:R-:W-:Y:S09]  /*64b0*/  FMUL.FTZ R13, R13, c[0x0][0x320] ;  /* 0x0000c8000d0d7a20 */ /* 0x000ff20000410000 */
[----:B------:R-:W1:Y:S10]  /*64c0*/  MUFU.TANH R189, R8 ;  /* 0x0000000800bd7308 */ /* 0x000e740000002400 */
[----:B------:R-:W1:Y:S01]  /*64d0*/  MUFU.TANH R184, R9 ;  /* 0x0000000900b87308 */ /* 0x000e620000002400 */
[----:B----4-:R-:W4:Y:S09]  /*64e0*/  LDSM.16.M88.4 R4, [R223+0x2400] ;  /* 0x00240000df04783b */ /* 0x010f320000000200 */
[----:B------:R-:W1:Y:S10]  /*64f0*/  MUFU.TANH R187, R10 ;  /* 0x0000000a00bb7308 */ /* 0x000e740000002400 */
[----:B------:R5:W1:Y:S10]  /*6500*/  MUFU.TANH R188, R11 ;  /* 0x0000000b00bc7308 */ /* 0x000a740000002400 */
[----:B------:R1:W1:Y:S10]  /*6510*/  MUFU.TANH R181, R12 ;  /* 0x0000000c00b57308 */ /* 0x0002740000002400 */
[----:B------:R1:W1:Y:S01]  /*6520*/  MUFU.TANH R180, R13 ;  /* 0x0000000d00b47308 */ /* 0x0002620000002400 */
[----:B-----5:R-:W5:Y:S01]  /*6530*/  LDSM.16.M88.4 R8, [R223+0x2800] ;  /* 0x00280000df08783b */ /* 0x020f620000000200 */
[-C--:B----4-:R-:W-:Y:S08]  /*6540*/  HMMA.16816.F32.BF16 R20, R176, R4.reuse, R20 ;  /* 0x00000004b014723c */ /* 0x090ff00000041814 */
[----:B------:R-:W4:Y:S01]  /*6550*/  MUFU.TANH R14, R14 ;  /* 0x0000000e000e7308 */ /* 0x000f220000002400 */
[C---:B------:R-:W-:Y:S09]  /*6560*/  HMMA.16816.F32.BF16 R24, R108.reuse, R4, R24 ;  /* 0x000000046c18723c */ /* 0x040ff20000041818 */
[----:B------:R-:W1:Y:S01]  /*6570*/  MUFU.TANH R15, R15 ;  /* 0x0000000f000f7308 */ /* 0x000e620000002400 */
[-C--:B------:R-:W-:Y:S08]  /*6580*/  HMMA.16816.F32.BF16 R28, R108, R6.reuse, R28 ;  /* 0x000000066c1c723c */ /* 0x080ff0000004181c */
[C---:B------:R-:W-:Y:S01]  /*6590*/  HMMA.16816.F32.BF16 R32, R176.reuse, R6, R32 ;  /* 0x00000006b020723c */ /* 0x040fe20000041820 */
[----:B------:R-:W1:Y:S01]  /*65a0*/  MUFU.TANH R16, R16 ;  /* 0x0000001000107308 */ /* 0x000e620000002400 */
[----:B------:R-:W1:Y:S01]  /*65b0*/  LDSM.16.M88.4 R4, [R223+0x2c00] ;  /* 0x002c0000df04783b */ /* 0x000e620000000200 */
[----:B------:R-:W-:Y:S04]  /*65c0*/  DEPBAR.LE SB0, 0x0 ;  /* 0x000080000000791a */ /* 0x000fe80000000000 */
[----:B------:R-:W-:Y:S02]  /*65d0*/  FMUL.FTZ R20, R20, c[0x0][0x320] ;  /* 0x0000c80014147a20 */ /* 0x000fe40000410000 */
[----:B------:R-:W-:Y:S02]  /*65e0*/  FMUL.FTZ R21, R21, c[0x0][0x320] ;  /* 0x0000c80015157a20 */ /* 0x000fe40000410000 */
[----:B------:R-:W1:Y:S01]  /*65f0*/  MUFU.TANH R17, R17 ;  /* 0x0000001100117308 */ /* 0x000e620000002400 */
[----:B------:R-:W-:Y:S01]  /*6600*/  BAR.SYNC.DEFER_BLOCKING 0x0 ;  /* 0x0000000000007b1d */ /* 0x000fe20000010000 */
[----:B------:R-:W-:Y:S01]  /*6610*/  FMUL.FTZ R22, R22, c[0x0][0x320] ;  /* 0x0000c80016167a20 */ /* 0x000fe20000410000 */
[-C--:B-----5:R-:W-:Y:S05]  /*6620*/  HMMA.16816.F32.BF16 R36, R176, R8.reuse, R36 ;  /* 0x00000008b024723c */ /* 0x0a0fea0000041824 */
[----:B------:R-:W-:Y:S02]  /*6630*/  FMUL.FTZ R23, R23, c[0x0][0x320] ;  /* 0x0000c80017177a20 */ /* 0x000fe40000410000 */
[----:B------:R-:W1:Y:S01]  /*6640*/  MUFU.TANH R18, R18 ;  /* 0x0000001200127308 */ /* 0x000e620000002400 */
[----:B------:R-:W-:Y:S01]  /*6650*/  FMUL.FTZ R24, R24, c[0x0][0x320] ;  /* 0x0000c80018187a20 */ /* 0x000fe20000410000 */
[C---:B------:R-:W-:Y:S04]  /*6660*/  HMMA.16816.F32.BF16 R40, R108.reuse, R8, R40 ;  /* 0x000000086c28723c */ /* 0x040fe80000041828 */
[----:B------:R-:W-:Y:S02]  /*6670*/  FMUL.FTZ R25, R25, c[0x0][0x320] ;  /* 0x0000c80019197a20 */ /* 0x000fe40000410000 */
[----:B------:R-:W-:Y:S02]  /*6680*/  FMUL.FTZ R26, R26, c[0x0][0x320] ;  /* 0x0000c8001a1a7a20 */ /* 0x000fe40000410000 */
[----:B------:R-:W2:Y:S01]  /*6690*/  MUFU.TANH R19, R19 ;  /* 0x0000001300137308 */ /* 0x000ea20000002400 */
[-C--:B------:R-:W-:Y:S03]  /*66a0*/  HMMA.16816.F32.BF16 R44, R108, R10.reuse, R44 ;  /* 0x0000000a6c2c723c */ /* 0x080fe6000004182c */
[----:B------:R-:W-:Y:S02]  /*66b0*/  FMUL.FTZ R27, R27, c[0x0][0x320] ;  /* 0x0000c8001b1b7a20 */ /* 0x000fe40000410000 */
[----:B------:R-:W-:Y:S02]  /*66c0*/  FMUL.FTZ R28, R28, c[0x0][0x320] ;  /* 0x0000c8001c1c7a20 */ /* 0x000fe40000410000 */
[----:B------:R-:W-:Y:S01]  /*66d0*/  FMUL.FTZ R29, R29, c[0x0][0x320] ;  /* 0x0000c8001d1d7a20 */ /* 0x000fe20000410000 */
[C---:B------:R-:W-:Y:S01]  /*66e0*/  HMMA.16816.F32.BF16 R48, R176.reuse, R10, R48 ;  /* 0x0000000ab030723c */ /* 0x040fe20000041830 */
[----:B------:R2:W2:Y:S03]  /*66f0*/  MUFU.TANH R190, R20 ;  /* 0x0000001400be7308 */ /* 0x0004a60000002400 */
[----:B------:R-:W-:Y:S02]  /*6700*/  FMUL.FTZ R30, R30, c[0x0][0x320] ;  /* 0x0000c8001e1e7a20 */ /* 0x000fe40000410000 */
[----:B------:R-:W-:Y:S02]  /*6710*/  FMUL.FTZ R31, R31, c[0x0][0x320] ;  /* 0x0000c8001f1f7a20 */ /* 0x000fe40000410000 */
[-C--:B-1----:R-:W-:Y:S03]  /*6720*/  HMMA.16816.F32.BF16 R52, R176, R4.reuse, R52 ;  /* 0x00000004b034723c */ /* 0x082fe60000041834 */
[----:B------:R1:W1:Y:S01]  /*6730*/  MUFU.TANH R191, R21 ;  /* 0x0000001500bf7308 */ /* 0x0002620000002400 */
[----:B------:R-:W-:Y:S02]  /*6740*/  FMUL.FTZ R32, R32, c[0x0][0x320] ;  /* 0x0000c80020207a20 */ /* 0x000fe40000410000 */
[----:B------:R-:W-:Y:S02]  /*6750*/  FMUL.FTZ R33, R33, c[0x0][0x320] ;  /* 0x0000c80021217a20 */ /* 0x000fe40000410000 */
[C---:B------:R-:W-:Y:S04]  /*6760*/  HMMA.16816.F32.BF16 R56, R108.reuse, R4, R56 ;  /* 0x000000046c38723c */ /* 0x040fe80000041838 */
[----:B------:R-:W-:Y:S01]  /*6770*/  FMUL.FTZ R34, R34, c[0x0][0x320] ;  /* 0x0000c80022227a20 */ /* 0x000fe20000410000 */
[----:B------:R1:W1:Y:S01]  /*6780*/  MUFU.TANH R194, R22 ;  /* 0x0000001600c27308 */ /* 0x0002620000002400 */
[----:B------:R-:W-:Y:S02]  /*6790*/  FMUL.FTZ R35, R35, c[0x0][0x320] ;  /* 0x0000c80023237a20 */ /* 0x000fe40000410000 */
[-C--:B------:R-:W-:Y:S04]  /*67a0*/  HMMA.16816.F32.BF16 R60, R108, R6.reuse, R60 ;  /* 0x000000066c3c723c */ /* 0x080fe8000004183c */
[----:B------:R-:W-:Y:S02]  /*67b0*/  FMUL.FTZ R36, R36, c[0x0][0x320] ;  /* 0x0000c80024247a20 */ /* 0x000fe40000410000 */
[----:B------:R-:W-:Y:S01]  /*67c0*/  FMUL.FTZ R37, R37, c[0x0][0x320] ;  /* 0x0000c80025257a20 */ /* 0x000fe20000410000 */
[----:B------:R1:W1:Y:S01]  /*67d0*/  MUFU.TANH R196, R23 ;  /* 0x0000001700c47308 */ /* 0x0002620000002400 */
[----:B------:R-:W-:Y:S04]  /*67e0*/  HMMA.16816.F32.BF16 R64, R176, R6, R64 ;  /* 0x00000006b040723c */ /* 0x000fe80000041840 */
[----:B------:R-:W-:Y:S02]  /*67f0*/  FMUL.FTZ R38, R38, c[0x0][0x320] ;  /* 0x0000c80026267a20 */ /* 0x000fe40000410000 */
[----:B------:R-:W-:Y:S02]  /*6800*/  FMUL.FTZ R39, R39, c[0x0][0x320] ;  /* 0x0000c80027277a20 */ /* 0x000fe40000410000 */
[----:B------:R-:W-:Y:S01]  /*6810*/  FMUL.FTZ R40, R40, c[0x0][0x320] ;  /* 0x0000c80028287a20 */ /* 0x000fe20000410000 */
[----:B------:R1:W1:Y:S03]  /*6820*/  MUFU.TANH R199, R24 ;  /* 0x0000001800c77308 */ /* 0x0002660000002400 */
[----:B------:R-:W-:Y:S02]  /*6830*/  FMUL.FTZ R41, R41, c[0x0][0x320] ;  /* 0x0000c80029297a20 */ /* 0x000fe40000410000 */
[----:B------:R-:W-:Y:S02]  /*6840*/  FMUL.FTZ R42, R42, c[0x0][0x320] ;  /* 0x0000c8002a2a7a20 */ /* 0x000fe40000410000 */
[----:B------:R-:W-:Y:S02]  /*6850*/  FMUL.FTZ R43, R43, c[0x0][0x320] ;  /* 0x0000c8002b2b7a20 */ /* 0x000fe40000410000 */
[----:B------:R-:W-:Y:S01]  /*6860*/  FMUL.FTZ R44, R44, c[0x0][0x320] ;  /* 0x0000c8002c2c7a20 */ /* 0x000fe20000410000 */
[----:B------:R1:W1:Y:S01]  /*6870*/  MUFU.TANH R198, R25 ;  /* 0x0000001900c67308 */ /* 0x0002620000002400 */
[----:B------:R-:W-:Y:S02]  /*6880*/  FMUL.FTZ R45, R45, c[0x0][0x320] ;  /* 0x0000c8002d2d7a20 */ /* 0x000fe40000410000 */
        /* <DEDUP_REMOVED lines=25> */
[----:B------:R-:W-:Y:S05]  /*6a20*/  FMUL.FTZ R67, R67, c[0x0][0x320] ;  /* 0x0000c80043437a20 */ /* 0x000fea0000410000 */
[----:B------:R1:W1:Y:S10]  /*6a30*/  MUFU.TANH R204, R30 ;  /* 0x0000001e00cc7308 */ /* 0x0002740000002400 */
        /* <DEDUP_REMOVED lines=36> */
[----:B------:R1:W1:Y:S02]  /*6c80*/  MUFU.TANH R236, R67 ;  /* 0x0000004300ec7308 */ /* 0x0002640000002400 */
[----:B-1234-:R-:W-:-:S05]  /*6c90*/  @P4 BRA `(.L_x_14) ;  /* 0xffffe92000004947 */ /* 0x01efca000383ffff */
.L_x_13:
[----:B------:R-:W-:Y:S01]  /*6ca0*/  FMNMX.FTZ R0, R183, R3, !PT ;  /* 0x00000003b7007209 */ /* 0x000fe20007810000 */
[----:B------:R-:W-:Y:S01]  /*6cb0*/  LDSM.16.MT88.4 R20, [R221+0x100] ;  /* 0x00010000dd14783b */ /* 0x000fe20000004200 */
[----:B------:R-:W-:Y:S02]  /*6cc0*/  FMNMX.FTZ R2, R189, R106, !PT ;  /* 0x0000006abd027209 */ /* 0x000fe40007810000 */
[----:B------:R-:W-:Y:S02]  /*6cd0*/  FMNMX.FTZ R0, R182, R0, !PT ;  /* 0x00000000b6007209 */ /* 0x000fe40007810000 */
[----:B------:R-:W-:Y:S02]  /*6ce0*/  FMNMX.FTZ R2, R184, R2, !PT ;  /* 0x00000002b8027209 */ /* 0x000fe40007810000 */
[----:B------:R-:W-:Y:S01]  /*6cf0*/  FMNMX.FTZ R0, R16, R0, !PT ;  /* 0x0000000010007209 */ /* 0x000fe20007810000 */
[----:B------:R-:W-:Y:S01]  /*6d00*/  LDSM.16.MT88.4 R36, [R222+0x100] ;  /* 0x00010000de24783b */ /* 0x000fe20000004200 */
[----:B--2---:R-:W-:Y:S02]  /*6d10*/  FMNMX.FTZ R4, R186, R100, !PT ;  /* 0x00000064ba047209 */ /* 0x004fe40007810000 */
[----:B------:R-:W-:Y:S02]  /*6d20*/  FMNMX.FTZ R0, R17, R0, !PT ;  /* 0x0000000011007209 */ /* 0x000fe40007810000 */
[----:B------:R-:W-:Y:S02]  /*6d30*/  FMNMX.FTZ R2, R181, R2, !PT ;  /* 0x00000002b5027209 */ /* 0x000fe40007810000 */
[----:B------:R-:W-:Y:S01]  /*6d40*/  FMNMX.FTZ R0, R190, R0, !PT ;  /* 0x00000000be007209 */ /* 0x000fe20007810000 */
[----:B------:R-:W-:Y:S01]  /*6d50*/  LDSM.16.MT88.4 R52, [R221+0x1100] ;  /* 0x00110000dd34783b */ /* 0x000fe20000004200 */
[----:B------:R-:W-:Y:S02]  /*6d60*/  FMNMX.FTZ R4, R185, R4, !PT ;  /* 0x00000004b9047209 */ /* 0x000fe40007810000 */
[----:B------:R-:W-:Y:S02]  /*6d70*/  FMNMX.FTZ R0, R191, R0, !PT ;  /* 0x00000000bf007209 */ /* 0x000fe40007810000 */
[----:B------:R-:W-:Y:S02]  /*6d80*/  FMNMX.FTZ R2, R180, R2, !PT ;  /* 0x00000002b4027209 */ /* 0x000fe40007810000 */
[----:B------:R-:W-:Y:S01]  /*6d90*/  FMNMX.FTZ R0, R193, R0, !PT ;  /* 0x00000000c1007209 */ /* 0x000fe20007810000 */
[----:B------:R-:W0:Y:S01]  /*6da0*/  LDGDEPBAR ;  /* 0x00000000000079af */ /* 0x000e220000000000 */
[----:B------:R-:W-:Y:S02]  /*6db0*/  FMNMX.FTZ R4, R18, R4, !PT ;  /* 0x0000000412047209 */ /* 0x000fe40007810000 */
        /* <DEDUP_REMOVED lines=19> */
[----:B------:R-:W-:Y:S01]  /*6ef0*/  FMNMX.FTZ R2, R215, R2, !PT ;  /* 0x00000002d7027209 */ /* 0x000fe20007810000 */
[----:B------:R-:W-:Y:S01]  /*6f00*/  SHFL.BFLY PT, R7, R0, 0x2, 0x1f ;  /* 0x0c401f0000077f89 */ /* 0x000fe200000e0000 */
        /* <DEDUP_REMOVED lines=19> */
[----:B------:R-:W-:Y:S03]  /*7040*/  FMNMX.FTZ R5, R200, R5, !PT ;  /* 0x00000005c8057209 */ /* 0x000fe60007810000 */
[----:B------:R-:W1:Y:S01]  /*7050*/  SHFL.BFLY PT, R6, R4, 0x2, 0x1f ;  /* 0x0c401f0004067f89 */ /* 0x000e6200000e0000 */
[----:B------:R-:W-:Y:S04]  /*7060*/  FMNMX.FTZ R5, R201, R5, !PT ;  /* 0x00000005c9057209 */ /* 0x000fe80007810000 */
[----:B------:R-:W-:Y:S04]  /*7070*/  FMNMX.FTZ R5, R204, R5, !PT ;  /* 0x00000005cc057209 */ /* 0x000fe80007810000 */
[----:B------:R-:W-:Y:S04]  /*7080*/  FMNMX.FTZ R5, R205, R5, !PT ;  /* 0x00000005cd057209 */ /* 0x000fe80007810000 */
[----:B------:R-:W-:Y:S02]  /*7090*/  FMNMX.FTZ R5, R218, R5, !PT ;  /* 0x00000005da057209 */ /* 0x000fe40007810000 */
[----:B-1----:R-:W-:Y:S02]  /*70a0*/  FMNMX.FTZ R4, R4, R6, !PT ;  /* 0x0000000604047209 */ /* 0x002fe40007810000 */
[----:B------:R-:W-:Y:S02]  /*70b0*/  FMNMX.FTZ R0, R0, R7, !PT ;  /* 0x0000000700007209 */ /* 0x000fe40007810000 */
[----:B------:R-:W-:Y:S01]  /*70c0*/  FMNMX.FTZ R103, R2, R103, !PT ;  /* 0x0000006702677209 */ /* 0x000fe20007810000 */
[----:B------:R-:W1:Y:S01]  /*70d0*/  SHFL.BFLY PT, R104, R4, 0x1, 0x1f ;  /* 0x0c201f0004687f89 */ /* 0x000e6200000e0000 */
[----:B------:R-:W-:Y:S04]  /*70e0*/  FMNMX.FTZ R2, R229, R5, !PT ;  /* 0x00000005e5027209 */ /* 0x000fe80007810000 */
[----:B------:R-:W-:Y:S03]  /*70f0*/  FMNMX.FTZ R2, R233, R2, !PT ;  /* 0x00000002e9027209 */ /* 0x000fe60007810000 */
[----:B------:R-:W2:Y:S01]  /*7100*/  SHFL.BFLY PT, R105, R0, 0x1, 0x1f ;  /* 0x0c201f0000697f89 */ /* 0x000ea200000e0000 */
[----:B------:R-:W-:Y:S07]  /*7110*/  FMNMX.FTZ R2, R234, R2, !PT ;  /* 0x00000002ea027209 */ /* 0x000fee0007810000 */
[----:B------:R-:W3:Y:S01]  /*7120*/  SHFL.BFLY PT, R5, R103, 0x1, 0x1f ;  /* 0x0c201f0067057f89 */ /* 0x000ee200000e0000 */
[----:B-1----:R-:W-:Y:S05]  /*7130*/  FMNMX.FTZ R104, R4, R104, !PT ;  /* 0x0000006804687209 */ /* 0x002fea0007810000 */
[----:B------:R-:W-:Y:S01]  /*7140*/  FMUL.FTZ R111, R104, c[0x0][0x2d0] ;  /* 0x0000b400686f7a20 */ /* 0x000fe20000410000 */
[----:B--2---:R-:W-:Y:S03]  /*7150*/  FMNMX.FTZ R105, R0, R105, !PT ;  /* 0x0000006900697209 */ /* 0x004fe60007810000 */
[--C-:B------:R-:W-:Y:S02]  /*7160*/  FFMA.FTZ R64, R197, c[0x0][0x2d0], -R111.reuse ;  /* 0x0000b400c5407a23 */ /* 0x100fe4000001086f */
[----:B------:R-:W-:Y:S02]  /*7170*/  FFMA.FTZ R60, R195, c[0x0][0x2d0], -R111 ;  /* 0x0000b400c33c7a23 */ /* 0x000fe4000001086f */
[C---:B------:R-:W-:Y:S01]  /*7180*/  FADD.FTZ R0, -R105.reuse, R3 ;  /* 0x0000000369007221 */ /* 0x040fe20000010100 */
[----:B------:R-:W-:Y:S01]  /*7190*/  FMNMX.FTZ R3, R242, R2, !PT ;  /* 0x00000002f2037209 */ /* 0x000fe20007810000 */
[----:B------:R-:W-:Y:S01]  /*71a0*/  FMUL.FTZ R110, R105, c[0x0][0x2d0] ;  /* 0x0000b400696e7a20 */ /* 0x000fe20000410000 */
[----:B---3--:R-:W-:Y:S01]  /*71b0*/  FMNMX.FTZ R103, R103, R5, !PT ;  /* 0x0000000567677209 */ /* 0x008fe20007810000 */
[----:B------:R-:W-:Y:S01]  /*71c0*/  FMUL.FTZ R2, R0, c[0x0][0x2d0] ;  /* 0x0000b40000027a20 */ /* 0x000fe20000410000 */
[----:B------:R-:W-:Y:S01]  /*71d0*/  FMNMX.FTZ R0, R244, R3, !PT ;  /* 0x00000003f4007209 */ /* 0x000fe20007810000 */
[--C-:B------:R-:W-:Y:S02]  /*71e0*/  FFMA.FTZ R4, R183, c[0x0][0x2d0], -R110.reuse ;  /* 0x0000b400b7047a23 */ /* 0x100fe4000001086e */
[----:B------:R1:W2:Y:S01]  /*71f0*/  MUFU.EX2 R102, R2 ;  /* 0x0000000200667308 */ /* 0x0002a20000000800 */
[----:B------:R-:W-:Y:S01]  /*7200*/  FMNMX.FTZ R0, R108, R0, !PT ;  /* 0x000000006c007209 */ /* 0x000fe20007810000 */
[----:B------:R-:W-:Y:S02]  /*7210*/  FMUL.FTZ R176, R103, c[0x0][0x2d0] ;  /* 0x0000b40067b07a20 */ /* 0x000fe40000410000 */
[----:B------:R-:W-:Y:S01]  /*7220*/  FFMA.FTZ R56, R192, c[0x0][0x2d0], -R110 ;  /* 0x0000b400c0387a23 */ /* 0x000fe2000001086e */
[----:B------:R-:W-:Y:S01]  /*7230*/  FMNMX.FTZ R0, R109, R0, !PT ;  /* 0x000000006d007209 */ /* 0x000fe20007810000 */
[--C-:B------:R-:W-:Y:S02]  /*7240*/  FFMA.FTZ R44, R194, c[0x0][0x2d0], -R111.reuse ;  /* 0x0000b400c22c7a23 */ /* 0x100fe4000001086f */
[--C-:B------:R-:W-:Y:S02]  /*7250*/  FFMA.FTZ R48, R196, c[0x0][0x2d0], -R111.reuse ;  /* 0x0000b400c4307a23 */ /* 0x100fe4000001086f */
[----:B------:R-:W3:Y:S01]  /*7260*/  SHFL.BFLY PT, R3, R0, 0x2, 0x1f ;  /* 0x0c401f0000037f89 */ /* 0x000ee200000e0000 */
[----:B------:R-:W-:Y:S01]  /*7270*/  MUFU.EX2 R183, R4 ;  /* 0x0000000400b77308 */ /* 0x000fe20000000800 */
[----:B-1----:R-:W-:Y:S02]  /*7280*/  FADD.FTZ R2, -R104, R100 ;  /* 0x0000006468027221 */ /* 0x002fe40000010100 */
[----:B--2---:R-:W-:Y:S02]  /*7290*/  FMUL.FTZ R49, R102, R157 ;  /* 0x0000009d66317220 */ /* 0x004fe40000410000 */
[----:B------:R-:W-:Y:S02]  /*72a0*/  FMUL.FTZ R2, R2, c[0x0][0x2d0] ;  /* 0x0000b40002027a20 */ /* 0x000fe40000410000 */
[C---:B------:R-:W-:Y:S03]  /*72b0*/  FMUL.FTZ R65, R102.reuse, R173 ;  /* 0x000000ad66417220 */ /* 0x040fe60000410000 */
[----:B------:R1:W2:Y:S01]  /*72c0*/  MUFU.EX2 R101, R2 ;  /* 0x0000000200657308 */ /* 0x0002a20000000800 */
[----:B------:R-:W-:Y:S01]  /*72d0*/  FMUL.FTZ R68, R102, R68 ;  /* 0x0000004466447220 */ /* 0x000fe20000410000 */
[----:B---3--:R-:W-:Y:S01]  /*72e0*/  FMNMX.FTZ R0, R0, R3, !PT ;  /* 0x0000000300007209 */ /* 0x008fe20007810000 */
[----:B------:R-:W-:Y:S02]  /*72f0*/  FFMA.FTZ R3, R17, c[0x0][0x2d0], -R110 ;  /* 0x0000b40011037a23 */ /* 0x000fe4000001086e */
[C---:B------:R-:W-:Y:S02]  /*7300*/  FMUL.FTZ R17, R102.reuse, R125 ;  /* 0x0000007d66117220 */ /* 0x040fe40000410000 */
[C---:B------:R-:W-:Y:S02]  /*7310*/  FMUL.FTZ R69, R102.reuse, R69 ;  /* 0x0000004566457220 */ /* 0x040fe40000410000 */
[C---:B------:R-:W-:Y:S01]  /*7320*/  FMUL.FTZ R80, R102.reuse, R80 ;  /* 0x0000005066507220 */ /* 0x040fe20000410000 */
[----:B------:R3:W-:Y:S01]  /*7330*/  MUFU.EX2 R34, R3 ;  /* 0x0000000300227308 */ /* 0x0007e20000000800 */
[C---:B------:R-:W-:Y:S02]  /*7340*/  FMUL.FTZ R81, R102.reuse, R81 ;  /* 0x0000005166517220 */ /* 0x040fe40000410000 */
[C---:B------:R-:W-:Y:S02]  /*7350*/  FMUL.FTZ R84, R102.reuse, R84 ;  /* 0x0000005466547220 */ /* 0x040fe40000410000 */
[C---:B------:R-:W-:Y:S02]  /*7360*/  FMUL.FTZ R85, R102.reuse, R85 ;  /* 0x0000005566557220 */ /* 0x040fe40000410000 */
[C---:B------:R-:W-:Y:S02]  /*7370*/  FMUL.FTZ R96, R102.reuse, R96 ;  /* 0x0000006066607220 */ /* 0x040fe40000410000 */
[----:B------:R-:W-:Y:S02]  /*7380*/  FMUL.FTZ R97, R102, R97 ;  /* 0x0000006166617220 */ /* 0x000fe40000410000 */
[----:B-1----:R-:W-:Y:S02]  /*7390*/  FADD.FTZ R2, -R103, R106 ;  /* 0x0000006a67027221 */ /* 0x002fe40000010100 */
[C---:B--2---:R-:W-:Y:S02]  /*73a0*/  FMUL.FTZ R6, R101.reuse, R118 ;  /* 0x0000007665067220 */ /* 0x044fe40000410000 */
[----:B------:R-:W-:Y:S02]  /*73b0*/  FMUL.FTZ R2, R2, c[0x0][0x2d0] ;  /* 0x0000b40002027a20 */ /* 0x000fe40000410000 */
[----:B------:R-:W-:Y:S02]  /*73c0*/  FMUL.FTZ R7, R101, R119 ;  /* 0x0000007765077220 */ /* 0x000fe40000410000 */
[----:B------:R1:W2:Y:S01]  /*73d0*/  MUFU.EX2 R100, R2 ;  /* 0x0000000200647308 */ /* 0x0002a20000000800 */
[----:B------:R-:W-:Y:S02]  /*73e0*/  FFMA.FTZ R106, R199, c[0x0][0x2d0], -R176 ;  /* 0x0000b400c76a7a23 */ /* 0x000fe400000108b0 */
[--C-:B---3--:R-:W-:Y:S02]  /*73f0*/  FFMA.FTZ R3, R186, c[0x0][0x2d0], -R111.reuse ;  /* 0x0000b400ba037a23 */ /* 0x108fe4000001086f */
[C---:B------:R-:W-:Y:S02]  /*7400*/  FMUL.FTZ R50, R101.reuse, R158 ;  /* 0x0000009e65327220 */ /* 0x040fe40000410000 */
        /* <DEDUP_REMOVED lines=8> */
[----:B------:R-:W-:Y:S02]  /*7490*/  FMUL.FTZ R87, R101, R87 ;  /* 0x0000005765577220 */ /* 0x000fe40000410000 */
[--C-:B-1----:R-:W-:Y:S02]  /*74a0*/  FFMA.FTZ R2, R182, c[0x0][0x2d0], -R110.reuse ;  /* 0x0000b400b6027a23 */ /* 0x102fe4000001086e */
[----:B------:R1:W-:Y:S01]  /*74b0*/  MUFU.EX2 R182, R3 ;  /* 0x0000000300b67308 */ /* 0x0003e20000000800 */
[C---:B--2---:R-:W-:Y:S02]  /*74c0*/  FMUL.FTZ R12, R100.reuse, R120 ;  /* 0x00000078640c7220 */ /* 0x044fe40000410000 */
[C---:B------:R-:W-:Y:S02]  /*74d0*/  FMUL.FTZ R13, R100.reuse, R121 ;  /* 0x00000079640d7220 */ /* 0x040fe40000410000 */
[C---:B------:R-:W-:Y:S02]  /*74e0*/  FMUL.FTZ R24, R100.reuse, R132 ;  /* 0x0000008464187220 */ /* 0x040fe40000410000 */
[C---:B------:R-:W-:Y:S02]  /*74f0*/  FMUL.FTZ R25, R100.reuse, R133 ;  /* 0x0000008564197220 */ /* 0x040fe40000410000 */
[C---:B------:R-:W-:Y:S01]  /*7500*/  FMUL.FTZ R28, R100.reuse, R136 ;  /* 0x00000088641c7220 */ /* 0x040fe20000410000 */
[----:B------:R2:W-:Y:S01]  /*7510*/  MUFU.EX2 R8, R2 ;  /* 0x0000000200087308 */ /* 0x0005e20000000800 */
[----:B------:R-:W-:Y:S01]  /*7520*/  MOV R136, R246 ;  /* 0x000000f600887202 */ /* 0x000fe20000000f00 */
[C---:B------:R-:W-:Y:S02]  /*7530*/  FMUL.FTZ R29, R100.reuse, R137 ;  /* 0x00000089641d7220 */ /* 0x040fe40000410000 */
[C---:B------:R-:W-:Y:S02]  /*7540*/  FMUL.FTZ R41, R100.reuse, R149 ;  /* 0x0000009564297220 */ /* 0x040fe40000410000 */
[C---:B------:R-:W-:Y:S02]  /*7550*/  FMUL.FTZ R45, R100.reuse, R153 ;  /* 0x00000099642d7220 */ /* 0x040fe40000410000 */
[C---:B------:R-:W-:Y:S02]  /*7560*/  FMUL.FTZ R57, R100.reuse, R165 ;  /* 0x000000a564397220 */ /* 0x040fe40000410000 */
[----:B------:R3:W-:Y:S01]  /*7570*/  MUFU.EX2 R133, R60 ;  /* 0x0000003c00857308 */ /* 0x0007e20000000800 */
[C---:B------:R-:W-:Y:S02]  /*7580*/  FMUL.FTZ R61, R100.reuse, R169 ;  /* 0x000000a9643d7220 */ /* 0x040fe40000410000 */
[C---:B------:R-:W-:Y:S02]  /*7590*/  FMUL.FTZ R72, R100.reuse, R72 ;  /* 0x0000004864487220 */ /* 0x040fe40000410000 */
[--C-:B-1----:R-:W-:Y:S02]  /*75a0*/  FFMA.FTZ R3, R185, c[0x0][0x2d0], -R111.reuse ;  /* 0x0000b400b9037a23 */ /* 0x102fe4000001086f */
[C---:B------:R-:W-:Y:S02]  /*75b0*/  FMUL.FTZ R73, R100.reuse, R73 ;  /* 0x0000004964497220 */ /* 0x040fe40000410000 */
[C---:B------:R-:W-:Y:S01]  /*75c0*/  FMUL.FTZ R76, R100.reuse, R76 ;  /* 0x0000004c644c7220 */ /* 0x040fe20000410000 */
[----:B------:R1:W4:Y:S01]  /*75d0*/  MUFU.EX2 R32, R3 ;  /* 0x0000000300207308 */ /* 0x0003220000000800 */
[C---:B------:R-:W-:Y:S02]  /*75e0*/  FMUL.FTZ R77, R100.reuse, R77 ;  /* 0x0000004d644d7220 */ /* 0x040fe40000410000 */
[----:B------:R-:W-:Y:S02]  /*75f0*/  FMUL.FTZ R88, R100, R88 ;  /* 0x0000005864587220 */ /* 0x000fe40000410000 */
[----:B--2---:R-:W-:Y:S02]  /*7600*/  FFMA.FTZ R2, R16, c[0x0][0x2d0], -R110 ;  /* 0x0000b40010027a23 */ /* 0x004fe4000001086e */
[----:B------:R-:W-:Y:S02]  /*7610*/  FMUL.FTZ R16, R102, R124 ;  /* 0x0000007c66107220 */ /* 0x000fe40000410000 */
[C---:B------:R-:W-:Y:S01]  /*7620*/  FMUL.FTZ R89, R100.reuse, R89 ;  /* 0x0000005964597220 */ /* 0x040fe20000410000 */
[----:B------:R2:W5:Y:S01]  /*7630*/  MUFU.EX2 R9, R2 ;  /* 0x0000000200097308 */ /* 0x0005620000000800 */
[C---:B------:R-:W-:Y:S02]  /*7640*/  FMUL.FTZ R92, R100.reuse, R92 ;  /* 0x0000005c645c7220 */ /* 0x040fe40000410000 */
[C---:B------:R-:W-:Y:S02]  /*7650*/  FMUL.FTZ R93, R100.reuse, R93 ;  /* 0x0000005d645d7220 */ /* 0x040fe40000410000 */
[----:B---3--:R-:W-:Y:S02]  /*7660*/  FMUL.FTZ R60, R100, R168 ;  /* 0x000000a8643c7220 */ /* 0x008fe40000410000 */
[C---:B------:R-:W-:Y:S02]  /*7670*/  FMUL.FTZ R98, R101.reuse, R98 ;  /* 0x0000006265627220 */ /* 0x040fe40000410000 */
[C---:B------:R-:W-:Y:S02]  /*7680*/  FMUL.FTZ R99, R101.reuse, R99 ;  /* 0x0000006365637220 */ /* 0x040fe40000410000 */
[--C-:B-1----:R-:W-:Y:S01]  /*7690*/  FFMA.FTZ R3, R18, c[0x0][0x2d0], -R111.reuse ;  /* 0x0000b40012037a23 */ /* 0x102fe2000001086f */
[----:B----4-:R-:W-:Y:S01]  /*76a0*/  MOV R137, R32 ;  /* 0x0000002000897202 */ /* 0x010fe20000000f00 */
[----:B------:R-:W-:Y:S02]  /*76b0*/  FMUL.FTZ R18, R101, R126 ;  /* 0x0000007e65127220 */ /* 0x000fe40000410000 */
[----:B------:R1:W3:Y:S01]  /*76c0*/  MUFU.EX2 R4, R3 ;  /* 0x0000000300047308 */ /* 0x0002e20000000800 */
[----:B--2---:R-:W2:Y:S01]  /*76d0*/  SHFL.BFLY PT, R2, R0, 0x1, 0x1f ;  /* 0x0c201f0000027f89 */ /* 0x004ea200000e0000 */
[----:B-----5:R-:W-:Y:S01]  /*76e0*/  MOV R185, R9 ;  /* 0x0000000900b97202 */ /* 0x020fe20000000f00 */
[----:B------:R-:W-:Y:S03]  /*76f0*/  FMUL.FTZ R9, R100, R113 ;  /* 0x0000007164097220 */ /* 0x000fe60000410000 */
[----:B------:R-:W-:Y:S01]  /*7700*/  F2FP.BF16.PACK_AB R118, R34, R185 ;  /* 0x000000b92276723e */ /* 0x000fe200000010ff */
[--C-:B-1----:R-:W-:Y:S04]  /*7710*/  FFMA.FTZ R3, R189, c[0x0][0x2d0], -R176.reuse ;  /* 0x0000b400bd037a23 */ /* 0x102fe800000108b0 */
[----:B------:R1:W4:Y:S01]  /*7720*/  MUFU.EX2 R35, R3 ;  /* 0x0000000300237308 */ /* 0x0003220000000800 */
[----:B--2---:R-:W-:Y:S01]  /*7730*/  FMNMX.FTZ R2, R2, R0, !PT ;  /* 0x0000000002027209 */ /* 0x004fe20007810000 */
[----:B------:R-:W-:Y:S02]  /*7740*/  FFMA.FTZ R0, R19, c[0x0][0x2d0], -R111 ;  /* 0x0000b40013007a23 */ /* 0x000fe4000001086f */
[----:B------:R-:W-:Y:S02]  /*7750*/  FMUL.FTZ R19, R101, R127 ;  /* 0x0000007f65137220 */ /* 0x000fe40000410000 */
[----:B------:R-:W-:Y:S04]  /*7760*/  LDSM.16.MT88.4 R124, [R221+0x2100] ;  /* 0x00210000dd7c783b */ /* 0x000fe80000004200 */
[----:B------:R2:W-:Y:S01]  /*7770*/  MUFU.EX2 R5, R0 ;  /* 0x0000000000057308 */ /* 0x0005e20000000800 */
[----:B-1----:R-:W-:Y:S01]  /*7780*/  FFMA.FTZ R3, R184, c[0x0][0x2d0], -R176 ;  /* 0x0000b400b8037a23 */ /* 0x002fe200000108b0 */
[----:B---3--:R-:W-:Y:S02]  /*7790*/  MOV R184, R4 ;  /* 0x0000000400b87202 */ /* 0x008fe40000000f00 */
[----:B----4-:R-:W-:Y:S06]  /*77a0*/  MOV R132, R35 ;  /* 0x0000002300847202 */ /* 0x010fec0000000f00 */
[----:B------:R1:W-:Y:S01]  /*77b0*/  MUFU.EX2 R33, R3 ;  /* 0x0000000300217308 */ /* 0x0003e20000000800 */
[----:B--2---:R-:W-:Y:S02]  /*77c0*/  FADD.FTZ R0, -R2, R107 ;  /* 0x0000006b02007221 */ /* 0x004fe40000010100 */
[----:B------:R-:W-:Y:S02]  /*77d0*/  FFMA.FTZ R107, R207, c[0x0][0x2d0], -R110 ;  /* 0x0000b400cf6b7a23 */ /* 0x000fe4000001086e */
[----:B------:R-:W-:Y:S06]  /*77e0*/  FMUL.FTZ R0, R0, c[0x0][0x2d0] ;  /* 0x0000b40000007a20 */ /* 0x000fec0000410000 */
[----:B------:R-:W2:Y:S01]  /*77f0*/  MUFU.EX2 R0, R0 ;  /* 0x0000000000007308 */ /* 0x000ea20000000800 */
[--C-:B-1----:R-:W-:Y:S09]  /*7800*/  FFMA.FTZ R3, R181, c[0x0][0x2d0], -R176.reuse ;  /* 0x0000b400b5037a23 */ /* 0x102ff200000108b0 */
[----:B------:R1:W-:Y:S01]  /*7810*/  MUFU.EX2 R186, R3 ;  /* 0x0000000300ba7308 */ /* 0x0003e20000000800 */
[C---:B--2---:R-:W-:Y:S02]  /*7820*/  FMUL.FTZ R10, R0.reuse, R114 ;  /* 0x00000072000a7220 */ /* 0x044fe40000410000 */
[C---:B------:R-:W-:Y:S02]  /*7830*/  FMUL.FTZ R11, R0.reuse, R115 ;  /* 0x00000073000b7220 */ /* 0x040fe40000410000 */
[C---:B------:R-:W-:Y:S02]  /*7840*/  FMUL.FTZ R26, R0.reuse, R134 ;  /* 0x00000086001a7220 */ /* 0x040fe40000410000 */
[C---:B------:R-:W-:Y:S03]  /*7850*/  FMUL.FTZ R27, R0.reuse, R135 ;  /* 0x00000087001b7220 */ /* 0x040fe60000410000 */
[----:B------:R2:W-:Y:S01]  /*7860*/  MUFU.EX2 R134, R56 ;  /* 0x0000003800867308 */ /* 0x0005e20000000800 */
[C---:B------:R-:W-:Y:S02]  /*7870*/  FMUL.FTZ R31, R0.reuse, R139 ;  /* 0x0000008b001f7220 */ /* 0x040fe40000410000 */
[----:B------:R-:W-:Y:S01]  /*7880*/  FMUL.FTZ R30, R0, R138 ;  /* 0x0000008a001e7220 */ /* 0x000fe20000410000 */
[----:B------:R-:W-:Y:S01]  /*7890*/  MOV R138, R33 ;  /* 0x00000021008a7202 */ /* 0x000fe20000000f00 */
[----:B-1----:R-:W-:Y:S01]  /*78a0*/  FFMA.FTZ R3, R180, c[0x0][0x2d0], -R176 ;  /* 0x0000b400b4037a23 */ /* 0x002fe200000108b0 */
[----:B------:R-:W-:Y:S01]  /*78b0*/  MOV R180, R8 ;  /* 0x0000000800b47202 */ /* 0x000fe20000000f00 */
[----:B------:R-:W-:Y:S01]  /*78c0*/  FMUL.FTZ R8, R100, R112 ;  /* 0x0000007064087220 */ /* 0x000fe20000410000 */
[----:B------:R-:W-:Y:S01]  /*78d0*/  F2FP.BF16.PACK_AB R112, R33, R35 ;  /* 0x000000232170723e */ /* 0x000fe200000010ff */
[----:B------:R-:W-:Y:S01]  /*78e0*/  FMUL.FTZ R35, R101, R143 ;  /* 0x0000008f65237220 */ /* 0x000fe20000410000 */
[----:B------:R-:W1:Y:S01]  /*78f0*/  MUFU.EX2 R40, R3 ;  /* 0x0000000300287308 */ /* 0x000e620000000800 */
[----:B------:R-:W-:Y:S02]  /*7900*/  FMUL.FTZ R33, R102, R141 ;  /* 0x0000008d66217220 */ /* 0x000fe40000410000 */
[C---:B------:R-:W-:Y:S02]  /*7910*/  FMUL.FTZ R42, R0.reuse, R150 ;  /* 0x00000096002a7220 */ /* 0x040fe40000410000 */
[C---:B------:R-:W-:Y:S02]  /*7920*/  FMUL.FTZ R43, R0.reuse, R151 ;  /* 0x00000097002b7220 */ /* 0x040fe40000410000 */
[C---:B------:R-:W-:Y:S02]  /*7930*/  FMUL.FTZ R46, R0.reuse, R154 ;  /* 0x0000009a002e7220 */ /* 0x040fe40000410000 */
[C---:B------:R-:W-:Y:S01]  /*7940*/  FMUL.FTZ R47, R0.reuse, R155 ;  /* 0x0000009b002f7220 */ /* 0x040fe20000410000 */
[----:B------:R3:W-:Y:S01]  /*7950*/  MUFU.EX2 R141, R48 ;  /* 0x00000030008d7308 */ /* 0x0007e20000000800 */
[C---:B------:R-:W-:Y:S02]  /*7960*/  FMUL.FTZ R58, R0.reuse, R166 ;  /* 0x000000a6003a7220 */ /* 0x040fe40000410000 */
[----:B------:R-:W-:Y:S02]  /*7970*/  FMUL.FTZ R59, R0, R167 ;  /* 0x000000a7003b7220 */ /* 0x000fe40000410000 */
[----:B--2---:R-:W-:Y:S02]  /*7980*/  FMUL.FTZ R56, R100, R164 ;  /* 0x000000a464387220 */ /* 0x004fe40000410000 */
[C---:B------:R-:W-:Y:S02]  /*7990*/  FMUL.FTZ R62, R0.reuse, R170 ;  /* 0x000000aa003e7220 */ /* 0x040fe40000410000 */
[C---:B------:R-:W-:Y:S01]  /*79a0*/  FMUL.FTZ R63, R0.reuse, R171 ;  /* 0x000000ab003f7220 */ /* 0x040fe20000410000 */
[----:B------:R2:W-:Y:S01]  /*79b0*/  MUFU.EX2 R135, R64 ;  /* 0x0000004000877308 */ /* 0x0005e20000000800 */
[C---:B------:R-:W-:Y:S02]  /*79c0*/  FMUL.FTZ R74, R0.reuse, R74 ;  /* 0x0000004a004a7220 */ /* 0x040fe40000410000 */
[----:B------:R-:W-:Y:S01]  /*79d0*/  FMUL.FTZ R75, R0, R75 ;  /* 0x0000004b004b7220 */ /* 0x000fe20000410000 */
[----:B-1----:R-:W-:Y:S01]  /*79e0*/  F2FP.BF16.PACK_AB R114, R40, R186 ;  /* 0x000000ba2872723e */ /* 0x002fe200000010ff */
[----:B------:R-:W-:Y:S01]  /*79f0*/  FMUL.FTZ R3, R2, c[0x0][0x2d0] ;  /* 0x0000b40002037a20 */ /* 0x000fe20000410000 */
[----:B------:R-:W-:Y:S01]  /*7a00*/  MOV R139, R40 ;  /* 0x00000028008b7202 */ /* 0x000fe20000000f00 */
[----:B------:R-:W-:Y:S02]  /*7a10*/  FFMA.FTZ R40, R191, c[0x0][0x2d0], -R110 ;  /* 0x0000b400bf287a23 */ /* 0x000fe4000001086e */
[--C-:B------:R-:W-:Y:S01]  /*7a20*/  FFMA.FTZ R4, R187, c[0x0][0x2d0], -R3.reuse ;  /* 0x0000b400bb047a23 */ /* 0x100fe20000010803 */
[----:B------:R-:W-:Y:S01]  /*7a30*/  MOV R187, R5 ;  /* 0x0000000500bb7202 */ /* 0x000fe20000000f00 */
[----:B------:R-:W-:Y:S01]  /*7a40*/  FMUL.FTZ R5, R102, R117 ;  /* 0x0000007566057220 */ /* 0x000fe20000410000 */
[----:B------:R-:W-:Y:S01]  /*7a50*/  F2FP.BF16.PACK_AB R117, R32, R182 ;  /* 0x000000b62075723e */ /* 0x000fe200000010ff */
[----:B------:R1:W-:Y:S01]  /*7a60*/  MUFU.EX2 R216, R4 ;  /* 0x0000000400d87308 */ /* 0x0003e20000000800 */
[----:B------:R-:W-:Y:S01]  /*7a70*/  F2FP.BF16.PACK_AB R119, R187, R184 ;  /* 0x000000b8bb77723e */ /* 0x000fe200000010ff */
[C---:B------:R-:W-:Y:S01]  /*7a80*/  FMUL.FTZ R32, R102.reuse, R140 ;  /* 0x0000008c66207220 */ /* 0x040fe20000410000 */
[----:B------:R-:W-:Y:S01]  /*7a90*/  MOV R140, R34 ;  /* 0x00000022008c7202 */ /* 0x000fe20000000f00 */
[----:B------:R-:W-:Y:S02]  /*7aa0*/  FMUL.FTZ R34, R101, R142 ;  /* 0x0000008e65227220 */ /* 0x000fe40000410000 */
[----:B---3--:R-:W-:Y:S02]  /*7ab0*/  FMUL.FTZ R48, R102, R156 ;  /* 0x0000009c66307220 */ /* 0x008fe40000410000 */
[----:B------:R-:W-:Y:S01]  /*7ac0*/  FMUL.FTZ R78, R0, R78 ;  /* 0x0000004e004e7220 */ /* 0x000fe20000410000 */
[----:B------:R-:W-:Y:S01]  /*7ad0*/  LDSM.16.MT88.4 R156, [R221+0x1d00] ;  /* 0x001d0000dd9c783b */ /* 0x000fe20000004200 */
[----:B------:R3:W-:Y:S01]  /*7ae0*/  MUFU.EX2 R191, R106 ;  /* 0x0000006a00bf7308 */ /* 0x0007e20000000800 */
[----:B--2---:R-:W-:Y:S02]  /*7af0*/  FMUL.FTZ R64, R102, R172 ;  /* 0x000000ac66407220 */ /* 0x004fe40000410000 */
[C---:B------:R-:W-:Y:S02]  /*7b00*/  FMUL.FTZ R79, R0.reuse, R79 ;  /* 0x0000004f004f7220 */ /* 0x040fe40000410000 */
[C---:B------:R-:W-:Y:S02]  /*7b10*/  FMUL.FTZ R90, R0.reuse, R90 ;  /* 0x0000005a005a7220 */ /* 0x040fe40000410000 */
[C---:B------:R-:W-:Y:S01]  /*7b20*/  FMUL.FTZ R91, R0.reuse, R91 ;  /* 0x0000005b005b7220 */ /* 0x040fe20000410000 */
[----:B------:R-:W-:Y:S01]  /*7b30*/  LDSM.16.MT88.4 R172, [R222+0x1d00] ;  /* 0x001d0000deac783b */ /* 0x000fe20000004200 */
[C---:B------:R-:W-:Y:S01]  /*7b40*/  FMUL.FTZ R94, R0.reuse, R94 ;  /* 0x0000005e005e7220 */ /* 0x040fe20000410000 */
[----:B------:R2:W-:Y:S01]  /*7b50*/  MUFU.EX2 R142, R40 ;  /* 0x00000028008e7308 */ /* 0x0005e20000000800 */
[----:B------:R-:W-:Y:S02]  /*7b60*/  FMUL.FTZ R95, R0, R95 ;  /* 0x0000005f005f7220 */ /* 0x000fe40000410000 */
[--C-:B------:R-:W-:Y:S02]  /*7b70*/  FFMA.FTZ R108, R108, c[0x0][0x2d0], -R3.reuse ;  /* 0x0000b4006c6c7a23 */ /* 0x100fe40000010803 */
[--C-:B-1----:R-:W-:Y:S05]  /*7b80*/  FFMA.FTZ R4, R188, c[0x0][0x2d0], -R3.reuse ;  /* 0x0000b400bc047a23 */ /* 0x102fea0000010803 */
[----:B------:R1:W4:Y:S01]  /*7b90*/  MUFU.EX2 R217, R4 ;  /* 0x0000000400d97308 */ /* 0x0003220000000800 */
[----:B---3--:R-:W-:Y:S02]  /*7ba0*/  FFMA.FTZ R106, R198, c[0x0][0x2d0], -R176 ;  /* 0x0000b400c66a7a23 */ /* 0x008fe400000108b0 */
[----:B--2---:R-:W-:Y:S02]  /*7bb0*/  FMUL.FTZ R40, R100, R148 ;  /* 0x0000009464287220 */ /* 0x004fe40000410000 */
[--C-:B-1----:R-:W-:Y:S01]  /*7bc0*/  FFMA.FTZ R4, R14, c[0x0][0x2d0], -R3.reuse ;  /* 0x0000b4000e047a23 */ /* 0x102fe20000010803 */
[----:B----4-:R-:W-:Y:S01]  /*7bd0*/  F2FP.BF16.PACK_AB R113, R217, R216 ;  /* 0x000000d8d971723e */ /* 0x010fe200000010ff */
[C---:B------:R-:W-:Y:S03]  /*7be0*/  FMUL.FTZ R14, R0.reuse, R122 ;  /* 0x0000007a000e7220 */ /* 0x040fe60000410000 */
[----:B------:R1:W-:Y:S02]  /*7bf0*/  MUFU.EX2 R219, R4 ;  /* 0x0000000400db7308 */ /* 0x0003e40000000800 */
[--C-:B-1----:R-:W-:Y:S02]  /*7c00*/  FFMA.FTZ R4, R15, c[0x0][0x2d0], -R3.reuse ;  /* 0x0000b4000f047a23 */ /* 0x102fe40000010803 */
[----:B------:R-:W-:Y:S06]  /*7c10*/  FMUL.FTZ R15, R0, R123 ;  /* 0x0000007b000f7220 */ /* 0x000fec0000410000 */
[----:B------:R1:W2:Y:S01]  /*7c20*/  MUFU.EX2 R228, R4 ;  /* 0x0000000400e47308 */ /* 0x0002a20000000800 */
[----:B------:R-:W3:Y:S01]  /*7c30*/  LDSM.16.MT88.4 R120, [R222+0x1100] ;  /* 0x00110000de78783b */ /* 0x000ee20000004200 */
[----:B-1----:R-:W-:Y:S01]  /*7c40*/  FMUL.FTZ R4, R102, R116 ;  /* 0x0000007466047220 */ /* 0x002fe20000410000 */
[----:B------:R-:W-:Y:S02]  /*7c50*/  F2FP.BF16.PACK_AB R116, R180, R183 ;  /* 0x000000b7b474723e */ /* 0x000fe400000010ff */
[----:B--2---:R-:W-:Y:S05]  /*7c60*/  F2FP.BF16.PACK_AB R115, R228, R219 ;  /* 0x000000dbe473723e */ /* 0x004fea00000010ff */
[-C--:B------:R-:W-:Y:S08]  /*7c70*/  HMMA.16816.F32.BF16 R4, R116, R20.reuse, R4 ;  /* 0x000000147404723c */ /* 0x080ff00000041804 */
[C---:B------:R-:W-:Y:S07]  /*7c80*/  HMMA.16816.F32.BF16 R8, R112.reuse, R20, R8 ;  /* 0x000000147008723c */ /* 0x040fee0000041808 */
[C---:B------:R-:W-:Y:S01]  /*7c90*/  FMUL.FTZ R20, R102.reuse, R128 ;  /* 0x0000008066147220 */ /* 0x040fe20000410000 */
[-C--:B------:R-:W-:Y:S04]  /*7ca0*/  HMMA.16816.F32.BF16 R12, R112, R22.reuse, R12 ;  /* 0x00000016700c723c */ /* 0x080fe8000004180c */
[----:B------:R-:W-:Y:S04]  /*7cb0*/  FMUL.FTZ R21, R102, R129 ;  /* 0x0000008166157220 */ /* 0x000fe80000410000 */
[C---:B------:R-:W-:Y:S07]  /*7cc0*/  HMMA.16816.F32.BF16 R16, R116.reuse, R22, R16 ;  /* 0x000000167410723c */ /* 0x040fee0000041810 */
[C---:B------:R-:W-:Y:S02]  /*7cd0*/  FMUL.FTZ R22, R101.reuse, R130 ;  /* 0x0000008265167220 */ /* 0x040fe40000410000 */
[C---:B------:R-:W-:Y:S02]  /*7ce0*/  FMUL.FTZ R23, R101.reuse, R131 ;  /* 0x0000008365177220 */ /* 0x040fe40000410000 */
[----:B------:R-:W-:Y:S05]  /*7cf0*/  LDSM.16.MT88.4 R128, [R222+0x500] ;  /* 0x00050000de80783b */ /* 0x000fea0000004200 */
[-C--:B------:R-:W-:Y:S08]  /*7d00*/  HMMA.16816.F32.BF16 R20, R116, R36.reuse, R20 ;  /* 0x000000247414723c */ /* 0x080ff00000041814 */
[C---:B------:R-:W-:Y:S07]  /*7d10*/  HMMA.16816.F32.BF16 R24, R112.reuse, R36, R24 ;  /* 0x000000247018723c */ /* 0x040fee0000041818 */
[--C-:B------:R-:W-:Y:S01]  /*7d20*/  FFMA.FTZ R36, R190, c[0x0][0x2d0], -R110.reuse ;  /* 0x0000b400be247a23 */ /* 0x100fe2000001086e */
[-C--:B------:R-:W-:Y:S01]  /*7d30*/  HMMA.16816.F32.BF16 R28, R112, R38.reuse, R28 ;  /* 0x00000026701c723c */ /* 0x080fe2000004181c */
[----:B------:R1:W-:Y:S03]  /*7d40*/  MUFU.EX2 R190, R44 ;  /* 0x0000002c00be7308 */ /* 0x0003e60000000800 */
[----:B------:R-:W-:Y:S04]  /*7d50*/  FMUL.FTZ R37, R102, R145 ;  /* 0x0000009166257220 */ /* 0x000fe80000410000 */
[C---:B------:R-:W-:Y:S03]  /*7d60*/  HMMA.16816.F32.BF16 R32, R116.reuse, R38, R32 ;  /* 0x000000267420723c */ /* 0x040fe60000041820 */
[----:B------:R2:W4:Y:S04]  /*7d70*/  MUFU.EX2 R143, R36 ;  /* 0x00000024008f7308 */ /* 0x0005280000000800 */
[C---:B------:R-:W-:Y:S02]  /*7d80*/  FMUL.FTZ R38, R101.reuse, R146 ;  /* 0x0000009265267220 */ /* 0x040fe40000410000 */
[----:B------:R-:W-:Y:S03]  /*7d90*/  FMUL.FTZ R39, R101, R147 ;  /* 0x0000009365277220 */ /* 0x000fe60000410000 */
[----:B-1----:R-:W-:Y:S02]  /*7da0*/  FMUL.FTZ R44, R100, R152 ;  /* 0x00000098642c7220 */ /* 0x002fe40000410000 */
[----:B--2---:R-:W-:Y:S02]  /*7db0*/  FMUL.FTZ R36, R102, R144 ;  /* 0x0000009066247220 */ /* 0x004fe40000410000 */
[----:B------:R1:W-:Y:S05]  /*7dc0*/  MUFU.EX2 R144, R106 ;  /* 0x0000006a00907308 */ /* 0x0003ea0000000800 */
[-C--:B------:R-:W-:Y:S08]  /*7dd0*/  HMMA.16816.F32.BF16 R36, R116, R52.reuse, R36 ;  /* 0x000000347424723c */ /* 0x080ff00000041824 */
[C---:B------:R-:W-:Y:S07]  /*7de0*/  HMMA.16816.F32.BF16 R40, R112.reuse, R52, R40 ;  /* 0x000000347028723c */ /* 0x040fee0000041828 */
[----:B------:R-:W-:Y:S01]  /*7df0*/  FFMA.FTZ R52, R193, c[0x0][0x2d0], -R110 ;  /* 0x0000b400c1347a23 */ /* 0x000fe2000001086e */
[-C--:B------:R-:W-:Y:S03]  /*7e00*/  HMMA.16816.F32.BF16 R44, R112, R54.reuse, R44 ;  /* 0x00000036702c723c */ /* 0x080fe6000004182c */
[----:B------:R2:W5:Y:S01]  /*7e10*/  MUFU.EX2 R181, R52 ;  /* 0x0000003400b57308 */ /* 0x0005620000000800 */
[--C-:B-1----:R-:W-:Y:S02]  /*7e20*/  FFMA.FTZ R106, R200, c[0x0][0x2d0], -R3.reuse ;  /* 0x0000b400c86a7a23 */ /* 0x102fe40000010803 */
[C---:B------:R-:W-:Y:S02]  /*7e30*/  FMUL.FTZ R53, R102.reuse, R161 ;  /* 0x000000a166357220 */ /* 0x040fe40000410000 */
[C---:B------:R-:W-:Y:S05]  /*7e40*/  HMMA.16816.F32.BF16 R48, R116.reuse, R54, R48 ;  /* 0x000000367430723c */ /* 0x040fea0000041830 */
[----:B------:R1:W-:Y:S02]  /*7e50*/  MUFU.EX2 R198, R106 ;  /* 0x0000006a00c67308 */ /* 0x0003e40000000800 */
[C---:B------:R-:W-:Y:S02]  /*7e60*/  FMUL.FTZ R54, R101.reuse, R162 ;  /* 0x000000a265367220 */ /* 0x040fe40000410000 */
[----:B------:R-:W-:Y:S03]  /*7e70*/  FMUL.FTZ R55, R101, R163 ;  /* 0x000000a365377220 */ /* 0x000fe60000410000 */
[----:B--2---:R-:W-:Y:S07]  /*7e80*/  FMUL.FTZ R52, R102, R160 ;  /* 0x000000a066347220 */ /* 0x004fee0000410000 */
[-C--:B---3--:R-:W-:Y:S03]  /*7e90*/  HMMA.16816.F32.BF16 R52, R116, R120.reuse, R52 ;  /* 0x000000787434723c */ /* 0x088fe60000041834 */
[--C-:B-1----:R-:W-:Y:S04]  /*7ea0*/  FFMA.FTZ R106, R201, c[0x0][0x2d0], -R3.reuse ;  /* 0x0000b400c96a7a23 */ /* 0x102fe80000010803 */
[----:B------:R1:W2:Y:S01]  /*7eb0*/  MUFU.EX2 R197, R106 ;  /* 0x0000006a00c57308 */ /* 0x0002a20000000800 */
[C---:B------:R-:W-:Y:S08]  /*7ec0*/  HMMA.16816.F32.BF16 R56, R112.reuse, R120, R56 ;  /* 0x000000787038723c */ /* 0x040ff00000041838 */
[-C--:B------:R-:W-:Y:S08]  /*7ed0*/  HMMA.16816.F32.BF16 R60, R112, R122.reuse, R60 ;  /* 0x0000007a703c723c */ /* 0x080ff0000004183c */
[C---:B------:R-:W-:Y:S01]  /*7ee0*/  HMMA.16816.F32.BF16 R64, R116.reuse, R122, R64 ;  /* 0x0000007a7440723c */ /* 0x040fe20000041840 */
[----:B------:R-:W3:Y:S03]  /*7ef0*/  LDSM.16.MT88.4 R120, [R222+0x2100] ;  /* 0x00210000de78783b */ /* 0x000ee60000004200 */
[--C-:B-1----:R-:W-:Y:S04]  /*7f00*/  FFMA.FTZ R106, R202, c[0x0][0x2d0], -R176.reuse ;  /* 0x0000b400ca6a7a23 */ /* 0x102fe800000108b0 */
[-C--:B------:R-:W-:Y:S01]  /*7f10*/  HMMA.16816.F32.BF16 R68, R116, R124.reuse, R68 ;  /* 0x0000007c7444723c */ /* 0x080fe20000041844 */
[----:B------:R1:W-:Y:S07]  /*7f20*/  MUFU.EX2 R252, R106 ;  /* 0x0000006a00fc7308 */ /* 0x0003ee0000000800 */
[C---:B------:R-:W-:Y:S08]  /*7f30*/  HMMA.16816.F32.BF16 R72, R112.reuse, R124, R72 ;  /* 0x0000007c7048723c */ /* 0x040ff00000041848 */
[-C--:B------:R-:W-:Y:S08]  /*7f40*/  HMMA.16816.F32.BF16 R76, R112, R126.reuse, R76 ;  /* 0x0000007e704c723c */ /* 0x080ff0000004184c */
[C---:B------:R-:W-:Y:S01]  /*7f50*/  HMMA.16816.F32.BF16 R80, R116.reuse, R126, R80 ;  /* 0x0000007e7450723c */ /* 0x040fe20000041850 */
[----:B------:R-:W2:Y:S03]  /*7f60*/  LDSM.16.MT88.4 R124, [R221+0x500] ;  /* 0x00050000dd7c783b */ /* 0x000ea60000004200 */
[----:B-1----:R-:W-:Y:S04]  /*7f70*/  FFMA.FTZ R106, R203, c[0x0][0x2d0], -R176 ;  /* 0x0000b400cb6a7a23 */ /* 0x002fe800000108b0 */
[----:B------:R1:W1:Y:S01]  /*7f80*/  MUFU.EX2 R251, R106 ;  /* 0x0000006a00fb7308 */ /* 0x0002620000000800 */
[-C--:B---3--:R-:W-:Y:S08]  /*7f90*/  HMMA.16816.F32.BF16 R84, R116, R120.reuse, R84 ;  /* 0x000000787454723c */ /* 0x088ff00000041854 */
[C---:B------:R-:W-:Y:S08]  /*7fa0*/  HMMA.16816.F32.BF16 R88, R112.reuse, R120, R88 ;  /* 0x000000787058723c */ /* 0x040ff00000041858 */
[-C--:B------:R-:W-:Y:S04]  /*7fb0*/  HMMA.16816.F32.BF16 R92, R112, R122.reuse, R92 ;  /* 0x0000007a705c723c */ /* 0x080fe8000004185c */
[--C-:B-1----:R-:W-:Y:S04]  /*7fc0*/  FFMA.FTZ R106, R204, c[0x0][0x2d0], -R3.reuse ;  /* 0x0000b400cc6a7a23 */ /* 0x102fe80000010803 */
[----:B------:R-:W-:Y:S01]  /*7fd0*/  HMMA.16816.F32.BF16 R96, R116, R122, R96 ;  /* 0x0000007a7460723c */ /* 0x000fe20000041860 */
[----:B------:R-:W1:Y:S01]  /*7fe0*/  LDSM.16.MT88.4 R120, [R221+0x1500] ;  /* 0x00150000dd78783b */ /* 0x000e620000004200 */
[----:B------:R3:W-:Y:S02]  /*7ff0*/  MUFU.EX2 R195, R106 ;  /* 0x0000006a00c37308 */ /* 0x0007e40000000800 */
[----:B----4-:R-:W-:Y:S02]  /*8000*/  F2FP.BF16.PACK_AB R112, R142, R143 ;  /* 0x0000008f8e70723e */ /* 0x010fe400000010ff */
[----:B-----5:R-:W-:Y:S02]  /*8010*/  F2FP.BF16.PACK_AB R114, R134, R181 ;  /* 0x000000b58672723e */ /* 0x020fe400000010ff */
[----:B------:R-:W-:Y:S04]  /*8020*/  F2FP.BF16.PACK_AB R113, R141, R190 ;  /* 0x000000be8d71723e */ /* 0x000fe800000010ff */
[----:B------:R-:W-:Y:S02]  /*8030*/  F2FP.BF16.PACK_AB R115, R135, R133 ;  /* 0x000000858773723e */ /* 0x000fe400000010ff */
[----:B------:R-:W-:Y:S02]  /*8040*/  F2FP.BF16.PACK_AB R116, R144, R191 ;  /* 0x000000bf9074723e */ /* 0x000fe400000010ff */
[----:B--2---:R-:W-:Y:S02]  /*8050*/  F2FP.BF16.PACK_AB R117, R197, R198 ;  /* 0x000000c6c575723e */ /* 0x004fe400000010ff */
[----:B------:R-:W-:Y:S01]  /*8060*/  F2FP.BF16.PACK_AB R118, R251, R252 ;  /* 0x000000fcfb76723e */ /* 0x000fe200000010ff */
[-C--:B------:R-:W-:Y:S05]  /*8070*/  HMMA.16816.F32.BF16 R4, R112, R124.reuse, R4 ;  /* 0x0000007c7004723c */ /* 0x080fea0000041804 */
[----:B---3--:R-:W-:Y:S04]  /*8080*/  FFMA.FTZ R106, R205, c[0x0][0x2d0], -R3 ;  /* 0x0000b400cd6a7a23 */ /* 0x008fe80000010803 */
[----:B------:R2:W3:Y:S03]  /*8090*/  MUFU.EX2 R192, R106 ;  /* 0x0000006a00c07308 */ /* 0x0004e60000000800 */
[--C-:B--2---:R-:W-:Y:S01]  /*80a0*/  FFMA.FTZ R106, R210, c[0x0][0x2d0], -R110.reuse ;  /* 0x0000b400d26a7a23 */ /* 0x104fe2000001086e */
[----:B---3--:R-:W-:Y:S06]  /*80b0*/  F2FP.BF16.PACK_AB R119, R192, R195 ;  /* 0x000000c3c077723e */ /* 0x008fec00000010ff */
[----:B------:R2:W-:Y:S01]  /*80c0*/  MUFU.EX2 R248, R106 ;  /* 0x0000006a00f87308 */ /* 0x0005e20000000800 */
[C---:B------:R-:W-:Y:S08]  /*80d0*/  HMMA.16816.F32.BF16 R8, R116.reuse, R124, R8 ;  /* 0x0000007c7408723c */ /* 0x040ff00000041808 */
[-C--:B------:R-:W-:Y:S08]  /*80e0*/  HMMA.16816.F32.BF16 R12, R116, R126.reuse, R12 ;  /* 0x0000007e740c723c */ /* 0x080ff0000004180c */
[C---:B------:R-:W-:Y:S01]  /*80f0*/  HMMA.16816.F32.BF16 R16, R112.reuse, R126, R16 ;  /* 0x0000007e7010723c */ /* 0x040fe20000041810 */
[----:B------:R-:W3:Y:S03]  /*8100*/  LDSM.16.MT88.4 R124, [R222+0x1500] ;  /* 0x00150000de7c783b */ /* 0x000ee60000004200 */
[----:B--2---:R-:W-:Y:S04]  /*8110*/  FFMA.FTZ R106, R211, c[0x0][0x2d0], -R110 ;  /* 0x0000b400d36a7a23 */ /* 0x004fe8000001086e */
[-C--:B------:R-:W-:Y:S01]  /*8120*/  HMMA.16816.F32.BF16 R20, R112, R128.reuse, R20 ;  /* 0x000000807014723c */ /* 0x080fe20000041814 */
[----:B------:R2:W4:Y:S07]  /*8130*/  MUFU.EX2 R249, R106 ;  /* 0x0000006a00f97308 */ /* 0x00052e0000000800 */
[C---:B------:R-:W-:Y:S08]  /*8140*/  HMMA.16816.F32.BF16 R24, R116.reuse, R128, R24 ;  /* 0x000000807418723c */ /* 0x040ff00000041818 */
[-C--:B------:R-:W-:Y:S08]  /*8150*/  HMMA.16816.F32.BF16 R28, R116, R130.reuse, R28 ;  /* 0x00000082741c723c */ /* 0x080ff0000004181c */
[C---:B------:R-:W-:Y:S01]  /*8160*/  HMMA.16816.F32.BF16 R32, R112.reuse, R130, R32 ;  /* 0x000000827020723c */ /* 0x040fe20000041820 */
[----:B------:R-:W5:Y:S03]  /*8170*/  LDSM.16.MT88.4 R128, [R221+0x2500] ;  /* 0x00250000dd80783b */ /* 0x000f660000004200 */
[--C-:B--2---:R-:W-:Y:S04]  /*8180*/  FFMA.FTZ R106, R212, c[0x0][0x2d0], -R111.reuse ;  /* 0x0000b400d46a7a23 */ /* 0x104fe8000001086f */
[-C--:B-1----:R-:W-:Y:S01]  /*8190*/  HMMA.16816.F32.BF16 R36, R112, R120.reuse, R36 ;  /* 0x000000787024723c */ /* 0x082fe20000041824 */
[----:B------:R1:W-:Y:S07]  /*81a0*/  MUFU.EX2 R246, R106 ;  /* 0x0000006a00f67308 */ /* 0x0003ee0000000800 */
[C---:B------:R-:W-:Y:S08]  /*81b0*/  HMMA.16816.F32.BF16 R40, R116.reuse, R120, R40 ;  /* 0x000000787428723c */ /* 0x040ff00000041828 */
[-C--:B------:R-:W-:Y:S08]  /*81c0*/  HMMA.16816.F32.BF16 R44, R116, R122.reuse, R44 ;  /* 0x0000007a742c723c */ /* 0x080ff0000004182c */
[C---:B------:R-:W-:Y:S01]  /*81d0*/  HMMA.16816.F32.BF16 R48, R112.reuse, R122, R48 ;  /* 0x0000007a7030723c */ /* 0x040fe20000041830 */
[----:B------:R-:W2:Y:S03]  /*81e0*/  LDSM.16.MT88.4 R120, [R222+0x2500] ;  /* 0x00250000de78783b */ /* 0x000ea60000004200 */
[--C-:B-1----:R-:W-:Y:S02]  /*81f0*/  FFMA.FTZ R106, R213, c[0x0][0x2d0], -R111.reuse ;  /* 0x0000b400d56a7a23 */ /* 0x102fe4000001086f */
[----:B------:R1:W-:Y:S02]  /*8200*/  MUFU.EX2 R213, R107 ;  /* 0x0000006b00d57308 */ /* 0x0003e40000000800 */
[-C--:B---3--:R-:W-:Y:S08]  /*8210*/  HMMA.16816.F32.BF16 R52, R112, R124.reuse, R52 ;  /* 0x0000007c7034723c */ /* 0x088ff00000041834 */
[C---:B------:R-:W-:Y:S01]  /*8220*/  HMMA.16816.F32.BF16 R56, R116.reuse, R124, R56 ;  /* 0x0000007c7438723c */ /* 0x040fe20000041838 */
[----:B------:R3:W2:Y:S07]  /*8230*/  MUFU.EX2 R247, R106 ;  /* 0x0000006a00f77308 */ /* 0x0006ae0000000800 */
[-C--:B------:R-:W-:Y:S04]  /*8240*/  HMMA.16816.F32.BF16 R60, R116, R126.reuse, R60 ;  /* 0x0000007e743c723c */ /* 0x080fe8000004183c */
[----:B-1----:R-:W-:Y:S01]  /*8250*/  FFMA.FTZ R107, R215, c[0x0][0x2d0], -R176 ;  /* 0x0000b400d76b7a23 */ /* 0x002fe200000108b0 */
[----:B------:R-:W-:Y:S03]  /*8260*/  MOV R215, R135 ;  /* 0x0000008700d77202 */ /* 0x000fe60000000f00 */
[C---:B------:R-:W-:Y:S01]  /*8270*/  HMMA.16816.F32.BF16 R64, R112.reuse, R126, R64 ;  /* 0x0000007e7040723c */ /* 0x040fe20000041840 */
[----:B------:R-:W1:Y:S03]  /*8280*/  LDSM.16.MT88.4 R124, [R221+0x900] ;  /* 0x00090000dd7c783b */ /* 0x000e660000004200 */
[----:B------:R-:W-:Y:S02]  /*8290*/  MOV R135, R132 ;  /* 0x0000008400877202 */ /* 0x000fe40000000f00 */
[----:B------:R-:W-:Y:S02]  /*82a0*/  MOV R132, R182 ;  /* 0x000000b600847202 */ /* 0x000fe40000000f00 */
[-C--:B-----5:R-:W-:Y:S04]  /*82b0*/  HMMA.16816.F32.BF16 R68, R112, R128.reuse, R68 ;  /* 0x000000807044723c */ /* 0x0a0fe80000041844 */
[--C-:B---3--:R-:W-:Y:S04]  /*82c0*/  FFMA.FTZ R106, R206, c[0x0][0x2d0], -R110.reuse ;  /* 0x0000b400ce6a7a23 */ /* 0x108fe8000001086e */
[C---:B------:R-:W-:Y:S01]  /*82d0*/  HMMA.16816.F32.BF16 R72, R116.reuse, R128, R72 ;  /* 0x000000807448723c */ /* 0x040fe20000041848 */
[----:B------:R3:W5:Y:S07]  /*82e0*/  MUFU.EX2 R212, R106 ;  /* 0x0000006a00d47308 */ /* 0x00076e0000000800 */
[-C--:B------:R-:W-:Y:S08]  /*82f0*/  HMMA.16816.F32.BF16 R76, R116, R130.reuse, R76 ;  /* 0x00000082744c723c */ /* 0x080ff0000004184c */
[C---:B------:R-:W-:Y:S01]  /*8300*/  HMMA.16816.F32.BF16 R80, R112.reuse, R130, R80 ;  /* 0x000000827050723c */ /* 0x040fe20000041850 */
[----:B------:R-:W1:Y:S07]  /*8310*/  LDSM.16.MT88.4 R128, [R222+0x900] ;  /* 0x00090000de80783b */ /* 0x000e6e0000004200 */
[-C--:B--2---:R-:W-:Y:S04]  /*8320*/  HMMA.16816.F32.BF16 R84, R112, R120.reuse, R84 ;  /* 0x000000787054723c */ /* 0x084fe80000041854 */
[--C-:B---3--:R-:W-:Y:S02]  /*8330*/  FFMA.FTZ R106, R208, c[0x0][0x2d0], -R111.reuse ;  /* 0x0000b400d06a7a23 */ /* 0x108fe4000001086f */
[----:B------:R2:W-:Y:S02]  /*8340*/  MUFU.EX2 R208, R107 ;  /* 0x0000006b00d07308 */ /* 0x0005e40000000800 */
[C---:B------:R-:W-:Y:S08]  /*8350*/  HMMA.16816.F32.BF16 R88, R116.reuse, R120, R88 ;  /* 0x000000787458723c */ /* 0x040ff00000041858 */
[-C--:B------:R-:W-:Y:S01]  /*8360*/  HMMA.16816.F32.BF16 R92, R116, R122.reuse, R92 ;  /* 0x0000007a745c723c */ /* 0x080fe2000004185c */
[----:B------:R3:W-:Y:S07]  /*8370*/  MUFU.EX2 R211, R106 ;  /* 0x0000006a00d37308 */ /* 0x0007ee0000000800 */
[----:B------:R-:W-:Y:S01]  /*8380*/  HMMA.16816.F32.BF16 R96, R112, R122, R96 ;  /* 0x0000007a7060723c */ /* 0x000fe20000041860 */
[----:B------:R-:W1:Y:S03]  /*8390*/  LDSM.16.MT88.4 R120, [R221+0x1900] ;  /* 0x00190000dd78783b */ /* 0x000e660000004200 */
[----:B--2---:R-:W-:Y:S03]  /*83a0*/  FFMA.FTZ R107, R178, c[0x0][0x2d0], -R110 ;  /* 0x0000b400b26b7a23 */ /* 0x004fe6000001086e */
[----:B----4-:R-:W-:Y:S02]  /*83b0*/  F2FP.BF16.PACK_AB R112, R249, R248 ;  /* 0x000000f8f970723e */ /* 0x010fe400000010ff */
[----:B------:R-:W-:Y:S01]  /*83c0*/  F2FP.BF16.PACK_AB R113, R247, R246 ;  /* 0x000000f6f771723e */ /* 0x000fe200000010ff */
[----:B------:R2:W-:Y:S02]  /*83d0*/  MUFU.EX2 R200, R107 ;  /* 0x0000006b00c87308 */ /* 0x0005e40000000800 */
[----:B-----5:R-:W-:Y:S01]  /*83e0*/  F2FP.BF16.PACK_AB R114, R213, R212 ;  /* 0x000000d4d572723e */ /* 0x020fe200000010ff */
[----:B---3--:R-:W-:Y:S07]  /*83f0*/  FFMA.FTZ R106, R209, c[0x0][0x2d0], -R111 ;  /* 0x0000b400d16a7a23 */ /* 0x008fee000001086f */
[----:B------:R3:W4:Y:S01]  /*8400*/  MUFU.EX2 R210, R106 ;  /* 0x0000006a00d27308 */ /* 0x0007220000000800 */
[--C-:B--2---:R-:W-:Y:S09]  /*8410*/  FFMA.FTZ R107, R241, c[0x0][0x2d0], -R176.reuse ;  /* 0x0000b400f16b7a23 */ /* 0x104ff200000108b0 */
[----:B------:R-:W-:Y:S01]  /*8420*/  MUFU.EX2 R193, R107 ;  /* 0x0000006b00c17308 */ /* 0x000fe20000000800 */
[--C-:B---3--:R-:W-:Y:S01]  /*8430*/  FFMA.FTZ R106, R214, c[0x0][0x2d0], -R176.reuse ;  /* 0x0000b400d66a7a23 */ /* 0x108fe200000108b0 */
[----:B----4-:R-:W-:Y:S08]  /*8440*/  F2FP.BF16.PACK_AB R115, R210, R211 ;  /* 0x000000d3d273723e */ /* 0x010ff000000010ff */
[----:B------:R-:W-:Y:S01]  /*8450*/  MUFU.EX2 R107, R108 ;  /* 0x0000006c006b7308 */ /* 0x000fe20000000800 */
[----:B------:R-:W-:Y:S01]  /*8460*/  MOV R214, R136 ;  /* 0x0000008800d67202 */ /* 0x000fe20000000f00 */
[-C--:B-1----:R-:W-:Y:S03]  /*8470*/  HMMA.16816.F32.BF16 R4, R112, R124.reuse, R4 ;  /* 0x0000007c7004723c */ /* 0x082fe60000041804 */
[----:B------:R-:W-:Y:S05]  /*8480*/  ISETP.GT.AND P4, PT, R250, R214, PT ;  /* 0x000000d6fa00720c */ /* 0x000fea0003f84270 */
[----:B------:R1:W2:Y:S04]  /*8490*/  MUFU.EX2 R209, R106 ;  /* 0x0000006a00d17308 */ /* 0x0002a80000000800 */
[--C-:B-1----:R-:W-:Y:S01]  /*84a0*/  FFMA.FTZ R106, R218, c[0x0][0x2d0], -R3.reuse ;  /* 0x0000b400da6a7a23 */ /* 0x102fe20000010803 */
[----:B--2---:R-:W-:Y:S02]  /*84b0*/  F2FP.BF16.PACK_AB R116, R208, R209 ;  /* 0x000000d1d074723e */ /* 0x004fe400000010ff */
[----:B------:R-:W-:Y:S03]  /*84c0*/  MOV R218, R134 ;  /* 0x0000008600da7202 */ /* 0x000fe60000000f00 */
[----:B------:R1:W-:Y:S01]  /*84d0*/  MUFU.EX2 R189, R106 ;  /* 0x0000006a00bd7308 */ /* 0x0003e20000000800 */
[----:B------:R-:W-:Y:S01]  /*84e0*/  MOV R134, R180 ;  /* 0x000000b400867202 */ /* 0x000fe20000000f00 */
[--C-:B-1----:R-:W-:Y:S01]  /*84f0*/  FFMA.FTZ R106, R229, c[0x0][0x2d0], -R3.reuse ;  /* 0x0000b400e56a7a23 */ /* 0x102fe20000010803 */
[----:B------:R-:W-:Y:S02]  /*8500*/  MOV R229, R133 ;  /* 0x0000008500e57202 */ /* 0x000fe40000000f00 */
[----:B------:R-:W-:Y:S05]  /*8510*/  MOV R133, R183 ;  /* 0x000000b700857202 */ /* 0x000fea0000000f00 */
[----:B------:R1:W2:Y:S02]  /*8520*/  MUFU.EX2 R188, R106 ;  /* 0x0000006a00bc7308 */ /* 0x0002a40000000800 */
[--C-:B-1----:R-:W-:Y:S01]  /*8530*/  FFMA.FTZ R106, R231, c[0x0][0x2d0], -R176.reuse ;  /* 0x0000b400e76a7a23 */ /* 0x102fe200000108b0 */
[----:B--2---:R-:W-:Y:S02]  /*8540*/  F2FP.BF16.PACK_AB R117, R188, R189 ;  /* 0x000000bdbc75723e */ /* 0x004fe400000010ff */
[----:B------:R-:W-:Y:S05]  /*8550*/  MOV R231, R181 ;  /* 0x000000b500e77202 */ /* 0x000fea0000000f00 */
[----:B------:R1:W-:Y:S01]  /*8560*/  MUFU.EX2 R207, R106 ;  /* 0x0000006a00cf7308 */ /* 0x0003e20000000800 */
[----:B------:R-:W-:Y:S01]  /*8570*/  LDSM.16.MT88.4 R180, [R221+0x2d00] ;  /* 0x002d0000ddb4783b */ /* 0x000fe20000004200 */
[----:B-1----:R-:W-:Y:S01]  /*8580*/  FFMA.FTZ R106, R232, c[0x0][0x2d0], -R176 ;  /* 0x0000b400e86a7a23 */ /* 0x002fe200000108b0 */
[----:B------:R-:W-:Y:S07]  /*8590*/  MOV R232, R144 ;  /* 0x0000009000e87202 */ /* 0x000fee0000000f00 */
[----:B------:R1:W2:Y:S02]  /*85a0*/  MUFU.EX2 R206, R106 ;  /* 0x0000006a00ce7308 */ /* 0x0002a40000000800 */
[--C-:B-1----:R-:W-:Y:S01]  /*85b0*/  FFMA.FTZ R106, R233, c[0x0][0x2d0], -R3.reuse ;  /* 0x0000b400e96a7a23 */ /* 0x102fe20000010803 */
[----:B------:R-:W-:Y:S02]  /*85c0*/  MOV R233, R141 ;  /* 0x0000008d00e97202 */ /* 0x000fe40000000f00 */
[----:B------:R-:W-:Y:S05]  /*85d0*/  MOV R141, R187 ;  /* 0x000000bb008d7202 */ /* 0x000fea0000000f00 */
[----:B------:R1:W-:Y:S01]  /*85e0*/  MUFU.EX2 R187, R106 ;  /* 0x0000006a00bb7308 */ /* 0x0003e20000000800 */
[----:B--2---:R-:W-:Y:S01]  /*85f0*/  F2FP.BF16.PACK_AB R118, R206, R207 ;  /* 0x000000cfce76723e */ /* 0x004fe200000010ff */
[----:B-1----:R-:W-:Y:S01]  /*8600*/  FFMA.FTZ R106, R234, c[0x0][0x2d0], -R3 ;  /* 0x0000b400ea6a7a23 */ /* 0x002fe20000010803 */
[----:B------:R-:W-:Y:S02]  /*8610*/  MOV R234, R142 ;  /* 0x0000008e00ea7202 */ /* 0x000fe40000000f00 */
[----:B------:R-:W-:Y:S02]  /*8620*/  MOV R142, R139 ;  /* 0x0000008b008e7202 */ /* 0x000fe40000000f00 */
[----:B------:R-:W-:Y:S03]  /*8630*/  MOV R139, R186 ;  /* 0x000000ba008b7202 */ /* 0x000fe60000000f00 */
[----:B------:R1:W2:Y:S01]  /*8640*/  MUFU.EX2 R186, R106 ;  /* 0x0000006a00ba7308 */ /* 0x0002a20000000800 */
[----:B------:R-:W-:Y:S01]  /*8650*/  MOV R241, R139 ;  /* 0x0000008b00f17202 */ /* 0x000fe20000000f00 */
[--C-:B-1----:R-:W-:Y:S01]  /*8660*/  FFMA.FTZ R106, R237, c[0x0][0x2d0], -R110.reuse ;  /* 0x0000b400ed6a7a23 */ /* 0x102fe2000001086e */
[----:B--2---:R-:W-:Y:S02]  /*8670*/  F2FP.BF16.PACK_AB R119, R186, R187 ;  /* 0x000000bbba77723e */ /* 0x004fe400000010ff */
[----:B------:R-:W-:Y:S05]  /*8680*/  MOV R237, R191 ;  /* 0x000000bf00ed7202 */ /* 0x000fea0000000f00 */
[----:B------:R1:W-:Y:S01]  /*8690*/  MUFU.EX2 R205, R106 ;  /* 0x0000006a00cd7308 */ /* 0x0003e20000000800 */
[C---:B------:R-:W-:Y:S08]  /*86a0*/  HMMA.16816.F32.BF16 R8, R116.reuse, R124, R8 ;  /* 0x0000007c7408723c */ /* 0x040ff00000041808 */
[-C--:B------:R-:W-:Y:S08]  /*86b0*/  HMMA.16816.F32.BF16 R12, R116, R126.reuse, R12 ;  /* 0x0000007e740c723c */ /* 0x080ff0000004180c */
[C---:B------:R-:W-:Y:S01]  /*86c0*/  HMMA.16816.F32.BF16 R16, R112.reuse, R126, R16 ;  /* 0x0000007e7010723c */ /* 0x040fe20000041810 */
[----:B------:R-:W2:Y:S03]  /*86d0*/  LDSM.16.MT88.4 R124, [R222+0x1900] ;  /* 0x00190000de7c783b */ /* 0x000ea60000004200 */
[--C-:B-1----:R-:W-:Y:S01]  /*86e0*/  FFMA.FTZ R106, R235, c[0x0][0x2d0], -R110.reuse ;  /* 0x0000b400eb6a7a23 */ /* 0x102fe2000001086e */
[----:B------:R-:W-:Y:S03]  /*86f0*/  MOV R235, R190 ;  /* 0x000000be00eb7202 */ /* 0x000fe60000000f00 */
[-C--:B------:R-:W-:Y:S01]  /*8700*/  HMMA.16816.F32.BF16 R20, R112, R128.reuse, R20 ;  /* 0x000000807014723c */ /* 0x080fe20000041814 */
[----:B------:R1:W3:Y:S07]  /*8710*/  MUFU.EX2 R204, R106 ;  /* 0x0000006a00cc7308 */ /* 0x0002ee0000000800 */
[C---:B------:R-:W-:Y:S08]  /*8720*/  HMMA.16816.F32.BF16 R24, R116.reuse, R128, R24 ;  /* 0x000000807418723c */ /* 0x040ff00000041818 */
[-C--:B------:R-:W-:Y:S08]  /*8730*/  HMMA.16816.F32.BF16 R28, R116, R130.reuse, R28 ;  /* 0x00000082741c723c */ /* 0x080ff0000004181c */
[C---:B------:R-:W-:Y:S01]  /*8740*/  HMMA.16816.F32.BF16 R32, R112.reuse, R130, R32 ;  /* 0x000000827020723c */ /* 0x040fe20000041820 */
[----:B------:R-:W4:Y:S03]  /*8750*/  LDSM.16.MT88.4 R128, [R221+0x2900] ;  /* 0x00290000dd80783b */ /* 0x000f260000004200 */
[--C-:B-1----:R-:W-:Y:S01]  /*8760*/  FFMA.FTZ R106, R238, c[0x0][0x2d0], -R111.reuse ;  /* 0x0000b400ee6a7a23 */ /* 0x102fe2000001086f */
[----:B------:R-:W-:Y:S02]  /*8770*/  MOV R238, R143 ;  /* 0x0000008f00ee7202 */ /* 0x000fe40000000f00 */
[----:B---3--:R-:W-:Y:S01]  /*8780*/  F2FP.BF16.PACK_AB R108, R204, R205 ;  /* 0x000000cdcc6c723e */ /* 0x008fe200000010ff */
[-C--:B------:R-:W-:Y:S01]  /*8790*/  HMMA.16816.F32.BF16 R36, R112, R120.reuse, R36 ;  /* 0x000000787024723c */ /* 0x080fe20000041824 */
[----:B------:R1:W-:Y:S07]  /*87a0*/  MUFU.EX2 R203, R106 ;  /* 0x0000006a00cb7308 */ /* 0x0003ee0000000800 */
[C---:B------:R-:W-:Y:S08]  /*87b0*/  HMMA.16816.F32.BF16 R40, R116.reuse, R120, R40 ;  /* 0x000000787428723c */ /* 0x040ff00000041828 */
[-C--:B------:R-:W-:Y:S08]  /*87c0*/  HMMA.16816.F32.BF16 R44, R116, R122.reuse, R44 ;  /* 0x0000007a742c723c */ /* 0x080ff0000004182c */
[C---:B------:R-:W-:Y:S01]  /*87d0*/  HMMA.16816.F32.BF16 R48, R112.reuse, R122, R48 ;  /* 0x0000007a7030723c */ /* 0x040fe20000041830 */
[----:B------:R-:W3:Y:S03]  /*87e0*/  LDSM.16.MT88.4 R120, [R222+0x2900] ;  /* 0x00290000de78783b */ /* 0x000ee60000004200 */
[--C-:B-1----:R-:W-:Y:S01]  /*87f0*/  FFMA.FTZ R106, R239, c[0x0][0x2d0], -R111.reuse ;  /* 0x0000b400ef6a7a23 */ /* 0x102fe2000001086f */
[----:B------:R-:W-:Y:S03]  /*8800*/  MOV R239, R142 ;  /* 0x0000008e00ef7202 */ /* 0x000fe60000000f00 */
[-C--:B--2---:R-:W-:Y:S01]  /*8810*/  HMMA.16816.F32.BF16 R52, R112, R124.reuse, R52 ;  /* 0x0000007c7034723c */ /* 0x084fe20000041834 */
[----:B------:R1:W-:Y:S07]  /*8820*/  MUFU.EX2 R201, R106 ;  /* 0x0000006a00c97308 */ /* 0x0003ee0000000800 */
[C---:B------:R-:W-:Y:S08]  /*8830*/  HMMA.16816.F32.BF16 R56, R116.reuse, R124, R56 ;  /* 0x0000007c7438723c */ /* 0x040ff00000041838 */
[-C--:B------:R-:W-:Y:S08]  /*8840*/  HMMA.16816.F32.BF16 R60, R116, R126.reuse, R60 ;  /* 0x0000007e743c723c */ /* 0x080ff0000004183c */
[C---:B------:R-:W-:Y:S01]  /*8850*/  HMMA.16816.F32.BF16 R64, R112.reuse, R126, R64 ;  /* 0x0000007e7040723c */ /* 0x040fe20000041840 */
[----:B------:R-:W2:Y:S03]  /*8860*/  LDSM.16.MT88.4 R124, [R221+0xd00] ;  /* 0x000d0000dd7c783b */ /* 0x000ea60000004200 */
[----:B-1----:R-:W-:Y:S04]  /*8870*/  FFMA.FTZ R106, R177, c[0x0][0x2d0], -R110 ;  /* 0x0000b400b16a7a23 */ /* 0x002fe8000001086e */
[-C--:B----4-:R-:W-:Y:S01]  /*8880*/  HMMA.16816.F32.BF16 R68, R112, R128.reuse, R68 ;  /* 0x000000807044723c */ /* 0x090fe20000041844 */
[----:B------:R1:W4:Y:S07]  /*8890*/  MUFU.EX2 R202, R106 ;  /* 0x0000006a00ca7308 */ /* 0x00032e0000000800 */
[C---:B------:R-:W-:Y:S08]  /*88a0*/  HMMA.16816.F32.BF16 R72, R116.reuse, R128, R72 ;  /* 0x000000807448723c */ /* 0x040ff00000041848 */
[-C--:B------:R-:W-:Y:S08]  /*88b0*/  HMMA.16816.F32.BF16 R76, R116, R130.reuse, R76 ;  /* 0x00000082744c723c */ /* 0x080ff0000004184c */
[C---:B------:R-:W-:Y:S04]  /*88c0*/  HMMA.16816.F32.BF16 R80, R112.reuse, R130, R80 ;  /* 0x000000827050723c */ /* 0x040fe80000041850 */
[--C-:B-1----:R-:W-:Y:S01]  /*88d0*/  FFMA.FTZ R106, R179, c[0x0][0x2d0], -R111.reuse ;  /* 0x0000b400b36a7a23 */ /* 0x102fe2000001086f */
[----:B----4-:R-:W-:Y:S03]  /*88e0*/  F2FP.BF16.PACK_AB R110, R200, R202 ;  /* 0x000000cac86e723e */ /* 0x010fe600000010ff */
[-C--:B---3--:R-:W-:Y:S01]  /*88f0*/  HMMA.16816.F32.BF16 R84, R112, R120.reuse, R84 ;  /* 0x000000787054723c */ /* 0x088fe20000041854 */
[----:B------:R1:W-:Y:S07]  /*8900*/  MUFU.EX2 R199, R106 ;  /* 0x0000006a00c77308 */ /* 0x0003ee0000000800 */
[C---:B------:R-:W-:Y:S08]  /*8910*/  HMMA.16816.F32.BF16 R88, R116.reuse, R120, R88 ;  /* 0x000000787458723c */ /* 0x040ff00000041858 */
[-C--:B------:R-:W-:Y:S08]  /*8920*/  HMMA.16816.F32.BF16 R92, R116, R122.reuse, R92 ;  /* 0x0000007a745c723c */ /* 0x080ff0000004185c */
[----:B------:R-:W-:Y:S04]  /*8930*/  HMMA.16816.F32.BF16 R96, R112, R122, R96 ;  /* 0x0000007a7060723c */ /* 0x000fe80000041860 */
[----:B-1----:R-:W-:Y:S01]  /*8940*/  FFMA.FTZ R106, R236, c[0x0][0x2d0], -R111 ;  /* 0x0000b400ec6a7a23 */ /* 0x002fe2000001086f */
[----:B------:R-:W-:Y:S03]  /*8950*/  MOV R236, R141 ;  /* 0x0000008d00ec7202 */ /* 0x000fe60000000f00 */
[----:B------:R1:W3:Y:S04]  /*8960*/  MUFU.EX2 R196, R106 ;  /* 0x0000006a00c47308 */ /* 0x0002e80000000800 */
[--C-:B-1----:R-:W-:Y:S01]  /*8970*/  FFMA.FTZ R106, R240, c[0x0][0x2d0], -R176.reuse ;  /* 0x0000b400f06a7a23 */ /* 0x102fe200000108b0 */
[----:B---3--:R-:W-:Y:S02]  /*8980*/  F2FP.BF16.PACK_AB R111, R196, R199 ;  /* 0x000000c7c46f723e */ /* 0x008fe400000010ff */
[----:B------:R-:W-:Y:S03]  /*8990*/  MOV R240, R140 ;  /* 0x0000008c00f07202 */ /* 0x000fe60000000f00 */
[----:B------:R1:W-:Y:S01]  /*89a0*/  MUFU.EX2 R194, R106 ;  /* 0x0000006a00c27308 */ /* 0x0003e20000000800 */
[----:B------:R-:W3:Y:S01]  /*89b0*/  LDSM.16.MT88.4 R140, [R222+0xd00] ;  /* 0x000d0000de8c783b */ /* 0x000ee20000004200 */
[--C-:B-1----:R-:W-:Y:S01]  /*89c0*/  FFMA.FTZ R106, R242, c[0x0][0x2d0], -R3.reuse ;  /* 0x0000b400f26a7a23 */ /* 0x102fe20000010803 */
[----:B------:R-:W-:Y:S07]  /*89d0*/  MOV R242, R184 ;  /* 0x000000b800f27202 */ /* 0x000fee0000000f00 */
[----:B------:R1:W-:Y:S02]  /*89e0*/  MUFU.EX2 R184, R106 ;  /* 0x0000006a00b87308 */ /* 0x0003e40000000800 */
[--C-:B-1----:R-:W-:Y:S01]  /*89f0*/  FFMA.FTZ R106, R244, c[0x0][0x2d0], -R3.reuse ;  /* 0x0000b400f46a7a23 */ /* 0x102fe20000010803 */
[----:B------:R-:W-:Y:S01]  /*8a00*/  MOV R244, R185 ;  /* 0x000000b900f47202 */ /* 0x000fe20000000f00 */
[----:B------:R-:W-:Y:S01]  /*8a10*/  FFMA.FTZ R3, R109, c[0x0][0x2d0], -R3 ;  /* 0x0000b4006d037a23 */ /* 0x000fe20000010803 */
[----:B------:R-:W-:Y:S05]  /*8a20*/  F2FP.BF16.PACK_AB R109, R201, R203 ;  /* 0x000000cbc96d723e */ /* 0x000fea00000010ff */
[----:B------:R1:W4:Y:S02]  /*8a30*/  MUFU.EX2 R185, R106 ;  /* 0x0000006a00b97308 */ /* 0x0003240000000800 */
[-C--:B--2---:R-:W-:Y:S01]  /*8a40*/  HMMA.16816.F32.BF16 R116, R108, R124.reuse, R4 ;  /* 0x0000007c6c74723c */ /* 0x084fe20000041804 */
[----:B------:R-:W2:Y:S04]  /*8a50*/  LDSM.16.MT88.4 R4, [R222+0x2d00] ;  /* 0x002d0000de04783b */ /* 0x000ea80000004200 */
[--C-:B-1----:R-:W-:Y:S01]  /*8a60*/  FFMA.FTZ R106, R245, c[0x0][0x2d0], -R176.reuse ;  /* 0x0000b400f56a7a23 */ /* 0x102fe200000108b0 */
[----:B----4-:R-:W-:Y:S02]  /*8a70*/  F2FP.BF16.PACK_AB R177, R185, R184 ;  /* 0x000000b8b9b1723e */ /* 0x010fe400000010ff */
[----:B------:R-:W-:Y:S01]  /*8a80*/  MOV R245, R138 ;  /* 0x0000008a00f57202 */ /* 0x000fe20000000f00 */
[----:B------:R1:W-:Y:S03]  /*8a90*/  MUFU.EX2 R191, R106 ;  /* 0x0000006a00bf7308 */ /* 0x0003e60000000800 */
[----:B-1----:R-:W-:Y:S01]  /*8aa0*/  FFMA.FTZ R106, R243, c[0x0][0x2d0], -R176 ;  /* 0x0000b400f36a7a23 */ /* 0x002fe200000108b0 */
[----:B------:R-:W-:Y:S02]  /*8ab0*/  F2FP.BF16.PACK_AB R176, R193, R194 ;  /* 0x000000c2c1b0723e */ /* 0x000fe400000010ff */
[----:B------:R-:W-:Y:S04]  /*8ac0*/  MOV R243, R137 ;  /* 0x0000008900f37202 */ /* 0x000fe80000000f00 */
[----:B------:R-:W1:Y:S10]  /*8ad0*/  MUFU.EX2 R190, R106 ;  /* 0x0000006a00be7308 */ /* 0x000e740000000800 */
[----:B------:R-:W4:Y:S01]  /*8ae0*/  MUFU.EX2 R106, R3 ;  /* 0x00000003006a7308 */ /* 0x000f220000000800 */
[----:B-1----:R-:W-:Y:S02]  /*8af0*/  F2FP.BF16.PACK_AB R178, R190, R191 ;  /* 0x000000bfbeb2723e */ /* 0x002fe400000010ff */
[----:B----4-:R-:W-:Y:S07]  /*8b00*/  F2FP.BF16.PACK_AB R179, R106, R107 ;  /* 0x0000006b6ab3723e */ /* 0x010fee00000010ff */
[C---:B------:R-:W-:Y:S01]  /*8b10*/  HMMA.16816.F32.BF16 R112, R176.reuse, R124, R8 ;  /* 0x0000007cb070723c */ /* 0x040fe20000041808 */
[----:B------:R-:W4:Y:S04]  /*8b20*/  LDL.LU R9, [R1+0x20] ;  /* 0x0000200001097983 */ /* 0x000f280000300800 */
[----:B------:R-:W5:Y:S02]  /*8b30*/  LDL.LU R8, [R1+0x24] ;  /* 0x0000240001087983 */ /* 0x000f640000300800 */
[----:B------:R-:W-:Y:S01]  /*8b40*/  MOV R11, R134 ;  /* 0x00000086000b7202 */ /* 0x000fe20000000f00 */
[-C--:B------:R-:W-:Y:S01]  /*8b50*/  HMMA.16816.F32.BF16 R120, R176, R126.reuse, R12 ;  /* 0x0000007eb078723c */ /* 0x080fe2000004180c */
[----:B------:R-:W5:Y:S03]  /*8b60*/  LDL.LU R3, [R1+0x28] ;  /* 0x0000280001037983 */ /* 0x000f660000300800 */
[----:B------:R-:W-:Y:S01]  /*8b70*/  MOV R10, R135 ;  /* 0x00000087000a7202 */ /* 0x000fe20000000f00 */
[----:B------:R-:W5:Y:S02]  /*8b80*/  LDL.LU R14, [R1+0x1c] ;  /* 0x00001c00010e7983 */ /* 0x000f640000300800 */
[----:B------:R-:W-:Y:S01]  /*8b90*/  MOV R13, R133 ;  /* 0x00000085000d7202 */ /* 0x000fe20000000f00 */
[C---:B------:R-:W-:Y:S04]  /*8ba0*/  HMMA.16816.F32.BF16 R124, R108.reuse, R126, R16 ;  /* 0x0000007e6c7c723c */ /* 0x040fe80000041810 */
[----:B------:R-:W-:Y:S04]  /*8bb0*/  MOV R15, R132 ;  /* 0x00000084000f7202 */ /* 0x000fe80000000f00 */
[-C--:B---3--:R-:W-:Y:S08]  /*8bc0*/  HMMA.16816.F32.BF16 R128, R108, R140.reuse, R20 ;  /* 0x0000008c6c80723c */ /* 0x088ff00000041814 */
[C---:B------:R-:W-:Y:S08]  /*8bd0*/  HMMA.16816.F32.BF16 R132, R176.reuse, R140, R24 ;  /* 0x0000008cb084723c */ /* 0x040ff00000041818 */
[-C--:B------:R-:W-:Y:S08]  /*8be0*/  HMMA.16816.F32.BF16 R136, R176, R142.reuse, R28 ;  /* 0x0000008eb088723c */ /* 0x080ff0000004181c */
        /* <DEDUP_REMOVED lines=13> */
[-C--:B--2---:R-:W-:Y:S08]  /*8cc0*/  HMMA.16816.F32.BF16 R84, R108, R4.reuse, R84 ;  /* 0x000000046c54723c */ /* 0x084ff00000041854 */
[C---:B------:R-:W-:Y:S08]  /*8cd0*/  HMMA.16816.F32.BF16 R88, R176.reuse, R4, R88 ;  /* 0x00000004b058723c */ /* 0x040ff00000041858 */
[-C--:B------:R-:W-:Y:S08]  /*8ce0*/  HMMA.16816.F32.BF16 R92, R176, R6.reuse, R92 ;  /* 0x00000006b05c723c */ /* 0x080ff0000004185c */
[----:B------:R-:W-:Y:S04]  /*8cf0*/  HMMA.16816.F32.BF16 R96, R108, R6, R96 ;  /* 0x000000066c60723c */ /* 0x000fe80000041860 */
[----:B----4-:R-:W-:Y:S02]  /*8d00*/  FFMA.FTZ R101, R101, R9, R15 ;  /* 0x0000000965657223 */ /* 0x010fe4000001000f */
[----:B-----5:R-:W-:Y:S02]  /*8d10*/  FFMA.FTZ R100, R100, R8, R10 ;  /* 0x0000000864647223 */ /* 0x020fe4000001000a */
[----:B------:R-:W-:Y:S04]  /*8d20*/  FADD.FTZ R8, R243, R101 ;  /* 0x00000065f3087221 */ /* 0x000fe80000010000 */
[----:B------:R-:W-:Y:S02]  /*8d30*/  FFMA.FTZ R3, R0, R3, R216 ;  /* 0x0000000300037223 */ /* 0x000fe400000100d8 */
[----:B------:R-:W-:Y:S01]  /*8d40*/  FADD.FTZ R10, R245, R100 ;  /* 0x00000064f50a7221 */ /* 0x000fe20000010000 */
[----:B------:R-:W-:Y:S01]  /*8d50*/  MOV R100, R104 ;  /* 0x0000006800647202 */ /* 0x000fe20000000f00 */
[----:B------:R-:W-:Y:S02]  /*8d60*/  FFMA.FTZ R102, R102, R14, R13 ;  /* 0x0000000e66667223 */ /* 0x000fe4000001000d */
[----:B------:R-:W-:Y:S02]  /*8d70*/  FADD.FTZ R3, R217, R3 ;  /* 0x00000003d9037221 */ /* 0x000fe40000010000 */
        /* <DEDUP_REMOVED lines=47> */
[----:B------:R-:W-:Y:S01]  /*9070*/  FADD.FTZ R3, R201, R3 ;  /* 0x00000003c9037221 */ /* 0x000fe20000010000 */
[----:B------:R1:W-:Y:S01]  /*9080*/  STL [R1+0x1c], R4 ;  /* 0x00001c0401007387 */ /* 0x0003e20000100800 */
[----:B------:R-:W-:Y:S02]  /*9090*/  FADD.FTZ R8, R184, R8 ;  /* 0x00000008b8087221 */ /* 0x000fe40000010000 */
[----:B------:R-:W-:Y:S02]  /*90a0*/  FADD.FTZ R5, R193, R0 ;  /* 0x00000000c1057221 */ /* 0x000fe40000010000 */
[----:B------:R-:W-:Y:S02]  /*90b0*/  FADD.FTZ R6, R199, R3 ;  /* 0x00000003c7067221 */ /* 0x000fe40000010000 */
[----:B------:R-:W-:Y:S02]  /*90c0*/  FADD.FTZ R5, R191, R5 ;  /* 0x00000005bf057221 */ /* 0x000fe40000010000 */
[----:B------:R-:W-:Y:S02]  /*90d0*/  FADD.FTZ R6, R196, R6 ;  /* 0x00000006c4067221 */ /* 0x000fe40000010000 */
[----:B------:R-:W-:Y:S03]  /*90e0*/  FADD.FTZ R0, R185, R8 ;  /* 0x00000008b9007221 */ /* 0x000fe60000010000 */
[----:B------:R-:W-:Y:S01]  /*90f0*/  STL [R1+0x20], R6 ;  /* 0x0000200601007387 */ /* 0x000fe20000100800 */
[----:B------:R-:W-:Y:S01]  /*9100*/  FADD.FTZ R3, R107, R0 ;  /* 0x000000006b037221 */ /* 0x000fe20000010000 */
[----:B------:R-:W-:Y:S02]  /*9110*/  IADD3 R0, R250, -0x1, RZ ;  /* 0xfffffffffa007810 */ /* 0x000fe40007ffe0ff */
[----:B------:R-:W-:Y:S01]  /*9120*/  MOV R107, R2 ;  /* 0x00000002006b7202 */ /* 0x000fe20000000f00 */
[----:B------:R-:W-:Y:S01]  /*9130*/  FADD.FTZ R3, R106, R3 ;  /* 0x000000036a037221 */ /* 0x000fe20000010000 */
[----:B------:R-:W-:Y:S02]  /*9140*/  MOV R250, R0 ;  /* 0x0000000000fa7202 */ /* 0x000fe40000000f00 */
[----:B------:R-:W-:Y:S01]  /*9150*/  MOV R106, R103 ;  /* 0x00000067006a7202 */ /* 0x000fe20000000f00 */
[----:B-1----:R-:W-:Y:S05]  /*9160*/  FADD.FTZ R4, R190, R5 ;  /* 0x00000005be047221 */ /* 0x002fea0000010000 */
[----:B------:R-:W-:Y:S04]  /*9170*/  STL [R1+0x24], R4 ;  /* 0x0000240401007387 */ /* 0x000fe80000100800 */
[----:B------:R1:W-:Y:S02]  /*9180*/  STL [R1+0x28], R3 ;  /* 0x0000280301007387 */ /* 0x0003e40000100800 */
[----:B-1----:R-:W-:Y:S01]  /*9190*/  MOV R3, R105 ;  /* 0x0000006900037202 */ /* 0x002fe20000000f00 */
[----:B------:R-:W-:-:S05]  /*91a0*/  @P4 BRA `(.L_x_12) ;  /* 0xffffc78000004947 */ /* 0x000fca000383ffff */
.L_x_11:
[----:B-1----:R-:W2:Y:S04]  /*91b0*/  LDL.LU R0, [R1+0x1c] ;  /* 0x00001c0001007983 */ /* 0x002ea80000300800 */
[----:B------:R-:W3:Y:S04]  /*91c0*/  LDL.LU R4, [R1+0x20] ;  /* 0x0000200001047983 */ /* 0x000ee80000300800 */
[----:B------:R-:W4:Y:S04]  /*91d0*/  LDL.LU R8, [R1+0x24] ;  /* 0x0000240001087983 */ /* 0x000f280000300800 */
[----:B------:R-:W5:Y:S01]  /*91e0*/  LDL.LU R5, [R1+0x28] ;  /* 0x0000280001057983 */ /* 0x000f620000300800 */
[----:B------:R-:W-:-:S02]  /*91f0*/  MOV R18, 0xff800000 ;  /* 0xff80000000127802 */ /* 0x000fc40000000f00 */
[----:B------:R-:W-:Y:S02]  /*9200*/  MOV R19, 0xff800000 ;  /* 0xff80000000137802 */ /* 0x000fe40000000f00 */
[----:B------:R-:W-:Y:S02]  /*9210*/  MOV R20, 0xff800000 ;  /* 0xff80000000147802 */ /* 0x000fe40000000f00 */
[----:B------:R-:W-:Y:S02]  /*9220*/  MOV R21, 0xff800000 ;  /* 0xff80000000157802 */ /* 0x000fe40000000f00 */
[----:B------:R-:W-:Y:S01]  /*9230*/  PLOP3.LUT P4, PT, PT, PT, PT, 0x8, 0x0 ;  /* 0x000000000000781c */ /* 0x000fe20003f8e170 */
[----:B--2---:R-:W1:Y:S04]  /*9240*/  SHFL.BFLY PT, R11, R0, 0x2, 0x1f ;  /* 0x0c401f00000b7f89 */ /* 0x004e6800000e0000 */
[----:B---3--:R-:W2:Y:S04]  /*9250*/  SHFL.BFLY PT, R9, R4, 0x2, 0x1f ;  /* 0x0c401f0004097f89 */ /* 0x008ea800000e0000 */
[----:B----4-:R-:W3:Y:S04]  /*9260*/  SHFL.BFLY PT, R7, R8, 0x2, 0x1f ;  /* 0x0c401f0008077f89 */ /* 0x010ee800000e0000 */
[----:B-----5:R-:W4:Y:S01]  /*9270*/  SHFL.BFLY PT, R6, R5, 0x2, 0x1f ;  /* 0x0c401f0005067f89 */ /* 0x020f2200000e0000 */
[----:B-1----:R-:W-:-:S02]  /*9280*/  FADD.FTZ R11, R11, R0 ;  /* 0x000000000b0b7221 */ /* 0x002fc40000010000 */
[----:B--2---:R-:W-:-:S03]  /*9290*/  FADD.FTZ R9, R9, R4 ;  /* 0x0000000409097221 */ /* 0x004fc60000010000 */
[----:B------:R-:W1:Y:S01]  /*92a0*/  SHFL.BFLY PT, R0, R11, 0x1, 0x1f ;  /* 0x0c201f000b007f89 */ /* 0x000e6200000e0000 */
[----:B---3--:R-:W-:-:S03]  /*92b0*/  FADD.FTZ R7, R7, R8 ;  /* 0x0000000807077221 */ /* 0x008fc60000010000 */
[----:B------:R-:W2:Y:S01]  /*92c0*/  SHFL.BFLY PT, R4, R9, 0x1, 0x1f ;  /* 0x0c201f0009047f89 */ /* 0x000ea200000e0000 */
[----:B----4-:R-:W-:-:S03]  /*92d0*/  FADD.FTZ R6, R6, R5 ;  /* 0x0000000506067221 */ /* 0x010fc60000010000 */
[----:B------:R-:W3:Y:S04]  /*92e0*/  SHFL.BFLY PT, R3, R7, 0x1, 0x1f ;  /* 0x0c201f0007037f89 */ /* 0x000ee800000e0000 */
[----:B------:R-:W4:Y:S01]  /*92f0*/  SHFL.BFLY PT, R5, R6, 0x1, 0x1f ;  /* 0x0c201f0006057f89 */ /* 0x000f2200000e0000 */
[----:B-1----:R-:W-:Y:S01]  /*9300*/  FADD.FTZ R11, R11, R0 ;  /* 0x000000000b0b7221 */ /* 0x002fe20000010000 */
[----:B------:R-:W-:Y:S01]  /*9310*/  MOV R0, RZ ;  /* 0x000000ff00007202 */ /* 0x000fe20000000f00 */
[----:B--2---:R-:W-:-:S03]  /*9320*/  FADD.FTZ R9, R9, R4 ;  /* 0x0000000409097221 */ /* 0x004fc60000010000 */
[----:B------:R-:W-:Y:S02]  /*9330*/  FSETP.NE.FTZ.AND P3, PT, R11, RZ, PT ;  /* 0x000000ff0b00720b */ /* 0x000fe40003f75000 */
[----:B------:R-:W-:Y:S01]  /*9340*/  MOV R4, RZ ;  /* 0x000000ff00047202 */ /* 0x000fe20000000f00 */
[----:B---3--:R-:W-:Y:S01]  /*9350*/  FADD.FTZ R7, R7, R3 ;  /* 0x0000000307077221 */ /* 0x008fe20000010000 */
[----:B------:R-:W-:Y:S02]  /*9360*/  FSETP.NE.FTZ.AND P2, PT, R9, RZ, PT ;  /* 0x000000ff0900720b */ /* 0x000fe40003f55000 */
[----:B------:R-:W-:Y:S01]  /*9370*/  MOV R3, RZ ;  /* 0x000000ff00037202 */ /* 0x000fe20000000f00 */
[----:B----4-:R-:W-:Y:S01]  /*9380*/  FADD.FTZ R6, R5, R6 ;  /* 0x0000000605067221 */ /* 0x010fe20000010000 */
[----:B------:R-:W-:-:S04]  /*9390*/  FSETP.NE.FTZ.AND P1, PT, R7, RZ, PT ;  /* 0x000000ff0700720b */ /* 0x000fc80003f35000 */
[----:B------:R-:W-:Y:S01]  /*93a0*/  FSETP.NE.FTZ.AND P0, PT, R6, RZ, PT ;  /* 0x000000ff0600720b */ /* 0x000fe20003f15000 */
[----:B------:R-:W1:Y:S08]  /*93b0*/  @P3 MUFU.RCP R0, R11 ;  /* 0x0000000b00003308 */ /* 0x000e700000001000 */
[----:B------:R-:W2:Y:S04]  /*93c0*/  @P1 MUFU.RCP R3, R7 ;  /* 0x0000000700031308 */ /* 0x000ea80000001000 */
[----:B------:R-:W-:Y:S01]  /*93d0*/  @P0 MOV R8, 0x3f317218 ;  /* 0x3f31721800080802 */ /* 0x000fe20000000f00 */
[----:B-1----:R-:W-:-:S03]  /*93e0*/  FMUL.FTZ R116, R0, R116 ;  /* 0x0000007400747220 */ /* 0x002fc60000410000 */
[----:B------:R-:W1:Y:S01]  /*93f0*/  @P2 MUFU.RCP R4, R9 ;  /* 0x0000000900042308 */ /* 0x000e620000001000 */
[C---:B------:R-:W-:Y:S02]  /*9400*/  FMUL.FTZ R117, R0.reuse, R117 ;  /* 0x0000007500757220 */ /* 0x040fe40000410000 */
[C---:B------:R-:W-:Y:S02]  /*9410*/  FMUL.FTZ R124, R0.reuse, R124 ;  /* 0x0000007c007c7220 */ /* 0x040fe40000410000 */
[C---:B------:R-:W-:Y:S02]  /*9420*/  FMUL.FTZ R125, R0.reuse, R125 ;  /* 0x0000007d007d7220 */ /* 0x040fe40000410000 */
[C---:B------:R-:W-:Y:S01]  /*9430*/  FMUL.FTZ R128, R0.reuse, R128 ;  /* 0x0000008000807220 */ /* 0x040fe20000410000 */
[----:B------:R-:W-:Y:S01]  /*9440*/  @P3 MUFU.LG2 R11, R11 ;  /* 0x0000000b000b3308 */ /* 0x000fe20000000c00 */
[C---:B------:R-:W-:Y:S02]  /*9450*/  FMUL.FTZ R129, R0.reuse, R129 ;  /* 0x0000008100817220 */ /* 0x040fe40000410000 */
[----:B------:R-:W-:-:S02]  /*9460*/  FMUL.FTZ R140, R0, R140 ;  /* 0x0000008c008c7220 */ /* 0x000fc40000410000 */
[C---:B------:R-:W-:Y:S02]  /*9470*/  FMUL.FTZ R141, R0.reuse, R141 ;  /* 0x0000008d008d7220 */ /* 0x040fe40000410000 */
[C---:B------:R-:W-:Y:S01]  /*9480*/  FMUL.FTZ R144, R0.reuse, R144 ;  /* 0x0000009000907220 */ /* 0x040fe20000410000 */
[----:B------:R-:W-:Y:S01]  /*9490*/  @P2 MUFU.LG2 R9, R9 ;  /* 0x0000000900092308 */ /* 0x000fe20000000c00 */
[C---:B------:R-:W-:Y:S02]  /*94a0*/  FMUL.FTZ R145, R0.reuse, R145 ;  /* 0x0000009100917220 */ /* 0x040fe40000410000 */
[C---:B------:R-:W-:Y:S02]  /*94b0*/  FMUL.FTZ R156, R0.reuse, R156 ;  /* 0x0000009c009c7220 */ /* 0x040fe40000410000 */
[C---:B------:R-:W-:Y:S02]  /*94c0*/  FMUL.FTZ R157, R0.reuse, R157 ;  /* 0x0000009d009d7220 */ /* 0x040fe40000410000 */
[C---:B------:R-:W-:Y:S01]  /*94d0*/  FMUL.FTZ R160, R0.reuse, R160 ;  /* 0x000000a000a07220 */ /* 0x040fe20000410000 */
[----:B------:R-:W-:Y:S01]  /*94e0*/  @P1 MUFU.LG2 R7, R7 ;  /* 0x0000000700071308 */ /* 0x000fe20000000c00 */
[----:B------:R-:W-:-:S02]  /*94f0*/  FMUL.FTZ R161, R0, R161 ;  /* 0x000000a100a17220 */ /* 0x000fc40000410000 */
[C---:B------:R-:W-:Y:S02]  /*9500*/  FMUL.FTZ R172, R0.reuse, R172 ;  /* 0x000000ac00ac7220 */ /* 0x040fe40000410000 */
[C---:B------:R-:W-:Y:S02]  /*9510*/  FMUL.FTZ R173, R0.reuse, R173 ;  /* 0x000000ad00ad7220 */ /* 0x040fe40000410000 */
[C---:B------:R-:W-:Y:S02]  /*9520*/  FMUL.FTZ R68, R0.reuse, R68 ;  /* 0x0000004400447220 */ /* 0x040fe40000410000 */
[C---:B------:R-:W-:Y:S02]  /*9530*/  FMUL.FTZ R69, R0.reuse, R69 ;  /* 0x0000004500457220 */ /* 0x040fe40000410000 */
[C---:B------:R-:W-:Y:S02]  /*9540*/  FMUL.FTZ R80, R0.reuse, R80 ;  /* 0x0000005000507220 */ /* 0x040fe40000410000 */
[----:B------:R-:W-:-:S02]  /*9550*/  FMUL.FTZ R81, R0, R81 ;  /* 0x0000005100517220 */ /* 0x000fc40000410000 */
[C---:B------:R-:W-:Y:S02]  /*9560*/  FMUL.FTZ R84, R0.reuse, R84 ;  /* 0x0000005400547220 */ /* 0x040fe40000410000 */
[C---:B------:R-:W-:Y:S02]  /*9570*/  FMUL.FTZ R85, R0.reuse, R85 ;  /* 0x0000005500557220 */ /* 0x040fe40000410000 */
[C---:B------:R-:W-:Y:S02]  /*9580*/  FMUL.FTZ R96, R0.reuse, R96 ;  /* 0x0000006000607220 */ /* 0x040fe40000410000 */
[----:B------:R-:W-:Y:S01]  /*9590*/  FMUL.FTZ R97, R0, R97 ;  /* 0x0000006100617220 */ /* 0x000fe20000410000 */
[----:B------:R-:W-:Y:S01]  /*95a0*/  MOV R0, RZ ;  /* 0x000000ff00007202 */ /* 0x000fe20000000f00 */
[C---:B--2---:R-:W-:Y:S02]  /*95b0*/  FMUL.FTZ R112, R3.reuse, R112 ;  /* 0x0000007003707220 */ /* 0x044fe40000410000 */
[----:B------:R-:W-:-:S02]  /*95c0*/  FMUL.FTZ R113, R3, R113 ;  /* 0x0000007103717220 */ /* 0x000fc40000410000 */
[C---:B------:R-:W-:Y:S01]  /*95d0*/  FMUL.FTZ R120, R3.reuse, R120 ;  /* 0x0000007803787220 */ /* 0x040fe20000410000 */
[----:B------:R-:W2:Y:S01]  /*95e0*/  @P0 MUFU.RCP R0, R6 ;  /* 0x0000000600000308 */ /* 0x000ea20000001000 */
[C---:B------:R-:W-:Y:S02]  /*95f0*/  FMUL.FTZ R121, R3.reuse, R121 ;  /* 0x0000007903797220 */ /* 0x040fe40000410000 */
[C---:B------:R-:W-:Y:S02]  /*9600*/  FMUL.FTZ R132, R3.reuse, R132 ;  /* 0x0000008403847220 */ /* 0x040fe40000410000 */
[C---:B------:R-:W-:Y:S02]  /*9610*/  FMUL.FTZ R133, R3.reuse, R133 ;  /* 0x0000008503857220 */ /* 0x040fe40000410000 */
[C---:B------:R-:W-:Y:S01]  /*9620*/  FMUL.FTZ R136, R3.reuse, R136 ;  /* 0x0000008803887220 */ /* 0x040fe20000410000 */
[----:B------:R-:W3:Y:S01]  /*9630*/  @P0 MUFU.LG2 R6, R6 ;  /* 0x0000000600060308 */ /* 0x000ee20000000c00 */
        /* <DEDUP_REMOVED lines=17> */
[----:B------:R-:W-:Y:S01]  /*9750*/  @P2 MOV R3, 0x3f317218 ;  /* 0x3f31721800032802 */ /* 0x000fe20000000f00 */
[C---:B-1----:R-:W-:Y:S02]  /*9760*/  FMUL.FTZ R118, R4.reuse, R118 ;  /* 0x0000007604767220 */ /* 0x042fe40000410000 */
        /* <DEDUP_REMOVED lines=24> */
[C---:B--2---:R-:W-:Y:S02]  /*98f0*/  FMUL.FTZ R114, R0.reuse, R114 ;  /* 0x0000007200727220 */ /* 0x044fe40000410000 */
        /* <DEDUP_REMOVED lines=24> */
[----:B------:R-:W-:Y:S02]  /*9a80*/  @P2 FMUL.FTZ R5, R3, c[0x0][0x2d0] ;  /* 0x0000b40003052a20 */ /* 0x000fe40000410000 */
[----:B------:R-:W-:-:S02]  /*9a90*/  @P3 FMUL.FTZ R10, R4, c[0x0][0x2d0] ;  /* 0x0000b400040a3a20 */ /* 0x000fc40000410000 */
[----:B------:R-:W-:Y:S02]  /*9aa0*/  @P1 FMUL.FTZ R3, R0, c[0x0][0x2d0] ;  /* 0x0000b40000031a20 */ /* 0x000fe40000410000 */
[----:B------:R-:W-:Y:S02]  /*9ab0*/  @P3 FMUL.FTZ R11, R11, 0.69314718246459960938 ;  /* 0x3f3172180b0b3820 */ /* 0x000fe40000410000 */
[----:B------:R-:W-:Y:S02]  /*9ac0*/  @P2 FMUL.FTZ R9, R9, 0.69314718246459960938 ;  /* 0x3f31721809092820 */ /* 0x000fe40000410000 */
[----:B------:R-:W-:Y:S02]  /*9ad0*/  @P1 FMUL.FTZ R7, R7, 0.69314718246459960938 ;  /* 0x3f31721807071820 */ /* 0x000fe40000410000 */
[----:B---3--:R-:W-:Y:S02]  /*9ae0*/  @P0 FMUL.FTZ R4, R6, 0.69314718246459960938 ;  /* 0x3f31721806040820 */ /* 0x008fe40000410000 */
[----:B------:R-:W-:-:S02]  /*9af0*/  @P0 FMUL.FTZ R0, R8, c[0x0][0x2d0] ;  /* 0x0000b40008000a20 */ /* 0x000fc40000410000 */
[----:B------:R-:W-:Y:S02]  /*9b00*/  @P3 FFMA.FTZ R18, R10, R105, R11 ;  /* 0x000000690a123223 */ /* 0x000fe4000001000b */
[----:B------:R-:W-:Y:S02]  /*9b10*/  @P2 FFMA.FTZ R19, R5, R104, R9 ;  /* 0x0000006805132223 */ /* 0x000fe40000010009 */
[----:B------:R-:W-:Y:S02]  /*9b20*/  @P1 FFMA.FTZ R20, R3, R103, R7 ;  /* 0x0000006703141223 */ /* 0x000fe40000010007 */
[----:B------:R-:W-:Y:S02]  /*9b30*/  @P0 FFMA.FTZ R21, R0, R2, R4 ;  /* 0x0000000200150223 */ /* 0x000fe40000010004 */
.L_x_3:
[----:B--2---:R-:W-:Y:S05]  /*9b40*/  @P4 BRA `(.L_x_15) ;  /* 0x00001a2000004947 */ /* 0x004fea0003800000 */
[----:B------:R-:W2:Y:S01]  /*9b50*/  LDL.LU R14, [R1+0x30] ;  /* 0x00003000010e7983 */ /* 0x000ea20000300800 */
[----:B------:R-:W-:Y:S01]  /*9b60*/  MOV R24, c[0x0][0x4e8] ;  /* 0x00013a0000187a02 */ /* 0x000fe20000000f00 */
[----:B------:R-:W-:Y:S02]  /*9b70*/  BSSY B0, `(.L_x_16) ;  /* 0x00000c1000007945 */ /* 0x000fe40003800000 */
[----:B------:R-:W3:Y:S01]  /*9b80*/  S2R R16, SR_TID.X ;  /* 0x0000000000107919 */ /* 0x000ee20000002100 */
[C---:B------:R-:W-:Y:S01]  /*9b90*/  ISETP.NE.AND P0, PT, R24.reuse, 0x1, PT ;  /* 0x000000011800780c */ /* 0x040fe20003f05270 */
[----:B------:R-:W-:-:S02]  /*9ba0*/  IMAD R24, R24, c[0x0][0x388], RZ ;  /* 0x0000e20018187a24 */ /* 0x000fc400078e02ff */
[----:B------:R-:W4:Y:S04]  /*9bb0*/  S2R R12, SR_CTAID.Y ;  /* 0x00000000000c7919 */ /* 0x000f280000002600 */
[----:B------:R-:W5:Y:S04]  /*9bc0*/  S2R R13, SR_CTAID.Z ;  /* 0x00000000000d7919 */ /* 0x000f680000002700 */
[----:B------:R-:W1:Y:S01]  /*9bd0*/  S2R R15, SR_CTAID.X ;  /* 0x00000000000f7919 */ /* 0x000e620000002500 */
[----:B---3--:R-:W-:-:S04]  /*9be0*/  SHF.R.S32.HI R11, RZ, 0x1f, R16 ;  /* 0x0000001fff0b7819 */ /* 0x008fc80000011410 */
[CC--:B------:R-:W-:Y:S02]  /*9bf0*/  LEA.HI R4, R11.reuse, R16.reuse, RZ, 0x2 ;  /* 0x000000100b047211 */ /* 0x0c0fe400078f10ff */
[----:B------:R-:W-:Y:S02]  /*9c00*/  LEA.HI R11, R11, R16, RZ, 0x5 ;  /* 0x000000100b0b7211 */ /* 0x000fe400078f28ff */
[----:B------:R-:W-:Y:S02]  /*9c10*/  LOP3.LUT R4, R4, 0xfffffffc, RZ, 0xc0, !PT ;  /* 0xfffffffc04047812 */ /* 0x000fe400078ec0ff */
[--C-:B------:R-:W-:Y:S02]  /*9c20*/  SHF.R.S32.HI R6, RZ, 0x5, R11.reuse ;  /* 0x00000005ff067819 */ /* 0x100fe4000001140b */
[----:B------:R-:W-:Y:S02]  /*9c30*/  SHF.R.S32.HI R5, RZ, 0x1f, R11 ;  /* 0x0000001fff057819 */ /* 0x000fe4000001140b */
[----:B------:R-:W-:Y:S01]  /*9c40*/  LOP3.LUT R11, R11, 0xffffffe0, RZ, 0xc0, !PT ;  /* 0xffffffe00b0b7812 */ /* 0x000fe200078ec0ff */
[----:B------:R-:W-:Y:S01]  /*9c50*/  BAR.SYNC.DEFER_BLOCKING 0x1, 0x80 ;  /* 0x0042000000007b1d */ /* 0x000fe20000010000 */
[----:B--2---:R-:W-:Y:S01]  /*9c60*/  SHF.R.S32.HI R10, RZ, 0x1f, R14 ;  /* 0x0000001fff0a7819 */ /* 0x004fe2000001140e */
[----:B------:R-:W-:-:S04]  /*9c70*/  IMAD.WIDE.U32 R2, R14, c[0x0][0x4d0], RZ ;  /* 0x000134000e027a25 */ /* 0x000fc800078e00ff */
[----:B------:R-:W-:Y:S02]  /*9c80*/  IMAD R0, R10, c[0x0][0x4d0], RZ ;  /* 0x000134000a007a24 */ /* 0x000fe400078e02ff */
[----:B------:R-:W-:Y:S02]  /*9c90*/  IMAD.MOV R9, RZ, RZ, -R14 ;  /* 0x000000ffff097224 */ /* 0x000fe400078e0a0e */
[----:B------:R-:W-:Y:S02]  /*9ca0*/  IMAD R8, R14, c[0x0][0x4d4], R0 ;  /* 0x000135000e087a24 */ /* 0x000fe400078e0200 */
[----:B------:R-:W-:Y:S01]  /*9cb0*/  IMAD.IADD R0, R16, 0x1, -R4 ;  /* 0x0000000110007824 */ /* 0x000fe200078e0a04 */
[----:B------:R-:W-:Y:S01]  /*9cc0*/  LEA.HI R4, R5, R6, RZ, 0x2 ;  /* 0x0000000605047211 */ /* 0x000fe200078f10ff */
[----:B------:R-:W-:Y:S01]  /*9cd0*/  IMAD.IADD R5, R3, 0x1, R8 ;  /* 0x0000000103057824 */ /* 0x000fe200078e0208 */
[----:B------:R-:W-:Y:S01]  /*9ce0*/  IADD3 R16, -R11, R16, RZ ;  /* 0x000000100b107210 */ /* 0x000fe20007ffe1ff */
[----:B----4-:R-:W-:Y:S01]  /*9cf0*/  IMAD R12, R9, c[0x0][0x550], R12 ;  /* 0x00015400090c7a24 */ /* 0x010fe200078e020c */
[----:B------:R-:W-:-:S02]  /*9d00*/  LEA.HI R7, R0, R0, RZ, 0x1 ;  /* 0x0000000000077211 */ /* 0x000fc400078f08ff */
[----:B------:R-:W-:Y:S01]  /*9d10*/  LOP3.LUT R8, R4, 0xffffffc, RZ, 0xc0, !PT ;  /* 0x0ffffffc04087812 */ /* 0x000fe200078ec0ff */
[----:B------:R-:W-:Y:S01]  /*9d20*/  IMAD.MOV.U32 R4, RZ, RZ, R2 ;  /* 0x000000ffff047224 */ /* 0x000fe200078e0002 */
[C---:B------:R-:W-:Y:S01]  /*9d30*/  LOP3.LUT R3, R7.reuse, 0x1ffffffe, RZ, 0xc0, !PT ;  /* 0x1ffffffe07037812 */ /* 0x040fe200078ec0ff */
[----:B------:R-:W-:Y:S01]  /*9d40*/  IMAD.SHL.U32 R2, R7, 0x20, RZ ;  /* 0x0000002007027824 */ /* 0x000fe200078e00ff */
[----:B------:R-:W-:Y:S01]  /*9d50*/  SHF.R.S32.HI R7, RZ, 0x1f, R16 ;  /* 0x0000001fff077819 */ /* 0x000fe20000011410 */
[----:B------:R-:W-:Y:S01]  /*9d60*/  IMAD.IADD R9, R6, 0x1, -R8 ;  /* 0x0000000106097824 */ /* 0x000fe200078e0a08 */
[----:B------:R-:W-:Y:S01]  /*9d70*/  IADD3 R8, R0, -R3, RZ ;  /* 0x8000000300087210 */ /* 0x000fe20007ffe0ff */
[----:B------:R-:W-:Y:S01]  /*9d80*/  IMAD R0, R10, c[0x0][0x438], RZ ;  /* 0x00010e000a007a24 */ /* 0x000fe200078e02ff */
[----:B------:R-:W-:Y:S01]  /*9d90*/  LEA.HI R17, R7, R16, RZ, 0x2 ;  /* 0x0000001007117211 */ /* 0x000fe200078f10ff */
[----:B-----5:R-:W-:Y:S01]  /*9da0*/  IMAD.WIDE.U32 R4, R13, c[0x0][0x4d8], R4 ;  /* 0x000136000d047a25 */ /* 0x020fe200078e0004 */
[----:B------:R-:W-:-:S02]  /*9db0*/  SHF.R.S32.HI R10, RZ, 0x1f, R13 ;  /* 0x0000001fff0a7819 */ /* 0x000fc4000001140d */
[----:B------:R-:W-:Y:S01]  /*9dc0*/  SHF.R.S32.HI R7, RZ, 0x2, R17 ;  /* 0x00000002ff077819 */ /* 0x000fe20000011411 */
[----:B------:R-:W-:Y:S01]  /*9dd0*/  IMAD R6, R14, c[0x0][0x43c], R0 ;  /* 0x00010f000e067a24 */ /* 0x000fe200078e0200 */
[----:B------:R-:W-:Y:S01]  /*9de0*/  LOP3.LUT R0, R2, 0xffffffc0, RZ, 0xc0, !PT ;  /* 0xffffffc002007812 */ /* 0x000fe200078ec0ff */
[----:B------:R-:W-:Y:S01]  /*9df0*/  IMAD.WIDE.U32 R2, R14, c[0x0][0x438], RZ ;  /* 0x00010e000e027a25 */ /* 0x000fe200078e00ff */
[----:B------:R-:W-:-:S03]  /*9e00*/  LOP3.LUT P1, RZ, R16, 0x3, RZ, 0xc0, !PT ;  /* 0x0000000310ff7812 */ /* 0x000fc6000782c0ff */
[----:B------:R-:W-:Y:S02]  /*9e10*/  IMAD R8, R8, 0x8, R0 ;  /* 0x0000000808087824 */ /* 0x000fe400078e0200 */
[----:B------:R-:W-:Y:S02]  /*9e20*/  IMAD R14, R9, 0x10, R7 ;  /* 0x00000010090e7824 */ /* 0x000fe400078e0207 */
[----:B------:R-:W-:Y:S02]  /*9e30*/  IMAD R11, R10, c[0x0][0x4d8], RZ ;  /* 0x000136000a0b7a24 */ /* 0x000fe400078e02ff */
[----:B------:R-:W-:Y:S02]  /*9e40*/  IMAD.IADD R8, R14, 0x1, R8 ;  /* 0x000000010e087824 */ /* 0x000fe400078e0208 */
[----:B------:R-:W-:Y:S02]  /*9e50*/  IMAD.IADD R3, R3, 0x1, R6 ;  /* 0x0000000103037824 */ /* 0x000fe400078e0206 */
[----:B------:R-:W-:-:S02]  /*9e60*/  IMAD R6, R10, c[0x0][0x440], RZ ;  /* 0x000110000a067a24 */ /* 0x000fc400078e02ff */
[----:B-1----:R-:W-:Y:S02]  /*9e70*/  IMAD R8, R15, 0x80, R8 ;  /* 0x000000800f087824 */ /* 0x002fe400078e0208 */
[C---:B------:R-:W-:Y:S02]  /*9e80*/  IMAD R0, R13.reuse, c[0x0][0x4dc], R11 ;  /* 0x000137000d007a24 */ /* 0x040fe400078e020b */
[C---:B------:R-:W-:Y:S02]  /*9e90*/  IMAD R6, R13.reuse, c[0x0][0x444], R6 ;  /* 0x000111000d067a24 */ /* 0x040fe400078e0206 */
[----:B------:R-:W-:Y:S01]  /*9ea0*/  IMAD.WIDE.U32 R2, R13, c[0x0][0x440], R2 ;  /* 0x000110000d027a25 */ /* 0x000fe200078e0002 */
[----:B------:R-:W-:Y:S02]  /*9eb0*/  IADD3 R5, R5, R0, RZ ;  /* 0x0000000005057210 */ /* 0x000fe40007ffe0ff */
[----:B------:R-:W-:Y:S01]  /*9ec0*/  SHF.R.S32.HI R0, RZ, 0x1f, R12 ;  /* 0x0000001fff007819 */ /* 0x000fe2000001140c */
[----:B------:R-:W-:Y:S01]  /*9ed0*/  @P0 IMAD.HI.U32 R11, R8, c[0x0][0x4ec], RZ ;  /* 0x00013b00080b0a27 */ /* 0x000fe200078e00ff */
[----:B------:R-:W-:-:S03]  /*9ee0*/  IADD3 R3, R3, R6, RZ ;  /* 0x0000000603037210 */ /* 0x000fc60007ffe0ff */
[----:B------:R-:W-:-:S04]  /*9ef0*/  @P0 IMAD.HI.U32 R10, R8, c[0x0][0x4ec], RZ ;  /* 0x00013b00080a0a27 */ /* 0x000fc800078e00ff */
[--C-:B------:R-:W-:Y:S01]  /*9f00*/  IMAD.MOV.U32 R6, RZ, RZ, R8.reuse ;  /* 0x000000ffff067224 */ /* 0x100fe200078e0008 */
[----:B------:R-:W-:Y:S01]  /*9f10*/  @P0 SHF.R.U32.HI R6, RZ, c[0x0][0x4f0], R11 ;  /* 0x00013c00ff060a19 */ /* 0x000fe2000001160b */
[----:B------:R-:W-:Y:S01]  /*9f20*/  IMAD.MOV.U32 R7, RZ, RZ, R8 ;  /* 0x000000ffff077224 */ /* 0x000fe200078e0008 */
[----:B------:R-:W-:Y:S01]  /*9f30*/  @P0 SHF.R.U32.HI R7, RZ, c[0x0][0x4f0], R10 ;  /* 0x00013c00ff070a19 */ /* 0x000fe2000001160a */
[----:B------:R-:W-:Y:S01]  /*9f40*/  IMAD R9, R0, c[0x0][0x448], RZ ;  /* 0x0001120000097a24 */ /* 0x000fe200078e02ff */
[----:B------:R-:W-:Y:S01]  /*9f50*/  IADD3 R10, -R6, RZ, RZ ;  /* 0x000000ff060a7210 */ /* 0x000fe20007ffe1ff */
[----:B------:R-:W-:Y:S02]  /*9f60*/  IMAD R0, R0, c[0x0][0x4e0], RZ ;  /* 0x0001380000007a24 */ /* 0x000fe400078e02ff */
[C---:B------:R-:W-:Y:S01]  /*9f70*/  IMAD R11, R12.reuse, c[0x0][0x44c], R9 ;  /* 0x000113000c0b7a24 */ /* 0x040fe200078e0209 */
[----:B------:R-:W-:Y:S01]  /*9f80*/  SHF.R.S32.HI R9, RZ, 0x1f, R7 ;  /* 0x0000001fff097819 */ /* 0x000fe20000011407 */
[----:B------:R-:W-:-:S02]  /*9f90*/  IMAD R13, R12, c[0x0][0x4e4], R0 ;  /* 0x000139000c0d7a24 */ /* 0x000fc400078e0200 */
[----:B------:R-:W-:-:S04]  /*9fa0*/  IMAD.WIDE.U32 R4, R12, c[0x0][0x4e0], R4 ;  /* 0x000138000c047a25 */ /* 0x000fc800078e0004 */
[----:B------:R-:W-:Y:S01]  /*9fb0*/  IMAD R0, R10, c[0x0][0x4e8], R8 ;  /* 0x00013a000a007a24 */ /* 0x000fe200078e0208 */
[----:B------:R-:W-:Y:S01]  /*9fc0*/  SHF.R.S32.HI R10, RZ, 0x1f, R6 ;  /* 0x0000001fff0a7819 */ /* 0x000fe20000011406 */
[----:B------:R-:W-:Y:S01]  /*9fd0*/  IMAD R9, R9, c[0x0][0x430], RZ ;  /* 0x00010c0009097a24 */ /* 0x000fe200078e02ff */
[----:B------:R-:W-:Y:S01]  /*9fe0*/  IADD3 R4, P0, R6, R4, RZ ;  /* 0x0000000406047210 */ /* 0x000fe20007f1e0ff */
[----:B------:R-:W-:Y:S01]  /*9ff0*/  IMAD.WIDE.U32 R2, R12, c[0x0][0x448], R2 ;  /* 0x000112000c027a25 */ /* 0x000fe200078e0002 */
[----:B------:R-:W-:Y:S02]  /*a000*/  SHF.R.S32.HI R6, RZ, 0x1f, R0 ;  /* 0x0000001fff067819 */ /* 0x000fe40000011400 */
[----:B------:R-:W-:Y:S01]  /*a010*/  IADD3.X R5, R10, R5, R13, P0, !PT ;  /* 0x000000050a057210 */ /* 0x000fe200007fe40d */
[----:B------:R-:W-:Y:S02]  /*a020*/  IMAD R10, R7, c[0x0][0x434], R9 ;  /* 0x00010d00070a7a24 */ /* 0x000fe400078e0209 */
[----:B------:R-:W-:-:S02]  /*a030*/  IMAD R9, R6, c[0x0][0x4c8], RZ ;  /* 0x0001320006097a24 */ /* 0x000fc400078e02ff */
[----:B------:R-:W-:Y:S02]  /*a040*/  IMAD.MOV R6, RZ, RZ, -R7 ;  /* 0x000000ffff067224 */ /* 0x000fe400078e0a07 */
[----:B------:R-:W-:-:S04]  /*a050*/  IMAD.WIDE.U32 R4, R0, c[0x0][0x4c8], R4 ;  /* 0x0001320000047a25 */ /* 0x000fc800078e0004 */
[----:B------:R-:W-:Y:S02]  /*a060*/  IMAD R0, R0, c[0x0][0x4cc], R9 ;  /* 0x0001330000007a24 */ /* 0x000fe400078e0209 */
[----:B------:R-:W-:Y:S02]  /*a070*/  IMAD.IADD R3, R3, 0x1, R11 ;  /* 0x0000000103037824 */ /* 0x000fe400078e020b */
[----:B------:R-:W-:Y:S01]  /*a080*/  IMAD R13, R6, c[0x0][0x4e8], R8 ;  /* 0x00013a00060d7a24 */ /* 0x000fe200078e0208 */
[C---:B------:R-:W-:Y:S01]  /*a090*/  LEA R6, P0, R4.reuse, c[0x0][0x4a8], 0x2 ;  /* 0x00012a0004067a11 */ /* 0x040fe200078010ff */
[----:B------:R-:W-:Y:S02]  /*a0a0*/  IMAD.IADD R0, R5, 0x1, R0 ;  /* 0x0000000105007824 */ /* 0x000fe400078e0200 */
[----:B------:R-:W-:Y:S01]  /*a0b0*/  IMAD.WIDE.U32 R2, R7, c[0x0][0x430], R2 ;  /* 0x00010c0007027a25 */ /* 0x000fe200078e0002 */
[----:B------:R-:W-:Y:S01]  /*a0c0*/  SHF.R.S32.HI R7, RZ, 0x1f, R13 ;  /* 0x0000001fff077819 */ /* 0x000fe2000001140d */
[----:B------:R-:W-:Y:S01]  /*a0d0*/  SHFL.IDX PT, R8, R6, 0x2, 0x1c1f ;  /* 0x005c1f0006087f89 */ /* 0x000fe200000e0000 */
[----:B------:R-:W-:Y:S01]  /*a0e0*/  LEA.HI.X R0, R4, c[0x0][0x4ac], R0, 0x2, P0 ;  /* 0x00012b0004007a11 */ /* 0x000fe200000f1400 */
[----:B------:R-:W-:Y:S01]  /*a0f0*/  IMAD R12, R15, 0x80, R14 ;  /* 0x000000800f0c7824 */ /* 0x000fe200078e020e */
[----:B------:R-:W-:Y:S01]  /*a100*/  IADD3 R3, R3, R10, RZ ;  /* 0x0000000a03037210 */ /* 0x000fe20007ffe0ff */
[----:B------:R-:W-:Y:S01]  /*a110*/  IMAD R7, R7, c[0x0][0x428], RZ ;  /* 0x00010a0007077a24 */ /* 0x000fe200078e02ff */
[----:B------:R-:W-:Y:S02]  /*a120*/  SHFL.IDX PT, R4, R6, RZ, 0x1c1f ;  /* 0x001c1fff06047589 */ /* 0x000fe400000e0000 */
[C---:B------:R-:W-:Y:S01]  /*a130*/  IADD3 R14, R12.reuse, 0x40, RZ ;  /* 0x000000400c0e7810 */ /* 0x040fe20007ffe0ff */
[C---:B------:R-:W-:Y:S01]  /*a140*/  IMAD R15, R13.reuse, c[0x0][0x42c], R7 ;  /* 0x00010b000d0f7a24 */ /* 0x040fe200078e0207 */
[----:B------:R-:W1:Y:S01]  /*a150*/  SHFL.IDX PT, R5, R0, RZ, 0x1c1f ;  /* 0x001c1fff00057589 */ /* 0x000e6200000e0000 */
[----:B------:R-:W-:Y:S01]  /*a160*/  IMAD.WIDE.U32 R2, R13, c[0x0][0x428], R2 ;  /* 0x00010a000d027a25 */ /* 0x000fe200078e0002 */
[----:B------:R-:W-:-:S02]  /*a170*/  IADD3 R13, R12, 0x48, RZ ;  /* 0x000000480c0d7810 */ /* 0x000fc40007ffe0ff */
[----:B------:R-:W-:Y:S01]  /*a180*/  SHFL.IDX PT, R10, R6, 0x1, 0x1c1f ;  /* 0x003c1f00060a7f89 */ /* 0x000fe200000e0000 */
[-C--:B------:R-:W-:Y:S02]  /*a190*/  ISETP.GE.OR P4, PT, R12, R24.reuse, P1 ;  /* 0x000000180c00720c */ /* 0x080fe40000f86670 */
[-C--:B------:R-:W-:Y:S01]  /*a1a0*/  ISETP.GE.OR P2, PT, R14, R24.reuse, P1 ;  /* 0x000000180e00720c */ /* 0x080fe20000f46670 */
[----:B------:R-:W2:Y:S01]  /*a1b0*/  SHFL.IDX PT, R11, R0, 0x1, 0x1c1f ;  /* 0x003c1f00000b7f89 */ /* 0x000ea200000e0000 */
[----:B------:R-:W-:Y:S02]  /*a1c0*/  IADD3 R3, R3, R15, RZ ;  /* 0x0000000f03037210 */ /* 0x000fe40007ffe0ff */
[----:B------:R-:W-:Y:S01]  /*a1d0*/  LEA R23, P0, R2, c[0x0][0x400], 0x2 ;  /* 0x0001000002177a11 */ /* 0x000fe200078010ff */
[----:B------:R-:W3:Y:S01]  /*a1e0*/  SHFL.IDX PT, R9, R0, 0x2, 0x1c1f ;  /* 0x005c1f0000097f89 */ /* 0x000ee200000e0000 */
[-C--:B------:R-:W-:Y:S02]  /*a1f0*/  ISETP.GE.AND P5, PT, R14, R24.reuse, PT ;  /* 0x000000180e00720c */ /* 0x080fe40003fa6270 */
[----:B------:R-:W-:Y:S01]  /*a200*/  LEA.HI.X R22, R2, c[0x0][0x404], R3, 0x2, P0 ;  /* 0x0001010002167a11 */ /* 0x000fe200000f1403 */
[----:B------:R-:W-:Y:S01]  /*a210*/  SHFL.IDX PT, R6, R6, 0x3, 0x1c1f ;  /* 0x007c1f0006067f89 */ /* 0x000fe200000e0000 */
[----:B------:R-:W-:-:S03]  /*a220*/  ISETP.GE.AND P6, PT, R13, R24, PT ;  /* 0x000000180d00720c */ /* 0x000fc60003fc6270 */
[----:B------:R4:W5:Y:S04]  /*a230*/  SHFL.IDX PT, R7, R0, 0x3, 0x1c1f ;  /* 0x007c1f0000077f89 */ /* 0x00096800000e0000 */
[----:B-1----:R1:W-:Y:S04]  /*a240*/  @!P4 ST.E [R4.64], R18 ;  /* 0x000000120400c985 */ /* 0x0023e8000c101906 */
[----:B------:R1:W1:Y:S04]  /*a250*/  SHFL.IDX PT, R2, R23, RZ, 0x1c1f ;  /* 0x001c1fff17027589 */ /* 0x00026800000e0000 */
[----:B------:R1:W1:Y:S01]  /*a260*/  SHFL.IDX PT, R3, R22, RZ, 0x1c1f ;  /* 0x001c1fff16037589 */ /* 0x00026200000e0000 */
[----:B----4-:R-:W-:-:S04]  /*a270*/  IADD3 R0, R12, 0x8, RZ ;  /* 0x000000080c007810 */ /* 0x010fc80007ffe0ff */
[CC--:B------:R-:W-:Y:S02]  /*a280*/  ISETP.GE.OR P3, PT, R0.reuse, R24.reuse, P1 ;  /* 0x000000180000720c */ /* 0x0c0fe40000f66670 */
[-C--:B------:R-:W-:Y:S02]  /*a290*/  ISETP.GE.OR P1, PT, R13, R24.reuse, P1 ;  /* 0x000000180d00720c */ /* 0x080fe40000f26670 */
[----:B------:R-:W-:Y:S02]  /*a2a0*/  ISETP.GE.AND P0, PT, R0, R24, PT ;  /* 0x000000180000720c */ /* 0x000fe40003f06270 */
[----:B------:R-:W-:-:S05]  /*a2b0*/  LOP3.LUT R0, R17, 0x7ffffffc, RZ, 0xc0, !PT ;  /* 0x7ffffffc11007812 */ /* 0x000fca00078ec0ff */
[----:B------:R-:W-:Y:S02]  /*a2c0*/  IMAD.IADD R0, R16, 0x1, -R0 ;  /* 0x0000000110007824 */ /* 0x000fe400078e0a00 */
[----:B--2---:R2:W-:Y:S03]  /*a2d0*/  @!P3 ST.E [R10.64], R19 ;  /* 0x000000130a00b985 */ /* 0x0045e6000c101906 */
[----:B------:R-:W-:Y:S01]  /*a2e0*/  SHF.L.U32 R0, R0, 0x1, RZ ;  /* 0x0000000100007819 */ /* 0x000fe200000006ff */
[----:B---3--:R2:W-:Y:S04]  /*a2f0*/  @!P2 ST.E [R8.64], R20 ;  /* 0x000000140800a985 */ /* 0x0085e8000c101906 */
[----:B-----5:R2:W-:Y:S01]  /*a300*/  @!P1 ST.E [R6.64], R21 ;  /* 0x0000001506009985 */ /* 0x0205e2000c101906 */
[----:B------:R-:W-:-:S13]  /*a310*/  ISETP.GE.AND P1, PT, R12, R24, PT ;  /* 0x000000180c00720c */ /* 0x000fda0003f26270 */
[----:B------:R-:W-:Y:S05]  /*a320*/  @P1 BRA `(.L_x_17) ;  /* 0x0000045000001947 */ /* 0x000fea0003800000 */
[C---:B-12---:R-:W-:Y:S02]  /*a330*/  IADD3 R6, R0.reuse, 0x8, RZ ;  /* 0x0000000800067810 */ /* 0x046fe40007ffe0ff */
[----:B------:R-:W-:Y:S02]  /*a340*/  IADD3 R5, R0, 0x10, RZ ;  /* 0x0000001000057810 */ /* 0x000fe40007ffe0ff */
[----:B------:R-:W-:Y:S02]  /*a350*/  ISETP.GE.AND P3, PT, R6, c[0x0][0x3c8], PT ;  /* 0x0000f20006007a0c */ /* 0x000fe40003f66270 */
[----:B------:R-:W-:Y:S02]  /*a360*/  ISETP.GE.AND P2, PT, R5, c[0x0][0x3c8], PT ;  /* 0x0000f20005007a0c */ /* 0x000fe40003f46270 */
[C---:B------:R-:W-:Y:S02]  /*a370*/  IADD3 R4, R0.reuse, 0x18, RZ ;  /* 0x0000001800047810 */ /* 0x040fe40007ffe0ff */
[----:B------:R-:W-:-:S02]  /*a380*/  ISETP.GE.AND P4, PT, R0, c[0x0][0x3c8], PT ;  /* 0x0000f20000007a0c */ /* 0x000fc40003f86270 */
[----:B------:R-:W-:-:S05]  /*a390*/  ISETP.GE.AND P1, PT, R4, c[0x0][0x3c8], PT ;  /* 0x0000f20004007a0c */ /* 0x000fca0003f26270 */
[----:B------:R-:W-:Y:S02]  /*a3a0*/  @!P3 LEA.HI R6, R6, R6, RZ, 0x1 ;  /* 0x000000060606b211 */ /* 0x000fe400078f08ff */
[----:B------:R-:W-:Y:S02]  /*a3b0*/  @!P2 LEA.HI R5, R5, R5, RZ, 0x1 ;  /* 0x000000050505a211 */ /* 0x000fe400078f08ff */
[----:B------:R-:W-:Y:S02]  /*a3c0*/  @!P3 LOP3.LUT R6, R6, 0xfffffffe, RZ, 0xc0, !PT ;  /* 0xfffffffe0606b812 */ /* 0x000fe400078ec0ff */
[----:B------:R-:W-:Y:S01]  /*a3d0*/  @!P2 LOP3.LUT R5, R5, 0xfffffffe, RZ, 0xc0, !PT ;  /* 0xfffffffe0505a812 */ /* 0x000fe200078ec0ff */
[----:B------:R-:W-:Y:S01]  /*a3e0*/  @!P4 IMAD.WIDE R8, R0, 0x4, R2 ;  /* 0x000000040008c825 */ /* 0x000fe200078e0202 */
[----:B------:R-:W-:-:S03]  /*a3f0*/  @!P1 LEA.HI R10, R4, R4, RZ, 0x1 ;  /* 0x00000004040a9211 */ /* 0x000fc600078f08ff */
[--C-:B------:R-:W-:Y:S01]  /*a400*/  @!P3 IMAD.WIDE R6, R6, 0x4, R2.reuse ;  /* 0x000000040606b825 */ /* 0x100fe200078e0202 */
[----:B------:R1:W-:Y:S03]  /*a410*/  @!P4 ST.E.64 [R8.64], R116 ;  /* 0x000000740800c985 */ /* 0x0003e6000c101b06 */
[----:B------:R-:W-:Y:S01]  /*a420*/  @!P2 IMAD.WIDE R4, R5, 0x4, R2 ;  /* 0x000000040504a825 */ /* 0x000fe200078e0202 */
[----:B------:R2:W-:Y:S04]  /*a430*/  @!P3 ST.E.64 [R6.64], R124 ;  /* 0x0000007c0600b985 */ /* 0x0005e8000c101b06 */
[----:B------:R3:W-:Y:S01]  /*a440*/  @!P2 ST.E.64 [R4.64], R128 ;  /* 0x000000800400a985 */ /* 0x0007e2000c101b06 */
[----:B-1----:R-:W-:-:S02]  /*a450*/  @!P1 LOP3.LUT R8, R10, 0xfffffffe, RZ, 0xc0, !PT ;  /* 0xfffffffe0a089812 */ /* 0x002fc400078ec0ff */
[----:B------:R-:W-:-:S03]  /*a460*/  IADD3 R9, R0, 0x20, RZ ;  /* 0x0000002000097810 */ /* 0x000fc60007ffe0ff */
[----:B--2---:R-:W-:Y:S01]  /*a470*/  @!P1 IMAD.WIDE R6, R8, 0x4, R2 ;  /* 0x0000000408069825 */ /* 0x004fe200078e0202 */
[----:B------:R-:W-:Y:S02]  /*a480*/  ISETP.GE.AND P4, PT, R9, c[0x0][0x3c8], PT ;  /* 0x0000f20009007a0c */ /* 0x000fe40003f86270 */
[C---:B---3--:R-:W-:Y:S02]  /*a490*/  IADD3 R5, R0.reuse, 0x28, RZ ;  /* 0x0000002800057810 */ /* 0x048fe40007ffe0ff */
[C---:B------:R-:W-:Y:S01]  /*a4a0*/  IADD3 R4, R0.reuse, 0x30, RZ ;  /* 0x0000003000047810 */ /* 0x040fe20007ffe0ff */
[----:B------:R1:W-:Y:S01]  /*a4b0*/  @!P1 ST.E.64 [R6.64], R140 ;  /* 0x0000008c06009985 */ /* 0x0003e2000c101b06 */
[----:B------:R-:W-:Y:S02]  /*a4c0*/  IADD3 R8, R0, 0x38, RZ ;  /* 0x0000003800087810 */ /* 0x000fe40007ffe0ff */
[----:B------:R-:W-:Y:S02]  /*a4d0*/  ISETP.GE.AND P3, PT, R5, c[0x0][0x3c8], PT ;  /* 0x0000f20005007a0c */ /* 0x000fe40003f66270 */
[----:B------:R-:W-:-:S02]  /*a4e0*/  ISETP.GE.AND P2, PT, R4, c[0x0][0x3c8], PT ;  /* 0x0000f20004007a0c */ /* 0x000fc40003f46270 */
[----:B------:R-:W-:Y:S02]  /*a4f0*/  ISETP.GE.AND P1, PT, R8, c[0x0][0x3c8], PT ;  /* 0x0000f20008007a0c */ /* 0x000fe40003f26270 */
[----:B------:R-:W-:-:S09]  /*a500*/  @!P4 LEA.HI R9, R9, R9, RZ, 0x1 ;  /* 0x000000090909c211 */ /* 0x000fd200078f08ff */
[----:B------:R-:W-:Y:S02]  /*a510*/  @!P2 LEA.HI R4, R4, R4, RZ, 0x1 ;  /* 0x000000040404a211 */ /* 0x000fe400078f08ff */
[----:B------:R-:W-:-:S04]  /*a520*/  @!P1 LEA.HI R8, R8, R8, RZ, 0x1 ;  /* 0x0000000808089211 */ /* 0x000fc800078f08ff */
[----:B------:R-:W-:Y:S02]  /*a530*/  @!P1 LOP3.LUT R10, R8, 0xfffffffe, RZ, 0xc0, !PT ;  /* 0xfffffffe080a9812 */ /* 0x000fe400078ec0ff */
[----:B-1----:R-:W-:Y:S02]  /*a540*/  @!P3 LEA.HI R6, R5, R5, RZ, 0x1 ;  /* 0x000000050506b211 */ /* 0x002fe400078f08ff */
[----:B------:R-:W-:Y:S02]  /*a550*/  @!P4 LOP3.LUT R5, R9, 0xfffffffe, RZ, 0xc0, !PT ;  /* 0xfffffffe0905c812 */ /* 0x000fe400078ec0ff */
[----:B------:R-:W-:Y:S02]  /*a560*/  @!P3 LOP3.LUT R9, R6, 0xfffffffe, RZ, 0xc0, !PT ;  /* 0xfffffffe0609b812 */ /* 0x000fe400078ec0ff */
[----:B------:R-:W-:Y:S01]  /*a570*/  @!P2 LOP3.LUT R6, R4, 0xfffffffe, RZ, 0xc0, !PT ;  /* 0xfffffffe0406a812 */ /* 0x000fe200078ec0ff */
[----:B------:R-:W-:-:S04]  /*a580*/  @!P4 IMAD.WIDE R4, R5, 0x4, R2 ;  /* 0x000000040504c825 */ /* 0x000fc800078e0202 */
[--C-:B------:R-:W-:Y:S01]  /*a590*/  @!P3 IMAD.WIDE R8, R9, 0x4, R2.reuse ;  /* 0x000000040908b825 */ /* 0x100fe200078e0202 */
[----:B------:R1:W-:Y:S03]  /*a5a0*/  @!P4 ST.E.64 [R4.64], R144 ;  /* 0x000000900400c985 */ /* 0x0003e6000c101b06 */
[--C-:B------:R-:W-:Y:S01]  /*a5b0*/  @!P2 IMAD.WIDE R6, R6, 0x4, R2.reuse ;  /* 0x000000040606a825 */ /* 0x100fe200078e0202 */
[----:B------:R2:W-:Y:S04]  /*a5c0*/  @!P3 ST.E.64 [R8.64], R156 ;  /* 0x0000009c0800b985 */ /* 0x0005e8000c101b06 */
[----:B------:R3:W-:Y:S01]  /*a5d0*/  @!P2 ST.E.64 [R6.64], R160 ;  /* 0x000000a00600a985 */ /* 0x0007e2000c101b06 */
[----:B-1----:R-:W-:Y:S01]  /*a5e0*/  @!P1 IMAD.WIDE R4, R10, 0x4, R2 ;  /* 0x000000040a049825 */ /* 0x002fe200078e0202 */
[----:B--2---:R-:W-:-:S04]  /*a5f0*/  IADD3 R8, R0, 0x40, RZ ;  /* 0x0000004000087810 */ /* 0x004fc80007ffe0ff */
[----:B------:R1:W-:Y:S01]  /*a600*/  @!P1 ST.E.64 [R4.64], R172 ;  /* 0x000000ac04009985 */ /* 0x0003e2000c101b06 */
[----:B---3--:R-:W-:Y:S02]  /*a610*/  IADD3 R6, R0, 0x48, RZ ;  /* 0x0000004800067810 */ /* 0x008fe40007ffe0ff */
[----:B------:R-:W-:Y:S02]  /*a620*/  ISETP.GE.AND P4, PT, R8, c[0x0][0x3c8], PT ;  /* 0x0000f20008007a0c */ /* 0x000fe40003f86270 */
[----:B------:R-:W-:-:S11]  /*a630*/  ISETP.GE.AND P3, PT, R6, c[0x0][0x3c8], PT ;  /* 0x0000f20006007a0c */ /* 0x000fd60003f66270 */
[----:B------:R-:W-:Y:S02]  /*a640*/  @!P4 LEA.HI R8, R8, R8, RZ, 0x1 ;  /* 0x000000080808c211 */ /* 0x000fe400078f08ff */
[----:B------:R-:W-:-:S04]  /*a650*/  @!P3 LEA.HI R7, R6, R6, RZ, 0x1 ;  /* 0x000000060607b211 */ /* 0x000fc800078f08ff */
[----:B------:R-:W-:Y:S02]  /*a660*/  @!P3 LOP3.LUT R7, R7, 0xfffffffe, RZ, 0xc0, !PT ;  /* 0xfffffffe0707b812 */ /* 0x000fe400078ec0ff */
[C---:B-1----:R-:W-:Y:S02]  /*a670*/  IADD3 R5, R0.reuse, 0x50, RZ ;  /* 0x0000005000057810 */ /* 0x042fe40007ffe0ff */
[----:B------:R-:W-:Y:S02]  /*a680*/  IADD3 R4, R0, 0x58, RZ ;  /* 0x0000005800047810 */ /* 0x000fe40007ffe0ff */
[----:B------:R-:W-:Y:S02]  /*a690*/  ISETP.GE.AND P2, PT, R5, c[0x0][0x3c8], PT ;  /* 0x0000f20005007a0c */ /* 0x000fe40003f46270 */
[----:B------:R-:W-:-:S11]  /*a6a0*/  ISETP.GE.AND P1, PT, R4, c[0x0][0x3c8], PT ;  /* 0x0000f20004007a0c */ /* 0x000fd60003f26270 */
[----:B------:R-:W-:Y:S02]  /*a6b0*/  @!P2 LEA.HI R6, R5, R5, RZ, 0x1 ;  /* 0x000000050506a211 */ /* 0x000fe400078f08ff */
[----:B------:R-:W-:Y:S02]  /*a6c0*/  @!P1 LEA.HI R4, R4, R4, RZ, 0x1 ;  /* 0x0000000404049211 */ /* 0x000fe400078f08ff */
[----:B------:R-:W-:Y:S02]  /*a6d0*/  @!P4 LOP3.LUT R5, R8, 0xfffffffe, RZ, 0xc0, !PT ;  /* 0xfffffffe0805c812 */ /* 0x000fe400078ec0ff */
[----:B------:R-:W-:Y:S01]  /*a6e0*/  @!P2 LOP3.LUT R10, R6, 0xfffffffe, RZ, 0xc0, !PT ;  /* 0xfffffffe060aa812 */ /* 0x000fe200078ec0ff */
[----:B------:R-:W-:Y:S01]  /*a6f0*/  @!P3 IMAD.WIDE R6, R7, 0x4, R2 ;  /* 0x000000040706b825 */ /* 0x000fe200078e0202 */
[----:B------:R-:W-:-:S03]  /*a700*/  @!P1 LOP3.LUT R11, R4, 0xfffffffe, RZ, 0xc0, !PT ;  /* 0xfffffffe040b9812 */ /* 0x000fc600078ec0ff */
[----:B------:R-:W-:-:S04]  /*a710*/  @!P4 IMAD.WIDE R8, R5, 0x4, R2 ;  /* 0x000000040508c825 */ /* 0x000fc800078e0202 */
[--C-:B------:R-:W-:Y:S01]  /*a720*/  @!P2 IMAD.WIDE R4, R10, 0x4, R2.reuse ;  /* 0x000000040a04a825 */ /* 0x100fe200078e0202 */
[----:B------:R1:W-:Y:S03]  /*a730*/  @!P4 ST.E.64 [R8.64], R68 ;  /* 0x000000440800c985 */ /* 0x0003e6000c101b06 */
[----:B------:R-:W-:Y:S01]  /*a740*/  @!P1 IMAD.WIDE R2, R11, 0x4, R2 ;  /* 0x000000040b029825 */ /* 0x000fe200078e0202 */
[----:B------:R1:W-:Y:S04]  /*a750*/  @!P3 ST.E.64 [R6.64], R80 ;  /* 0x000000500600b985 */ /* 0x0003e8000c101b06 */
[----:B------:R1:W-:Y:S04]  /*a760*/  @!P2 ST.E.64 [R4.64], R84 ;  /* 0x000000540400a985 */ /* 0x0003e8000c101b06 */
[----:B------:R1:W-:Y:S02]  /*a770*/  @!P1 ST.E.64 [R2.64], R96 ;  /* 0x0000006002009985 */ /* 0x0003e4000c101b06 */
.L_x_17:
[----:B-1----:R-:W-:Y:S05]  /*a780*/  BSYNC B0 ;  /* 0x0000000000007941 */ /* 0x002fea0003800000 */
.L_x_16:
[----:B------:R1:W3:Y:S01]  /*a790*/  SHFL.IDX PT, R3, R22, 0x1, 0x1c1f ;  /* 0x003c1f0016037f89 */ /* 0x0002e200000e0000 */
[----:B------:R-:W-:Y:S03]  /*a7a0*/  BSSY B0, `(.L_x_18) ;  /* 0x0000048000007945 */ /* 0x000fe60003800000 */
[----:B------:R1:W4:Y:S01]  /*a7b0*/  SHFL.IDX PT, R2, R23, 0x1, 0x1c1f ;  /* 0x003c1f0017027f89 */ /* 0x00032200000e0000 */
[----:B------:R-:W-:Y:S05]  /*a7c0*/  @P0 BRA `(.L_x_19) ;  /* 0x0000045000000947 */ /* 0x000fea0003800000 */
[C---:B------:R-:W-:Y:S02]  /*a7d0*/  IADD3 R4, R0.reuse, 0x8, RZ ;  /* 0x0000000800047810 */ /* 0x040fe40007ffe0ff */
[----:B------:R-:W-:-:S02]  /*a7e0*/  ISETP.GE.AND P1, PT, R0, c[0x0][0x3c8], PT ;  /* 0x0000f20000007a0c */ /* 0x000fc40003f26270 */
[----:B------:R-:W-:Y:S02]  /*a7f0*/  ISETP.GE.AND P0, PT, R4, c[0x0][0x3c8], PT ;  /* 0x0000f20004007a0c */ /* 0x000fe40003f06270 */
[C---:B--2---:R-:W-:Y:S02]  /*a800*/  IADD3 R8, R0.reuse, 0x10, RZ ;  /* 0x0000001000087810 */ /* 0x044fe40007ffe0ff */
[C---:B------:R-:W-:Y:S02]  /*a810*/  IADD3 R9, R0.reuse, 0x18, RZ ;  /* 0x0000001800097810 */ /* 0x040fe40007ffe0ff */
[C---:B------:R-:W-:Y:S02]  /*a820*/  IADD3 R10, R0.reuse, 0x20, RZ ;  /* 0x00000020000a7810 */ /* 0x040fe40007ffe0ff */
[----:B------:R-:W-:Y:S02]  /*a830*/  IADD3 R11, R0, 0x28, RZ ;  /* 0x00000028000b7810 */ /* 0x000fe40007ffe0ff */
[----:B------:R-:W-:Y:S01]  /*a840*/  ISETP.GE.AND P4, PT, R8, c[0x0][0x3c8], PT ;  /* 0x0000f20008007a0c */ /* 0x000fe20003f86270 */
[C---:B---34-:R-:W-:Y:S01]  /*a850*/  @!P1 IMAD.WIDE R6, R0.reuse, 0x4, R2 ;  /* 0x0000000400069825 */ /* 0x058fe200078e0202 */
[----:B------:R-:W-:-:S02]  /*a860*/  IADD3 R12, R0, 0x30, RZ ;  /* 0x00000030000c7810 */ /* 0x000fc40007ffe0ff */
[----:B------:R-:W-:Y:S02]  /*a870*/  @!P0 LEA.HI R4, R4, R4, RZ, 0x1 ;  /* 0x0000000404048211 */ /* 0x000fe400078f08ff */
[----:B------:R-:W-:Y:S01]  /*a880*/  ISETP.GE.AND P3, PT, R9, c[0x0][0x3c8], PT ;  /* 0x0000f20009007a0c */ /* 0x000fe20003f66270 */
[----:B------:R2:W-:Y:S01]  /*a890*/  @!P1 ST.E.64 [R6.64], R118 ;  /* 0x0000007606009985 */ /* 0x0005e2000c101b06 */
[----:B------:R-:W-:Y:S02]  /*a8a0*/  @!P0 LOP3.LUT R4, R4, 0xfffffffe, RZ, 0xc0, !PT ;  /* 0xfffffffe04048812 */ /* 0x000fe400078ec0ff */
[----:B------:R-:W-:Y:S02]  /*a8b0*/  ISETP.GE.AND P2, PT, R10, c[0x0][0x3c8], PT ;  /* 0x0000f2000a007a0c */ /* 0x000fe40003f46270 */
[----:B------:R-:W-:Y:S01]  /*a8c0*/  ISETP.GE.AND P1, PT, R11, c[0x0][0x3c8], PT ;  /* 0x0000f2000b007a0c */ /* 0x000fe20003f26270 */
[----:B------:R-:W-:-:S05]  /*a8d0*/  @!P0 IMAD.WIDE R4, R4, 0x4, R2 ;  /* 0x0000000404048825 */ /* 0x000fca00078e0202 */
[----:B------:R3:W-:Y:S01]  /*a8e0*/  @!P0 ST.E.64 [R4.64], R126 ;  /* 0x0000007e04008985 */ /* 0x0007e2000c101b06 */
[----:B------:R-:W-:-:S13]  /*a8f0*/  ISETP.GE.AND P0, PT, R12, c[0x0][0x3c8], PT ;  /* 0x0000f2000c007a0c */ /* 0x000fda0003f06270 */
[----:B------:R-:W-:Y:S02]  /*a900*/  @!P0 LEA.HI R12, R12, R12, RZ, 0x1 ;  /* 0x0000000c0c0c8211 */ /* 0x000fe400078f08ff */
[----:B--2---:R-:W-:Y:S02]  /*a910*/  @!P3 LEA.HI R6, R9, R9, RZ, 0x1 ;  /* 0x000000090906b211 */ /* 0x004fe400078f08ff */
[----:B------:R-:W-:Y:S02]  /*a920*/  @!P1 LEA.HI R7, R11, R11, RZ, 0x1 ;  /* 0x0000000b0b079211 */ /* 0x000fe400078f08ff */
[----:B------:R-:W-:Y:S02]  /*a930*/  @!P3 LOP3.LUT R6, R6, 0xfffffffe, RZ, 0xc0, !PT ;  /* 0xfffffffe0606b812 */ /* 0x000fe400078ec0ff */
[----:B------:R-:W-:Y:S02]  /*a940*/  @!P1 LOP3.LUT R7, R7, 0xfffffffe, RZ, 0xc0, !PT ;  /* 0xfffffffe07079812 */ /* 0x000fe400078ec0ff */
[----:B------:R-:W-:-:S02]  /*a950*/  @!P0 LOP3.LUT R12, R12, 0xfffffffe, RZ, 0xc0, !PT ;  /* 0xfffffffe0c0c8812 */ /* 0x000fc400078ec0ff */
[----:B---3--:R-:W-:Y:S01]  /*a960*/  @!P4 LEA.HI R4, R8, R8, RZ, 0x1 ;  /* 0x000000080804c211 */ /* 0x008fe200078f08ff */
[--C-:B------:R-:W-:Y:S01]  /*a970*/  @!P3 IMAD.WIDE R8, R6, 0x4, R2.reuse ;  /* 0x000000040608b825 */ /* 0x100fe200078e0202 */
[----:B------:R-:W-:Y:S02]  /*a980*/  @!P2 LEA.HI R5, R10, R10, RZ, 0x1 ;  /* 0x0000000a0a05a211 */ /* 0x000fe400078f08ff */
[----:B------:R-:W-:Y:S01]  /*a990*/  @!P4 LOP3.LUT R4, R4, 0xfffffffe, RZ, 0xc0, !PT ;  /* 0xfffffffe0404c812 */ /* 0x000fe200078ec0ff */
[----:B------:R-:W-:Y:S01]  /*a9a0*/  @!P1 IMAD.WIDE R6, R7, 0x4, R2 ;  /* 0x0000000407069825 */ /* 0x000fe200078e0202 */
[----:B------:R-:W-:-:S03]  /*a9b0*/  @!P2 LOP3.LUT R10, R5, 0xfffffffe, RZ, 0xc0, !PT ;  /* 0xfffffffe050aa812 */ /* 0x000fc600078ec0ff */
[----:B------:R-:W-:-:S04]  /*a9c0*/  @!P4 IMAD.WIDE R4, R4, 0x4, R2 ;  /* 0x000000040404c825 */ /* 0x000fc800078e0202 */
[--C-:B------:R-:W-:Y:S01]  /*a9d0*/  @!P2 IMAD.WIDE R10, R10, 0x4, R2.reuse ;  /* 0x000000040a0aa825 */ /* 0x100fe200078e0202 */
[----:B------:R2:W-:Y:S04]  /*a9e0*/  @!P4 ST.E.64 [R4.64], R130 ;  /* 0x000000820400c985 */ /* 0x0005e8000c101b06 */
[----:B------:R3:W-:Y:S04]  /*a9f0*/  @!P3 ST.E.64 [R8.64], R142 ;  /* 0x0000008e0800b985 */ /* 0x0007e8000c101b06 */
[----:B------:R-:W-:Y:S04]  /*aa00*/  @!P2 ST.E.64 [R10.64], R146 ;  /* 0x000000920a00a985 */ /* 0x000fe8000c101b06 */
[----:B------:R4:W-:Y:S01]  /*aa10*/  @!P1 ST.E.64 [R6.64], R158 ;  /* 0x0000009e06009985 */ /* 0x0009e2000c101b06 */
[----:B--2---:R-:W-:Y:S01]  /*aa20*/  @!P0 IMAD.WIDE R4, R12, 0x4, R2 ;  /* 0x000000040c048825 */ /* 0x004fe200078e0202 */
[----:B---3--:R-:W-:-:S04]  /*aa30*/  IADD3 R8, R0, 0x38, RZ ;  /* 0x0000003800087810 */ /* 0x008fc80007ffe0ff */
[----:B------:R2:W-:Y:S01]  /*aa40*/  @!P0 ST.E.64 [R4.64], R162 ;  /* 0x000000a204008985 */ /* 0x0005e2000c101b06 */
[----:B------:R-:W-:Y:S02]  /*aa50*/  ISETP.GE.AND P4, PT, R8, c[0x0][0x3c8], PT ;  /* 0x0000f20008007a0c */ /* 0x000fe40003f86270 */
[C---:B----4-:R-:W-:Y:S02]  /*aa60*/  IADD3 R7, R0.reuse, 0x40, RZ ;  /* 0x0000004000077810 */ /* 0x050fe40007ffe0ff */
[----:B------:R-:W-:Y:S02]  /*aa70*/  IADD3 R6, R0, 0x48, RZ ;  /* 0x0000004800067810 */ /* 0x000fe40007ffe0ff */
[----:B------:R-:W-:Y:S02]  /*aa80*/  ISETP.GE.AND P3, PT, R7, c[0x0][0x3c8], PT ;  /* 0x0000f20007007a0c */ /* 0x000fe40003f66270 */
[----:B------:R-:W-:-:S05]  /*aa90*/  ISETP.GE.AND P2, PT, R6, c[0x0][0x3c8], PT ;  /* 0x0000f20006007a0c */ /* 0x000fca0003f46270 */
[----:B------:R-:W-:-:S06]  /*aaa0*/  @!P4 LEA.HI R9, R8, R8, RZ, 0x1 ;  /* 0x000000080809c211 */ /* 0x000fcc00078f08ff */
[----:B------:R-:W-:Y:S02]  /*aab0*/  @!P3 LEA.HI R8, R7, R7, RZ, 0x1 ;  /* 0x000000070708b211 */ /* 0x000fe400078f08ff */
[----:B------:R-:W-:Y:S02]  /*aac0*/  @!P2 LEA.HI R7, R6, R6, RZ, 0x1 ;  /* 0x000000060607a211 */ /* 0x000fe400078f08ff */
[----:B------:R-:W-:Y:S02]  /*aad0*/  @!P3 LOP3.LUT R8, R8, 0xfffffffe, RZ, 0xc0, !PT ;  /* 0xfffffffe0808b812 */ /* 0x000fe400078ec0ff */
[C---:B--2---:R-:W-:Y:S02]  /*aae0*/  IADD3 R5, R0.reuse, 0x50, RZ ;  /* 0x0000005000057810 */ /* 0x044fe40007ffe0ff */
[----:B------:R-:W-:Y:S02]  /*aaf0*/  IADD3 R4, R0, 0x58, RZ ;  /* 0x0000005800047810 */ /* 0x000fe40007ffe0ff */
[----:B------:R-:W-:-:S02]  /*ab00*/  ISETP.GE.AND P1, PT, R5, c[0x0][0x3c8], PT ;  /* 0x0000f20005007a0c */ /* 0x000fc40003f26270 */
[----:B------:R-:W-:Y:S02]  /*ab10*/  ISETP.GE.AND P0, PT, R4, c[0x0][0x3c8], PT ;  /* 0x0000f20004007a0c */ /* 0x000fe40003f06270 */
[----:B------:R-:W-:-:S09]  /*ab20*/  @!P2 LOP3.LUT R7, R7, 0xfffffffe, RZ, 0xc0, !PT ;  /* 0xfffffffe0707a812 */ /* 0x000fd200078ec0ff */
[----:B------:R-:W-:Y:S02]  /*ab30*/  @!P1 LEA.HI R6, R5, R5, RZ, 0x1 ;  /* 0x0000000505069211 */ /* 0x000fe400078f08ff */
[----:B------:R-:W-:Y:S02]  /*ab40*/  @!P0 LEA.HI R4, R4, R4, RZ, 0x1 ;  /* 0x0000000404048211 */ /* 0x000fe400078f08ff */
[----:B------:R-:W-:Y:S01]  /*ab50*/  @!P4 LOP3.LUT R5, R9, 0xfffffffe, RZ, 0xc0, !PT ;  /* 0xfffffffe0905c812 */ /* 0x000fe200078ec0ff */
[--C-:B------:R-:W-:Y:S01]  /*ab60*/  @!P3 IMAD.WIDE R8, R8, 0x4, R2.reuse ;  /* 0x000000040808b825 */ /* 0x100fe200078e0202 */
[----:B------:R-:W-:Y:S02]  /*ab70*/  @!P1 LOP3.LUT R12, R6, 0xfffffffe, RZ, 0xc0, !PT ;  /* 0xfffffffe060c9812 */ /* 0x000fe400078ec0ff */
[----:B------:R-:W-:Y:S01]  /*ab80*/  @!P0 LOP3.LUT R13, R4, 0xfffffffe, RZ, 0xc0, !PT ;  /* 0xfffffffe040d8812 */ /* 0x000fe200078ec0ff */
[----:B------:R-:W-:-:S04]  /*ab90*/  @!P4 IMAD.WIDE R10, R5, 0x4, R2 ;  /* 0x00000004050ac825 */ /* 0x000fc800078e0202 */
[--C-:B------:R-:W-:Y:S01]  /*aba0*/  @!P2 IMAD.WIDE R6, R7, 0x4, R2.reuse ;  /* 0x000000040706a825 */ /* 0x100fe200078e0202 */
[----:B------:R2:W-:Y:S03]  /*abb0*/  @!P4 ST.E.64 [R10.64], R174 ;  /* 0x000000ae0a00c985 */ /* 0x0005e6000c101b06 */
[--C-:B------:R-:W-:Y:S01]  /*abc0*/  @!P1 IMAD.WIDE R4, R12, 0x4, R2.reuse ;  /* 0x000000040c049825 */ /* 0x100fe200078e0202 */
[----:B------:R2:W-:Y:S03]  /*abd0*/  @!P3 ST.E.64 [R8.64], R70 ;  /* 0x000000460800b985 */ /* 0x0005e6000c101b06 */
[----:B------:R-:W-:Y:S01]  /*abe0*/  @!P0 IMAD.WIDE R2, R13, 0x4, R2 ;  /* 0x000000040d028825 */ /* 0x000fe200078e0202 */
[----:B------:R2:W-:Y:S04]  /*abf0*/  @!P2 ST.E.64 [R6.64], R82 ;  /* 0x000000520600a985 */ /* 0x0005e8000c101b06 */
[----:B------:R2:W-:Y:S04]  /*ac00*/  @!P1 ST.E.64 [R4.64], R86 ;  /* 0x0000005604009985 */ /* 0x0005e8000c101b06 */
[----:B------:R2:W-:Y:S02]  /*ac10*/  @!P0 ST.E.64 [R2.64], R98 ;  /* 0x0000006202008985 */ /* 0x0005e4000c101b06 */
.L_x_19:
[----:B------:R-:W-:Y:S05]  /*ac20*/  BSYNC B0 ;  /* 0x0000000000007941 */ /* 0x000fea0003800000 */
.L_x_18:
[----:B--23--:R2:W3:Y:S01]  /*ac30*/  SHFL.IDX PT, R3, R22, 0x2, 0x1c1f ;  /* 0x005c1f0016037f89 */ /* 0x00c4e200000e0000 */
[----:B------:R-:W-:Y:S03]  /*ac40*/  BSSY B0, `(.L_x_20) ;  /* 0x0000048000007945 */ /* 0x000fe60003800000 */
[----:B----4-:R2:W4:Y:S01]  /*ac50*/  SHFL.IDX PT, R2, R23, 0x2, 0x1c1f ;  /* 0x005c1f0017027f89 */ /* 0x01052200000e0000 */
[----:B------:R-:W-:Y:S05]  /*ac60*/  @P5 BRA `(.L_x_21) ;  /* 0x0000045000005947 */ /* 0x000fea0003800000 */
[C---:B------:R-:W-:Y:S02]  /*ac70*/  IADD3 R6, R0.reuse, 0x8, RZ ;  /* 0x0000000800067810 */ /* 0x040fe40007ffe0ff */
[----:B------:R-:W-:-:S02]  /*ac80*/  IADD3 R5, R0, 0x10, RZ ;  /* 0x0000001000057810 */ /* 0x000fc40007ffe0ff */
[C---:B------:R-:W-:Y:S02]  /*ac90*/  IADD3 R4, R0.reuse, 0x18, RZ ;  /* 0x0000001800047810 */ /* 0x040fe40007ffe0ff */
[C---:B------:R-:W-:Y:S02]  /*aca0*/  ISETP.GE.AND P5, PT, R0.reuse, c[0x0][0x3c8], PT ;  /* 0x0000f20000007a0c */ /* 0x040fe40003fa6270 */
[----:B------:R-:W-:Y:S02]  /*acb0*/  IADD3 R7, R0, 0x20, RZ ;  /* 0x0000002000077810 */ /* 0x000fe40007ffe0ff */
[----:B------:R-:W-:Y:S02]  /*acc0*/  ISETP.GE.AND P4, PT, R6, c[0x0][0x3c8], PT ;  /* 0x0000f20006007a0c */ /* 0x000fe40003f86270 */
[----:B------:R-:W-:Y:S02]  /*acd0*/  IADD3 R10, R0, 0x28, RZ ;  /* 0x00000028000a7810 */ /* 0x000fe40007ffe0ff */
[----:B------:R-:W-:-:S02]  /*ace0*/  ISETP.GE.AND P3, PT, R5, c[0x0][0x3c8], PT ;  /* 0x0000f20005007a0c */ /* 0x000fc40003f66270 */
[----:B------:R-:W-:Y:S02]  /*acf0*/  ISETP.GE.AND P2, PT, R4, c[0x0][0x3c8], PT ;  /* 0x0000f20004007a0c */ /* 0x000fe40003f46270 */
[----:B------:R-:W-:Y:S01]  /*ad00*/  ISETP.GE.AND P1, PT, R7, c[0x0][0x3c8], PT ;  /* 0x0000f20007007a0c */ /* 0x000fe20003f26270 */
[----:B---34-:R-:W-:Y:S01]  /*ad10*/  @!P5 IMAD.WIDE R8, R0, 0x4, R2 ;  /* 0x000000040008d825 */ /* 0x018fe200078e0202 */
[----:B------:R-:W-:-:S03]  /*ad20*/  ISETP.GE.AND P0, PT, R10, c[0x0][0x3c8], PT ;  /* 0x0000f2000a007a0c */ /* 0x000fc60003f06270 */
[----:B------:R-:W-:Y:S01]  /*ad30*/  @!P4 LEA.HI R6, R6, R6, RZ, 0x1 ;  /* 0x000000060606c211 */ /* 0x000fe200078f08ff */
[----:B------:R3:W-:Y:S03]  /*ad40*/  @!P5 ST.E.64 [R8.64], R112 ;  /* 0x000000700800d985 */ /* 0x0007e6000c101b06 */
[----:B------:R-:W-:Y:S02]  /*ad50*/  @!P3 LEA.HI R5, R5, R5, RZ, 0x1 ;  /* 0x000000050505b211 */ /* 0x000fe400078f08ff */
[----:B------:R-:W-:Y:S02]  /*ad60*/  @!P2 LEA.HI R4, R4, R4, RZ, 0x1 ;  /* 0x000000040404a211 */ /* 0x000fe400078f08ff */
[----:B------:R-:W-:Y:S02]  /*ad70*/  @!P4 LOP3.LUT R6, R6, 0xfffffffe, RZ, 0xc0, !PT ;  /* 0xfffffffe0606c812 */ /* 0x000fe400078ec0ff */
[----:B------:R-:W-:-:S02]  /*ad80*/  @!P1 LEA.HI R7, R7, R7, RZ, 0x1 ;  /* 0x0000000707079211 */ /* 0x000fc400078f08ff */
[----:B------:R-:W-:Y:S02]  /*ad90*/  @!P0 LEA.HI R10, R10, R10, RZ, 0x1 ;  /* 0x0000000a0a0a8211 */ /* 0x000fe400078f08ff */
[----:B------:R-:W-:Y:S02]  /*ada0*/  @!P2 LOP3.LUT R11, R4, 0xfffffffe, RZ, 0xc0, !PT ;  /* 0xfffffffe040ba812 */ /* 0x000fe400078ec0ff */
[----:B------:R-:W-:Y:S02]  /*adb0*/  @!P1 LOP3.LUT R7, R7, 0xfffffffe, RZ, 0xc0, !PT ;  /* 0xfffffffe07079812 */ /* 0x000fe400078ec0ff */
[----:B------:R-:W-:Y:S01]  /*adc0*/  @!P0 LOP3.LUT R12, R10, 0xfffffffe, RZ, 0xc0, !PT ;  /* 0xfffffffe0a0c8812 */ /* 0x000fe200078ec0ff */
[----:B------:R-:W-:Y:S01]  /*add0*/  @!P2 IMAD.WIDE R10, R11, 0x4, R2 ;  /* 0x000000040b0aa825 */ /* 0x000fe200078e0202 */
[----:B---3--:R-:W-:-:S03]  /*ade0*/  @!P3 LOP3.LUT R8, R5, 0xfffffffe, RZ, 0xc0, !PT ;  /* 0xfffffffe0508b812 */ /* 0x008fc600078ec0ff */
[----:B------:R-:W-:-:S04]  /*adf0*/  @!P4 IMAD.WIDE R4, R6, 0x4, R2 ;  /* 0x000000040604c825 */ /* 0x000fc800078e0202 */
[--C-:B------:R-:W-:Y:S01]  /*ae00*/  @!P3 IMAD.WIDE R8, R8, 0x4, R2.reuse ;  /* 0x000000040808b825 */ /* 0x100fe200078e0202 */
[----:B------:R3:W-:Y:S03]  /*ae10*/  @!P4 ST.E.64 [R4.64], R120 ;  /* 0x000000780400c985 */ /* 0x0007e6000c101b06 */
[--C-:B------:R-:W-:Y:S01]  /*ae20*/  @!P1 IMAD.WIDE R6, R7, 0x4, R2.reuse ;  /* 0x0000000407069825 */ /* 0x100fe200078e0202 */
[----:B------:R4:W-:Y:S04]  /*ae30*/  @!P3 ST.E.64 [R8.64], R132 ;  /* 0x000000840800b985 */ /* 0x0009e8000c101b06 */
[----:B------:R-:W-:Y:S04]  /*ae40*/  @!P2 ST.E.64 [R10.64], R136 ;  /* 0x000000880a00a985 */ /* 0x000fe8000c101b06 */
[----:B------:R5:W-:Y:S01]  /*ae50*/  @!P1 ST.E.64 [R6.64], R148 ;  /* 0x0000009406009985 */ /* 0x000be2000c101b06 */
[----:B---3--:R-:W-:Y:S01]  /*ae60*/  @!P0 IMAD.WIDE R4, R12, 0x4, R2 ;  /* 0x000000040c048825 */ /* 0x008fe200078e0202 */
[----:B----4-:R-:W-:-:S04]  /*ae70*/  IADD3 R9, R0, 0x30, RZ ;  /* 0x0000003000097810 */ /* 0x010fc80007ffe0ff */
[----:B------:R3:W-:Y:S01]  /*ae80*/  @!P0 ST.E.64 [R4.64], R152 ;  /* 0x0000009804008985 */ /* 0x0007e2000c101b06 */
[----:B------:R-:W-:Y:S02]  /*ae90*/  IADD3 R8, R0, 0x38, RZ ;  /* 0x0000003800087810 */ /* 0x000fe40007ffe0ff */
[----:B------:R-:W-:Y:S02]  /*aea0*/  ISETP.GE.AND P5, PT, R9, c[0x0][0x3c8], PT ;  /* 0x0000f20009007a0c */ /* 0x000fe40003fa6270 */
[----:B------:R-:W-:Y:S02]  /*aeb0*/  ISETP.GE.AND P4, PT, R8, c[0x0][0x3c8], PT ;  /* 0x0000f20008007a0c */ /* 0x000fe40003f86270 */
[C---:B-----5:R-:W-:Y:S02]  /*aec0*/  IADD3 R7, R0.reuse, 0x40, RZ ;  /* 0x0000004000077810 */ /* 0x060fe40007ffe0ff */
[----:B------:R-:W-:Y:S02]  /*aed0*/  IADD3 R6, R0, 0x48, RZ ;  /* 0x0000004800067810 */ /* 0x000fe40007ffe0ff */
[----:B------:R-:W-:-:S02]  /*aee0*/  ISETP.GE.AND P3, PT, R7, c[0x0][0x3c8], PT ;  /* 0x0000f20007007a0c */ /* 0x000fc40003f66270 */
[----:B------:R-:W-:-:S03]  /*aef0*/  ISETP.GE.AND P2, PT, R6, c[0x0][0x3c8], PT ;  /* 0x0000f20006007a0c */ /* 0x000fc60003f46270 */
[----:B------:R-:W-:Y:S02]  /*af00*/  @!P5 LEA.HI R9, R9, R9, RZ, 0x1 ;  /* 0x000000090909d211 */ /* 0x000fe400078f08ff */
[----:B------:R-:W-:-:S04]  /*af10*/  @!P4 LEA.HI R10, R8, R8, RZ, 0x1 ;  /* 0x00000008080ac211 */ /* 0x000fc800078f08ff */
[----:B------:R-:W-:Y:S02]  /*af20*/  @!P4 LOP3.LUT R10, R10, 0xfffffffe, RZ, 0xc0, !PT ;  /* 0xfffffffe0a0ac812 */ /* 0x000fe400078ec0ff */
[----:B------:R-:W-:Y:S02]  /*af30*/  @!P3 LEA.HI R8, R7, R7, RZ, 0x1 ;  /* 0x000000070708b211 */ /* 0x000fe400078f08ff */
[----:B------:R-:W-:Y:S01]  /*af40*/  @!P2 LEA.HI R7, R6, R6, RZ, 0x1 ;  /* 0x000000060607a211 */ /* 0x000fe200078f08ff */
[----:B------:R-:W-:Y:S01]  /*af50*/  @!P4 IMAD.WIDE R10, R10, 0x4, R2 ;  /* 0x000000040a0ac825 */ /* 0x000fe200078e0202 */
[----:B------:R-:W-:Y:S02]  /*af60*/  @!P3 LOP3.LUT R8, R8, 0xfffffffe, RZ, 0xc0, !PT ;  /* 0xfffffffe0808b812 */ /* 0x000fe400078ec0ff */
[C---:B---3--:R-:W-:Y:S02]  /*af70*/  IADD3 R5, R0.reuse, 0x50, RZ ;  /* 0x0000005000057810 */ /* 0x048fe40007ffe0ff */
[----:B------:R-:W-:-:S02]  /*af80*/  IADD3 R4, R0, 0x58, RZ ;  /* 0x0000005800047810 */ /* 0x000fc40007ffe0ff */
[----:B------:R-:W-:Y:S02]  /*af90*/  ISETP.GE.AND P1, PT, R5, c[0x0][0x3c8], PT ;  /* 0x0000f20005007a0c */ /* 0x000fe40003f26270 */
[----:B------:R-:W-:Y:S02]  /*afa0*/  ISETP.GE.AND P0, PT, R4, c[0x0][0x3c8], PT ;  /* 0x0000f20004007a0c */ /* 0x000fe40003f06270 */
[----:B------:R-:W-:-:S09]  /*afb0*/  @!P2 LOP3.LUT R7, R7, 0xfffffffe, RZ, 0xc0, !PT ;  /* 0xfffffffe0707a812 */ /* 0x000fd200078ec0ff */
[----:B------:R-:W-:Y:S02]  /*afc0*/  @!P1 LEA.HI R6, R5, R5, RZ, 0x1 ;  /* 0x0000000505069211 */ /* 0x000fe400078f08ff */
[----:B------:R-:W-:Y:S01]  /*afd0*/  @!P5 LOP3.LUT R5, R9, 0xfffffffe, RZ, 0xc0, !PT ;  /* 0xfffffffe0905d812 */ /* 0x000fe200078ec0ff */
[--C-:B------:R-:W-:Y:S01]  /*afe0*/  @!P3 IMAD.WIDE R8, R8, 0x4, R2.reuse ;  /* 0x000000040808b825 */ /* 0x100fe200078e0202 */
[----:B------:R-:W-:Y:S02]  /*aff0*/  @!P0 LEA.HI R4, R4, R4, RZ, 0x1 ;  /* 0x0000000404048211 */ /* 0x000fe400078f08ff */
[----:B------:R-:W-:Y:S01]  /*b000*/  @!P1 LOP3.LUT R14, R6, 0xfffffffe, RZ, 0xc0, !PT ;  /* 0xfffffffe060e9812 */ /* 0x000fe200078ec0ff */
[----:B------:R-:W-:Y:S01]  /*b010*/  @!P5 IMAD.WIDE R12, R5, 0x4, R2 ;  /* 0x00000004050cd825 */ /* 0x000fe200078e0202 */
[----:B------:R-:W-:-:S03]  /*b020*/  @!P0 LOP3.LUT R15, R4, 0xfffffffe, RZ, 0xc0, !PT ;  /* 0xfffffffe040f8812 */ /* 0x000fc600078ec0ff */
[--C-:B------:R-:W-:Y:S01]  /*b030*/  @!P2 IMAD.WIDE R6, R7, 0x4, R2.reuse ;  /* 0x000000040706a825 */ /* 0x100fe200078e0202 */
[----:B------:R3:W-:Y:S03]  /*b040*/  @!P5 ST.E.64 [R12.64], R164 ;  /* 0x000000a40c00d985 */ /* 0x0007e6000c101b06 */
[--C-:B------:R-:W-:Y:S01]  /*b050*/  @!P1 IMAD.WIDE R4, R14, 0x4, R2.reuse ;  /* 0x000000040e049825 */ /* 0x100fe200078e0202 */
[----:B------:R3:W-:Y:S03]  /*b060*/  @!P4 ST.E.64 [R10.64], R168 ;  /* 0x000000a80a00c985 */ /* 0x0007e6000c101b06 */
[----:B------:R-:W-:Y:S01]  /*b070*/  @!P0 IMAD.WIDE R2, R15, 0x4, R2 ;  /* 0x000000040f028825 */ /* 0x000fe200078e0202 */
[----:B------:R3:W-:Y:S04]  /*b080*/  @!P3 ST.E.64 [R8.64], R72 ;  /* 0x000000480800b985 */ /* 0x0007e8000c101b06 */
[----:B------:R3:W-:Y:S04]  /*b090*/  @!P2 ST.E.64 [R6.64], R76 ;  /* 0x0000004c0600a985 */ /* 0x0007e8000c101b06 */
[----:B------:R3:W-:Y:S04]  /*b0a0*/  @!P1 ST.E.64 [R4.64], R88 ;  /* 0x0000005804009985 */ /* 0x0007e8000c101b06 */
[----:B------:R3:W-:Y:S02]  /*b0b0*/  @!P0 ST.E.64 [R2.64], R92 ;  /* 0x0000005c02008985 */ /* 0x0007e4000c101b06 */
.L_x_21:
[----:B------:R-:W-:Y:S05]  /*b0c0*/  BSYNC B0 ;  /* 0x0000000000007941 */ /* 0x000fea0003800000 */
.L_x_20:
[----:B---3--:R3:W1:Y:S04]  /*b0d0*/  SHFL.IDX PT, R3, R22, 0x3, 0x1c1f ;  /* 0x007c1f0016037f89 */ /* 0x00866800000e0000 */
[----:B----4-:R3:W4:Y:S01]  /*b0e0*/  SHFL.IDX PT, R2, R23, 0x3, 0x1c1f ;  /* 0x007c1f0017027f89 */ /* 0x01072200000e0000 */
[----:B------:R-:W-:Y:S05]  /*b0f0*/  @P6 EXIT ;  /* 0x000000000000694d */ /* 0x000fea0003800000 */
[C---:B------:R-:W-:Y:S02]  /*b100*/  IADD3 R6, R0.reuse, 0x8, RZ ;  /* 0x0000000800067810 */ /* 0x040fe40007ffe0ff */
[----:B------:R-:W-:-:S02]  /*b110*/  IADD3 R5, R0, 0x10, RZ ;  /* 0x0000001000057810 */ /* 0x000fc40007ffe0ff */
[----:B------:R-:W-:Y:S02]  /*b120*/  IADD3 R4, R0, 0x18, RZ ;  /* 0x0000001800047810 */ /* 0x000fe40007ffe0ff */
[----:B------:R-:W-:Y:S02]  /*b130*/  ISETP.GE.AND P2, PT, R6, c[0x0][0x3c8], PT ;  /* 0x0000f20006007a0c */ /* 0x000fe40003f46270 */
[----:B------:R-:W-:Y:S02]  /*b140*/  ISETP.GE.AND P1, PT, R5, c[0x0][0x3c8], PT ;  /* 0x0000f20005007a0c */ /* 0x000fe40003f26270 */
[----:B------:R-:W-:Y:S02]  /*b150*/  ISETP.GE.AND P0, PT, R4, c[0x0][0x3c8], PT ;  /* 0x0000f20004007a0c */ /* 0x000fe40003f06270 */
[C---:B------:R-:W-:Y:S02]  /*b160*/  ISETP.GE.AND P3, PT, R0.reuse, c[0x0][0x3c8], PT ;  /* 0x0000f20000007a0c */ /* 0x040fe40003f66270 */
[----:B------:R-:W-:-:S02]  /*b170*/  IADD3 R13, R0, 0x20, RZ ;  /* 0x00000020000d7810 */ /* 0x000fc40007ffe0ff */
[----:B------:R-:W-:Y:S02]  /*b180*/  IADD3 R14, R0, 0x28, RZ ;  /* 0x00000028000e7810 */ /* 0x000fe40007ffe0ff */
[----:B------:R-:W-:Y:S02]  /*b190*/  ISETP.GE.AND P6, PT, R13, c[0x0][0x3c8], PT ;  /* 0x0000f2000d007a0c */ /* 0x000fe40003fc6270 */
[----:B------:R-:W-:Y:S02]  /*b1a0*/  @!P2 LEA.HI R8, R6, R6, RZ, 0x1 ;  /* 0x000000060608a211 */ /* 0x000fe400078f08ff */
[----:B------:R-:W-:Y:S02]  /*b1b0*/  @!P1 LEA.HI R5, R5, R5, RZ, 0x1 ;  /* 0x0000000505059211 */ /* 0x000fe400078f08ff */
[----:B------:R-:W-:Y:S01]  /*b1c0*/  @!P0 LEA.HI R4, R4, R4, RZ, 0x1 ;  /* 0x0000000404048211 */ /* 0x000fe200078f08ff */
[----:B-1--4-:R-:W-:Y:S01]  /*b1d0*/  @!P3 IMAD.WIDE R10, R0, 0x4, R2 ;  /* 0x00000004000ab825 */ /* 0x012fe200078e0202 */
[----:B------:R-:W-:-:S02]  /*b1e0*/  @!P2 LOP3.LUT R8, R8, 0xfffffffe, RZ, 0xc0, !PT ;  /* 0xfffffffe0808a812 */ /* 0x000fc400078ec0ff */
[----:B------:R-:W-:Y:S02]  /*b1f0*/  @!P1 LOP3.LUT R5, R5, 0xfffffffe, RZ, 0xc0, !PT ;  /* 0xfffffffe05059812 */ /* 0x000fe400078ec0ff */
[----:B------:R-:W-:Y:S01]  /*b200*/  ISETP.GE.AND P5, PT, R14, c[0x0][0x3c8], PT ;  /* 0x0000f2000e007a0c */ /* 0x000fe20003fa6270 */
[--C-:B------:R-:W-:Y:S01]  /*b210*/  @!P2 IMAD.WIDE R8, R8, 0x4, R2.reuse ;  /* 0x000000040808a825 */ /* 0x100fe200078e0202 */
[----:B------:R-:W-:Y:S01]  /*b220*/  @!P0 LOP3.LUT R4, R4, 0xfffffffe, RZ, 0xc0, !PT ;  /* 0xfffffffe04048812 */ /* 0x000fe200078ec0ff */
[----:B------:R1:W-:Y:S01]  /*b230*/  @!P3 ST.E.64 [R10.64], R114 ;  /* 0x000000720a00b985 */ /* 0x0003e2000c101b06 */
[----:B------:R-:W-:Y:S01]  /*b240*/  IADD3 R12, R0, 0x50, RZ ;  /* 0x00000050000c7810 */ /* 0x000fe20007ffe0ff */
[--C-:B------:R-:W-:Y:S02]  /*b250*/  @!P1 IMAD.WIDE R6, R5, 0x4, R2.reuse ;  /* 0x0000000405069825 */ /* 0x100fe400078e0202 */
[----:B------:R4:W-:Y:S02]  /*b260*/  @!P2 ST.E.64 [R8.64], R122 ;  /* 0x0000007a0800a985 */ /* 0x0009e4000c101b06 */
[----:B------:R-:W-:-:S02]  /*b270*/  @!P0 IMAD.WIDE R4, R4, 0x4, R2 ;  /* 0x0000000404048825 */ /* 0x000fc400078e0202 */
[----:B------:R-:W-:Y:S04]  /*b280*/  @!P1 ST.E.64 [R6.64], R134 ;  /* 0x0000008606009985 */ /* 0x000fe8000c101b06 */
[----:B------:R5:W-:Y:S01]  /*b290*/  @!P0 ST.E.64 [R4.64], R138 ;  /* 0x0000008a04008985 */ /* 0x000be2000c101b06 */
[----:B------:R-:W-:Y:S02]  /*b2a0*/  ISETP.GE.AND P0, PT, R12, c[0x0][0x3c8], PT ;  /* 0x0000f2000c007a0c */ /* 0x000fe40003f06270 */
[C---:B-1----:R-:W-:Y:S02]  /*b2b0*/  IADD3 R10, R0.reuse, 0x40, RZ ;  /* 0x00000040000a7810 */ /* 0x042fe40007ffe0ff */
[C---:B------:R-:W-:Y:S02]  /*b2c0*/  IADD3 R11, R0.reuse, 0x48, RZ ;  /* 0x00000048000b7810 */ /* 0x040fe40007ffe0ff */
[----:B----4-:R-:W-:-:S02]  /*b2d0*/  IADD3 R8, R0, 0x30, RZ ;  /* 0x0000003000087810 */ /* 0x010fc40007ffe0ff */
[----:B------:R-:W-:Y:S02]  /*b2e0*/  IADD3 R9, R0, 0x38, RZ ;  /* 0x0000003800097810 */ /* 0x000fe40007ffe0ff */
[----:B------:R-:W-:Y:S02]  /*b2f0*/  ISETP.GE.AND P4, PT, R8, c[0x0][0x3c8], PT ;  /* 0x0000f20008007a0c */ /* 0x000fe40003f86270 */
[----:B------:R-:W-:Y:S02]  /*b300*/  ISETP.GE.AND P3, PT, R9, c[0x0][0x3c8], PT ;  /* 0x0000f20009007a0c */ /* 0x000fe40003f66270 */
[----:B-----5:R-:W-:Y:S02]  /*b310*/  @!P6 LEA.HI R4, R13, R13, RZ, 0x1 ;  /* 0x0000000d0d04e211 */ /* 0x020fe400078f08ff */
[----:B------:R-:W-:Y:S02]  /*b320*/  @!P5 LEA.HI R5, R14, R14, RZ, 0x1 ;  /* 0x0000000e0e05d211 */ /* 0x000fe400078f08ff */
[----:B------:R-:W-:-:S02]  /*b330*/  @!P6 LOP3.LUT R4, R4, 0xfffffffe, RZ, 0xc0, !PT ;  /* 0xfffffffe0404e812 */ /* 0x000fc400078ec0ff */
[----:B------:R-:W-:Y:S02]  /*b340*/  ISETP.GE.AND P2, PT, R10, c[0x0][0x3c8], PT ;  /* 0x0000f2000a007a0c */ /* 0x000fe40003f46270 */
[----:B------:R-:W-:Y:S01]  /*b350*/  @!P5 LOP3.LUT R5, R5, 0xfffffffe, RZ, 0xc0, !PT ;  /* 0xfffffffe0505d812 */ /* 0x000fe200078ec0ff */
[--C-:B------:R-:W-:Y:S01]  /*b360*/  @!P6 IMAD.WIDE R6, R4, 0x4, R2.reuse ;  /* 0x000000040406e825 */ /* 0x100fe200078e0202 */
[----:B------:R-:W-:Y:S02]  /*b370*/  ISETP.GE.AND P1, PT, R11, c[0x0][0x3c8], PT ;  /* 0x0000f2000b007a0c */ /* 0x000fe40003f26270 */
[----:B------:R-:W-:Y:S01]  /*b380*/  IADD3 R0, R0, 0x58, RZ ;  /* 0x0000005800007810 */ /* 0x000fe20007ffe0ff */
[----:B------:R-:W-:Y:S01]  /*b390*/  @!P5 IMAD.WIDE R4, R5, 0x4, R2 ;  /* 0x000000040504d825 */ /* 0x000fe200078e0202 */
[----:B------:R1:W-:Y:S04]  /*b3a0*/  @!P6 ST.E.64 [R6.64], R150 ;  /* 0x000000960600e985 */ /* 0x0003e8000c101b06 */
[----:B------:R4:W-:Y:S01]  /*b3b0*/  @!P5 ST.E.64 [R4.64], R154 ;  /* 0x0000009a0400d985 */ /* 0x0009e2000c101b06 */
[----:B-1----:R-:W-:-:S04]  /*b3c0*/  @!P2 LEA.HI R7, R10, R10, RZ, 0x1 ;  /* 0x0000000a0a07a211 */ /* 0x002fc800078f08ff */
[----:B------:R-:W-:Y:S02]  /*b3d0*/  @!P1 LEA.HI R6, R11, R11, RZ, 0x1 ;  /* 0x0000000b0b069211 */ /* 0x000fe400078f08ff */
[----:B----4-:R-:W-:Y:S02]  /*b3e0*/  @!P4 LEA.HI R4, R8, R8, RZ, 0x1 ;  /* 0x000000080804c211 */ /* 0x010fe400078f08ff */
[----:B------:R-:W-:Y:S02]  /*b3f0*/  @!P3 LEA.HI R8, R9, R9, RZ, 0x1 ;  /* 0x000000090908b211 */ /* 0x000fe400078f08ff */
[----:B------:R-:W-:Y:S02]  /*b400*/  @!P0 LEA.HI R5, R12, R12, RZ, 0x1 ;  /* 0x0000000c0c058211 */ /* 0x000fe400078f08ff */
[----:B------:R-:W-:Y:S02]  /*b410*/  @!P4 LOP3.LUT R4, R4, 0xfffffffe, RZ, 0xc0, !PT ;  /* 0xfffffffe0404c812 */ /* 0x000fe400078ec0ff */
[----:B------:R-:W-:-:S02]  /*b420*/  @!P3 LOP3.LUT R8, R8, 0xfffffffe, RZ, 0xc0, !PT ;  /* 0xfffffffe0808b812 */ /* 0x000fc400078ec0ff */
[----:B------:R-:W-:Y:S01]  /*b430*/  @!P2 LOP3.LUT R7, R7, 0xfffffffe, RZ, 0xc0, !PT ;  /* 0xfffffffe0707a812 */ /* 0x000fe200078ec0ff */
[--C-:B------:R-:W-:Y:S01]  /*b440*/  @!P4 IMAD.WIDE R12, R4, 0x4, R2.reuse ;  /* 0x00000004040cc825 */ /* 0x100fe200078e0202 */
[----:B------:R-:W-:Y:S02]  /*b450*/  @!P1 LOP3.LUT R6, R6, 0xfffffffe, RZ, 0xc0, !PT ;  /* 0xfffffffe06069812 */ /* 0x000fe400078ec0ff */
[----:B------:R-:W-:Y:S01]  /*b460*/  @!P0 LOP3.LUT R5, R5, 0xfffffffe, RZ, 0xc0, !PT ;  /* 0xfffffffe05058812 */ /* 0x000fe200078ec0ff */
[--C-:B------:R-:W-:Y:S01]  /*b470*/  @!P3 IMAD.WIDE R10, R8, 0x4, R2.reuse ;  /* 0x00000004080ab825 */ /* 0x100fe200078e0202 */
[----:B------:R1:W-:Y:S03]  /*b480*/  @!P4 ST.E.64 [R12.64], R166 ;  /* 0x000000a60c00c985 */ /* 0x0003e6000c101b06 */
[--C-:B------:R-:W-:Y:S01]  /*b490*/  @!P2 IMAD.WIDE R8, R7, 0x4, R2.reuse ;  /* 0x000000040708a825 */ /* 0x100fe200078e0202 */
[----:B------:R1:W-:Y:S03]  /*b4a0*/  @!P3 ST.E.64 [R10.64], R170 ;  /* 0x000000aa0a00b985 */ /* 0x0003e6000c101b06 */
[--C-:B------:R-:W-:Y:S01]  /*b4b0*/  @!P1 IMAD.WIDE R6, R6, 0x4, R2.reuse ;  /* 0x0000000406069825 */ /* 0x100fe200078e0202 */
[----:B------:R1:W-:Y:S03]  /*b4c0*/  @!P2 ST.E.64 [R8.64], R74 ;  /* 0x0000004a0800a985 */ /* 0x0003e6000c101b06 */
[----:B------:R-:W-:Y:S01]  /*b4d0*/  @!P0 IMAD.WIDE R4, R5, 0x4, R2 ;  /* 0x0000000405048825 */ /* 0x000fe200078e0202 */
[----:B------:R1:W-:Y:S04]  /*b4e0*/  @!P1 ST.E.64 [R6.64], R78 ;  /* 0x0000004e06009985 */ /* 0x0003e8000c101b06 */
[----:B------:R1:W-:Y:S01]  /*b4f0*/  @!P0 ST.E.64 [R4.64], R90 ;  /* 0x0000005a04008985 */ /* 0x0003e2000c101b06 */
[----:B------:R-:W-:-:S13]  /*b500*/  ISETP.GE.AND P0, PT, R0, c[0x0][0x3c8], PT ;  /* 0x0000f20000007a0c */ /* 0x000fda0003f06270 */
[----:B------:R-:W-:Y:S05]  /*b510*/  @P0 EXIT ;  /* 0x000000000000094d */ /* 0x000fea0003800000 */
[----:B------:R-:W-:-:S04]  /*b520*/  LEA.HI R0, R0, R0, RZ, 0x1 ;  /* 0x0000000000007211 */ /* 0x000fc800078f08ff */
[----:B------:R-:W-:-:S05]  /*b530*/  LOP3.LUT R0, R0, 0xfffffffe, RZ, 0xc0, !PT ;  /* 0xfffffffe00007812 */ /* 0x000fca00078ec0ff */
[----:B------:R-:W-:-:S05]  /*b540*/  IMAD.WIDE R2, R0, 0x4, R2 ;  /* 0x0000000400027825 */ /* 0x000fca00078e0202 */
[----:B------:R-:W-:Y:S01]  /*b550*/  ST.E.64 [R2.64], R94 ;  /* 0x0000005e02007985 */ /* 0x000fe2000c101b06 */
[----:B------:R-:W-:Y:S05]  /*b560*/  EXIT ;  /* 0x000000000000794d */ /* 0x000fea0003800000 */
.L_x_15:
[----:B------:R-:W2:Y:S02]  /*b570*/  S2R R0, SR_TID.X ;  /* 0x0000000000007919 */ /* 0x000ea40000002100 */
[----:B--2---:R-:W-:-:S13]  /*b580*/  ISETP.GT.AND P0, PT, R0, 0x7f, PT ;  /* 0x0000007f0000780c */ /* 0x004fda0003f04270 */
[----:B------:R-:W-:Y:S05]  /*b590*/  @P0 EXIT ;  /* 0x000000000000094d */ /* 0x000fea0003800000 */
[----:B------:R-:W2:Y:S01]  /*b5a0*/  S2R R8, SR_CTAID.X ;  /* 0x0000000000087919 */ /* 0x000ea20000002500 */
[----:B------:R-:W-:-:S05]  /*b5b0*/  MOV R3, c[0x0][0x4e8] ;  /* 0x00013a0000037a02 */ /* 0x000fca0000000f00 */
[----:B------:R-:W-:Y:S01]  /*b5c0*/  IMAD R2, R3, c[0x0][0x388], RZ ;  /* 0x0000e20003027a24 */ /* 0x000fe200078e02ff */
[----:B--2---:R-:W-:-:S04]  /*b5d0*/  LEA R8, R8, R0, 0x7 ;  /* 0x0000000008087211 */ /* 0x004fc800078e38ff */
[----:B------:R-:W-:-:S13]  /*b5e0*/  ISETP.GE.AND P0, PT, R8, R2, PT ;  /* 0x000000020800720c */ /* 0x000fda0003f06270 */
[----:B------:R-:W-:Y:S05]  /*b5f0*/  @P0 EXIT ;  /* 0x000000000000094d */ /* 0x000fea0003800000 */
[----:B------:R-:W2:Y:S01]  /*b600*/  LDL.LU R4, [R1+0x30] ;  /* 0x0000300001047983 */ /* 0x000ea20000300800 */
[----:B------:R-:W-:-:S03]  /*b610*/  ISETP.NE.AND P0, PT, R3, 0x1, PT ;  /* 0x000000010300780c */ /* 0x000fc60003f05270 */
[----:B------:R-:W3:Y:S04]  /*b620*/  S2R R9, SR_CTAID.Z ;  /* 0x0000000000097919 */ /* 0x000ee80000002700 */
[----:B------:R-:W4:Y:S06]  /*b630*/  S2R R10, SR_CTAID.Y ;  /* 0x00000000000a7919 */ /* 0x000f2c0000002600 */
[----:B------:R-:W-:Y:S01]  /*b640*/  @P0 IMAD.HI.U32 R6, R8, c[0x0][0x4ec], RZ ;  /* 0x00013b0008060a27 */ /* 0x000fe200078e00ff */
[----:B---3--:R-:W-:-:S02]  /*b650*/  SHF.R.S32.HI R7, RZ, 0x1f, R9 ;  /* 0x0000001fff077819 */ /* 0x008fc40000011409 */
[----:B--2---:R-:W-:Y:S01]  /*b660*/  SHF.R.S32.HI R0, RZ, 0x1f, R4 ;  /* 0x0000001fff007819 */ /* 0x004fe20000011404 */
[C---:B------:R-:W-:Y:S01]  /*b670*/  IMAD.WIDE.U32 R2, R4.reuse, c[0x0][0x4d0], RZ ;  /* 0x0001340004027a25 */ /* 0x040fe200078e00ff */
[----:B------:R-:W-:-:S03]  /*b680*/  IADD3 R5, -R4, RZ, RZ ;  /* 0x000000ff04057210 */ /* 0x000fc60007ffe1ff */
[----:B------:R-:W-:-:S04]  /*b690*/  IMAD R0, R0, c[0x0][0x4d0], RZ ;  /* 0x0001340000007a24 */ /* 0x000fc800078e02ff */
[----:B------:R-:W-:Y:S01]  /*b6a0*/  IMAD R0, R4, c[0x0][0x4d4], R0 ;  /* 0x0001350004007a24 */ /* 0x000fe200078e0200 */
[----:B------:R-:W-:Y:S02]  /*b6b0*/  MOV R4, R8 ;  /* 0x0000000800047202 */ /* 0x000fe40000000f00 */
[----:B------:R-:W-:Y:S02]  /*b6c0*/  @P0 SHF.R.U32.HI R4, RZ, c[0x0][0x4f0], R6 ;  /* 0x00013c00ff040a19 */ /* 0x000fe40000011606 */
[----:B------:R-:W-:Y:S01]  /*b6d0*/  IADD3 R3, R3, R0, RZ ;  /* 0x0000000003037210 */ /* 0x000fe20007ffe0ff */
[----:B------:R-:W-:Y:S02]  /*b6e0*/  IMAD R0, R7, c[0x0][0x4d8], RZ ;  /* 0x0001360007007a24 */ /* 0x000fe400078e02ff */
[----:B----4-:R-:W-:Y:S01]  /*b6f0*/  IMAD R7, R5, c[0x0][0x550], R10 ;  /* 0x0001540005077a24 */ /* 0x010fe200078e020a */
[----:B------:R-:W-:Y:S01]  /*b700*/  IADD3 R5, -R4, RZ, RZ ;  /* 0x000000ff04057210 */ /* 0x000fe20007ffe1ff */
[----:B------:R-:W-:-:S02]  /*b710*/  IMAD R0, R9, c[0x0][0x4dc], R0 ;  /* 0x0001370009007a24 */ /* 0x000fc400078e0200 */
[----:B------:R-:W-:Y:S01]  /*b720*/  IMAD.WIDE.U32 R2, R9, c[0x0][0x4d8], R2 ;  /* 0x0001360009027a25 */ /* 0x000fe200078e0002 */
[----:B------:R-:W-:-:S03]  /*b730*/  SHF.R.S32.HI R6, RZ, 0x1f, R7 ;  /* 0x0000001fff067819 */ /* 0x000fc60000011407 */
[----:B------:R-:W-:Y:S01]  /*b740*/  IMAD R5, R5, c[0x0][0x4e8], R8 ;  /* 0x00013a0005057a24 */ /* 0x000fe200078e0208 */
[----:B------:R-:W-:Y:S01]  /*b750*/  IADD3 R3, R0, R3, RZ ;  /* 0x0000000300037210 */ /* 0x000fe20007ffe0ff */
[----:B------:R-:W-:-:S03]  /*b760*/  IMAD R6, R6, c[0x0][0x4e0], RZ ;  /* 0x0001380006067a24 */ /* 0x000fc600078e02ff */
[----:B------:R-:W-:Y:S01]  /*b770*/  SHF.R.S32.HI R0, RZ, 0x1f, R5 ;  /* 0x0000001fff007819 */ /* 0x000fe20000011405 */
[----:B------:R-:W-:-:S04]  /*b780*/  IMAD.WIDE.U32 R2, R7, c[0x0][0x4e0], R2 ;  /* 0x0001380007027a25 */ /* 0x000fc800078e0002 */
[----:B------:R-:W-:Y:S01]  /*b790*/  IMAD R7, R7, c[0x0][0x4e4], R6 ;  /* 0x0001390007077a24 */ /* 0x000fe200078e0206 */
[----:B------:R-:W-:Y:S01]  /*b7a0*/  SHF.R.S32.HI R6, RZ, 0x1f, R4 ;  /* 0x0000001fff067819 */ /* 0x000fe20000011404 */
[----:B------:R-:W-:Y:S01]  /*b7b0*/  IMAD R0, R0, c[0x0][0x4c8], RZ ;  /* 0x0001320000007a24 */ /* 0x000fe200078e02ff */
[----:B------:R-:W-:-:S03]  /*b7c0*/  IADD3 R2, P0, R4, R2, RZ ;  /* 0x0000000204027210 */ /* 0x000fc60007f1e0ff */
[----:B------:R-:W-:Y:S01]  /*b7d0*/  IMAD R0, R5, c[0x0][0x4cc], R0 ;  /* 0x0001330005007a24 */ /* 0x000fe200078e0200 */
[----:B------:R-:W-:-:S05]  /*b7e0*/  IADD3.X R3, R6, R3, R7, P0, !PT ;  /* 0x0000000306037210 */ /* 0x000fca00007fe407 */
[----:B------:R-:W-:-:S05]  /*b7f0*/  IMAD.WIDE.U32 R2, R5, c[0x0][0x4c8], R2 ;  /* 0x0001320005027a25 */ /* 0x000fca00078e0002 */
[----:B------:R-:W-:Y:S02]  /*b800*/  IADD3 R0, R3, R0, RZ ;  /* 0x0000000003007210 */ /* 0x000fe40007ffe0ff */
[----:B------:R-:W-:-:S04]  /*b810*/  LEA R4, P0, R2, c[0x0][0x4a8], 0x2 ;  /* 0x00012a0002047a11 */ /* 0x000fc800078010ff */
[----:B------:R-:W-:Y:S02]  /*b820*/  LEA.HI.X R5, R2, c[0x0][0x4ac], R0, 0x2, P0 ;  /* 0x00012b0002057a11 */ /* 0x000fe400000f1400 */
[----:B------:R-:W-:-:S05]  /*b830*/  MOV R0, 0xff800000 ;  /* 0xff80000000007802 */ /* 0x000fca0000000f00 */
[----:B------:R-:W-:Y:S01]  /*b840*/  STG.E [R4.64], R0 ;  /* 0x0000000004007986 */ /* 0x000fe2000c101906 */
[----:B------:R-:W-:Y:S05]  /*b850*/  EXIT ;  /* 0x000000000000794d */ /* 0x000fea0003800000 */
.L_x_22:
[----:B------:R-:W-:-:S00]  /*b860*/  BRA `(.L_x_22) ;  /* 0xfffffff000007947 */ /* 0x000fc0000383ffff */
[----:B------:R-:W-:-:S00]  /*b870*/  NOP ;  /* 0x0000000000007918 */ /* 0x000fc00000000000 */
        /* <DEDUP_REMOVED lines=8> */
.L_x_1814:


//--------------------- .text._ZN7cutlass13device_kernelIN5flash19enable_sm80_to_sm89INS1_16FlashAttnFwdSm80INS1_25CollectiveMainloopFwdSm80ILi4ELi1ELb0EN4cute5tupleIJNS5_1CILi128EEENS7_ILi48EEENS7_ILi96EEEEEELi96ENS_10bfloat16_tEfNS_4arch4Sm80ELb0ELb0ELb1ELb1ELb1ELb0ELb1ELb1EEENS1_21CollectiveEpilogueFwdINS6_IJS8_SA_S9_EEENS6_IJNS7_ILi1EEESI_SI_EEESC_SE_Li128ELb1ELb1ELb1ELb0EEENS1_36VarlenDynamicPersistentTileSchedulerILi128ELi48ELi128ELi128ELb1ELb1ELb0ELb0ELb1ELb1EEEEEEEEEvNT_6ParamsE --------------------------
	.section	.text._ZN7cutlass13device_kernelIN5flash19enable_sm80_to_sm89INS1_16FlashAttnFwdSm80INS1_25CollectiveMainloopFwdSm80ILi4ELi1ELb0EN4cute5tupleIJNS5_1CILi128EEENS7_ILi48EEENS7_ILi96EEEEEELi96ENS_10bfloat16_tEfNS_4arch4Sm80ELb0ELb0ELb1ELb1ELb1ELb0ELb1ELb1EEENS1_21CollectiveEpilogueFwdINS6_IJS8_SA_S9_EEENS6_IJNS7_ILi1EEESI_SI_EEESC_SE_Li128ELb1ELb1ELb1ELb0EEENS1_36VarlenDynamicPersistentTileSchedulerILi128ELi48ELi128ELi128ELb1ELb1ELb0ELb0ELb1ELb1EEEEEEEEEvNT_6ParamsE,"ax",@progbits
	.sectioninfo	@"SHI_REGISTERS=255"
	.align	128
.text._ZN7cutlass13device_kernelIN5flash19enable_sm80_to_sm89INS1_16FlashAttnFwdSm80INS1_25CollectiveMainloopFwdSm80ILi4ELi1ELb0EN4cute5tupleIJNS5_1CILi128EEENS7_ILi48EEENS7_ILi96EEEEEELi96ENS_10bfloat16_tEfNS_4arch4Sm80ELb0ELb0ELb1ELb1ELb1ELb0ELb1ELb1EEENS1_21CollectiveEpilogueFwdINS6_IJS8_SA_S9_EEENS6_IJNS7_ILi1EEESI_SI_EEESC_SE_Li128ELb1ELb1ELb1ELb0EEENS1_36VarlenDynamicPersistentTileSchedulerILi128ELi48ELi128ELi128ELb1ELb1ELb0ELb0ELb1ELb1EEEEEEEEEvNT_6ParamsE:
        .type           _ZN7cutlass13device_kernelIN5flash19enable_sm80_to_sm89INS1_16FlashAttnFwdSm80INS1_25CollectiveMainloopFwdSm80ILi4ELi1ELb0EN4cute5tupleIJNS5_1CILi128EEENS7_ILi48EEENS7_ILi96EEEEEELi96ENS_10bfloat16_tEfNS_4arch4Sm80ELb0ELb0ELb1ELb1ELb1ELb0ELb1ELb1EEENS1_21CollectiveEpilogueFwdINS6_IJS8_SA_S9_EEENS6_IJNS7_ILi1EEESI_SI_EEESC_SE_Li128ELb1ELb1ELb1ELb0EEENS1_36VarlenDynamicPersistentTileSchedulerILi128ELi48ELi128ELi128ELb1ELb1ELb0ELb0ELb1ELb1EEEEEEEEEvNT_6ParamsE,@function
        .size           _ZN7cutlass13device_kernelIN5flash19enable_sm80_to_sm89INS1_16FlashAttnFwdSm80INS1_25CollectiveMainloopFwdSm80ILi4ELi1ELb0EN4cute5tupleIJNS5_1CILi128EEENS7_ILi48EEENS7_ILi96EEEEEELi96ENS_10bfloat16_tEfNS_4arch4Sm80ELb0ELb0ELb1ELb1ELb1ELb0ELb1ELb1EEENS1_21CollectiveEpilogueFwdINS6_IJS8_SA_S9_EEENS6_IJNS7_ILi1EEESI_SI_EEESC_SE_Li128ELb1ELb1ELb1ELb0EEENS1_36VarlenDynamicPersistentTileSchedulerILi128ELi48ELi128ELi128ELb1ELb1ELb0ELb0ELb1ELb1EEEEEEEEEvNT_6ParamsE,(.L_x_1815 - _ZN7cutlass13device_kernelIN5flash19enable_sm80_to_sm89INS1_16FlashAttnFwdSm80INS1_25CollectiveMainloopFwdSm80ILi4ELi1ELb0EN4cute5tupleIJNS5_1CILi128EEENS7_ILi48EEENS7_ILi96EEEEEELi96ENS_10bfloat16_tEfNS_4arch4Sm80ELb0ELb0ELb1ELb1ELb1ELb0ELb1ELb1EEENS1_21CollectiveEpilogueFwdINS6_IJS8_SA_S9_EEENS6_IJNS7_ILi1EEESI_SI_EEESC_SE_Li128ELb1ELb1ELb1ELb0EEENS1_36VarlenDynamicPersistentTileSchedulerILi128ELi48ELi128ELi128ELb1ELb1ELb0ELb0ELb1ELb1EEEEEEEEEvNT_6ParamsE)
        .other          _ZN7cutlass13device_kernelIN5flash19enable_sm80_to_sm89INS1_16FlashAttnFwdSm80INS1_25CollectiveMainloopFwdSm80ILi4ELi1ELb0EN4cute5tupleIJNS5_1CILi128EEENS7_ILi48EEENS7_ILi96EEEEEELi96ENS_10bfloat16_tEfNS_4arch4Sm80ELb0ELb0ELb1ELb1ELb1ELb0ELb1ELb1EEENS1_21CollectiveEpilogueFwdINS6_IJS8_SA_S9_EEENS6_IJNS7_ILi1EEESI_SI_EEESC_SE_Li128ELb1ELb1ELb1ELb0EEENS1_36VarlenDynamicPersistentTileSchedulerILi128ELi48ELi128ELi128ELb1ELb1ELb0ELb0ELb1ELb1EEEEEEEEEvNT_6ParamsE,@"STO_CUDA_ENTRY STV_DEFAULT"
_ZN7cutlass13device_kernelIN5flash19enable_sm80_to_sm89INS1_16FlashAttnFwdSm80INS1_25CollectiveMainloopFwdSm80ILi4ELi1ELb0EN4cute5tupleIJNS5_1CILi128EEENS7_ILi48EEENS7_ILi96EEEEEELi96ENS_10bfloat16_tEfNS_4arch4Sm80ELb0ELb0ELb1ELb1ELb1ELb0ELb1ELb1EEENS1_21CollectiveEpilogueFwdINS6_IJS8_SA_S9_EEENS6_IJNS7_ILi1EEESI_SI_EEESC_SE_Li128ELb1ELb1ELb1ELb0EEENS1_36VarlenDynamicPersistentTileSchedulerILi128ELi48ELi128ELi128ELb1ELb1ELb0ELb0ELb1ELb1EEEEEEEEEvNT_6ParamsE:
[----:B------:R-:W-:-:S03]  /*0000*/  MOV R1, c[0x0][0x28] ;  /* 0x00000a0000017a02 */ /* 0x000fc60000000f00 */
[----:B------:R-:W1:Y:S01]  /*0010*/  S2R R2, SR_TID.X ;  /* 0x0000000000027919 */ /* 0x000e620000002100 */
[----:B------:R-:W-:Y:S01]  /*0020*/  IADD3 R1, R1, -0x98, RZ ;  /* 0xffffff6801017810 */ /* 0x000fe20007ffe0ff */
[----:B------:R-:W-:Y:S01]  /*0030*/  ULDC.64 UR6, c[0x0][0x118] ;  /* 0x0000460000067ab9 */ /* 0x000fe20000000a00 */
[----:B-1----:R-:W-:-:S05]  /*0040*/  SHF.R.U32.HI R0, RZ, 0x5, R2 ;  /* 0x00000005ff007819 */ /* 0x002fca0000011602 */
[----:B------:R-:W1:Y:S02]  /*0050*/  SHFL.IDX PT, R3, R0, RZ, 0x1f ;  /* 0x00001fff00037589 */ /* 0x000e6400000e0000 */
[----:B-1----:R-:W-:Y:S02]  /*0060*/  ISETP.NE.AND P0, PT, R3, RZ, PT ;  /* 0x000000ff0300720c */ /* 0x002fe40003f05270 */
[----:B------:R-:W-:Y:S11]  /*0070*/  STL [R1+0x8c], R3 ;  /* 0x00008c0301007387 */ /* 0x000ff60000100800 */
[----:B------:R-:W-:Y:S06]  /*0080*/  @P0 BAR.SYNC.DEFER_BLOCKING 0x5, 0x80 ;  /* 0x0142000000000b1d */ /* 0x000fec0000010000 */
[----:B------:R-:W1:Y:S04]  /*0090*/  @P0 LDS.128 R4, [0xc080] ;  /* 0x00c08000ff040984 */ /* 0x000e680000000c00 */
[----:B-1----:R1:W-:Y:S04]  /*00a0*/  @P0 STL.64 [R1], R4 ;  /* 0x0000000401000387 */ /* 0x0023e80000100a00 */
[----:B------:R1:W-:Y:S04]  /*00b0*/  @P0 STL.64 [R1+0x8], R6 ;  /* 0x0000080601000387 */ /* 0x0003e80000100a00 */
[----:B------:R-:W-:Y:S06]  /*00c0*/  @P0 BAR.ARV 0x4, 0x80 ;  /* 0x0102000000000b1d */ /* 0x000fec0000002000 */
[----:B------:R-:W-:Y:S05]  /*00d0*/  @P0 BRA `(.L_x_23) ;  /* 0x00000b1000000947 */ /* 0x000fea0003800000 */
[----:B------:R-:W-:Y:S01]  /*00e0*/  LOP3.LUT R14, R2, 0x1f, RZ, 0xc0, !PT ;  /* 0x0000001f020e7812 */ /* 0x000fe200078ec0ff */
[----:B------:R-:W-:Y:S01]  /*00f0*/  CS2R R8, SRZ ;  /* 0x0000000000087805 */ /* 0x000fe2000001ff00 */
[----:B-1----:R-:W-:-:S02]  /*0100*/  IMAD.MOV.U32 R7, RZ, RZ, RZ ;  /* 0x000000ffff077224 */ /* 0x002fc400078e00ff */
[----:B------:R-:W-:-:S04]  /*0110*/  ISETP.NE.AND P6, PT, R14, 0x1f, PT ;  /* 0x0000001f0e00780c */ /* 0x000fc80003fc5270 */
[----:B------:R-:W-:-:S13]  /*0120*/  ISETP.GE.OR P0, PT, R14, c[0x0][0x53c], !P6 ;  /* 0x00014f000e007a0c */ /* 0x000fda0007706670 */
[----:B------:R-:W-:Y:S02]  /*0130*/  @!P0 IMAD.MOV.U32 R4, RZ, RZ, 0x4 ;  /* 0x00000004ff048424 */ /* 0x000fe400078e00ff */
[----:B------:R-:W-:Y:S02]  /*0140*/  @!P0 IMAD.MOV.U32 R2, RZ, RZ, 0x4 ;  /* 0x00000004ff028424 */ /* 0x000fe400078e00ff */
[----:B------:R-:W-:-:S04]  /*0150*/  @!P0 IMAD.WIDE.U32 R4, R14, R4, c[0x0][0x580] ;  /* 0x000160000e048625 */ /* 0x000fc800078e0004 */
[C---:B------:R-:W-:Y:S01]  /*0160*/  @!P0 IMAD.WIDE.U32 R2, R14.reuse, R2, c[0x0][0x578] ;  /* 0x00015e000e028625 */ /* 0x040fe200078e0002 */
[----:B------:R-:W2:Y:S04]  /*0170*/  @!P0 LDG.E R8, [R4.64] ;  /* 0x0000000604088981 */ /* 0x000ea8000c1e1900 */
[----:B------:R-:W2:Y:S01]  /*0180*/  @!P0 LDG.E R7, [R2.64] ;  /* 0x0000000602078981 */ /* 0x000ea2000c1e1900 */
[C---:B------:R-:W-:Y:S01]  /*0190*/  ISETP.NE.AND P5, PT, R14.reuse, RZ, PT ;  /* 0x000000ff0e00720c */ /* 0x040fe20003fa5270 */
[----:B------:R-:W1:Y:S01]  /*01a0*/  S2UR UR4, SR_CTAID.X ;  /* 0x00000000000479c3 */ /* 0x000e620000002500 */
[C---:B------:R-:W-:Y:S02]  /*01b0*/  ISETP.GE.U32.AND P4, PT, R14.reuse, 0x2, PT ;  /* 0x000000020e00780c */ /* 0x040fe40003f86070 */
[----:B------:R-:W-:-:S02]  /*01c0*/  ISETP.GE.U32.AND P3, PT, R14, 0x4, PT ;  /* 0x000000040e00780c */ /* 0x000fc40003f66070 */
[C---:B------:R-:W-:Y:S02]  /*01d0*/  ISETP.GE.U32.AND P2, PT, R14.reuse, 0x8, PT ;  /* 0x000000080e00780c */ /* 0x040fe40003f46070 */
[----:B------:R-:W-:Y:S01]  /*01e0*/  ISETP.GE.U32.AND P1, PT, R14, 0x10, PT ;  /* 0x000000100e00780c */ /* 0x000fe20003f26070 */
[----:B--2---:R-:W-:-:S05]  /*01f0*/  IMAD R4, R8, R7, RZ ;  /* 0x0000000708047224 */ /* 0x004fca00078e02ff */
[----:B------:R-:W2:Y:S02]  /*0200*/  SHFL.UP PT, R0, R4, 0x1, RZ ;  /* 0x0420000004007989 */ /* 0x000ea400000e00ff */
[----:B--2---:R-:W-:-:S05]  /*0210*/  SEL R0, R0, RZ, P5 ;  /* 0x000000ff00007207 */ /* 0x004fca0002800000 */
[----:B------:R-:W-:-:S05]  /*0220*/  IMAD.IADD R4, R4, 0x1, R0 ;  /* 0x0000000104047824 */ /* 0x000fca00078e0200 */
        /* <DEDUP_REMOVED lines=12> */
[----:B------:R-:W2:Y:S02]  /*02f0*/  SHFL.IDX PT, R6, R4, 0x1f, 0x1f ;  /* 0x03e01f0004067f89 */ /* 0x000ea400000e0000 */
[----:B--2---:R-:W-:-:S04]  /*0300*/  IMAD R6, R6, c[0x0][0x538], RZ ;  /* 0x00014e0006067a24 */ /* 0x004fc800078e02ff */
[----:B------:R-:W-:Y:S01]  /*0310*/  IMAD.MOV.U32 R0, RZ, RZ, R6 ;  /* 0x000000ffff007224 */ /* 0x000fe200078e0006 */
[----:B-1----:R-:W-:-:S13]  /*0320*/  ISETP.GT.AND P0, PT, R6, UR4, PT ;  /* 0x0000000406007c0c */ /* 0x002fda000bf04270 */
[----:B------:R-:W-:Y:S05]  /*0330*/  @P0 BRA `(.L_x_24) ;  /* 0x0000027000000947 */ /* 0x000fea0003800000 */
[----:B------:R-:W-:Y:S02]  /*0340*/  MOV R6, R0 ;  /* 0x0000000000067202 */ /* 0x000fe40000000f00 */
[----:B------:R-:W-:-:S04]  /*0350*/  MOV R9, RZ ;  /* 0x000000ff00097202 */ /* 0x000fc80000000f00 */
.L_x_28:
[----:B------:R-:W-:-:S04]  /*0360*/  IADD3 R0, R9, 0x1f, RZ ;  /* 0x0000001f09007810 */ /* 0x000fc80007ffe0ff */
[----:B------:R-:W-:-:S13]  /*0370*/  ISETP.GE.AND P0, PT, R0, c[0x0][0x53c], PT ;  /* 0x00014f0000007a0c */ /* 0x000fda0003f06270 */
[----:B------:R-:W-:Y:S05]  /*0380*/  @P0 BRA `(.L_x_25) ;  /* 0x0000078000000947 */ /* 0x000fea0003800000 */
[----:B------:R-:W-:Y:S01]  /*0390*/  MOV R9, R0 ;  /* 0x0000000000097202 */ /* 0x000fe20000000f00 */
[----:B------:R-:W-:Y:S01]  /*03a0*/  IMAD.MOV.U32 R7, RZ, RZ, RZ ;  /* 0x000000ffff077224 */ /* 0x000fe200078e00ff */
[----:B------:R-:W-:Y:S02]  /*03b0*/  MOV R8, RZ ;  /* 0x000000ff00087202 */ /* 0x000fe40000000f00 */
[----:B------:R-:W-:-:S04]  /*03c0*/  IADD3 R0, R14, R9, RZ ;  /* 0x000000090e007210 */ /* 0x000fc80007ffe0ff */
[----:B------:R-:W-:-:S13]  /*03d0*/  ISETP.GE.OR P0, PT, R0, c[0x0][0x53c], !P6 ;  /* 0x00014f0000007a0c */ /* 0x000fda0007706670 */
[----:B------:R-:W-:Y:S01]  /*03e0*/  @!P0 MOV R2, 0x4 ;  /* 0x0000000400028802 */ /* 0x000fe20000000f00 */
[----:B------:R-:W-:-:S04]  /*03f0*/  @!P0 IMAD.MOV.U32 R3, RZ, RZ, 0x4 ;  /* 0x00000004ff038424 */ /* 0x000fc800078e00ff */
[----:B------:R-:W-:-:S04]  /*0400*/  @!P0 IMAD.WIDE R4, R0, R2, c[0x0][0x580] ;  /* 0x0001600000048625 */ /* 0x000fc800078e0202 */
[----:B------:R-:W-:Y:S01]  /*0410*/  @!P0 IMAD.WIDE R2, R0, R3, c[0x0][0x578] ;  /* 0x00015e0000028625 */ /* 0x000fe200078e0203 */
[----:B------:R-:W2:Y:S04]  /*0420*/  @!P0 LDG.E R8, [R4.64] ;  /* 0x0000000604088981 */ /* 0x000ea8000c1e1900 */
[----:B------:R-:W2:Y:S02]  /*0430*/  @!P0 LDG.E R7, [R2.64] ;  /* 0x0000000602078981 */ /* 0x000ea4000c1e1900 */
[----:B--2---:R-:W-:Y:S01]  /*0440*/  IMAD R5, R8, R7, RZ ;  /* 0x0000000708057224 */ /* 0x004fe200078e02ff */
[----:B------:R-:W-:Y:S05]  /*0450*/  BRA.DIV ~URZ, `(.L_x_26) ;  /* 0x0000d9f27f007947 */ /* 0x000fea000b800000 */
[----:B------:R1:W2:Y:S02]  /*0460*/  SHFL.UP PT, R0, R5, 0x1, RZ ;  /* 0x0420000005007989 */ /* 0x0002a400000e00ff */
.L_x_144:
[----:B--2---:R-:W-:-:S04]  /*0470*/  SEL R0, R0, RZ, P5 ;  /* 0x000000ff00007207 */ /* 0x004fc80002800000 */
[----:B-1----:R-:W-:Y:S01]  /*0480*/  IADD3 R5, R5, R0, RZ ;  /* 0x0000000005057210 */ /* 0x002fe20007ffe0ff */
[----:B------:R-:W-:Y:S05]  /*0490*/  BRA.DIV ~URZ, `(.L_x_27) ;  /* 0x0000da127f007947 */ /* 0x000fea000b800000 */
[----:B------:R-:W1:Y:S02]  /*04a0*/  SHFL.UP PT, R0, R5, 0x2, RZ ;  /* 0x0440000005007989 */ /* 0x000e6400000e00ff */
[----:B-1----:R-:W-:-:S05]  /*04b0*/  SEL R0, R0, RZ, P4 ;  /* 0x000000ff00007207 */ /* 0x002fca0002000000 */
[----:B------:R-:W-:-:S05]  /*04c0*/  IMAD.IADD R0, R5, 0x1, R0 ;  /* 0x0000000105007824 */ /* 0x000fca00078e0200 */
        /* <DEDUP_REMOVED lines=9> */
[----:B------:R1:W2:Y:S02]  /*0560*/  SHFL.IDX PT, R0, R4, 0x1f, 0x1f ;  /* 0x03e01f0004007f89 */ /* 0x0002a400000e0000 */
.L_x_145:
[----:B--2---:R-:W-:-:S05]  /*0570*/  IMAD R0, R0, c[0x0][0x538], RZ ;  /* 0x00014e0000007a24 */ /* 0x004fca00078e02ff */
[----:B------:R-:W-:-:S04]  /*0580*/  IADD3 R6, R0, R6, RZ ;  /* 0x0000000600067210 */ /* 0x000fc80007ffe0ff */
[----:B------:R-:W-:-:S13]  /*0590*/  ISETP.GT.AND P0, PT, R6, UR4, PT ;  /* 0x0000000406007c0c */ /* 0x000fda000bf04270 */
[----:B-1----:R-:W-:Y:S05]  /*05a0*/  @!P0 BRA `(.L_x_28) ;  /* 0xfffffdb000008947 */ /* 0x002fea000383ffff */
.L_x_24:
[----:B------:R-:W-:-:S05]  /*05b0*/  IADD3 R12, -R0, R6, RZ ;  /* 0x00000006000c7210 */ /* 0x000fca0007ffe1ff */
[----:B------:R-:W-:-:S05]  /*05c0*/  IMAD R0, R4, c[0x0][0x538], R12 ;  /* 0x00014e0004007a24 */ /* 0x000fca00078e020c */
[----:B------:R-:W-:Y:S01]  /*05d0*/  ISETP.GT.AND P0, PT, R0, UR4, PT ;  /* 0x0000000400007c0c */ /* 0x000fe2000bf04270 */
[----:B------:R-:W-:-:S12]  /*05e0*/  BRA.DIV ~URZ, `(.L_x_29) ;  /* 0x0000da827f007947 */ /* 0x000fd8000b800000 */
[----:B------:R-:W-:-:S04]  /*05f0*/  VOTE.ANY R0, PT, !P0 ;  /* 0x0000000000007806 */ /* 0x000fc800040e0100 */
.L_x_146:
[----:B------:R1:W2:Y:S01]  /*0600*/  POPC R13, R0 ;  /* 0x00000000000d7309 */ /* 0x0002a20000000000 */
[----:B------:R-:W-:Y:S05]  /*0610*/  BRA.DIV ~URZ, `(.L_x_30) ;  /* 0x0000da927f007947 */ /* 0x000fea000b800000 */
[----:B--2---:R2:W3:Y:S01]  /*0620*/  SHFL.IDX PT, R11, R8, R13, 0x1f ;  /* 0x00001f0d080b7589 */ /* 0x0044e200000e0000 */
[----:B------:R-:W-:-:S03]  /*0630*/  MOV R6, RZ ;  /* 0x000000ff00067202 */ /* 0x000fc60000000f00 */
[----:B------:R2:W4:Y:S04]  /*0640*/  SHFL.IDX PT, R10, R7, R13, 0x1f ;  /* 0x00001f0d070a7589 */ /* 0x00052800000e0000 */
.L_x_147:
[----:B------:R-:W-:Y:S01]  /*0650*/  ISETP.NE.AND P0, PT, R0, RZ, PT ;  /* 0x000000ff0000720c */ /* 0x000fe20003f05270 */
[----:B------:R-:W-:-:S12]  /*0660*/  BSSY B0, `(.L_x_31) ;  /* 0x0000005000007945 */ /* 0x000fd80003800000 */
[----:B------:R-:W-:Y:S05]  /*0670*/  @!P0 BRA `(.L_x_32) ;  /* 0x0000003000008947 */ /* 0x000fea0003800000 */
[----:B------:R-:W-:Y:S01]  /*0680*/  IADD3 R29, R13, -0x1, RZ ;  /* 0xffffffff0d1d7810 */ /* 0x000fe20007ffe0ff */
[----:B------:R-:W-:Y:S05]  /*0690*/  BRA.DIV ~URZ, `(.L_x_33) ;  /* 0x0000daf27f007947 */ /* 0x000fea000b800000 */
[----:B------:R1:W2:Y:S02]  /*06a0*/  SHFL.IDX PT, R6, R4, R29, 0x1f ;  /* 0x00001f1d04067589 */ /* 0x0002a400000e0000 */
.L_x_32:
[----:B------:R-:W-:Y:S05]  /*06b0*/  BSYNC B0 ;  /* 0x0000000000007941 */ /* 0x000fea0003800000 */
.L_x_31:
[----:B-1-3--:R-:W-:Y:S01]  /*06c0*/  IABS R0, R11 ;  /* 0x0000000b00007213 */ /* 0x00afe20000000000 */
[----:B--2---:R-:W-:-:S04]  /*06d0*/  IMAD R4, R6, c[0x0][0x538], R12 ;  /* 0x00014e0006047a24 */ /* 0x004fc800078e020c */
[----:B------:R-:W-:Y:S01]  /*06e0*/  IMAD.MOV.U32 R5, RZ, RZ, R0 ;  /* 0x000000ffff057224 */ /* 0x000fe200078e0000 */
[----:B----4-:R-:W-:Y:S01]  /*06f0*/  IABS R0, R10 ;  /* 0x0000000a00007213 */ /* 0x010fe20000000000 */
[----:B------:R1:W-:Y:S01]  /*0700*/  STL [R1], R4 ;  /* 0x0000000401007387 */ /* 0x0003e20000100800 */
[----:B------:R-:W-:Y:S01]  /*0710*/  IADD3 R12, -R4, UR4, RZ ;  /* 0x00000004040c7c10 */ /* 0x000fe2000fffe1ff */
[----:B------:R-:W2:Y:S02]  /*0720*/  I2F.RP R2, R5 ;  /* 0x0000000500027306 */ /* 0x000ea40000209400 */
[----:B------:R-:W-:Y:S01]  /*0730*/  IMAD.MOV.U32 R7, RZ, RZ, R0 ;  /* 0x000000ffff077224 */ /* 0x000fe200078e0000 */
[----:B------:R-:W-:Y:S02]  /*0740*/  IABS R6, R12 ;  /* 0x0000000c00067213 */ /* 0x000fe40000000000 */
[----:B------:R-:W-:-:S03]  /*0750*/  IABS R0, R11 ;  /* 0x0000000b00007213 */ /* 0x000fc60000000000 */
[----:B------:R-:W-:Y:S01]  /*0760*/  I2F.RP R8, R7 ;  /* 0x0000000700087306 */ /* 0x000fe20000209400 */
[----:B------:R-:W-:-:S07]  /*0770*/  IADD3 R0, RZ, -R0, RZ ;  /* 0x80000000ff007210 */ /* 0x000fce0007ffe0ff */
[----:B--2---:R-:W2:Y:S02]  /*0780*/  MUFU.RCP R2, R2 ;  /* 0x0000000200027308 */ /* 0x004ea40000001000 */
[----:B--2---:R-:W-:-:S06]  /*0790*/  IADD3 R2, R2, 0xffffffe, RZ ;  /* 0x0ffffffe02027810 */ /* 0x004fcc0007ffe0ff */
[----:B------:R-:W2:Y:S02]  /*07a0*/  F2I.FTZ.U32.TRUNC.NTZ R3, R2 ;  /* 0x0000000200037305 */ /* 0x000ea4000021f000 */
[----:B--2---:R-:W-:-:S04]  /*07b0*/  IMAD.MOV R2, RZ, RZ, -R3 ;  /* 0x000000ffff027224 */ /* 0x004fc800078e0a03 */
[----:B-1----:R-:W-:Y:S02]  /*07c0*/  IMAD R4, R2, R5, RZ ;  /* 0x0000000502047224 */ /* 0x002fe400078e02ff */
[----:B------:R-:W-:-:S04]  /*07d0*/  IMAD.MOV.U32 R2, RZ, RZ, RZ ;  /* 0x000000ffff027224 */ /* 0x000fc800078e00ff */
[----:B------:R-:W-:-:S04]  /*07e0*/  IMAD.HI.U32 R2, R3, R4, R2 ;  /* 0x0000000403027227 */ /* 0x000fc800078e0002 */
[----:B------:R-:W-:-:S04]  /*07f0*/  IMAD.MOV.U32 R3, RZ, RZ, R6 ;  /* 0x000000ffff037224 */ /* 0x000fc800078e0006 */
[----:B------:R-:W-:-:S04]  /*0800*/  IMAD.HI.U32 R2, R2, R3, RZ ;  /* 0x0000000302027227 */ /* 0x000fc800078e00ff */
[----:B------:R-:W-:Y:S02]  /*0810*/  IMAD R0, R2, R0, R3 ;  /* 0x0000000002007224 */ /* 0x000fe400078e0203 */
[----:B------:R-:W1:Y:S03]  /*0820*/  MUFU.RCP R3, R8 ;  /* 0x0000000800037308 */ /* 0x000e660000001000 */
[----:B------:R-:W-:-:S13]  /*0830*/  ISETP.GT.U32.AND P1, PT, R5, R0, PT ;  /* 0x000000000500720c */ /* 0x000fda0003f24070 */
[----:B------:R-:W-:Y:S01]  /*0840*/  @!P1 IMAD.IADD R0, R0, 0x1, -R5 ;  /* 0x0000000100009824 */ /* 0x000fe200078e0a05 */
[----:B-1----:R-:W-:Y:S02]  /*0850*/  IADD3 R3, R3, 0xffffffe, RZ ;  /* 0x0ffffffe03037810 */ /* 0x002fe40007ffe0ff */
[----:B------:R-:W-:Y:S02]  /*0860*/  @!P1 IADD3 R2, R2, 0x1, RZ ;  /* 0x0000000102029810 */ /* 0x000fe40007ffe0ff */
[----:B------:R-:W-:Y:S02]  /*0870*/  ISETP.GE.U32.AND P2, PT, R0, R5, PT ;  /* 0x000000050000720c */ /* 0x000fe40003f46070 */
[----:B------:R-:W1:Y:S01]  /*0880*/  F2I.FTZ.U32.TRUNC.NTZ R3, R3 ;  /* 0x0000000300037305 */ /* 0x000e62000021f000 */
[----:B------:R-:W-:Y:S02]  /*0890*/  LOP3.LUT R0, R12, R11, RZ, 0x3c, !PT ;  /* 0x0000000b0c007212 */ /* 0x000fe400078e3cff */
[----:B------:R-:W-:-:S02]  /*08a0*/  ISETP.NE.AND P1, PT, R11, RZ, PT ;  /* 0x000000ff0b00720c */ /* 0x000fc40003f25270 */
[----:B------:R-:W-:-:S06]  /*08b0*/  ISETP.GE.AND P0, PT, R0, RZ, PT ;  /* 0x000000ff0000720c */ /* 0x000fcc0003f06270 */
[----:B------:R-:W-:Y:S02]  /*08c0*/  @P2 IADD3 R2, R2, 0x1, RZ ;  /* 0x0000000102022810 */ /* 0x000fe40007ffe0ff */
[----:B-1----:R-:W-:-:S03]  /*08d0*/  IADD3 R0, RZ, -R3, RZ ;  /* 0x80000003ff007210 */ /* 0x002fc60007ffe0ff */
[----:B------:R-:W-:Y:S01]  /*08e0*/  IMAD.MOV.U32 R4, RZ, RZ, R2 ;  /* 0x000000ffff047224 */ /* 0x000fe200078e0002 */
[----:B------:R-:W-:-:S03]  /*08f0*/  MOV R2, RZ ;  /* 0x000000ff00027202 */ /* 0x000fc60000000f00 */
[----:B------:R-:W-:Y:S01]  /*0900*/  @!P0 IMAD.MOV R4, RZ, RZ, -R4 ;  /* 0x000000ffff048224 */ /* 0x000fe200078e0a04 */
[----:B------:R-:W-:Y:S01]  /*0910*/  @!P1 LOP3.LUT R4, RZ, R11, RZ, 0x33, !PT ;  /* 0x0000000bff049212 */ /* 0x000fe200078e33ff */
[----:B------:R-:W-:Y:S01]  /*0920*/  IMAD.MOV.U32 R5, RZ, RZ, R0 ;  /* 0x000000ffff057224 */ /* 0x000fe200078e0000 */
[----:B------:R-:W-:Y:S02]  /*0930*/  IABS R0, R10 ;  /* 0x0000000a00007213 */ /* 0x000fe40000000000 */
[----:B------:R-:W-:Y:S01]  /*0940*/  IABS R8, R4 ;  /* 0x0000000400087213 */ /* 0x000fe20000000000 */
[----:B------:R-:W-:Y:S02]  /*0950*/  IMAD R5, R5, R7, RZ ;  /* 0x0000000705057224 */ /* 0x000fe400078e02ff */
[----:B------:R-:W-:Y:S02]  /*0960*/  IMAD.MOV R6, RZ, RZ, -R0 ;  /* 0x000000ffff067224 */ /* 0x000fe400078e0a00 */
[----:B------:R-:W-:-:S04]  /*0970*/  IMAD.HI.U32 R0, R3, R5, R2 ;  /* 0x0000000503007227 */ /* 0x000fc800078e0002 */
[----:B------:R-:W-:Y:S02]  /*0980*/  IMAD.MOV.U32 R2, RZ, RZ, R8 ;  /* 0x000000ffff027224 */ /* 0x000fe400078e0008 */
[----:B------:R-:W-:Y:S02]  /*0990*/  IMAD.MOV.U32 R3, RZ, RZ, R6 ;  /* 0x000000ffff037224 */ /* 0x000fe400078e0006 */
[----:B------:R-:W-:-:S04]  /*09a0*/  IMAD.HI.U32 R0, R0, R2, RZ ;  /* 0x0000000200007227 */ /* 0x000fc800078e00ff */
[----:B------:R-:W-:Y:S02]  /*09b0*/  IMAD R2, R0, R3, R2 ;  /* 0x0000000300027224 */ /* 0x000fe400078e0202 */
[----:B------:R-:W-:-:S03]  /*09c0*/  IMAD R3, R4, R11, RZ ;  /* 0x0000000b04037224 */ /* 0x000fc600078e02ff */
[----:B------:R-:W-:Y:S02]  /*09d0*/  ISETP.GT.U32.AND P1, PT, R7, R2, PT ;  /* 0x000000020700720c */ /* 0x000fe40003f24070 */
[----:B------:R-:W-:-:S11]  /*09e0*/  IADD3 R3, R12, -R3, RZ ;  /* 0x800000030c037210 */ /* 0x000fd60007ffe0ff */
[----:B------:R-:W-:Y:S01]  /*09f0*/  @!P1 IMAD.IADD R2, R2, 0x1, -R7 ;  /* 0x0000000102029824 */ /* 0x000fe200078e0a07 */
[----:B------:R-:W-:Y:S02]  /*0a00*/  @!P1 IADD3 R0, R0, 0x1, RZ ;  /* 0x0000000100009810 */ /* 0x000fe40007ffe0ff */
[----:B------:R-:W-:Y:S02]  /*0a10*/  ISETP.NE.AND P1, PT, R10, RZ, PT ;  /* 0x000000ff0a00720c */ /* 0x000fe40003f25270 */
[----:B------:R-:W-:Y:S02]  /*0a20*/  ISETP.GE.U32.AND P2, PT, R2, R7, PT ;  /* 0x000000070200720c */ /* 0x000fe40003f46070 */
[----:B------:R-:W-:-:S04]  /*0a30*/  LOP3.LUT R2, R4, R10, RZ, 0x3c, !PT ;  /* 0x0000000a04027212 */ /* 0x000fc800078e3cff */
[----:B------:R-:W-:-:S07]  /*0a40*/  ISETP.GE.AND P0, PT, R2, RZ, PT ;  /* 0x000000ff0200720c */ /* 0x000fce0003f06270 */
[----:B------:R-:W-:-:S06]  /*0a50*/  @P2 IADD3 R0, R0, 0x1, RZ ;  /* 0x0000000100002810 */ /* 0x000fcc0007ffe0ff */
[----:B------:R-:W-:Y:S02]  /*0a60*/  @!P0 IADD3 R0, -R0, RZ, RZ ;  /* 0x000000ff00008210 */ /* 0x000fe40007ffe1ff */
[----:B------:R-:W-:-:S05]  /*0a70*/  @!P1 LOP3.LUT R0, RZ, R10, RZ, 0x33, !PT ;  /* 0x0000000aff009212 */ /* 0x000fca00078e33ff */
[--C-:B------:R-:W-:Y:S02]  /*0a80*/  IMAD.MOV R2, RZ, RZ, -R0.reuse ;  /* 0x000000ffff027224 */ /* 0x100fe400078e0a00 */
[C---:B------:R-:W-:Y:S02]  /*0a90*/  IMAD R0, R10.reuse, 0x1000000, R0 ;  /* 0x010000000a007824 */ /* 0x040fe400078e0200 */
[----:B------:R-:W-:Y:S02]  /*0aa0*/  IMAD R2, R10, R2, R4 ;  /* 0x000000020a027224 */ /* 0x000fe400078e0204 */
[----:B------:R-:W-:Y:S02]  /*0ab0*/  IMAD.IADD R4, R13, 0x1, R9 ;  /* 0x000000010d047824 */ /* 0x000fe400078e0209 */
[----:B------:R-:W-:-:S03]  /*0ac0*/  IMAD R0, R2, 0x10000, R0 ;  /* 0x0001000002007824 */ /* 0x000fc600078e0200 */
[----:B------:R1:W-:Y:S04]  /*0ad0*/  STL [R1+0xc], R4 ;  /* 0x00000c0401007387 */ /* 0x0003e80000100800 */
[----:B------:R1:W-:Y:S04]  /*0ae0*/  STL [R1+0x8], R0 ;  /* 0x0000080001007387 */ /* 0x0003e80000100800 */
[----:B------:R1:W-:Y:S01]  /*0af0*/  STL [R1+0x4], R3 ;  /* 0x0000040301007387 */ /* 0x0003e20000100800 */
[----:B------:R-:W-:Y:S05]  /*0b00*/  BRA `(.L_x_34) ;  /* 0x0000006000007947 */ /* 0x000fea0003800000 */
.L_x_25:
[----:B------:R-:W-:Y:S01]  /*0b10*/  MOV R0, UR4 ;  /* 0x0000000400007c02 */ /* 0x000fe20008000f00 */
[----:B------:R-:W-:Y:S04]  /*0b20*/  STL [R1+0x4], RZ ;  /* 0x000004ff01007387 */ /* 0x000fe80000100800 */
[----:B------:R1:W-:Y:S04]  /*0b30*/  STL [R1], R0 ;  /* 0x0000000001007387 */ /* 0x0003e80000100800 */
[----:B------:R2:W-:Y:S01]  /*0b40*/  STL [R1+0x8], RZ ;  /* 0x000008ff01007387 */ /* 0x0005e20000100800 */
[----:B-1----:R-:W-:-:S05]  /*0b50*/  MOV R0, c[0x0][0x53c] ;  /* 0x00014f0000007a02 */ /* 0x002fca0000000f00 */
[----:B------:R2:W-:Y:S02]  /*0b60*/  STL [R1+0xc], R0 ;  /* 0x00000c0001007387 */ /* 0x0005e40000100800 */
.L_x_34:
[----:B-1----:R-:W3:Y:S04]  /*0b70*/  LDL R4, [R1] ;  /* 0x0000000001047983 */ /* 0x002ee80000100800 */
[----:B------:R-:W3:Y:S04]  /*0b80*/  LDL R5, [R1+0x4] ;  /* 0x0000040001057983 */ /* 0x000ee80000100800 */
[----:B------:R-:W3:Y:S04]  /*0b90*/  LDL R6, [R1+0x8] ;  /* 0x0000080001067983 */ /* 0x000ee80000100800 */
[----:B------:R-:W3:Y:S01]  /*0ba0*/  LDL R7, [R1+0xc] ;  /* 0x00000c0001077983 */ /* 0x000ee20000100800 */
[----:B------:R-:W-:Y:S01]  /*0bb0*/  ISETP.NE.AND P0, PT, R14, RZ, PT ;  /* 0x000000ff0e00720c */ /* 0x000fe20003f05270 */
[----:B------:R-:W-:-:S12]  /*0bc0*/  WARPSYNC 0xffffffff ;  /* 0xffffffff00007948 */ /* 0x000fd80003800000 */
[----:B---3--:R1:W-:Y:S04]  /*0bd0*/  @!P0 STS.128 [0xc080], R4 ;  /* 0x00c08004ff008388 */ /* 0x0083e80000000c00 */
[----:B------:R-:W-:Y:S06]  /*0be0*/  BAR.ARV 0x5, 0x80 ;  /* 0x0142000000007b1d */ /* 0x000fec0000002000 */
.L_x_23:
[----:B--2---:R-:W2:Y:S02]  /*0bf0*/  LDL R0, [R1+0xc] ;  /* 0x00000c0001007983 */ /* 0x004ea40000100800 */
[----:B--2---:R-:W-:-:S13]  /*0c00*/  ISETP.GE.AND P0, PT, R0, c[0x0][0x53c], PT ;  /* 0x00014f0000007a0c */ /* 0x004fda0003f06270 */
[----:B------:R-:W-:Y:S05]  /*0c10*/  @P0 EXIT ;  /* 0x000000000000094d */ /* 0x000fea0003800000 */
[----:B------:R-:W2:Y:S01]  /*0c20*/  S2R R11, SR_TID.X ;  /* 0x00000000000b7919 */ /* 0x000ea20000002100 */
[----:B------:R-:W-:Y:S02]  /*0c30*/  ULDC UR5, c[0x0][0x2ac] ;  /* 0x0000ab0000057ab9 */ /* 0x000fe40000000800 */
[----:B------:R-:W-:Y:S02]  /*0c40*/  ULDC UR4, c[0x0][0x1d0] ;  /* 0x0000740000047ab9 */ /* 0x000fe40000000800 */
[----:B------:R-:W-:Y:S01]  /*0c50*/  UIMAD UR5, UR5, UR4, URZ ;  /* 0x00000004050572a4 */ /* 0x000fe2000f8e023f */
[----:B--2---:R-:W-:-:S04]  /*0c60*/  SHF.R.S32.HI R9, RZ, 0x1f, R11 ;  /* 0x0000001fff097819 */ /* 0x004fc8000001140b */
[CC--:B------:R-:W-:Y:S02]  /*0c70*/  LEA.HI R2, R9.reuse, R11.reuse, RZ, 0x4 ;  /* 0x0000000b09027211 */ /* 0x0c0fe400078f20ff */
[CC--:B------:R-:W-:Y:S02]  /*0c80*/  LEA.HI R17, R9.reuse, R11.reuse, RZ, 0x3 ;  /* 0x0000000b09117211 */ /* 0x0c0fe400078f18ff */
[----:B-1----:R-:W-:Y:S02]  /*0c90*/  SHF.R.S32.HI R4, RZ, 0x4, R2 ;  /* 0x00000004ff047819 */ /* 0x002fe40000011402 */
[----:B------:R-:W-:Y:S02]  /*0ca0*/  LEA.HI R8, R9, R11, RZ, 0x2 ;  /* 0x0000000b09087211 */ /* 0x000fe400078f10ff */
[C---:B------:R-:W-:Y:S02]  /*0cb0*/  LEA.HI R0, R2.reuse, R4, RZ, 0x1 ;  /* 0x0000000402007211 */ /* 0x040fe400078f08ff */
[----:B------:R-:W-:-:S02]  /*0cc0*/  LOP3.LUT R2, R2, 0xfffffff0, RZ, 0xc0, !PT ;  /* 0xfffffff002027812 */ /* 0x000fc400078ec0ff */
[----:B------:R-:W-:Y:S02]  /*0cd0*/  SHF.R.S32.HI R5, RZ, 0x3, R17 ;  /* 0x00000003ff057819 */ /* 0x000fe40000011411 */
[----:B------:R-:W-:Y:S01]  /*0ce0*/  LOP3.LUT R3, R0, 0xfffffffe, RZ, 0xc0, !PT ;  /* 0xfffffffe00037812 */ /* 0x000fe200078ec0ff */
[----:B------:R-:W-:Y:S01]  /*0cf0*/  IMAD.IADD R0, R11, 0x1, -R2 ;  /* 0x000000010b007824 */ /* 0x000fe200078e0a02 */
[----:B------:R-:W-:Y:S01]  /*0d00*/  LOP3.LUT R235, R8, 0xfffffffc, RZ, 0xc0, !PT ;  /* 0xfffffffc08eb7812 */ /* 0x000fe200078ec0ff */
[----:B------:R-:W-:Y:S01]  /*0d10*/  IMAD.SHL.U32 R2, R5, 0x40, RZ ;  /* 0x0000004005027824 */ /* 0x000fe200078e00ff */
[----:B------:R-:W-:Y:S01]  /*0d20*/  LEA.HI R5, R9, R11, RZ, 0x5 ;  /* 0x0000000b09057211 */ /* 0x000fe200078f28ff */
[----:B------:R-:W-:Y:S01]  /*0d30*/  IMAD.IADD R12, R4, 0x1, -R3 ;  /* 0x00000001040c7824 */ /* 0x000fe200078e0a03 */
[----:B------:R-:W-:Y:S01]  /*0d40*/  LEA.HI R7, R0, R0, RZ, 0x1 ;  /* 0x0000000000077211 */ /* 0x000fe200078f08ff */
[----:B------:R-:W-:Y:S01]  /*0d50*/  IMAD.IADD R235, R11, 0x1, -R235 ;  /* 0x000000010beb7824 */ /* 0x000fe200078e0aeb */
[----:B------:R-:W-:-:S02]  /*0d60*/  LOP3.LUT R2, R2, 0xc0, RZ, 0xc0, !PT ;  /* 0x000000c002027812 */ /* 0x000fc400078ec0ff */
[----:B------:R-:W-:Y:S01]  /*0d70*/  LOP3.LUT R4, R7, 0x7fffffe, RZ, 0xc0, !PT ;  /* 0x07fffffe07047812 */ /* 0x000fe200078ec0ff */
[----:B------:R-:W-:Y:S01]  /*0d80*/  IMAD.SHL.U32 R204, R235, 0x8, RZ ;  /* 0x00000008ebcc7824 */ /* 0x000fe200078e00ff */
[----:B------:R-:W-:Y:S02]  /*0d90*/  SHF.R.S32.HI R6, RZ, 0x1f, R0 ;  /* 0x0000001fff067819 */ /* 0x000fe40000011400 */
[----:B------:R-:W-:Y:S01]  /*0da0*/  SHF.R.U32.HI R3, RZ, 0x3, R2 ;  /* 0x00000003ff037819 */ /* 0x000fe20000011602 */
[----:B------:R-:W-:Y:S01]  /*0db0*/  IMAD.IADD R14, R0, 0x1, -R4 ;  /* 0x00000001000e7824 */ /* 0x000fe200078e0a04 */
[----:B------:R-:W-:Y:S02]  /*0dc0*/  LOP3.LUT R2, R2, 0x18, R204, 0xf8, !PT ;  /* 0x0000001802027812 */ /* 0x000fe400078ef8cc */
[----:B------:R-:W-:Y:S02]  /*0dd0*/  LEA.HI R16, R6, R0, RZ, 0x3 ;  /* 0x0000000006107211 */ /* 0x000fe400078f18ff */
[----:B------:R-:W-:-:S02]  /*0de0*/  LOP3.LUT R0, R5, 0xffffffe0, RZ, 0xc0, !PT ;  /* 0xffffffe005007812 */ /* 0x000fc400078ec0ff */
[----:B------:R-:W-:Y:S02]  /*0df0*/  SHF.R.S32.HI R238, RZ, 0x2, R8 ;  /* 0x00000002ffee7819 */ /* 0x000fe40000011408 */
[----:B------:R-:W-:Y:S01]  /*0e00*/  LOP3.LUT R4, R17, 0xfffffff8, RZ, 0xc0, !PT ;  /* 0xfffffff811047812 */ /* 0x000fe200078ec0ff */
[C---:B------:R-:W-:Y:S01]  /*0e10*/  IMAD.IADD R19, R11.reuse, 0x1, -R0 ;  /* 0x000000010b137824 */ /* 0x040fe200078e0a00 */
[----:B------:R-:W-:Y:S02]  /*0e20*/  LOP3.LUT R10, R2, R3, RZ, 0x3c, !PT ;  /* 0x00000003020a7212 */ /* 0x000fe400078e3cff */
[--C-:B------:R-:W-:Y:S01]  /*0e30*/  SHF.R.S32.HI R6, RZ, 0x5, R5.reuse ;  /* 0x00000005ff067819 */ /* 0x100fe20000011405 */
[----:B------:R-:W-:Y:S01]  /*0e40*/  IMAD.IADD R4, R11, 0x1, -R4 ;  /* 0x000000010b047824 */ /* 0x000fe200078e0a04 */
[----:B------:R-:W-:Y:S02]  /*0e50*/  SHF.R.S32.HI R2, RZ, 0x1f, R5 ;  /* 0x0000001fff027819 */ /* 0x000fe40000011405 */
[----:B------:R-:W-:-:S02]  /*0e60*/  LEA.HI R3, R8, R238, RZ, 0x1 ;  /* 0x000000ee08037211 */ /* 0x000fc400078f08ff */
[----:B------:R-:W-:Y:S02]  /*0e70*/  LEA.HI R0, R2, R6, RZ, 0x2 ;  /* 0x0000000602007211 */ /* 0x000fe400078f10ff */
[----:B------:R-:W-:Y:S02]  /*0e80*/  LOP3.LUT R2, R3, 0x7fffffe, RZ, 0xc0, !PT ;  /* 0x07fffffe03027812 */ /* 0x000fe400078ec0ff */
[----:B------:R-:W-:Y:S02]  /*0e90*/  SHF.R.S32.HI R9, RZ, 0x1f, R8 ;  /* 0x0000001fff097819 */ /* 0x000fe40000011408 */
[----:B------:R-:W-:Y:S01]  /*0ea0*/  SHF.R.S32.HI R3, RZ, 0x1f, R19 ;  /* 0x0000001fff037819 */ /* 0x000fe20000011413 */
[----:B------:R-:W-:Y:S01]  /*0eb0*/  IMAD.IADD R2, R238, 0x1, -R2 ;  /* 0x00000001ee027824 */ /* 0x000fe200078e0a02 */
[----:B------:R-:W-:Y:S02]  /*0ec0*/  LEA.HI R8, R4, R4, RZ, 0x1 ;  /* 0x0000000404087211 */ /* 0x000fe400078f08ff */
[----:B------:R-:W-:-:S02]  /*0ed0*/  LOP3.LUT R0, R0, 0xffffffc, RZ, 0xc0, !PT ;  /* 0x0ffffffc00007812 */ /* 0x000fc400078ec0ff */
[----:B------:R-:W-:Y:S02]  /*0ee0*/  LEA.HI R13, R3, R19, RZ, 0x2 ;  /* 0x00000013030d7211 */ /* 0x000fe400078f10ff */
[----:B------:R-:W-:Y:S01]  /*0ef0*/  LOP3.LUT R3, R8, 0x3fffffe, RZ, 0xc0, !PT ;  /* 0x03fffffe08037812 */ /* 0x000fe200078ec0ff */
[----:B------:R-:W-:Y:S01]  /*0f00*/  IMAD.IADD R5, R6, 0x1, -R0 ;  /* 0x0000000106057824 */ /* 0x000fe200078e0a00 */
[----:B------:R-:W-:Y:S01]  /*0f10*/  IADD3 R237, R204, 0x40, RZ ;  /* 0x00000040cced7810 */ /* 0x000fe20007ffe0ff */
[----:B------:R-:W-:Y:S01]  /*0f20*/  IMAD R0, R6, 0x8, R2 ;  /* 0x0000000806007824 */ /* 0x000fe200078e0202 */
[----:B------:R-:W-:Y:S01]  /*0f30*/  SHF.R.S32.HI R2, RZ, 0x2, R13 ;  /* 0x00000002ff027819 */ /* 0x000fe2000001140d */
[----:B------:R-:W-:Y:S01]  /*0f40*/  IMAD.IADD R11, R4, 0x1, -R3 ;  /* 0x00000001040b7824 */ /* 0x000fe200078e0a03 */
[----:B------:R-:W-:Y:S01]  /*0f50*/  LEA.HI R3, R9, R238, RZ, 0x3 ;  /* 0x000000ee09037211 */ /* 0x000fe200078f18ff */
[----:B------:R-:W-:Y:S01]  /*0f60*/  IMAD.U32 R4, R0, 0x20, R10 ;  /* 0x0000002000047824 */ /* 0x000fe200078e000a */
[----:B------:R-:W-:Y:S01]  /*0f70*/  LEA.HI R0, R235, R235, RZ, 0x1 ;  /* 0x000000ebeb007211 */ /* 0x000fe200078f08ff */
[----:B------:R-:W-:Y:S01]  /*0f80*/  IMAD R18, R5, 0x10, R2 ;  /* 0x0000001005127824 */ /* 0x000fe200078e0202 */
[----:B------:R-:W-:Y:S01]  /*0f90*/  LOP3.LUT R2, R3, 0xfffffff8, RZ, 0xc0, !PT ;  /* 0xfffffff803027812 */ /* 0x000fe200078ec0ff */
[----:B------:R-:W-:Y:S01]  /*0fa0*/  IMAD.SHL.U32 R6, R6, 0x200, RZ ;  /* 0x0000020006067824 */ /* 0x000fe200078e00ff */
[----:B------:R1:W-:Y:S01]  /*0fb0*/  STL [R1+0x5c], R4 ;  /* 0x00005c0401007387 */ /* 0x0003e20000100800 */
[----:B------:R-:W-:-:S02]  /*0fc0*/  SHF.R.S32.HI R9, RZ, 0x1, R7 ;  /* 0x00000001ff097819 */ /* 0x000fc40000011407 */
[----:B------:R-:W-:Y:S01]  /*0fd0*/  IMAD.IADD R3, R238, 0x1, -R2 ;  /* 0x00000001ee037824 */ /* 0x000fe200078e0a02 */
[----:B------:R-:W-:Y:S01]  /*0fe0*/  SHF.R.S32.HI R10, RZ, 0x1f, R7 ;  /* 0x0000001fff0a7819 */ /* 0x000fe20000011407 */
[----:B------:R-:W-:Y:S01]  /*0ff0*/  IMAD.SHL.U32 R2, R0, 0x20, RZ ;  /* 0x0000002000027824 */ /* 0x000fe200078e00ff */
[----:B------:R2:W-:Y:S01]  /*1000*/  STL [R1+0x90], R18 ;  /* 0x0000901201007387 */ /* 0x0005e20000100800 */
[----:B------:R-:W-:Y:S02]  /*1010*/  IADD3 R236, R204, 0x20, RZ ;  /* 0x00000020ccec7810 */ /* 0x000fe40007ffe0ff */
[----:B------:R-:W-:Y:S02]  /*1020*/  LEA.HI R7, R3, R3, RZ, 0x1 ;  /* 0x0000000303077211 */ /* 0x000fe400078f08ff */
[----:B------:R-:W-:Y:S02]  /*1030*/  LOP3.LUT R2, R2, 0xffffffc0, RZ, 0xc0, !PT ;  /* 0xffffffc002027812 */ /* 0x000fe400078ec0ff */
[----:B------:R-:W-:-:S02]  /*1040*/  LOP3.LUT R5, R7, 0x3fffffe, RZ, 0xc0, !PT ;  /* 0x03fffffe07057812 */ /* 0x000fc400078ec0ff */
[----:B-1----:R-:W-:Y:S02]  /*1050*/  LOP3.LUT R4, R0, 0x1ffffffe, RZ, 0xc0, !PT ;  /* 0x1ffffffe00047812 */ /* 0x002fe400078ec0ff */
[----:B------:R-:W-:Y:S01]  /*1060*/  SHF.R.S32.HI R0, RZ, 0x1, R8 ;  /* 0x00000001ff007819 */ /* 0x000fe20000011408 */
[----:B------:R-:W-:Y:S02]  /*1070*/  IMAD.IADD R8, R3, 0x1, -R5 ;  /* 0x0000000103087824 */ /* 0x000fe400078e0a05 */
[C---:B------:R-:W-:Y:S01]  /*1080*/  IMAD.IADD R4, R235.reuse, 0x1, -R4 ;  /* 0x00000001eb047824 */ /* 0x040fe200078e0a04 */
[C---:B------:R-:W-:Y:S01]  /*1090*/  LOP3.LUT P2, RZ, R0.reuse, 0x2, RZ, 0xc0, !PT ;  /* 0x0000000200ff7812 */ /* 0x040fe2000784c0ff */
[----:B------:R-:W-:Y:S02]  /*10a0*/  IMAD.SHL.U32 R0, R0, 0x40, RZ ;  /* 0x0000004000007824 */ /* 0x000fe400078e00ff */
[----:B------:R-:W-:Y:S01]  /*10b0*/  IMAD R15, R4, 0x8, R2 ;  /* 0x00000008040f7824 */ /* 0x000fe200078e0202 */
[----:B------:R-:W-:Y:S01]  /*10c0*/  LEA.HI R2, R10, R9, RZ, 0x2 ;  /* 0x000000090a027211 */ /* 0x000fe200078f10ff */
[----:B------:R-:W-:Y:S01]  /*10d0*/  IMAD R3, R235, 0x2, R6 ;  /* 0x00000002eb037824 */ /* 0x000fe200078e0206 */
[----:B------:R-:W-:-:S02]  /*10e0*/  LOP3.LUT R0, R0, 0xc0, RZ, 0xc0, !PT ;  /* 0x000000c000007812 */ /* 0x000fc400078ec0ff */
[----:B------:R-:W-:Y:S02]  /*10f0*/  LOP3.LUT R2, R2, 0xfffffffc, RZ, 0xc0, !PT ;  /* 0xfffffffc02027812 */ /* 0x000fe400078ec0ff */
[----:B------:R-:W-:Y:S02]  /*1100*/  LOP3.LUT R5, R0, 0x8, R17, 0xf8, !PT ;  /* 0x0000000800057812 */ /* 0x000fe400078ef811 */
[----:B------:R-:W-:Y:S01]  /*1110*/  SHF.R.U32.HI R4, RZ, 0x3, R0 ;  /* 0x00000003ff047819 */ /* 0x000fe20000011600 */
[----:B------:R-:W-:Y:S01]  /*1120*/  IMAD.IADD R2, R9, 0x1, -R2 ;  /* 0x0000000109027824 */ /* 0x000fe200078e0a02 */
[----:B------:R-:W-:Y:S01]  /*1130*/  SHF.R.S32.HI R0, RZ, 0x1, R7 ;  /* 0x00000001ff007819 */ /* 0x000fe20000011407 */
[----:B------:R-:W-:Y:S01]  /*1140*/  IMAD R7, R8, 0x20, R3 ;  /* 0x0000002008077824 */ /* 0x000fe200078e0203 */
[----:B------:R-:W-:Y:S01]  /*1150*/  LOP3.LUT R10, R5, R4, RZ, 0x3c, !PT ;  /* 0x00000004050a7212 */ /* 0x000fe200078e3cff */
[----:B------:R-:W-:Y:S01]  /*1160*/  IMAD.SHL.U32 R5, R16, 0x20, RZ ;  /* 0x0000002010057824 */ /* 0x000fe200078e00ff */
[C---:B------:R-:W-:Y:S01]  /*1170*/  LOP3.LUT R4, R0.reuse, 0x1, RZ, 0xc0, !PT ;  /* 0x0000000100047812 */ /* 0x040fe200078ec0ff */
[----:B------:R-:W-:Y:S01]  /*1180*/  IMAD.SHL.U32 R3, R0, 0x40, RZ ;  /* 0x0000004000037824 */ /* 0x000fe200078e00ff */
[C---:B------:R-:W-:Y:S01]  /*1190*/  LOP3.LUT P3, RZ, R2.reuse, 0x2, RZ, 0xc0, !PT ;  /* 0x0000000202ff7812 */ /* 0x040fe2000786c0ff */
[----:B------:R-:W-:Y:S01]  /*11a0*/  IMAD.SHL.U32 R2, R2, 0x40, RZ ;  /* 0x0000004002027824 */ /* 0x000fe200078e00ff */
[----:B------:R-:W-:Y:S01]  /*11b0*/  LOP3.LUT P0, RZ, R0, 0x2, RZ, 0xc0, !PT ;  /* 0x0000000200ff7812 */ /* 0x000fe2000780c0ff */
[C---:B------:R-:W-:Y:S01]  /*11c0*/  IMAD.SHL.U32 R8, R12.reuse, 0x8, RZ ;  /* 0x000000080c087824 */ /* 0x040fe200078e00ff */
[----:B------:R-:W-:Y:S01]  /*11d0*/  LOP3.LUT R3, R3, 0xc0, RZ, 0xc0, !PT ;  /* 0x000000c003037812 */ /* 0x000fe200078ec0ff */
[----:B------:R-:W-:Y:S01]  /*11e0*/  IMAD R9, R12, 0x8, R11 ;  /* 0x000000080c097824 */ /* 0x000fe200078e020b */
[----:B------:R-:W-:-:S02]  /*11f0*/  LOP3.LUT R0, R5, 0xffffff00, RZ, 0xc0, !PT ;  /* 0xffffff0005007812 */ /* 0x000fc400078ec0ff */
[----:B------:R-:W-:Y:S02]  /*1200*/  LEA.HI R3, R3, R3, RZ, 0x1d ;  /* 0x0000000303037211 */ /* 0x000fe400078fe8ff */
[----:B------:R-:W-:Y:S01]  /*1210*/  ISETP.NE.U32.AND P1, PT, R4, 0x1, PT ;  /* 0x000000010400780c */ /* 0x000fe20003f25070 */
[----:B------:R-:W-:Y:S01]  /*1220*/  IMAD.IADD R4, R0, 0x1, R6 ;  /* 0x0000000100047824 */ /* 0x000fe200078e0206 */
[----:B------:R-:W-:Y:S01]  /*1230*/  LOP3.LUT R2, R2, 0xc0, RZ, 0xc0, !PT ;  /* 0x000000c002027812 */ /* 0x000fe200078ec0ff */
[----:B------:R-:W-:Y:S02]  /*1240*/  IMAD.IADD R3, R3, 0x1, R7 ;  /* 0x0000000103037824 */ /* 0x000fe400078e0207 */
[----:B------:R-:W-:Y:S01]  /*1250*/  IMAD R7, R14, 0x20, R0 ;  /* 0x000000200e077824 */ /* 0x000fe200078e0200 */
[----:B------:R-:W-:Y:S01]  /*1260*/  LOP3.LUT R6, R2, 0x8, R8, 0xf8, !PT ;  /* 0x0000000802067812 */ /* 0x000fe200078ef808 */
[----:B------:R-:W-:Y:S01]  /*1270*/  IMAD.SHL.U32 R251, R3, 0x2, RZ ;  /* 0x0000000203fb7824 */ /* 0x000fe200078e00ff */
[----:B------:R-:W-:Y:S01]  /*1280*/  SHF.R.U32.HI R5, RZ, 0x3, R2 ;  /* 0x00000003ff057819 */ /* 0x000fe20000011602 */
[----:B------:R-:W-:Y:S01]  /*1290*/  IMAD R2, R14, 0x20, R4 ;  /* 0x000000200e027824 */ /* 0x000fe200078e0204 */
[----:B------:R-:W-:Y:S01]  /*12a0*/  SHF.R.S32.HI R8, RZ, 0x1f, R237 ;  /* 0x0000001fff087819 */ /* 0x000fe200000114ed */
[----:B------:R-:W-:Y:S01]  /*12b0*/  IMAD.U32 R0, R9, 0x20, R10 ;  /* 0x0000002009007824 */ /* 0x000fe200078e000a */
[----:B------:R-:W-:-:S02]  /*12c0*/  IADD3 R4, R251, 0x80, RZ ;  /* 0x00000080fb047810 */ /* 0x000fc40007ffe0ff */
[----:B------:R-:W-:Y:S02]  /*12d0*/  IADD3 R252, R251, 0x70, RZ ;  /* 0x00000070fbfc7810 */ /* 0x000fe40007ffe0ff */
[----:B------:R-:W-:Y:S02]  /*12e0*/  @P1 IADD3 R252, R4, 0x10, RZ ;  /* 0x0000001004fc1810 */ /* 0x000fe40007ffe0ff */
[----:B------:R-:W-:Y:S02]  /*12f0*/  LOP3.LUT R4, R13, 0x7ffffffc, RZ, 0xc0, !PT ;  /* 0x7ffffffc0d047812 */ /* 0x000fe400078ec0ff */
[----:B------:R-:W-:Y:S01]  /*1300*/  LOP3.LUT R3, R6, R5, RZ, 0x3c, !PT ;  /* 0x0000000506037212 */ /* 0x000fe200078e3cff */
[----:B------:R-:W-:Y:S01]  /*1310*/  IMAD.MOV.U32 R6, RZ, RZ, 0x20 ;  /* 0x00000020ff067424 */ /* 0x000fe200078e00ff */
[----:B------:R-:W-:Y:S01]  /*1320*/  SHF.R.S32.HI R5, RZ, 0x1f, R236 ;  /* 0x0000001fff057819 */ /* 0x000fe200000114ec */
[----:B------:R-:W-:Y:S01]  /*1330*/  IMAD.IADD R4, R19, 0x1, -R4 ;  /* 0x0000000113047824 */ /* 0x000fe200078e0a04 */
[----:B------:R-:W-:Y:S01]  /*1340*/  LEA R106, R0, 0x3c80, 0x1 ;  /* 0x00003c80006a7811 */ /* 0x000fe200078e08ff */
[C---:B------:R-:W-:Y:S01]  /*1350*/  IMAD.IADD R2, R3.reuse, 0x1, R2 ;  /* 0x0000000103027824 */ /* 0x040fe200078e0202 */
[----:B------:R-:W-:Y:S01]  /*1360*/  SEL R5, R6, 0xffffffe0, !P0 ;  /* 0xffffffe006057807 */ /* 0x000fe20004000000 */
[----:B------:R-:W-:Y:S01]  /*1370*/  IMAD.SHL.U32 R4, R4, 0x2, RZ ;  /* 0x0000000204047824 */ /* 0x000fe200078e00ff */
[----:B------:R-:W-:Y:S01]  /*1380*/  IADD3 R183, R106, 0x20, RZ ;  /* 0x000000206ab77810 */ /* 0x000fe20007ffe0ff */
[----:B------:R-:W-:Y:S01]  /*1390*/  IMAD.IADD R3, R3, 0x1, R7 ;  /* 0x0000000103037824 */ /* 0x000fe200078e0207 */
[----:B------:R-:W-:Y:S01]  /*13a0*/  SHF.R.S32.HI R7, RZ, 0x1f, R204 ;  /* 0x0000001fff077819 */ /* 0x000fe200000114cc */
[----:B------:R-:W-:Y:S01]  /*13b0*/  IMAD.IADD R7, R18, 0x1, R15 ;  /* 0x0000000112077824 */ /* 0x000fe200078e020f */
[C---:B--2---:R-:W-:Y:S01]  /*13c0*/  IADD3 R18, R4.reuse, 0x8, RZ ;  /* 0x0000000804127810 */ /* 0x044fe20007ffe0ff */
[----:B------:R-:W-:Y:S01]  /*13d0*/  STL [R1+0x4c], R4 ;  /* 0x00004c0401007387 */ /* 0x000fe20000100800 */
[----:B------:R-:W-:-:S02]  /*13e0*/  IADD3 R17, R4, 0x10, RZ ;  /* 0x0000001004117810 */ /* 0x000fc40007ffe0ff */
[C---:B------:R-:W-:Y:S01]  /*13f0*/  IADD3 R16, R4.reuse, 0x18, RZ ;  /* 0x0000001804107810 */ /* 0x040fe20007ffe0ff */
[----:B------:R1:W-:Y:S01]  /*1400*/  STL [R1+0x94], R7 ;  /* 0x0000940701007387 */ /* 0x0003e20000100800 */
[C---:B------:R-:W-:Y:S02]  /*1410*/  IADD3 R14, R4.reuse, 0x20, RZ ;  /* 0x00000020040e7810 */ /* 0x040fe40007ffe0ff */
[C---:B------:R-:W-:Y:S01]  /*1420*/  IADD3 R13, R4.reuse, 0x28, RZ ;  /* 0x00000028040d7810 */ /* 0x040fe20007ffe0ff */
[----:B------:R-:W-:Y:S01]  /*1430*/  STL [R1+0x38], R18 ;  /* 0x0000381201007387 */ /* 0x000fe20000100800 */
[C---:B------:R-:W-:Y:S02]  /*1440*/  IADD3 R12, R4.reuse, 0x30, RZ ;  /* 0x00000030040c7810 */ /* 0x040fe40007ffe0ff */
[C---:B------:R-:W-:Y:S01]  /*1450*/  IADD3 R11, R4.reuse, 0x38, RZ ;  /* 0x00000038040b7810 */ /* 0x040fe20007ffe0ff */
[----:B------:R-:W-:Y:S01]  /*1460*/  STL [R1+0x34], R17 ;  /* 0x0000341101007387 */ /* 0x000fe20000100800 */
[----:B------:R-:W-:-:S02]  /*1470*/  IADD3 R10, R4, 0x40, RZ ;  /* 0x00000040040a7810 */ /* 0x000fc40007ffe0ff */
[C---:B------:R-:W-:Y:S01]  /*1480*/  IADD3 R9, R4.reuse, 0x48, RZ ;  /* 0x0000004804097810 */ /* 0x040fe20007ffe0ff */
[----:B------:R-:W-:Y:S01]  /*1490*/  STL [R1+0x30], R16 ;  /* 0x0000301001007387 */ /* 0x000fe20000100800 */
[----:B------:R-:W-:Y:S02]  /*14a0*/  IADD3 R8, R4, 0x50, RZ ;  /* 0x0000005004087810 */ /* 0x000fe40007ffe0ff */
[----:B------:R-:W-:Y:S01]  /*14b0*/  SHF.R.S32.HI R15, RZ, 0x1f, R18 ;  /* 0x0000001fff0f7819 */ /* 0x000fe20000011412 */
[----:B------:R2:W-:Y:S01]  /*14c0*/  STL [R1+0x2c], R14 ;  /* 0x00002c0e01007387 */ /* 0x0005e20000100800 */
[----:B------:R-:W-:Y:S02]  /*14d0*/  SHF.R.S32.HI R0, RZ, 0x1f, R10 ;  /* 0x0000001fff007819 */ /* 0x000fe4000001140a */
[----:B------:R-:W-:Y:S01]  /*14e0*/  LEA R181, R2, 0x6080, 0x1 ;  /* 0x0000608002b57811 */ /* 0x000fe200078e08ff */
[----:B------:R-:W-:Y:S01]  /*14f0*/  STL [R1+0x28], R13 ;  /* 0x0000280d01007387 */ /* 0x000fe20000100800 */
[----:B------:R-:W-:-:S02]  /*1500*/  LEA R107, R3, 0x1880, 0x1 ;  /* 0x00001880036b7811 */ /* 0x000fc400078e08ff */
[----:B------:R-:W-:Y:S01]  /*1510*/  @P2 IADD3 R183, R106, -0x20, RZ ;  /* 0xffffffe06ab72810 */ /* 0x000fe20007ffe0ff */
[----:B------:R3:W-:Y:S01]  /*1520*/  STL [R1+0x24], R12 ;  /* 0x0000240c01007387 */ /* 0x0007e20000100800 */
[----:B-1----:R-:W-:Y:S02]  /*1530*/  IADD3 R7, R4, 0x58, RZ ;  /* 0x0000005804077810 */ /* 0x002fe40007ffe0ff */
[----:B------:R-:W-:Y:S01]  /*1540*/  SEL R4, R6, 0xffffffe0, !P3 ;  /* 0xffffffe006047807 */ /* 0x000fe20005800000 */
[----:B------:R-:W-:Y:S01]  /*1550*/  STL [R1+0x20], R11 ;  /* 0x0000200b01007387 */ /* 0x000fe20000100800 */
[----:B------:R-:W-:Y:S02]  /*1560*/  SHF.R.S32.HI R6, RZ, 0x1f, R17 ;  /* 0x0000001fff067819 */ /* 0x000fe40000011411 */
[C---:B------:R-:W-:Y:S01]  /*1570*/  IADD3 R191, R183.reuse, 0x400, RZ ;  /* 0x00000400b7bf7810 */ /* 0x040fe20007ffe0ff */
[----:B------:R-:W-:Y:S01]  /*1580*/  STL [R1+0x1c], R10 ;  /* 0x00001c0a01007387 */ /* 0x000fe20000100800 */
[----:B------:R-:W-:Y:S01]  /*1590*/  IADD3 R190, R183, 0x800, RZ ;  /* 0x00000800b7be7810 */ /* 0x000fe20007ffe0ff */
[----:B------:R-:W-:Y:S01]  /*15a0*/  IMAD.IADD R182, R181, 0x1, R4 ;  /* 0x00000001b5b67824 */ /* 0x000fe200078e0204 */
[C---:B------:R-:W-:Y:S01]  /*15b0*/  IADD3 R189, R183.reuse, 0xc00, RZ ;  /* 0x00000c00b7bd7810 */ /* 0x040fe20007ffe0ff */
[----:B------:R1:W-:Y:S01]  /*15c0*/  STL [R1+0x18], R9 ;  /* 0x0000180901007387 */ /* 0x0003e20000100800 */
[C---:B------:R-:W-:Y:S01]  /*15d0*/  IADD3 R188, R183.reuse, 0x1000, RZ ;  /* 0x00001000b7bc7810 */ /* 0x040fe20007ffe0ff */
[----:B------:R-:W-:Y:S01]  /*15e0*/  IMAD.IADD R180, R4, 0x1, R107 ;  /* 0x0000000104b47824 */ /* 0x000fe200078e026b */
[----:B------:R-:W-:Y:S01]  /*15f0*/  IADD3 R187, R183, 0x1400, RZ ;  /* 0x00001400b7bb7810 */ /* 0x000fe20007ffe0ff */
[----:B------:R-:W-:Y:S01]  /*1600*/  STL [R1+0x14], R8 ;  /* 0x0000140801007387 */ /* 0x000fe20000100800 */
[----:B--2---:R-:W-:-:S02]  /*1610*/  SHF.R.S32.HI R14, RZ, 0x1f, R14 ;  /* 0x0000001fff0e7819 */ /* 0x004fc4000001140e */
[C---:B------:R-:W-:Y:S01]  /*1620*/  IADD3 R186, R183.reuse, 0x1800, RZ ;  /* 0x00001800b7ba7810 */ /* 0x040fe20007ffe0ff */
[----:B------:R2:W-:Y:S01]  /*1630*/  STL [R1+0x88], R15 ;  /* 0x0000880f01007387 */ /* 0x0005e20000100800 */
[C---:B------:R-:W-:Y:S02]  /*1640*/  IADD3 R185, R183.reuse, 0x1c00, RZ ;  /* 0x00001c00b7b97810 */ /* 0x040fe40007ffe0ff */
[----:B------:R-:W-:Y:S01]  /*1650*/  IADD3 R184, R183, 0x2000, RZ ;  /* 0x00002000b7b87810 */ /* 0x000fe20007ffe0ff */
[----:B------:R-:W-:Y:S01]  /*1660*/  STL [R1+0x10], R7 ;  /* 0x0000100701007387 */ /* 0x000fe20000100800 */
[----:B---3--:R-:W-:-:S03]  /*1670*/  SHF.R.S32.HI R12, RZ, 0x1f, R12 ;  /* 0x0000001fff0c7819 */ /* 0x008fc6000001140c */
[----:B------:R3:W-:Y:S01]  /*1680*/  STL [R1+0x84], R6 ;  /* 0x0000840601007387 */ /* 0x0007e20000100800 */
[----:B-1----:R-:W-:Y:S02]  /*1690*/  SHF.R.S32.HI R9, RZ, 0x1f, R9 ;  /* 0x0000001fff097819 */ /* 0x002fe40000011409 */
[----:B--2---:R-:W-:-:S05]  /*16a0*/  SHF.R.S32.HI R15, RZ, 0x1f, R16 ;  /* 0x0000001fff0f7819 */ /* 0x004fca0000011410 */
[----:B------:R-:W-:Y:S01]  /*16b0*/  STL [R1+0x80], R15 ;  /* 0x0000800f01007387 */ /* 0x000fe20000100800 */
[----:B---3--:R-:W-:-:S03]  /*16c0*/  SHF.R.S32.HI R6, RZ, 0x1f, R13 ;  /* 0x0000001fff067819 */ /* 0x008fc6000001140d */
[----:B------:R-:W-:Y:S04]  /*16d0*/  STL [R1+0x7c], R14 ;  /* 0x00007c0e01007387 */ /* 0x000fe80000100800 */
[----:B------:R1:W-:Y:S04]  /*16e0*/  STL [R1+0x78], R6 ;  /* 0x0000780601007387 */ /* 0x0003e80000100800 */
[----:B------:R-:W-:Y:S01]  /*16f0*/  STL [R1+0x74], R12 ;  /* 0x0000740c01007387 */ /* 0x000fe20000100800 */
[----:B-1----:R-:W-:-:S05]  /*1700*/  SHF.R.S32.HI R6, RZ, 0x1f, R11 ;  /* 0x0000001fff067819 */ /* 0x002fca000001140b */
[----:B------:R1:W-:Y:S04]  /*1710*/  STL [R1+0x70], R6 ;  /* 0x0000700601007387 */ /* 0x0003e80000100800 */
[----:B------:R2:W-:Y:S04]  /*1720*/  STL [R1+0x6c], R0 ;  /* 0x00006c0001007387 */ /* 0x0005e80000100800 */
[----:B------:R-:W-:Y:S01]  /*1730*/  STL [R1+0x68], R9 ;  /* 0x0000680901007387 */ /* 0x000fe20000100800 */
[----:B-1----:R-:W-:Y:S02]  /*1740*/  SHF.R.S32.HI R6, RZ, 0x1f, R7 ;  /* 0x0000001fff067819 */ /* 0x002fe40000011407 */
[----:B--2---:R-:W-:-:S05]  /*1750*/  SHF.R.S32.HI R0, RZ, 0x1f, R8 ;  /* 0x0000001fff007819 */ /* 0x004fca0000011408 */
[----:B------:R1:W-:Y:S04]  /*1760*/  STL [R1+0x64], R0 ;  /* 0x0000640001007387 */ /* 0x0003e80000100800 */
[----:B------:R-:W-:Y:S01]  /*1770*/  STL [R1+0x60], R6 ;  /* 0x0000600601007387 */ /* 0x000fe20000100800 */
[----:B-1----:R-:W-:-:S05]  /*1780*/  IMAD.IADD R0, R251, 0x1, R5 ;  /* 0x00000001fb007824 */ /* 0x002fca00078e0205 */
[----:B------:R1:W-:Y:S02]  /*1790*/  STL [R1+0x40], R0 ;  /* 0x0000400001007387 */ /* 0x0003e40000100800 */
[----:B-1----:R-:W-:-:S05]  /*17a0*/  IMAD.IADD R0, R5, 0x1, R252 ;  /* 0x0000000105007824 */ /* 0x002fca00078e02fc */
[----:B------:R1:W-:Y:S02]  /*17b0*/  STL [R1+0x3c], R0 ;  /* 0x00003c0001007387 */ /* 0x0003e40000100800 */
.L_x_143:
[----:B-1----:R-:W2:Y:S01]  /*17c0*/  LDL R0, [R1+0xc] ;  /* 0x00000c0001007983 */ /* 0x002ea20000100800 */
[----:B------:R-:W-:Y:S01]  /*17d0*/  IMAD.MOV.U32 R8, RZ, RZ, 0x4 ;  /* 0x00000004ff087424 */ /* 0x000fe200078e00ff */
[----:B------:R-:W-:Y:S02]  /*17e0*/  ISETP.NE.U32.AND P4, PT, RZ, c[0x0][0x370], PT ;  /* 0x0000dc00ff007a0c */ /* 0x000fe40003f85070 */
[----:B------:R-:W-:Y:S02]  /*17f0*/  ISETP.NE.U32.AND P3, PT, RZ, c[0x0][0x360], PT ;  /* 0x0000d800ff007a0c */ /* 0x000fe40003f65070 */
[----:B------:R-:W-:Y:S01]  /*1800*/  ISETP.NE.AND.EX P4, PT, RZ, c[0x0][0x374], PT, P4 ;  /* 0x0000dd00ff007a0c */ /* 0x000fe20003f85340 */
[----:B--2---:R-:W-:-:S05]  /*1810*/  IMAD.WIDE R2, R0, R8, c[0x0][0x588] ;  /* 0x0001620000027625 */ /* 0x004fca00078e0208 */
[----:B------:R-:W2:Y:S01]  /*1820*/  LDG.E R250, [R2.64] ;  /* 0x0000000602fa7981 */ /* 0x000ea2000c1e1900 */
[----:B------:R-:W-:Y:S01]  /*1830*/  ISETP.NE.AND.EX P3, PT, RZ, c[0x0][0x364], PT, P3 ;  /* 0x0000d900ff007a0c */ /* 0x000fe20003f65330 */
[----:B------:R-:W-:Y:S01]  /*1840*/  IMAD.MOV.U32 R244, RZ, RZ, RZ ;  /* 0x000000fffff47224 */ /* 0x000fe200078e00ff */
[----:B------:R-:W-:Y:S01]  /*1850*/  ISETP.NE.U32.AND P0, PT, RZ, c[0x0][0x348], PT ;  /* 0x0000d200ff007a0c */ /* 0x000fe20003f05070 */
[----:B------:R-:W-:-:S03]  /*1860*/  IMAD.MOV.U32 R10, RZ, RZ, RZ ;  /* 0x000000ffff0a7224 */ /* 0x000fc600078e00ff */
[----:B------:R-:W-:Y:S02]  /*1870*/  ISETP.NE.AND.EX P0, PT, RZ, c[0x0][0x34c], PT, P0 ;  /* 0x0000d300ff007a0c */ /* 0x000fe40003f05300 */
[----:B--2---:R-:W-:Y:S01]  /*1880*/  SHF.R.S32.HI R12, RZ, 0x1f, R250 ;  /* 0x0000001fff0c7819 */ /* 0x004fe200000114fa */
[C---:B------:R-:W-:Y:S01]  /*1890*/  IMAD.SHL.U32 R17, R250.reuse, 0x4, RZ ;  /* 0x00000004fa117824 */ /* 0x040fe200078e00ff */
[C---:B------:R-:W-:Y:S02]  /*18a0*/  @P4 LEA R6, P2, R250.reuse, c[0x0][0x370], 0x2 ;  /* 0x0000dc00fa064a11 */ /* 0x040fe400078410ff */
[C-C-:B------:R-:W-:Y:S01]  /*18b0*/  SHF.L.U64.HI R14, R250.reuse, 0x2, R12.reuse ;  /* 0x00000002fa0e7819 */ /* 0x140fe2000001020c */
[----:B------:R1:W-:Y:S01]  /*18c0*/  STL [R1+0x54], R12 ;  /* 0x0000540c01007387 */ /* 0x0003e20000100800 */
[----:B------:R-:W-:Y:S02]  /*18d0*/  @P4 LEA.HI.X R7, R250, c[0x0][0x374], R12, 0x2, P2 ;  /* 0x0000dd00fa074a11 */ /* 0x000fe400010f140c */
[C---:B------:R-:W-:Y:S01]  /*18e0*/  @P3 IADD3 R4, P1, R17.reuse, c[0x0][0x360], RZ ;  /* 0x0000d80011043a10 */ /* 0x040fe20007f3e0ff */
[----:B------:R1:W-:Y:S01]  /*18f0*/  STL [R1+0x44], R17 ;  /* 0x0000441101007387 */ /* 0x0003e20000100800 */
[----:B------:R-:W-:-:S02]  /*1900*/  IADD3 R2, P2, R17, c[0x0][0x348], RZ ;  /* 0x0000d20011027a10 */ /* 0x000fc40007f5e0ff */
[C---:B------:R-:W-:Y:S01]  /*1910*/  @P3 IADD3.X R5, R14.reuse, c[0x0][0x364], RZ, P1, !PT ;  /* 0x0000d9000e053a10 */ /* 0x040fe20000ffe4ff */
[----:B------:R1:W5:Y:S01]  /*1920*/  @P4 LDG.E R244, [R6.64] ;  /* 0x0000000606f44981 */ /* 0x000362000c1e1900 */
[----:B------:R-:W-:-:S03]  /*1930*/  IADD3.X R3, R14, c[0x0][0x34c], RZ, P2, !PT ;  /* 0x0000d3000e037a10 */ /* 0x000fc600017fe4ff */
[----:B------:R1:W5:Y:S04]  /*1940*/  @P3 LDG.E R15, [R4.64] ;  /* 0x00000006040f3981 */ /* 0x000368000c1e1900 */
[----:B------:R1:W5:Y:S04]  /*1950*/  @P0 LDG.E R10, [R2.64] ;  /* 0x00000006020a0981 */ /* 0x000368000c1e1900 */
[----:B------:R1:W-:Y:S01]  /*1960*/  STL [R1+0x48], R14 ;  /* 0x0000480e01007387 */ /* 0x0003e20000100800 */
[----:B------:R-:W-:Y:S01]  /*1970*/  YIELD ;  /* 0x0000000000007946 */ /* 0x000fe20003800000 */
[----:B------:R-:W-:Y:S05]  /*1980*/  @P3 BRA `(.L_x_35) ;  /* 0x0000005000003947 */ /* 0x000fea0003800000 */
[----:B-----5:R-:W-:Y:S01]  /*1990*/  MOV R15, c[0x0][0x168] ;  /* 0x00005a00000f7a02 */ /* 0x020fe20000000f00 */
[----:B------:R-:W-:Y:S05]  /*19a0*/  @!P0 BRA `(.L_x_35) ;  /* 0x0000003000008947 */ /* 0x000fea0003800000 */
[----:B------:R2:W3:Y:S04]  /*19b0*/  LDG.E R0, [R2.64] ;  /* 0x0000000602007981 */ /* 0x0004e8000c1e1900 */
[----:B-12---:R-:W3:Y:S02]  /*19c0*/  LDG.E R2, [R2.64+0x4] ;  /* 0x0000040602027981 */ /* 0x006ee4000c1e1900 */
[----:B---3--:R-:W-:-:S02]  /*19d0*/  IADD3 R15, -R0, R2, RZ ;  /* 0x00000002000f7210 */ /* 0x008fc40007ffe1ff */
.L_x_35:
[----:B------:R-:W-:-:S04]  /*19e0*/  ISETP.NE.U32.AND P1, PT, RZ, c[0x0][0x368], PT ;  /* 0x0000da00ff007a0c */ /* 0x000fc80003f25070 */
[----:B------:R-:W-:-:S13]  /*19f0*/  ISETP.NE.AND.EX P1, PT, RZ, c[0x0][0x36c], PT, P1 ;  /* 0x0000db00ff007a0c */ /* 0x000fda0003f25310 */
[----:B------:R-:W-:Y:S05]  /*1a00*/  @!P1 BRA `(.L_x_36) ;  /* 0x0000004000009947 */ /* 0x000fea0003800000 */
[----:B-1----:R-:W-:-:S04]  /*1a10*/  IADD3 R2, P1, R17, c[0x0][0x368], RZ ;  /* 0x0000da0011027a10 */ /* 0x002fc80007f3e0ff */
[----:B------:R-:W-:-:S05]  /*1a20*/  IADD3.X R3, R14, c[0x0][0x36c], RZ, P1, !PT ;  /* 0x0000db000e037a10 */ /* 0x000fca0000ffe4ff */
[----:B------:R1:W5:Y:S01]  /*1a30*/  LDG.E R0, [R2.64] ;  /* 0x0000000602007981 */ /* 0x000362000c1e1900 */
[----:B------:R-:W-:Y:S05]  /*1a40*/  BRA `(.L_x_37) ;  /* 0x0000008000007947 */ /* 0x000fea0003800000 */
.L_x_36:
[----:B------:R-:W-:Y:S01]  /*1a50*/  ISETP.NE.U32.AND P1, PT, RZ, c[0x0][0x350], PT ;  /* 0x0000d400ff007a0c */ /* 0x000fe20003f25070 */
[----:B------:R-:W-:-:S03]  /*1a60*/  IMAD.U32 R0, RZ, RZ, UR5 ;  /* 0x00000005ff007e24 */ /* 0x000fc6000f8e00ff */
[----:B------:R-:W-:-:S13]  /*1a70*/  ISETP.NE.AND.EX P1, PT, RZ, c[0x0][0x354], PT, P1 ;  /* 0x0000d500ff007a0c */ /* 0x000fda0003f25310 */
[----:B------:R-:W-:Y:S05]  /*1a80*/  @!P1 BRA `(.L_x_37) ;  /* 0x0000004000009947 */ /* 0x000fea0003800000 */
[----:B-1----:R-:W-:-:S05]  /*1a90*/  IMAD.WIDE R2, R250, R8, c[0x0][0x350] ;  /* 0x0000d400fa027625 */ /* 0x002fca00078e0208 */
[----:B------:R-:W2:Y:S04]  /*1aa0*/  LDG.E R4, [R2.64] ;  /* 0x0000000602047981 */ /* 0x000ea8000c1e1900 */
[----:B------:R-:W2:Y:S02]  /*1ab0*/  LDG.E R0, [R2.64+0x4] ;  /* 0x0000040602007981 */ /* 0x000ea4000c1e1900 */
[----:B--2---:R-:W-:-:S04]  /*1ac0*/  IADD3 R0, -R4, R0, RZ ;  /* 0x0000000004007210 */ /* 0x004fc80007ffe1ff */
.L_x_37:
[----:B------:R-:W2:Y:S01]  /*1ad0*/  LDL R13, [R1+0x8] ;  /* 0x00000800010d7983 */ /* 0x000ea20000100800 */
[----:B-----5:R-:W-:Y:S01]  /*1ae0*/  IMAD.IADD R16, R0, 0x1, -R244 ;  /* 0x0000000100107824 */ /* 0x020fe200078e0af4 */
[----:B------:R-:W-:Y:S04]  /*1af0*/  BSSY B0, `(.L_x_38) ;  /* 0x000002e000007945 */ /* 0x000fe80003800000 */
[----:B------:R-:W-:-:S02]  /*1b00*/  IADD3 R0, R16, 0x2f, RZ ;  /* 0x0000002f10007810 */ /* 0x000fc40007ffe0ff */
[----:B------:R-:W-:-:S03]  /*1b10*/  ISETP.GE.AND P1, PT, R16, 0x1, PT ;  /* 0x000000011000780c */ /* 0x000fc60003f26270 */
[----:B------:R-:W-:-:S05]  /*1b20*/  IMAD.HI R0, R0, 0x2aaaaaab, RZ ;  /* 0x2aaaaaab00007827 */ /* 0x000fca00078e02ff */
[----:B-1----:R-:W-:-:S04]  /*1b30*/  SHF.R.U32.HI R2, RZ, 0x1f, R0 ;  /* 0x0000001fff027819 */ /* 0x002fc80000011600 */
[----:B------:R-:W-:Y:S01]  /*1b40*/  LEA.HI.SX32 R11, R0, R2, 0x1d ;  /* 0x00000002000b7211 */ /* 0x000fe200078feaff */
[----:B------:R-:W-:Y:S01]  /*1b50*/  IMAD.MOV.U32 R2, RZ, RZ, RZ ;  /* 0x000000ffff027224 */ /* 0x000fe200078e00ff */
[C---:B--2---:R-:W-:Y:S02]  /*1b60*/  LOP3.LUT R3, R13.reuse, 0xff000000, RZ, 0xc0, !PT ;  /* 0xff0000000d037812 */ /* 0x044fe400078ec0ff */
[----:B------:R-:W-:Y:S02]  /*1b70*/  LOP3.LUT R4, R13, 0xff0000, RZ, 0xc0, !PT ;  /* 0x00ff00000d047812 */ /* 0x000fe400078ec0ff */
[----:B------:R-:W-:-:S04]  /*1b80*/  SHF.R.U32.HI R3, RZ, 0x8, R3 ;  /* 0x00000008ff037819 */ /* 0x000fc80000011603 */
[----:B------:R-:W-:-:S04]  /*1b90*/  LEA.HI R3, R4, R3, RZ, 0x10 ;  /* 0x0000000304037211 */ /* 0x000fc800078f80ff */
[----:B------:R-:W-:Y:S02]  /*1ba0*/  LOP3.LUT R18, R3, 0xff, RZ, 0xc0, !PT ;  /* 0x000000ff03127812 */ /* 0x000fe400078ec0ff */
[----:B------:R-:W-:-:S03]  /*1bb0*/  SHF.R.U32.HI R5, RZ, 0x10, R3 ;  /* 0x00000010ff057819 */ /* 0x000fc60000011603 */
[----:B------:R1:W-:Y:S04]  /*1bc0*/  STL [R1+0x58], R18 ;  /* 0x0000581201007387 */ /* 0x0003e80000100800 */
[----:B------:R1:W-:Y:S01]  /*1bd0*/  STL [R1+0x50], R5 ;  /* 0x0000500501007387 */ /* 0x0003e20000100800 */
[----:B------:R-:W-:Y:S05]  /*1be0*/  @!P1 BRA `(.L_x_39) ;  /* 0x000001e000009947 */ /* 0x000fea0003800000 */
[----:B------:R-:W-:Y:S01]  /*1bf0*/  ISETP.NE.AND P1, PT, R5, RZ, PT ;  /* 0x000000ff0500720c */ /* 0x000fe20003f25270 */
[----:B------:R-:W-:-:S03]  /*1c00*/  IMAD.MOV.U32 R4, RZ, RZ, RZ ;  /* 0x000000ffff047224 */ /* 0x000fc600078e00ff */
[----:B------:R-:W-:-:S04]  /*1c10*/  SEL R0, R5, c[0x0][0x338], P1 ;  /* 0x0000ce0005007a07 */ /* 0x000fc80000800000 */
[----:B------:R-:W-:Y:S02]  /*1c20*/  IABS R3, R0 ;  /* 0x0000000000037213 */ /* 0x000fe40000000000 */
[----:B------:R-:W-:Y:S02]  /*1c30*/  IADD3 R6, R11, -0x1, R0 ;  /* 0xffffffff0b067810 */ /* 0x000fe40007ffe000 */
[----:B------:R-:W2:Y:S02]  /*1c40*/  I2F.RP R2, R3 ;  /* 0x0000000300027306 */ /* 0x000ea40000209400 */
[----:B------:R-:W-:-:S06]  /*1c50*/  IABS R9, R6 ;  /* 0x0000000600097213 */ /* 0x000fcc0000000000 */
[----:B--2---:R-:W2:Y:S02]  /*1c60*/  MUFU.RCP R2, R2 ;  /* 0x0000000200027308 */ /* 0x004ea40000001000 */
[----:B--2---:R-:W-:-:S06]  /*1c70*/  IADD3 R2, R2, 0xffffffe, RZ ;  /* 0x0ffffffe02027810 */ /* 0x004fcc0007ffe0ff */
[----:B-1----:R-:W1:Y:S02]  /*1c80*/  F2I.FTZ.U32.TRUNC.NTZ R5, R2 ;  /* 0x0000000200057305 */ /* 0x002e64000021f000 */
[----:B-1----:R-:W-:-:S04]  /*1c90*/  IMAD.MOV R2, RZ, RZ, -R5 ;  /* 0x000000ffff027224 */ /* 0x002fc800078e0a05 */
        /* <DEDUP_REMOVED lines=19> */
.L_x_39:
[----:B------:R-:W-:Y:S05]  /*1dd0*/  BSYNC B0 ;  /* 0x0000000000007941 */ /* 0x000fea0003800000 */
.L_x_38:
[----:B------:R-:W-:Y:S01]  /*1de0*/  IMAD R239, R18, R2, RZ ;  /* 0x0000000212ef7224 */ /* 0x000fe200078e02ff */
[----:B------:R-:W-:Y:S01]  /*1df0*/  PRMT R0, RZ, 0x7610, R0 ;  /* 0x00007610ff007816 */ /* 0x000fe20000000000 */
[----:B------:R-:W-:Y:S01]  /*1e00*/  IMAD.MOV.U32 R24, RZ, RZ, RZ ;  /* 0x000000ffff187224 */ /* 0x000fe200078e00ff */
[----:B------:R-:W-:Y:S01]  /*1e10*/  MOV R19, RZ ;  /* 0x000000ff00137202 */ /* 0x000fe20000000f00 */
[----:B------:R-:W-:Y:S01]  /*1e20*/  IMAD.IADD R2, R239, 0x1, R2 ;  /* 0x00000001ef027824 */ /* 0x000fe200078e0202 */
[----:B------:R-:W-:Y:S01]  /*1e30*/  CS2R R22, SRZ ;  /* 0x0000000000167805 */ /* 0x000fe2000001ff00 */
        /* <DEDUP_REMOVED lines=51> */
[----:B------:R-:W2:Y:S01]  /*2170*/  LDL R6, [R1+0x4] ;  /* 0x0000040001067983 */ /* 0x000ea20000100800 */
[----:B------:R-:W-:-:S04]  /*2180*/  ISETP.NE.U32.AND P1, PT, RZ, c[0x0][0x340], PT ;  /* 0x0000d000ff007a0c */ /* 0x000fc80003f25070 */
[----:B------:R-:W-:-:S13]  /*2190*/  ISETP.NE.AND.EX P1, PT, RZ, c[0x0][0x344], PT, P1 ;  /* 0x0000d100ff007a0c */ /* 0x000fda0003f25310 */
[----:B------:R-:W-:-:S04]  /*21a0*/  @P1 IADD3 R2, P2, R17, c[0x0][0x340], RZ ;  /* 0x0000d00011021a10 */ /* 0x000fc80007f5e0ff */
[----:B------:R-:W-:-:S05]  /*21b0*/  @P1 IADD3.X R3, R14, c[0x0][0x344], RZ, P2, !PT ;  /* 0x0000d1000e031a10 */ /* 0x000fca00017fe4ff */
[----:B------:R3:W5:Y:S01]  /*21c0*/  @P1 LDG.E R14, [R2.64] ;  /* 0x00000006020e1981 */ /* 0x000762000c1e1900 */
[----:B------:R-:W-:Y:S01]  /*21d0*/  SHF.R.S32.HI R0, RZ, 0x1f, R10 ;  /* 0x0000001fff007819 */ /* 0x000fe2000001140a */
[----:B------:R-:W-:Y:S01]  /*21e0*/  IMAD.MOV.U32 R4, RZ, RZ, c[0x0][0x2c4] ;  /* 0x0000b100ff047624 */ /* 0x000fe200078e00ff */
[----:B------:R-:W-:Y:S01]  /*21f0*/  LOP3.LUT R13, R13, 0xffff, RZ, 0xc0, !PT ;  /* 0x0000ffff0d0d7812 */ /* 0x000fe200078ec0ff */
[----:B-1----:R-:W-:Y:S01]  /*2200*/  IMAD R5, R235, 0x20, R238 ;  /* 0x00000020eb057824 */ /* 0x002fe200078e02ee */
[----:B------:R-:W-:Y:S01]  /*2210*/  ISETP.GE.AND P5, PT, R236, c[0x0][0x198], PT ;  /* 0x00006600ec007a0c */ /* 0x000fe20003fa6270 */
[----:B------:R-:W-:Y:S01]  /*2220*/  IMAD R0, R0, c[0x0][0x178], RZ ;  /* 0x00005e0000007a24 */ /* 0x000fe200078e02ff */
[----:B------:R-:W-:Y:S02]  /*2230*/  ISETP.NE.AND P2, PT, R4, 0x1, PT ;  /* 0x000000010400780c */ /* 0x000fe40003f45270 */
[----:B------:R-:W-:Y:S01]  /*2240*/  SEL R4, R250, RZ, !P0 ;  /* 0x000000fffa047207 */ /* 0x000fe20004000000 */
[----:B------:R-:W-:Y:S01]  /*2250*/  IMAD R0, R10, c[0x0][0x17c], R0 ;  /* 0x00005f000a007a24 */ /* 0x000fe200078e0200 */
[----:B------:R-:W-:-:S02]  /*2260*/  ISETP.GE.AND P4, PT, R237, c[0x0][0x198], PT ;  /* 0x00006600ed007a0c */ /* 0x000fc40003f86270 */
[----:B------:R-:W-:Y:S01]  /*2270*/  IADD3 R132, R209, -0x1, RZ ;  /* 0xffffffffd1847810 */ /* 0x000fe20007ffe0ff */
[----:B---3--:R-:W-:-:S05]  /*2280*/  IMAD.WIDE.U32 R2, R10, c[0x0][0x178], RZ ;  /* 0x00005e000a027a25 */ /* 0x008fca00078e00ff */
[----:B------:R-:W-:-:S05]  /*2290*/  IADD3 R3, R3, R0, RZ ;  /* 0x0000000003037210 */ /* 0x000fca0007ffe0ff */
[----:B------:R-:W-:-:S04]  /*22a0*/  IMAD.WIDE.U32 R2, R13, c[0x0][0x1b8], R2 ;  /* 0x00006e000d027a25 */ /* 0x000fc800078e0002 */
[----:B------:R-:W-:-:S04]  /*22b0*/  IMAD R3, R13, c[0x0][0x1bc], R3 ;  /* 0x00006f000d037a24 */ /* 0x000fc800078e0203 */
[----:B------:R-:W-:-:S04]  /*22c0*/  IMAD.WIDE.U32 R2, R4, c[0x0][0x1c0], R2 ;  /* 0x0000700004027a25 */ /* 0x000fc800078e0002 */
[----:B--2---:R-:W-:Y:S01]  /*22d0*/  IMAD R5, R6, 0x80, R5 ;  /* 0x0000008006057824 */ /* 0x004fe200078e0205 */
[----:B------:R-:W-:-:S03]  /*22e0*/  SEL R6, R12, RZ, !P0 ;  /* 0x000000ff0c067207 */ /* 0x000fc60004000000 */
[----:B------:R-:W-:Y:S01]  /*22f0*/  @P2 IMAD.HI.U32 R7, R5, c[0x0][0x2c8], RZ ;  /* 0x0000b20005072a27 */ /* 0x000fe200078e00ff */
[----:B------:R-:W-:-:S03]  /*2300*/  MOV R0, R5 ;  /* 0x0000000500007202 */ /* 0x000fc60000000f00 */
[----:B------:R-:W-:Y:S01]  /*2310*/  IMAD R6, R6, c[0x0][0x1c0], RZ ;  /* 0x0000700006067a24 */ /* 0x000fe200078e02ff */
[----:B------:R-:W-:Y:S02]  /*2320*/  @P2 SHF.R.U32.HI R0, RZ, c[0x0][0x2cc], R7 ;  /* 0x0000b300ff002a19 */ /* 0x000fe40000011607 */
[----:B------:R-:W-:Y:S01]  /*2330*/  ISETP.GE.AND P2, PT, R204, c[0x0][0x198], PT ;  /* 0x00006600cc007a0c */ /* 0x000fe20003f46270 */
[----:B------:R-:W-:Y:S01]  /*2340*/  IMAD R6, R4, c[0x0][0x1c4], R6 ;  /* 0x0000710004067a24 */ /* 0x000fe200078e0206 */
[--C-:B------:R-:W-:Y:S01]  /*2350*/  SHF.R.S32.HI R7, RZ, 0x1f, R0.reuse ;  /* 0x0000001fff077819 */ /* 0x100fe20000011400 */
[----:B------:R-:W-:-:S03]  /*2360*/  IMAD.MOV R4, RZ, RZ, -R0 ;  /* 0x000000ffff047224 */ /* 0x000fc600078e0a00 */
[----:B------:R-:W-:Y:S01]  /*2370*/  IADD3 R3, R3, R6, RZ ;  /* 0x0000000603037210 */ /* 0x000fe20007ffe0ff */
[----:B------:R-:W-:Y:S02]  /*2380*/  IMAD R4, R4, c[0x0][0x2c4], R5 ;  /* 0x0000b10004047a24 */ /* 0x000fe400078e0205 */
[----:B------:R-:W-:Y:S02]  /*2390*/  IMAD R5, R7, c[0x0][0x1b0], RZ ;  /* 0x00006c0007057a24 */ /* 0x000fe400078e02ff */
[----:B------:R-:W-:-:S04]  /*23a0*/  IMAD.WIDE.U32 R2, R0, c[0x0][0x1b0], R2 ;  /* 0x00006c0000027a25 */ /* 0x000fc800078e0002 */
[----:B------:R-:W-:Y:S01]  /*23b0*/  IMAD R6, R0, c[0x0][0x1b4], R5 ;  /* 0x00006d0000067a24 */ /* 0x000fe200078e0205 */
[----:B------:R-:W-:Y:S01]  /*23c0*/  SHF.R.S32.HI R5, RZ, 0x1f, R4 ;  /* 0x0000001fff057819 */ /* 0x000fe20000011404 */
[----:B------:R-:W-:Y:S02]  /*23d0*/  @!P1 IMAD.MOV.U32 R14, RZ, RZ, R250 ;  /* 0x000000ffff0e9224 */ /* 0x000fe400078e00fa */
[----:B------:R-:W-:Y:S02]  /*23e0*/  IMAD.IADD R3, R3, 0x1, R6 ;  /* 0x0000000103037824 */ /* 0x000fe400078e0206 */
[----:B------:R-:W-:Y:S02]  /*23f0*/  IMAD R0, R5, c[0x0][0x1a8], RZ ;  /* 0x00006a0005007a24 */ /* 0x000fe400078e02ff */
[----:B------:R-:W-:-:S04]  /*2400*/  IMAD.WIDE.U32 R2, R4, c[0x0][0x1a8], R2 ;  /* 0x00006a0004027a25 */ /* 0x000fc800078e0002 */
[----:B------:R-:W-:Y:S01]  /*2410*/  IMAD R0, R4, c[0x0][0x1ac], R0 ;  /* 0x00006b0004007a24 */ /* 0x000fe200078e0200 */
[----:B------:R-:W-:-:S04]  /*2420*/  LEA R12, P0, R2, c[0x0][0x160], 0x1 ;  /* 0x00005800020c7a11 */ /* 0x000fc800078008ff */
[----:B------:R-:W-:-:S04]  /*2430*/  IADD3 R0, R3, R0, RZ ;  /* 0x0000000003007210 */ /* 0x000fc80007ffe0ff */
[----:B------:R-:W-:Y:S01]  /*2440*/  LEA.HI.X R5, R2, c[0x0][0x164], R0, 0x1, P0 ;  /* 0x0000590002057a11 */ /* 0x000fe200000f0c00 */
[----:B------:R-:W-:Y:S05]  /*2450*/  BRA.DIV ~URZ, `(.L_x_41) ;  /* 0x0000bd927f007947 */ /* 0x000fea000b800000 */
[----:B------:R1:W2:Y:S02]  /*2460*/  SHFL.IDX PT, R4, R5, RZ, 0x1c1f ;  /* 0x001c1fff05047589 */ /* 0x0002a400000e0000 */
.L_x_148:
[----:B------:R-:W-:Y:S05]  /*2470*/  BRA.DIV ~URZ, `(.L_x_42) ;  /* 0x0000bde27f007947 */ /* 0x000fea000b800000 */
[----:B------:R3:W4:Y:S02]  /*2480*/  SHFL.IDX PT, R0, R12, RZ, 0x1c1f ;  /* 0x001c1fff0c007589 */ /* 0x00072400000e0000 */
.L_x_149:
[----:B---3--:R-:W3:Y:S01]  /*2490*/  LDL R2, [R1+0x4] ;  /* 0x0000040001027983 */ /* 0x008ee20000100800 */
[----:B------:R-:W-:Y:S01]  /*24a0*/  IMAD R11, R15, c[0x0][0x2c4], RZ ;  /* 0x0000b1000f0b7a24 */ /* 0x000fe200078e02ff */
[----:B------:R-:W-:Y:S01]  /*24b0*/  BSSY B0, `(.L_x_43) ;  /* 0x0000015000007945 */ /* 0x000fe20003800000 */
[----:B---3--:R-:W-:-:S04]  /*24c0*/  LEA R10, R2, R238, 0x7 ;  /* 0x000000ee020a7211 */ /* 0x008fc800078e38ff */
[----:B------:R-:W-:-:S13]  /*24d0*/  ISETP.GE.AND P0, PT, R10, R11, PT ;  /* 0x0000000b0a00720c */ /* 0x000fda0003f06270 */
[----:B------:R-:W-:Y:S05]  /*24e0*/  @P0 BRA `(.L_x_44) ;  /* 0x0000011000000947 */ /* 0x000fea0003800000 */
[----:B------:R-:W3:Y:S01]  /*24f0*/  LDL R17, [R1+0x5c] ;  /* 0x00005c0001117983 */ /* 0x000ee20000100800 */
[-C--:B----4-:R-:W-:Y:S02]  /*2500*/  LEA R8, P3, R204, R0.reuse, 0x1 ;  /* 0x00000000cc087211 */ /* 0x090fe400078608ff */
[----:B------:R-:W-:Y:S02]  /*2510*/  SHF.R.S32.HI R20, RZ, 0x1f, R204 ;  /* 0x0000001fff147819 */ /* 0x000fe400000114cc */
[-C--:B------:R-:W-:Y:S02]  /*2520*/  LEA R6, P1, R236, R0.reuse, 0x1 ;  /* 0x00000000ec067211 */ /* 0x080fe400078208ff */
[----:B------:R-:W-:Y:S02]  /*2530*/  SHF.R.S32.HI R19, RZ, 0x1f, R236 ;  /* 0x0000001fff137819 */ /* 0x000fe400000114ec */
[----:B------:R-:W-:Y:S02]  /*2540*/  SHF.R.S32.HI R18, RZ, 0x1f, R237 ;  /* 0x0000001fff127819 */ /* 0x000fe400000114ed */
[----:B------:R-:W-:-:S02]  /*2550*/  LEA R2, P0, R237, R0, 0x1 ;  /* 0x00000000ed027211 */ /* 0x000fc400078008ff */
[-C--:B--2---:R-:W-:Y:S02]  /*2560*/  LEA.HI.X R9, R204, R4.reuse, R20, 0x1, P3 ;  /* 0x00000004cc097211 */ /* 0x084fe400018f0c14 */
[-C--:B------:R-:W-:Y:S02]  /*2570*/  LEA.HI.X R7, R236, R4.reuse, R19, 0x1, P1 ;  /* 0x00000004ec077211 */ /* 0x080fe400008f0c13 */
[----:B------:R-:W-:Y:S01]  /*2580*/  LEA.HI.X R3, R237, R4, R18, 0x1, P0 ;  /* 0x00000004ed037211 */ /* 0x000fe200000f0c12 */
[----:B---3--:R-:W-:-:S05]  /*2590*/  IMAD.SHL.U32 R0, R17, 0x2, RZ ;  /* 0x0000000211007824 */ /* 0x008fca00078e00ff */
[----:B------:R-:W-:Y:S01]  /*25a0*/  @!PT LDS RZ, [RZ] ;  /* 0x00000000fffff984 */ /* 0x000fe20000000800 */
[----:B------:R-:W-:Y:S01]  /*25b0*/  @!PT LDS RZ, [RZ] ;  /* 0x00000000fffff984 */ /* 0x000fe20000000800 */
[----:B------:R-:W-:Y:S01]  /*25c0*/  @!PT LDS RZ, [RZ] ;  /* 0x00000000fffff984 */ /* 0x000fe20000000800 */
[----:B------:R2:W-:Y:S04]  /*25d0*/  LDGSTS.E.BYPASS.LTC128B.128 [R0+0x6080], [R8.64], !P2 ;  /* 0x0608000008007fae */ /* 0x0005e8000d101d46 */
[----:B------:R2:W-:Y:S04]  /*25e0*/  LDGSTS.E.BYPASS.LTC128B.128 [R0+0x8080], [R6.64], !P5 ;  /* 0x0808000006007fae */ /* 0x0005e8000e901d46 */
[----:B------:R2:W-:Y:S02]  /*25f0*/  LDGSTS.E.BYPASS.LTC128B.128 [R0+0xa080], [R2.64], !P4 ;  /* 0x0a08000002007fae */ /* 0x0005e4000e101d46 */
.L_x_44:
[----:B------:R-:W-:Y:S05]  /*2600*/  BSYNC B0 ;  /* 0x0000000000007941 */ /* 0x000fea0003800000 */
.L_x_43:
[----:B------:R-:W-:Y:S05]  /*2610*/  BRA.DIV ~URZ, `(.L_x_45) ;  /* 0x0000bcb27f007947 */ /* 0x000fea000b800000 */
[----:B--2---:R2:W3:Y:S04]  /*2620*/  SHFL.IDX PT, R4, R5, 0x1, 0x1c1f ;  /* 0x003c1f0005047f89 */ /* 0x0044e800000e0000 */
[----:B----4-:R2:W4:Y:S02]  /*2630*/  SHFL.IDX PT, R0, R12, 0x1, 0x1c1f ;  /* 0x003c1f000c007f89 */ /* 0x01052400000e0000 */
.L_x_150:
[----:B------:R-:W-:Y:S01]  /*2640*/  IADD3 R2, R10, 0x20, RZ ;  /* 0x000000200a027810 */ /* 0x000fe20007ffe0ff */
[----:B------:R-:W-:Y:S03]  /*2650*/  BSSY B0, `(.L_x_46) ;  /* 0x0000014000007945 */ /* 0x000fe60003800000 */
[----:B------:R-:W-:-:S13]  /*2660*/  ISETP.GE.AND P0, PT, R2, R11, PT ;  /* 0x0000000b0200720c */ /* 0x000fda0003f06270 */
[----:B------:R-:W-:Y:S05]  /*2670*/  @P0 BRA `(.L_x_47) ;  /* 0x0000011000000947 */ /* 0x000fea0003800000 */
[----:B--2---:R-:W2:Y:S01]  /*2680*/  LDL R15, [R1+0x5c] ;  /* 0x00005c00010f7983 */ /* 0x004ea20000100800 */
[-C--:B----4-:R-:W-:Y:S02]  /*2690*/  LEA R8, P3, R204, R0.reuse, 0x1 ;  /* 0x00000000cc087211 */ /* 0x090fe400078608ff */
[----:B------:R-:W-:Y:S02]  /*26a0*/  SHF.R.S32.HI R19, RZ, 0x1f, R204 ;  /* 0x0000001fff137819 */ /* 0x000fe400000114cc */
[-C--:B------:R-:W-:Y:S02]  /*26b0*/  LEA R6, P1, R236, R0.reuse, 0x1 ;  /* 0x00000000ec067211 */ /* 0x080fe400078208ff */
[----:B------:R-:W-:Y:S02]  /*26c0*/  SHF.R.S32.HI R18, RZ, 0x1f, R236 ;  /* 0x0000001fff127819 */ /* 0x000fe400000114ec */
[----:B------:R-:W-:Y:S02]  /*26d0*/  SHF.R.S32.HI R17, RZ, 0x1f, R237 ;  /* 0x0000001fff117819 */ /* 0x000fe400000114ed */
[----:B------:R-:W-:-:S02]  /*26e0*/  LEA R2, P0, R237, R0, 0x1 ;  /* 0x00000000ed027211 */ /* 0x000fc400078008ff */
[-C--:B---3--:R-:W-:Y:S02]  /*26f0*/  LEA.HI.X R9, R204, R4.reuse, R19, 0x1, P3 ;  /* 0x00000004cc097211 */ /* 0x088fe400018f0c13 */
[-C--:B------:R-:W-:Y:S02]  /*2700*/  LEA.HI.X R7, R236, R4.reuse, R18, 0x1, P1 ;  /* 0x00000004ec077211 */ /* 0x080fe400008f0c12 */
[----:B------:R-:W-:Y:S01]  /*2710*/  LEA.HI.X R3, R237, R4, R17, 0x1, P0 ;  /* 0x00000004ed037211 */ /* 0x000fe200000f0c11 */
[----:B--2---:R-:W-:-:S05]  /*2720*/  IMAD.SHL.U32 R0, R15, 0x2, RZ ;  /* 0x000000020f007824 */ /* 0x004fca00078e00ff */
[----:B------:R-:W-:Y:S01]  /*2730*/  @!PT LDS RZ, [RZ] ;  /* 0x00000000fffff984 */ /* 0x000fe20000000800 */
[----:B------:R-:W-:Y:S01]  /*2740*/  @!PT LDS RZ, [RZ] ;  /* 0x00000000fffff984 */ /* 0x000fe20000000800 */
[----:B------:R-:W-:Y:S01]  /*2750*/  @!PT LDS RZ, [RZ] ;  /* 0x00000000fffff984 */ /* 0x000fe20000000800 */
[----:B------:R2:W-:Y:S04]  /*2760*/  LDGSTS.E.BYPASS.LTC128B.128 [R0+0x6880], [R8.64], !P2 ;  /* 0x0688000008007fae */ /* 0x0005e8000d101d46 */
[----:B------:R2:W-:Y:S04]  /*2770*/  LDGSTS.E.BYPASS.LTC128B.128 [R0+0x8880], [R6.64], !P5 ;  /* 0x0888000006007fae */ /* 0x0005e8000e901d46 */
[----:B------:R2:W-:Y:S02]  /*2780*/  LDGSTS.E.BYPASS.LTC128B.128 [R0+0xa880], [R2.64], !P4 ;  /* 0x0a88000002007fae */ /* 0x0005e4000e101d46 */
.L_x_47:
[----:B------:R-:W-:Y:S05]  /*2790*/  BSYNC B0 ;  /* 0x0000000000007941 */ /* 0x000fea0003800000 */
.L_x_46:
[----:B------:R-:W-:Y:S05]  /*27a0*/  BRA.DIV ~URZ, `(.L_x_48) ;  /* 0x0000bbf27f007947 */ /* 0x000fea000b800000 */
[----:B---3--:R3:W1:Y:S02]  /*27b0*/  SHFL.IDX PT, R4, R5, 0x2, 0x1c1f ;  /* 0x005c1f0005047f89 */ /* 0x00866400000e0000 */
.L_x_151:
[----:B------:R-:W-:Y:S05]  /*27c0*/  BRA.DIV ~URZ, `(.L_x_49) ;  /* 0x0000bc427f007947 */ /* 0x000fea000b800000 */
[----:B--2-4-:R2:W4:Y:S02]  /*27d0*/  SHFL.IDX PT, R0, R12, 0x2, 0x1c1f ;  /* 0x005c1f000c007f89 */ /* 0x01452400000e0000 */
.L_x_152:
        /* <DEDUP_REMOVED lines=11> */
[-C--:B-1----:R-:W-:Y:S02]  /*2890*/  LEA.HI.X R9, R204, R4.reuse, R19, 0x1, P3 ;  /* 0x00000004cc097211 */ /* 0x082fe400018f0c13 */
        /* <DEDUP_REMOVED lines=9> */
.L_x_51:
[----:B------:R-:W-:Y:S05]  /*2930*/  BSYNC B0 ;  /* 0x0000000000007941 */ /* 0x000fea0003800000 */
.L_x_50:
[----:B------:R-:W-:Y:S05]  /*2940*/  BRA.DIV ~URZ, `(.L_x_52) ;  /* 0x0000bb327f007947 */ /* 0x000fea000b800000 */
[----:B-1----:R1:W2:Y:S04]  /*2950*/  SHFL.IDX PT, R7, R5, 0x3, 0x1c1f ;  /* 0x007c1f0005077f89 */ /* 0x0022a800000e0000 */
[----:B------:R1:W3:Y:S02]  /*2960*/  SHFL.IDX PT, R2, R12, 0x3, 0x1c1f ;  /* 0x007c1f000c027f89 */ /* 0x0002e400000e0000 */
.L_x_153:
[----:B----4-:R-:W4:Y:S01]  /*2970*/  LDL R9, [R1+0x5c] ;  /* 0x00005c0001097983 */ /* 0x010f220000100800 */
[----:B------:R-:W-:Y:S01]  /*2980*/  IADD3 R0, R10, 0x60, RZ ;  /* 0x000000600a007810 */ /* 0x000fe20007ffe0ff */
[----:B------:R-:W-:Y:S01]  /*2990*/  IMAD.MOV.U32 R105, RZ, RZ, 0x30 ;  /* 0x00000030ff697424 */ /* 0x000fe200078e00ff */
[----:B------:R-:W-:Y:S01]  /*29a0*/  SHF.R.S32.HI R15, RZ, 0x1f, R204 ;  /* 0x0000001fff0f7819 */ /* 0x000fe200000114cc */
[----:B------:R-:W-:Y:S01]  /*29b0*/  IMAD R18, R235, 0x20, R238 ;  /* 0x00000020eb127824 */ /* 0x000fe200078e02ee */
[----:B------:R-:W-:Y:S01]  /*29c0*/  ISETP.GE.AND P3, PT, R0, R11, PT ;  /* 0x0000000b0000720c */ /* 0x000fe20003f66270 */
[----:B------:R-:W-:Y:S01]  /*29d0*/  IMAD.MOV.U32 R0, RZ, RZ, c[0x0][0x2b8] ;  /* 0x0000ae00ff007624 */ /* 0x000fe200078e00ff */
[----:B------:R-:W-:Y:S01]  /*29e0*/  SHF.R.S32.HI R19, RZ, 0x1f, R236 ;  /* 0x0000001fff137819 */ /* 0x000fe200000114ec */
[----:B------:R-:W-:Y:S01]  /*29f0*/  IMAD R105, R209, R105, -0x30 ;  /* 0xffffffd0d1697424 */ /* 0x000fe200078e0269 */
[----:B------:R-:W-:Y:S01]  /*2a00*/  SHF.R.S32.HI R28, RZ, 0x1f, R237 ;  /* 0x0000001fff1c7819 */ /* 0x000fe200000114ed */
[----:B-----5:R-:W-:Y:S01]  /*2a10*/  IMAD.WIDE.U32 R242, R14, c[0x0][0x2b0], RZ ;  /* 0x0000ac000ef27a25 */ /* 0x020fe200078e00ff */
[----:B------:R-:W-:-:S02]  /*2a20*/  ISETP.NE.AND P1, PT, R0, 0x1, PT ;  /* 0x000000010000780c */ /* 0x000fc40003f25270 */
[----:B------:R-:W-:Y:S01]  /*2a30*/  SHF.R.S32.HI R0, RZ, 0x1f, R14 ;  /* 0x0000001fff007819 */ /* 0x000fe2000001140e */
[----:B------:R-:W-:Y:S02]  /*2a40*/  IMAD.IADD R3, R18, 0x1, R105 ;  /* 0x0000000112037824 */ /* 0x000fe400078e0269 */
[----:B------:R-:W-:Y:S02]  /*2a50*/  IMAD.MOV.U32 R200, RZ, RZ, RZ ;  /* 0x000000ffffc87224 */ /* 0x000fe400078e00ff */
[----:B---3--:R-:W-:Y:S01]  /*2a60*/  @!P3 LEA R4, P0, R204, R2, 0x1 ;  /* 0x00000002cc04b211 */ /* 0x008fe200078008ff */
[----:B------:R-:W-:Y:S01]  /*2a70*/  IMAD R6, R0, c[0x0][0x2b0], RZ ;  /* 0x0000ac0000067a24 */ /* 0x000fe200078e02ff */
[C---:B------:R-:W-:Y:S01]  /*2a80*/  ISETP.GE.AND P6, PT, R3.reuse, R16, PT ;  /* 0x000000100300720c */ /* 0x040fe20003fc6270 */
[----:B------:R-:W-:Y:S01]  /*2a90*/  IMAD.IADD R3, R3, 0x1, R244 ;  /* 0x0000000103037824 */ /* 0x000fe200078e02f4 */
[----:B-12---:R-:W-:Y:S01]  /*2aa0*/  @!P3 LEA.HI.X R5, R204, R7, R15, 0x1, P0 ;  /* 0x00000007cc05b211 */ /* 0x006fe200000f0c0f */
[----:B------:R-:W-:Y:S01]  /*2ab0*/  IMAD R6, R14, c[0x0][0x2b4], R6 ;  /* 0x0000ad000e067a24 */ /* 0x000fe200078e0206 */
[----:B------:R-:W-:Y:S01]  /*2ac0*/  ISETP.GT.OR P6, PT, R18, 0x2f, P6 ;  /* 0x0000002f1200780c */ /* 0x000fe200037c4670 */
[----:B------:R-:W-:-:S04]  /*2ad0*/  @P1 IMAD.HI.U32 R8, R3, c[0x0][0x2bc], RZ ;  /* 0x0000af0003081a27 */ /* 0x000fc800078e00ff */
[----:B------:R-:W-:Y:S01]  /*2ae0*/  IMAD.MOV.U32 R0, RZ, RZ, R3 ;  /* 0x000000ffff007224 */ /* 0x000fe200078e0003 */
[----:B------:R-:W-:Y:S01]  /*2af0*/  @P1 SHF.R.U32.HI R0, RZ, c[0x0][0x2c0], R8 ;  /* 0x0000b000ff001a19 */ /* 0x000fe20000011608 */
[----:B------:R-:W-:Y:S01]  /*2b00*/  IMAD.IADD R248, R243, 0x1, R6 ;  /* 0x00000001f3f87824 */ /* 0x000fe200078e0206 */
[----:B------:R-:W-:Y:S01]  /*2b10*/  @!P3 LEA R6, P1, R237, R2, 0x1 ;  /* 0x00000002ed06b211 */ /* 0x000fe200078208ff */
[----:B----4-:R-:W-:-:S05]  /*2b20*/  IMAD.SHL.U32 R192, R9, 0x2, RZ ;  /* 0x0000000209c07824 */ /* 0x010fca00078e00ff */
[----:B------:R-:W-:Y:S01]  /*2b30*/  @!PT LDS RZ, [RZ] ;  /* 0x00000000fffff984 */ /* 0x000fe20000000800 */
[----:B------:R-:W-:Y:S01]  /*2b40*/  @!PT LDS RZ, [RZ] ;  /* 0x00000000fffff984 */ /* 0x000fe20000000800 */
[----:B------:R-:W-:Y:S01]  /*2b50*/  @!PT LDS RZ, [RZ] ;  /* 0x00000000fffff984 */ /* 0x000fe20000000800 */
[----:B------:R1:W-:Y:S01]  /*2b60*/  @!P3 LDGSTS.E.BYPASS.LTC128B.128 [R192+0x7880], [R4.64], !P2 ;  /* 0x0788000004c0bfae */ /* 0x0003e2000d101d46 */
[----:B------:R-:W-:-:S04]  /*2b70*/  @!P3 LEA R8, P2, R236, R2, 0x1 ;  /* 0x00000002ec08b211 */ /* 0x000fc800078408ff */
[-C--:B------:R-:W-:Y:S02]  /*2b80*/  @!P3 LEA.HI.X R9, R236, R7.reuse, R19, 0x1, P2 ;  /* 0x00000007ec09b211 */ /* 0x080fe400010f0c13 */
[----:B------:R-:W-:-:S03]  /*2b90*/  @!P3 LEA.HI.X R7, R237, R7, R28, 0x1, P1 ;  /* 0x00000007ed07b211 */ /* 0x000fc600008f0c1c */
[----:B------:R2:W-:Y:S04]  /*2ba0*/  @!P3 LDGSTS.E.BYPASS.LTC128B.128 [R192+0x9880], [R8.64], !P5 ;  /* 0x0988000008c0bfae */ /* 0x0005e8000e901d46 */
[----:B------:R3:W-:Y:S04]  /*2bb0*/  @!P3 LDGSTS.E.BYPASS.LTC128B.128 [R192+0xb880], [R6.64], !P4 ;  /* 0x0b88000006c0bfae */ /* 0x0007e8000e101d46 */
[----:B------:R-:W0:Y:S01]  /*2bc0*/  LDGDEPBAR ;  /* 0x00000000000079af */ /* 0x000e220000000000 */
[----:B------:R-:W-:Y:S03]  /*2bd0*/  WARPSYNC 0xffffffff ;  /* 0xffffffff00007948 */ /* 0x000fe60003800000 */
[----:B------:R-:W-:Y:S01]  /*2be0*/  BAR.SYNC.DEFER_BLOCKING 0x0 ;  /* 0x0000000000007b1d */ /* 0x000fe20000010000 */
[----:B-1----:R-:W-:-:S04]  /*2bf0*/  @!P6 IADD3 R5, P0, R0, R242, RZ ;  /* 0x000000f20005e210 */ /* 0x002fc80007f1e0ff */
[----:B------:R-:W-:Y:S02]  /*2c00*/  @!P6 LEA.HI.X.SX32 R2, R0, R248, 0x1, P0 ;  /* 0x000000f80002e211 */ /* 0x000fe400000f0eff */
[----:B------:R-:W-:-:S04]  /*2c10*/  @!P6 LEA R4, P0, R5, c[0x0][0x2a0], 0x2 ;  /* 0x0000a8000504ea11 */ /* 0x000fc800078010ff */
[----:B------:R-:W-:-:S05]  /*2c20*/  @!P6 LEA.HI.X R5, R5, c[0x0][0x2a4], R2, 0x2, P0 ;  /* 0x0000a9000505ea11 */ /* 0x000fca00000f1402 */
[----:B------:R1:W4:Y:S01]  /*2c30*/  @!P6 LDG.E R200, [R4.64] ;  /* 0x0000000604c8e981 */ /* 0x000322000c1e1900 */
[----:B------:R-:W-:Y:S01]  /*2c40*/  IMAD.MOV R0, RZ, RZ, -R0 ;  /* 0x000000ffff007224 */ /* 0x000fe200078e0a00 */
[----:B------:R-:W-:Y:S01]  /*2c50*/  ISETP.GE.AND P4, PT, R204, c[0x0][0x1d4], PT ;  /* 0x00007500cc007a0c */ /* 0x000fe20003f86270 */
[C---:B------:R-:W-:Y:S01]  /*2c60*/  IMAD.WIDE.U32 R240, R13.reuse, c[0x0][0x1e8], RZ ;  /* 0x00007a000df07a25 */ /* 0x040fe200078e00ff */
[----:B------:R-:W-:Y:S01]  /*2c70*/  ISETP.GE.AND P3, PT, R236, c[0x0][0x1d4], PT ;  /* 0x00007500ec007a0c */ /* 0x000fe20003f66270 */
[----:B------:R-:W-:Y:S02]  /*2c80*/  BSSY B0, `(.L_x_53) ;  /* 0x0000076000007945 */ /* 0x000fe40003800000 */
[----:B------:R-:W-:Y:S02]  /*2c90*/  IMAD R201, R0, c[0x0][0x2b8], R3 ;  /* 0x0000ae0000c97a24 */ /* 0x000fe400078e0203 */
[----:B------:R-:W-:Y:S02]  /*2ca0*/  IMAD R245, R13, c[0x0][0x1ec], R241 ;  /* 0x00007b000df57a24 */ /* 0x000fe400078e02f1 */
[----:B------:R-:W-:-:S04]  /*2cb0*/  IMAD.WIDE.U32 R2, R201, c[0x0][0x1e0], RZ ;  /* 0x00007800c9027a25 */ /* 0x000fc800078e00ff */
[----:B------:R-:W-:Y:S02]  /*2cc0*/  IMAD R104, R132, -0x30, R16 ;  /* 0xffffffd084687824 */ /* 0x000fe400078e0210 */
[----:B------:R-:W-:-:S04]  /*2cd0*/  IMAD.WIDE.U32 R246, R13, c[0x0][0x210], RZ ;  /* 0x000084000df67a25 */ /* 0x000fc800078e00ff */
[----:B------:R-:W-:Y:S01]  /*2ce0*/  IMAD R249, R13, c[0x0][0x214], R247 ;  /* 0x000085000df97a24 */ /* 0x000fe200078e02f7 */
[----:B-1----:R-:W-:-:S05]  /*2cf0*/  SHF.R.S32.HI R4, RZ, 0x1f, R201 ;  /* 0x0000001fff047819 */ /* 0x002fca00000114c9 */
[C---:B------:R-:W-:Y:S02]  /*2d00*/  IMAD R0, R4.reuse, c[0x0][0x1e0], RZ ;  /* 0x0000780004007a24 */ /* 0x040fe400078e02ff */
[----:B---3--:R-:W-:Y:S02]  /*2d10*/  IMAD R6, R4, c[0x0][0x208], RZ ;  /* 0x0000820004067a24 */ /* 0x008fe400078e02ff */
[C---:B------:R-:W-:Y:S02]  /*2d20*/  IMAD R0, R201.reuse, c[0x0][0x1e4], R0 ;  /* 0x00007900c9007a24 */ /* 0x040fe400078e0200 */
[----:B------:R-:W-:Y:S02]  /*2d30*/  IMAD R6, R201, c[0x0][0x20c], R6 ;  /* 0x00008300c9067a24 */ /* 0x000fe400078e0206 */
[----:B------:R-:W-:Y:S01]  /*2d40*/  IMAD.IADD R3, R3, 0x1, R0 ;  /* 0x0000000103037824 */ /* 0x000fe200078e0200 */
[----:B----4-:R-:W-:-:S03]  /*2d50*/  SHF.R.S32.HI R7, RZ, 0x1f, R200 ;  /* 0x0000001fff077819 */ /* 0x010fc600000114c8 */
[----:B------:R-:W-:-:S04]  /*2d60*/  IMAD.WIDE.U32 R2, R200, c[0x0][0x1f0], R2 ;  /* 0x00007c00c8027a25 */ /* 0x000fc800078e0002 */
[----:B------:R-:W-:-:S04]  /*2d70*/  IMAD R0, R7, c[0x0][0x1f0], RZ ;  /* 0x00007c0007007a24 */ /* 0x000fc800078e02ff */
[----:B------:R-:W-:Y:S01]  /*2d80*/  IMAD R5, R200, c[0x0][0x1f4], R0 ;  /* 0x00007d00c8057a24 */ /* 0x000fe200078e0200 */
[----:B------:R-:W-:-:S04]  /*2d90*/  IADD3 R0, P0, R2, R240, RZ ;  /* 0x000000f002007210 */ /* 0x000fc80007f1e0ff */
[----:B------:R-:W-:Y:S01]  /*2da0*/  IADD3.X R5, R245, R3, R5, P0, !PT ;  /* 0x00000003f5057210 */ /* 0x000fe200007fe405 */
[----:B------:R-:W-:Y:S01]  /*2db0*/  IMAD.WIDE.U32 R2, R201, c[0x0][0x208], RZ ;  /* 0x00008200c9027a25 */ /* 0x000fe200078e00ff */
[----:B------:R-:W-:-:S03]  /*2dc0*/  LEA R4, P0, R0, c[0x0][0x1c8], 0x1 ;  /* 0x0000720000047a11 */ /* 0x000fc600078008ff */
[----:B------:R-:W-:Y:S01]  /*2dd0*/  IMAD.IADD R3, R3, 0x1, R6 ;  /* 0x0000000103037824 */ /* 0x000fe200078e0206 */
[----:B------:R-:W-:Y:S01]  /*2de0*/  LEA.HI.X R11, R0, c[0x0][0x1cc], R5, 0x1, P0 ;  /* 0x00007300000b7a11 */ /* 0x000fe200000f0c05 */
[----:B------:R-:W-:Y:S01]  /*2df0*/  SHFL.IDX PT, R10, R4, 0x1, 0x1c1f ;  /* 0x003c1f00040a7f89 */ /* 0x000fe200000e0000 */
[----:B------:R-:W-:Y:S01]  /*2e00*/  IMNMX R5, R104, 0x30, PT ;  /* 0x0000003068057817 */ /* 0x000fe20003800200 */
[----:B------:R-:W-:Y:S02]  /*2e10*/  IMAD.WIDE.U32 R2, R200, c[0x0][0x218], R2 ;  /* 0x00008600c8027a25 */ /* 0x000fe400078e0002 */
[----:B------:R1:W3:Y:S02]  /*2e20*/  SHFL.IDX PT, R0, R4, RZ, 0x1c1f ;  /* 0x001c1fff04007589 */ /* 0x0002e400000e0000 */
[----:B------:R-:W-:Y:S02]  /*2e30*/  IMAD.IADD R5, R5, 0x1, -R238 ;  /* 0x0000000105057824 */ /* 0x000fe400078e0aee */
[----:B------:R-:W4:Y:S03]  /*2e40*/  SHFL.IDX PT, R6, R11, RZ, 0x1c1f ;  /* 0x001c1fff0b067589 */ /* 0x000f2600000e0000 */
[C---:B------:R-:W-:Y:S01]  /*2e50*/  ISETP.GE.AND P6, PT, R5.reuse, 0x1, PT ;  /* 0x000000010500780c */ /* 0x040fe20003fc6270 */
[----:B------:R-:W2:Y:S01]  /*2e60*/  SHFL.IDX PT, R11, R11, 0x1, 0x1c1f ;  /* 0x003c1f000b0b7f89 */ /* 0x000ea200000e0000 */
[----:B------:R-:W-:Y:S01]  /*2e70*/  ISETP.GE.AND P5, PT, R5, 0x21, PT ;  /* 0x000000210500780c */ /* 0x000fe20003fa6270 */
[----:B-1----:R-:W-:Y:S01]  /*2e80*/  IMAD R4, R7, c[0x0][0x218], RZ ;  /* 0x0000860007047a24 */ /* 0x002fe200078e02ff */
[----:B------:R-:W-:-:S09]  /*2e90*/  IADD3 R7, P0, R2, R246, RZ ;  /* 0x000000f602077210 */ /* 0x000fd20007f1e0ff */
[----:B---3--:R-:W-:Y:S01]  /*2ea0*/  @P6 LEA R2, P2, R236, R0, 0x1 ;  /* 0x00000000ec026211 */ /* 0x008fe200078408ff */
[----:B------:R-:W-:Y:S01]  /*2eb0*/  IMAD R4, R200, c[0x0][0x21c], R4 ;  /* 0x00008700c8047a24 */ /* 0x000fe200078e0204 */
[----:B------:R-:W-:-:S04]  /*2ec0*/  LEA R17, P1, R7, c[0x0][0x1f8], 0x1 ;  /* 0x00007e0007117a11 */ /* 0x000fc800078208ff */
[----:B------:R-:W-:Y:S01]  /*2ed0*/  IADD3.X R3, R249, R3, R4, P0, !PT ;  /* 0x00000003f9037210 */ /* 0x000fe200007fe404 */
[----:B------:R-:W1:Y:S01]  /*2ee0*/  SHFL.IDX PT, R12, R17, RZ, 0x1c1f ;  /* 0x001c1fff110c7589 */ /* 0x000e6200000e0000 */
[C---:B------:R-:W-:Y:S02]  /*2ef0*/  @P6 LEA R4, P0, R204.reuse, R0, 0x1 ;  /* 0x00000000cc046211 */ /* 0x040fe400078008ff */
[----:B------:R-:W-:Y:S02]  /*2f00*/  LEA.HI.X R16, R7, c[0x0][0x1fc], R3, 0x1, P1 ;  /* 0x00007f0007107a11 */ /* 0x000fe400008f0c03 */
[----:B----4-:R-:W-:Y:S02]  /*2f10*/  @P6 LEA.HI.X R5, R204, R6, R15, 0x1, P0 ;  /* 0x00000006cc056211 */ /* 0x010fe400000f0c0f */
[C---:B--2---:R-:W-:Y:S01]  /*2f20*/  @P6 LEA R8, P0, R237.reuse, R0, 0x1 ;  /* 0x00000000ed086211 */ /* 0x044fe200078008ff */
[----:B------:R-:W2:Y:S01]  /*2f30*/  SHFL.IDX PT, R13, R16, RZ, 0x1c1f ;  /* 0x001c1fff100d7589 */ /* 0x000ea200000e0000 */
[-C--:B------:R-:W-:Y:S01]  /*2f40*/  @P6 LEA.HI.X R3, R236, R6.reuse, R19, 0x1, P2 ;  /* 0x00000006ec036211 */ /* 0x080fe200010f0c13 */
[----:B------:R-:W-:Y:S01]  /*2f50*/  IMAD.IADD R0, R104, 0x1, -R238 ;  /* 0x0000000168007824 */ /* 0x000fe200078e0aee */
[C---:B------:R-:W-:Y:S01]  /*2f60*/  ISETP.GE.AND P2, PT, R237.reuse, c[0x0][0x1d4], PT ;  /* 0x00007500ed007a0c */ /* 0x040fe20003f46270 */
[----:B------:R3:W-:Y:S01]  /*2f70*/  @P6 LDGSTS.E.BYPASS.LTC128B.128 [R192+0x3c80], [R4.64], !P4 ;  /* 0x03c8000004c06fae */ /* 0x0007e2000e101d46 */
[----:B------:R-:W-:-:S02]  /*2f80*/  @P6 LEA.HI.X R9, R237, R6, R28, 0x1, P0 ;  /* 0x00000006ed096211 */ /* 0x000fc400000f0c1c */
[C---:B------:R-:W-:Y:S01]  /*2f90*/  @P5 LEA R6, P0, R204.reuse, R10, 0x1 ;  /* 0x0000000acc065211 */ /* 0x040fe200078008ff */
[----:B------:R4:W-:Y:S03]  /*2fa0*/  @P6 LDGSTS.E.BYPASS.LTC128B.128 [R192+0x4880], [R2.64], !P3 ;  /* 0x0488000002c06fae */ /* 0x0009e6000d901d46 */
[----:B------:R-:W-:-:S05]  /*2fb0*/  @P5 LEA.HI.X R7, R204, R11, R15, 0x1, P0 ;  /* 0x0000000bcc075211 */ /* 0x000fca00000f0c0f */
[----:B------:R1:W-:Y:S01]  /*2fc0*/  @P6 LDGSTS.E.BYPASS.LTC128B.128 [R192+0x5480], [R8.64], !P2 ;  /* 0x0548000008c06fae */ /* 0x0003e2000d101d46 */
[----:B------:R-:W-:-:S03]  /*2fd0*/  ISETP.GE.AND P6, PT, R236, c[0x0][0x1d4], PT ;  /* 0x00007500ec007a0c */ /* 0x000fc60003fc6270 */
[----:B------:R1:W-:Y:S01]  /*2fe0*/  @P5 LDGSTS.E.BYPASS.LTC128B.128 [R192+0x4480], [R6.64], !P4 ;  /* 0x0448000006c05fae */ /* 0x0003e2000e101d46 */
[CC--:B---3--:R-:W-:Y:S02]  /*2ff0*/  @P5 LEA R4, P1, R236.reuse, R10.reuse, 0x1 ;  /* 0x0000000aec045211 */ /* 0x0c8fe400078208ff */
[C---:B----4-:R-:W-:Y:S02]  /*3000*/  @P5 LEA R2, P0, R237.reuse, R10, 0x1 ;  /* 0x0000000aed025211 */ /* 0x050fe400078008ff */
[-C--:B------:R-:W-:Y:S02]  /*3010*/  @P5 LEA.HI.X R5, R236, R11.reuse, R19, 0x1, P1 ;  /* 0x0000000bec055211 */ /* 0x080fe400008f0c13 */
[C---:B------:R-:W-:Y:S02]  /*3020*/  @P5 LEA.HI.X R3, R237.reuse, R11, R28, 0x1, P0 ;  /* 0x0000000bed035211 */ /* 0x040fe400000f0c1c */
[----:B------:R-:W-:Y:S01]  /*3030*/  ISETP.GE.AND P1, PT, R204, c[0x0][0x1d4], PT ;  /* 0x00007500cc007a0c */ /* 0x000fe20003f26270 */
[----:B------:R3:W-:Y:S04]  /*3040*/  @P5 LDGSTS.E.BYPASS.LTC128B.128 [R192+0x5080], [R4.64], !P3 ;  /* 0x0508000004c05fae */ /* 0x0007e8000d901d46 */
[----:B------:R1:W-:Y:S01]  /*3050*/  @P5 LDGSTS.E.BYPASS.LTC128B.128 [R192+0x5c80], [R2.64], !P2 ;  /* 0x05c8000002c05fae */ /* 0x0003e2000d101d46 */
[----:B------:R-:W-:-:S03]  /*3060*/  ISETP.GE.AND P5, PT, R237, c[0x0][0x1d4], PT ;  /* 0x00007500ed007a0c */ /* 0x000fc60003fa6270 */
[----:B------:R-:W0:Y:S01]  /*3070*/  LDGDEPBAR ;  /* 0x00000000000079af */ /* 0x000e220000000000 */
[----:B-1----:R-:W-:Y:S01]  /*3080*/  LEA R2, P0, R204, R12, 0x1 ;  /* 0x0000000ccc027211 */ /* 0x002fe200078008ff */
[----:B------:R-:W-:-:S04]  /*3090*/  DEPBAR.LE SB0, 0x1 ;  /* 0x000080400000791a */ /* 0x000fc80000000000 */
[----:B------:R-:W-:-:S04]  /*30a0*/  DEPBAR.LE SB0, 0x0 ;  /* 0x000080000000791a */ /* 0x000fc80000000000 */
[----:B------:R-:W-:Y:S01]  /*30b0*/  BAR.SYNC.DEFER_BLOCKING 0x0 ;  /* 0x0000000000007b1d */ /* 0x000fe20000010000 */
[----:B--2---:R-:W-:Y:S02]  /*30c0*/  LEA.HI.X R3, R204, R13, R15, 0x1, P0 ;  /* 0x0000000dcc037211 */ /* 0x004fe400000f0c0f */
[C---:B------:R-:W-:Y:S02]  /*30d0*/  ISETP.LT.OR P0, PT, R0.reuse, 0x1, P1 ;  /* 0x000000010000780c */ /* 0x040fe40000f01670 */
[----:B------:R-:W-:Y:S01]  /*30e0*/  ISETP.LT.OR P1, PT, R0, 0x1, P6 ;  /* 0x000000010000780c */ /* 0x000fe20003721670 */
[----:B------:R1:W2:Y:S04]  /*30f0*/  LDSM.16.M88.4 R8, [R181] ;  /* 0x00000000b508783b */ /* 0x0002a80000000200 */
[----:B---3--:R1:W3:Y:S04]  /*3100*/  LDSM.16.M88.4 R4, [R181+0x1000] ;  /* 0x00100000b504783b */ /* 0x0082e80000000200 */
[----:B------:R1:W4:Y:S04]  /*3110*/  LDSM.16.M88.4 R20, [R106] ;  /* 0x000000006a14783b */ /* 0x0003280000000200 */
[----:B------:R1:W1:Y:S04]  /*3120*/  LDSM.16.M88.4 R24, [R106+0x400] ;  /* 0x000400006a18783b */ /* 0x0002680000000200 */
[----:B------:R1:W1:Y:S04]  /*3130*/  LDSM.16.M88.4 R44, [R106+0x800] ;  /* 0x000800006a2c783b */ /* 0x0002680000000200 */
[----:B------:R1:W1:Y:S04]  /*3140*/  LDSM.16.M88.4 R40, [R182] ;  /* 0x00000000b628783b */ /* 0x0002680000000200 */
[----:B------:R1:W1:Y:S04]  /*3150*/  LDSM.16.M88.4 R32, [R182+0x1000] ;  /* 0x00100000b620783b */ /* 0x0002680000000200 */
[----:B------:R1:W1:Y:S04]  /*3160*/  LDSM.16.M88.4 R48, [R183] ;  /* 0x00000000b730783b */ /* 0x0002680000000200 */
[----:B------:R1:W1:Y:S04]  /*3170*/  LDSM.16.M88.4 R84, [R191] ;  /* 0x00000000bf54783b */ /* 0x0002680000000200 */
[----:B------:R1:W1:Y:S04]  /*3180*/  LDSM.16.M88.4 R92, [R190] ;  /* 0x00000000be5c783b */ /* 0x0002680000000200 */
[----:B------:R-:W-:Y:S01]  /*3190*/  @!PT LDS RZ, [RZ] ;  /* 0x00000000fffff984 */ /* 0x000fe20000000800 */
[----:B------:R-:W-:Y:S01]  /*31a0*/  @!PT LDS RZ, [RZ] ;  /* 0x00000000fffff984 */ /* 0x000fe20000000800 */
[----:B------:R-:W-:Y:S01]  /*31b0*/  @!PT LDS RZ, [RZ] ;  /* 0x00000000fffff984 */ /* 0x000fe20000000800 */
[----:B------:R2:W-:Y:S01]  /*31c0*/  LDGSTS.E.BYPASS.LTC128B.128 [R192+0x1880], [R2.64], !P0 ;  /* 0x0188000002c07fae */ /* 0x0005e2000c101d46 */
[----:B------:R-:W-:-:S04]  /*31d0*/  LEA R14, P0, R236, R12, 0x1 ;  /* 0x0000000cec0e7211 */ /* 0x000fc800078008ff */
[----:B------:R-:W-:Y:S02]  /*31e0*/  LEA.HI.X R15, R236, R13, R19, 0x1, P0 ;  /* 0x0000000dec0f7211 */ /* 0x000fe400000f0c13 */
[----:B------:R-:W1:Y:S04]  /*31f0*/  S2R R19, SR_TID.X ;  /* 0x0000000000137919 */ /* 0x000e680000002100 */
[----:B------:R1:W-:Y:S01]  /*3200*/  LDGSTS.E.BYPASS.LTC128B.128 [R192+0x2480], [R14.64], !P1 ;  /* 0x024800000ec07fae */ /* 0x0003e2000c901d46 */
[----:B------:R-:W-:Y:S02]  /*3210*/  ISETP.GT.AND P1, PT, R18, 0x2f, PT ;  /* 0x0000002f1200780c */ /* 0x000fe40003f24270 */
[----:B--2---:R-:W-:-:S04]  /*3220*/  LEA R2, P0, R237, R12, 0x1 ;  /* 0x0000000ced027211 */ /* 0x004fc800078008ff */
[----:B------:R-:W-:Y:S02]  /*3230*/  LEA.HI.X R3, R237, R13, R28, 0x1, P0 ;  /* 0x0000000ded037211 */ /* 0x000fe400000f0c1c */
[----:B------:R-:W-:-:S13]  /*3240*/  ISETP.LT.OR P0, PT, R0, 0x1, P5 ;  /* 0x000000010000780c */ /* 0x000fda0002f01670 */
[----:B------:R2:W-:Y:S01]  /*3250*/  LDGSTS.E.BYPASS.LTC128B.128 [R192+0x3080], [R2.64], !P0 ;  /* 0x0308000002c07fae */ /* 0x0005e2000c101d46 */
[----:B-1----:R-:W-:-:S13]  /*3260*/  ISETP.GT.AND P0, PT, R19, 0x3f, PT ;  /* 0x0000003f1300780c */ /* 0x002fda0003f04270 */
[----:B------:R-:W-:Y:S05]  /*3270*/  @P0 BRA `(.L_x_54) ;  /* 0x0000016000000947 */ /* 0x000fea0003800000 */
[----:B---34-:R-:W-:Y:S05]  /*3280*/  BRA.DIV ~URZ, `(.L_x_55) ;  /* 0x0000b2c27f007947 */ /* 0x018fea000b800000 */
[----:B------:R1:W3:Y:S04]  /*3290*/  SHFL.IDX PT, R12, R16, 0x1, 0x1c1f ;  /* 0x003c1f00100c7f89 */ /* 0x0002e800000e0000 */
[----:B--2---:R1:W2:Y:S02]  /*32a0*/  SHFL.IDX PT, R2, R17, 0x1, 0x1c1f ;  /* 0x003c1f0011027f89 */ /* 0x0042a400000e0000 */
.L_x_154:
[----:B------:R-:W-:Y:S02]  /*32b0*/  SHF.R.S32.HI R3, RZ, 0x1f, R204 ;  /* 0x0000001fff037819 */ /* 0x000fe400000114cc */
[----:B--2---:R-:W-:Y:S02]  /*32c0*/  LEA R14, P0, R204, R2, 0x1 ;  /* 0x00000002cc0e7211 */ /* 0x004fe400078008ff */
[----:B------:R-:W-:Y:S02]  /*32d0*/  ISETP.LT.OR P6, PT, R0, 0x21, P6 ;  /* 0x000000210000780c */ /* 0x000fe400037c1670 */
[----:B---3--:R-:W-:-:S02]  /*32e0*/  LEA.HI.X R15, R204, R12, R3, 0x1, P0 ;  /* 0x0000000ccc0f7211 */ /* 0x008fc400000f0c03 */
[----:B------:R-:W-:Y:S02]  /*32f0*/  ISETP.GE.AND P0, PT, R204, c[0x0][0x1d4], PT ;  /* 0x00007500cc007a0c */ /* 0x000fe40003f06270 */
[----:B------:R-:W-:Y:S02]  /*3300*/  SHF.R.S32.HI R3, RZ, 0x1f, R236 ;  /* 0x0000001fff037819 */ /* 0x000fe400000114ec */
[C---:B------:R-:W-:Y:S02]  /*3310*/  ISETP.LT.OR P0, PT, R0.reuse, 0x21, P0 ;  /* 0x000000210000780c */ /* 0x040fe40000701670 */
[----:B------:R-:W-:Y:S02]  /*3320*/  ISETP.LT.OR P5, PT, R0, 0x21, P5 ;  /* 0x000000210000780c */ /* 0x000fe40002fa1670 */
[----:B------:R-:W-:-:S09]  /*3330*/  SHF.R.S32.HI R13, RZ, 0x1f, R237 ;  /* 0x0000001fff0d7819 */ /* 0x000fd200000114ed */
[----:B------:R-:W-:Y:S01]  /*3340*/  @!PT LDS RZ, [RZ] ;  /* 0x00000000fffff984 */ /* 0x000fe20000000800 */
[----:B------:R-:W-:Y:S01]  /*3350*/  @!PT LDS RZ, [RZ] ;  /* 0x00000000fffff984 */ /* 0x000fe20000000800 */
[----:B------:R-:W-:Y:S01]  /*3360*/  @!PT LDS RZ, [RZ] ;  /* 0x00000000fffff984 */ /* 0x000fe20000000800 */
[----:B------:R2:W-:Y:S02]  /*3370*/  LDGSTS.E.BYPASS.LTC128B.128 [R192+0x2080], [R14.64], !P0 ;  /* 0x020800000ec07fae */ /* 0x0005e4000c101d46 */
[----:B--2---:R-:W-:-:S04]  /*3380*/  LEA R14, P0, R236, R2, 0x1 ;  /* 0x00000002ec0e7211 */ /* 0x004fc800078008ff */
[----:B------:R-:W-:Y:S02]  /*3390*/  LEA.HI.X R15, R236, R12, R3, 0x1, P0 ;  /* 0x0000000cec0f7211 */ /* 0x000fe400000f0c03 */
[----:B------:R-:W-:-:S03]  /*33a0*/  LEA R2, P0, R237, R2, 0x1 ;  /* 0x00000002ed027211 */ /* 0x000fc600078008ff */
[----:B------:R2:W-:Y:S01]  /*33b0*/  LDGSTS.E.BYPASS.LTC128B.128 [R192+0x2c80], [R14.64], !P6 ;  /* 0x02c800000ec07fae */ /* 0x0005e2000f101d46 */
[----:B------:R-:W-:-:S05]  /*33c0*/  LEA.HI.X R3, R237, R12, R13, 0x1, P0 ;  /* 0x0000000ced037211 */ /* 0x000fca00000f0c0d */
[----:B------:R2:W-:Y:S04]  /*33d0*/  LDGSTS.E.BYPASS.LTC128B.128 [R192+0x3880], [R2.64], !P5 ;  /* 0x0388000002c07fae */ /* 0x0005e8000e901d46 */
.L_x_54:
[----:B---34-:R-:W-:Y:S05]  /*33e0*/  BSYNC B0 ;  /* 0x0000000000007941 */ /* 0x018fea0003800000 */
.L_x_53:
[----:B------:R-:W0:Y:S01]  /*33f0*/  LDGDEPBAR ;  /* 0x00000000000079af */ /* 0x000e220000000000 */
[----:B------:R-:W-:Y:S01]  /*3400*/  WARPSYNC 0xffffffff ;  /* 0xffffffff00007948 */ /* 0x000fe20003800000 */
[-C--:B--2---:R-:W-:Y:S01]  /*3410*/  HMMA.16816.F32.BF16 R12, R8, R20.reuse, RZ ;  /* 0x00000014080c723c */ /* 0x084fe200000418ff */
[----:B------:R-:W-:Y:S01]  /*3420*/  ISETP.GT.AND P0, PT, R132, R239, PT ;  /* 0x000000ef8400720c */ /* 0x000fe20003f04270 */
[----:B------:R-:W-:Y:S01]  /*3430*/  LDSM.16.M88.4 R60, [R106+0xc00] ;  /* 0x000c00006a3c783b */ /* 0x000fe20000000200 */
[----:B------:R-:W-:Y:S03]  /*3440*/  BSSY B1, `(.L_x_56) ;  /* 0x0000108000017945 */ /* 0x000fe60003800000 */
[----:B------:R-:W2:Y:S02]  /*3450*/  LDSM.16.M88.4 R36, [R181+0x2000] ;  /* 0x00200000b524783b */ /* 0x000ea40000000200 */
[C---:B-1----:R-:W-:Y:S02]  /*3460*/  HMMA.16816.F32.BF16 R16, R4.reuse, R20, RZ ;  /* 0x000000140410723c */ /* 0x042fe400000418ff */
[----:B------:R-:W1:Y:S04]  /*3470*/  LDSM.16.M88.4 R28, [R181+0x3000] ;  /* 0x00300000b51c783b */ /* 0x000e680000000200 */
[----:B------:R-:W-:Y:S02]  /*3480*/  LDSM.16.M88.4 R56, [R189] ;  /* 0x00000000bd38783b */ /* 0x000fe40000000200 */
[----:B------:R-:W-:Y:S08]  /*3490*/  HMMA.16816.F32.BF16 R64, R4, R22, RZ ;  /* 0x000000160440723c */ /* 0x000ff000000418ff */
[----:B------:R-:W-:Y:S08]  /*34a0*/  HMMA.16816.F32.BF16 R12, R40, R48, R12 ;  /* 0x00000030280c723c */ /* 0x000ff0000004180c */
[C---:B------:R-:W-:Y:S08]  /*34b0*/  HMMA.16816.F32.BF16 R76, R4.reuse, R24, RZ ;  /* 0x00000018044c723c */ /* 0x040ff000000418ff */
[----:B------:R-:W-:Y:S08]  /*34c0*/  HMMA.16816.F32.BF16 R72, R4, R26, RZ ;  /* 0x0000001a0448723c */ /* 0x000ff000000418ff */
[C---:B------:R-:W-:Y:S08]  /*34d0*/  HMMA.16816.F32.BF16 R100, R8.reuse, R24, RZ ;  /* 0x000000180864723c */ /* 0x040ff000000418ff */
[C---:B------:R-:W-:Y:S01]  /*34e0*/  HMMA.16816.F32.BF16 R52, R8.reuse, R22, RZ ;  /* 0x000000160834723c */ /* 0x040fe200000418ff */
[----:B------:R-:W-:Y:S07]  /*34f0*/  LDSM.16.M88.4 R20, [R182+0x3000] ;  /* 0x00300000b614783b */ /* 0x000fee0000000200 */
[----:B------:R-:W-:Y:S01]  /*3500*/  HMMA.16816.F32.BF16 R116, R8, R26, RZ ;  /* 0x0000001a0874723c */ /* 0x000fe200000418ff */
[----:B------:R-:W3:Y:S07]  /*3510*/  LDSM.16.M88.4 R24, [R182+0x2000] ;  /* 0x00200000b618783b */ /* 0x000eee0000000200 */
[C---:B------:R-:W-:Y:S08]  /*3520*/  HMMA.16816.F32.BF16 R68, R4.reuse, R44, RZ ;  /* 0x0000002c0444723c */ /* 0x040ff000000418ff */
[----:B------:R-:W-:Y:S08]  /*3530*/  HMMA.16816.F32.BF16 R80, R4, R46, RZ ;  /* 0x0000002e0450723c */ /* 0x000ff000000418ff */
[----:B------:R-:W-:Y:S01]  /*3540*/  HMMA.16816.F32.BF16 R4, R32, R48, R16 ;  /* 0x000000302004723c */ /* 0x000fe20000041810 */
[----:B------:R-:W-:Y:S07]  /*3550*/  LDSM.16.M88.4 R16, [R181+0x4000] ;  /* 0x00400000b510783b */ /* 0x000fee0000000200 */
[----:B--2---:R-:W-:Y:S08]  /*3560*/  HMMA.16816.F32.BF16 R12, R36, R60, R12 ;  /* 0x0000003c240c723c */ /* 0x004ff0000004180c */
[-C--:B------:R-:W-:Y:S08]  /*3570*/  HMMA.16816.F32.BF16 R88, R32, R50.reuse, R64 ;  /* 0x000000322058723c */ /* 0x080ff00000041840 */
[----:B------:R-:W-:Y:S01]  /*3580*/  HMMA.16816.F32.BF16 R64, R40, R50, R52 ;  /* 0x000000322840723c */ /* 0x000fe20000041834 */
[----:B------:R-:W2:Y:S07]  /*3590*/  LDSM.16.M88.4 R52, [R106+0x1800] ;  /* 0x001800006a34783b */ /* 0x000eae0000000200 */
[----:B-1----:R-:W-:Y:S08]  /*35a0*/  HMMA.16816.F32.BF16 R4, R28, R60, R4 ;  /* 0x0000003c1c04723c */ /* 0x002ff00000041804 */
[----:B---3--:R-:W-:Y:S01]  /*35b0*/  HMMA.16816.F32.BF16 R48, R24, R56, R12 ;  /* 0x000000381830723c */ /* 0x008fe2000004180c */
[----:B------:R-:W1:Y:S07]  /*35c0*/  LDSM.16.M88.4 R12, [R181+0x5000] ;  /* 0x00500000b50c783b */ /* 0x000e6e0000000200 */
[C---:B------:R-:W-:Y:S08]  /*35d0*/  HMMA.16816.F32.BF16 R108, R8.reuse, R44, RZ ;  /* 0x0000002c086c723c */ /* 0x040ff000000418ff */
[----:B------:R-:W-:Y:S01]  /*35e0*/  HMMA.16816.F32.BF16 R112, R8, R46, RZ ;  /* 0x0000002e0870723c */ /* 0x000fe200000418ff */
[----:B------:R-:W-:Y:S04]  /*35f0*/  LDSM.16.M88.4 R44, [R186] ;  /* 0x00000000ba2c783b */ /* 0x000fe80000000200 */
[----:B------:R-:W3:Y:S03]  /*3600*/  LDSM.16.M88.4 R8, [R182+0x4000] ;  /* 0x00400000b608783b */ /* 0x000ee60000000200 */
[C---:B------:R-:W-:Y:S08]  /*3610*/  HMMA.16816.F32.BF16 R96, R32.reuse, R84, R76 ;  /* 0x000000542060723c */ /* 0x040ff0000004184c */
[C---:B------:R-:W-:Y:S08]  /*3620*/  HMMA.16816.F32.BF16 R124, R32.reuse, R92, R68 ;  /* 0x0000005c207c723c */ /* 0x040ff00000041844 */
[C---:B------:R-:W-:Y:S08]  /*3630*/  HMMA.16816.F32.BF16 R120, R32.reuse, R86, R72 ;  /* 0x000000562078723c */ /* 0x040ff00000041848 */
[----:B------:R-:W-:Y:S08]  /*3640*/  HMMA.16816.F32.BF16 R128, R32, R94, R80 ;  /* 0x0000005e2080723c */ /* 0x000ff00000041850 */
[----:B------:R-:W-:Y:S01]  /*3650*/  HMMA.16816.F32.BF16 R32, R20, R56, R4 ;  /* 0x000000381420723c */ /* 0x000fe20000041804 */
[----:B------:R-:W-:Y:S07]  /*3660*/  LDSM.16.M88.4 R4, [R182+0x5000] ;  /* 0x00500000b604783b */ /* 0x000fee0000000200 */
[----:B------:R-:W-:Y:S08]  /*3670*/  HMMA.16816.F32.BF16 R64, R36, R62, R64 ;  /* 0x0000003e2440723c */ /* 0x000ff00000041840 */
[----:B--2---:R-:W-:Y:S01]  /*3680*/  HMMA.16816.F32.BF16 R68, R16, R52, R48 ;  /* 0x000000341044723c */ /* 0x004fe20000041830 */
[----:B------:R-:W2:Y:S07]  /*3690*/  LDSM.16.M88.4 R48, [R106+0x1000] ;  /* 0x001000006a30783b */ /* 0x000eae0000000200 */
[----:B------:R-:W-:Y:S01]  /*36a0*/  HMMA.16816.F32.BF16 R72, R28, R62, R88 ;  /* 0x0000003e1c48723c */ /* 0x000fe20000041858 */
[----:B------:R-:W4:Y:S07]  /*36b0*/  LDSM.16.M88.4 R60, [R188] ;  /* 0x00000000bc3c783b */ /* 0x000f2e0000000200 */
[----:B------:R-:W-:Y:S08]  /*36c0*/  HMMA.16816.F32.BF16 R80, R40, R84, R100 ;  /* 0x000000542850723c */ /* 0x000ff00000041864 */
[----:B-1----:R-:W-:Y:S08]  /*36d0*/  HMMA.16816.F32.BF16 R32, R12, R52, R32 ;  /* 0x000000340c20723c */ /* 0x002ff00000041820 */
[----:B------:R-:W-:Y:S08]  /*36e0*/  HMMA.16816.F32.BF16 R64, R24, R58, R64 ;  /* 0x0000003a1840723c */ /* 0x000ff00000041840 */
[----:B---3--:R-:W-:Y:S08]  /*36f0*/  HMMA.16816.F32.BF16 R76, R8, R44, R68 ;  /* 0x0000002c084c723c */ /* 0x008ff00000041844 */
[----:B------:R-:W-:Y:S08]  /*3700*/  HMMA.16816.F32.BF16 R72, R20, R58, R72 ;  /* 0x0000003a1448723c */ /* 0x000ff00000041848 */
[----:B--2---:R-:W-:Y:S08]  /*3710*/  HMMA.16816.F32.BF16 R68, R36, R48, R80 ;  /* 0x000000302444723c */ /* 0x004ff00000041850 */
[----:B------:R-:W-:Y:S01]  /*3720*/  HMMA.16816.F32.BF16 R88, R40, R86, R116 ;  /* 0x000000562858723c */ /* 0x000fe20000041874 */
[----:B------:R-:W-:-:S04]  /*3730*/  FMUL.FTZ R0, R76, c[0x0][0x320] ;  /* 0x0000c8004c007a20 */ /* 0x000fc80000410000 */
[----:B------:R1:W2:Y:S03]  /*3740*/  MUFU.TANH R117, R0 ;  /* 0x0000000000757308 */ /* 0x0002a60000002400 */
[----:B------:R-:W-:Y:S01]  /*3750*/  HMMA.16816.F32.BF16 R84, R4, R44, R32 ;  /* 0x0000002c0454723c */ /* 0x000fe20000041820 */
[----:B------:R-:W3:Y:S07]  /*3760*/  LDSM.16.M88.4 R32, [R106+0x1c00] ;  /* 0x001c00006a20783b */ /* 0x000eee0000000200 */
[----:B------:R-:W-:Y:S01]  /*3770*/  HMMA.16816.F32.BF16 R56, R16, R54, R64 ;  /* 0x000000361038723c */ /* 0x000fe20000041840 */
[----:B-1----:R-:W-:-:S07]  /*3780*/  FMUL.FTZ R0, R77, c[0x0][0x320] ;  /* 0x0000c8004d007a20 */ /* 0x002fce0000410000 */
[C---:B------:R-:W-:Y:S01]  /*3790*/  HMMA.16816.F32.BF16 R108, R40.reuse, R92, R108 ;  /* 0x0000005c286c723c */ /* 0x040fe2000004186c */
[----:B------:R1:W1:Y:S07]  /*37a0*/  MUFU.TANH R116, R0 ;  /* 0x0000000000747308 */ /* 0x00026e0000002400 */
[----:B------:R-:W-:Y:S08]  /*37b0*/  HMMA.16816.F32.BF16 R112, R40, R94, R112 ;  /* 0x0000005e2870723c */ /* 0x000ff00000041870 */
[----:B------:R-:W-:Y:S01]  /*37c0*/  HMMA.16816.F32.BF16 R40, R28, R48, R96 ;  /* 0x000000301c28723c */ /* 0x000fe20000041860 */
[----:B-1----:R-:W-:-:S04]  /*37d0*/  FMUL.FTZ R0, R78, c[0x0][0x320] ;  /* 0x0000c8004e007a20 */ /* 0x002fc80000410000 */
[----:B------:R1:W1:Y:S03]  /*37e0*/  MUFU.TANH R103, R0 ;  /* 0x0000000000677308 */ /* 0x0002660000002400 */
[----:B------:R-:W-:Y:S08]  /*37f0*/  HMMA.16816.F32.BF16 R52, R12, R54, R72 ;  /* 0x000000360c34723c */ /* 0x000ff00000041848 */
[----:B----4-:R-:W-:Y:S01]  /*3800*/  HMMA.16816.F32.BF16 R68, R24, R60, R68 ;  /* 0x0000003c1844723c */ /* 0x010fe20000041844 */
[----:B-1----:R-:W-:-:S07]  /*3810*/  FMUL.FTZ R0, R79, c[0x0][0x320] ;  /* 0x0000c8004f007a20 */ /* 0x002fce0000410000 */
[----:B------:R-:W-:Y:S01]  /*3820*/  HMMA.16816.F32.BF16 R76, R8, R46, R56 ;  /* 0x0000002e084c723c */ /* 0x000fe20000041838 */
[----:B------:R-:W-:Y:S01]  /*3830*/  LDSM.16.M88.4 R56, [R185] ;  /* 0x00000000b938783b */ /* 0x000fe20000000200 */
[----:B------:R1:W4:Y:S06]  /*3840*/  MUFU.TANH R102, R0 ;  /* 0x0000000000667308 */ /* 0x00032c0000002400 */
[----:B------:R-:W-:Y:S08]  /*3850*/  HMMA.16816.F32.BF16 R40, R20, R60, R40 ;  /* 0x0000003c1428723c */ /* 0x000ff00000041828 */
[----:B------:R-:W-:Y:S01]  /*3860*/  HMMA.16816.F32.BF16 R80, R4, R46, R52 ;  /* 0x0000002e0450723c */ /* 0x000fe20000041834 */
[----:B------:R-:W5:Y:S01]  /*3870*/  LDSM.16.M88.4 R52, [R106+0x1400] ;  /* 0x001400006a34783b */ /* 0x000f620000000200 */
[----:B-1----:R-:W-:-:S04]  /*3880*/  FMUL.FTZ R0, R84, c[0x0][0x320] ;  /* 0x0000c80054007a20 */ /* 0x002fc80000410000 */
[----:B------:R1:W1:Y:S02]  /*3890*/  MUFU.TANH R101, R0 ;  /* 0x0000000000657308 */ /* 0x0002640000002400 */
[----:B------:R-:W-:Y:S08]  /*38a0*/  HMMA.16816.F32.BF16 R64, R36, R50, R88 ;  /* 0x000000322440723c */ /* 0x000ff00000041858 */
[----:B---3--:R-:W-:Y:S01]  /*38b0*/  HMMA.16816.F32.BF16 R68, R16, R32, R68 ;  /* 0x000000201044723c */ /* 0x008fe20000041844 */
[----:B-1----:R-:W-:-:S07]  /*38c0*/  FMUL.FTZ R0, R85, c[0x0][0x320] ;  /* 0x0000c80055007a20 */ /* 0x002fce0000410000 */
[----:B------:R-:W-:Y:S01]  /*38d0*/  HMMA.16816.F32.BF16 R72, R28, R50, R120 ;  /* 0x000000321c48723c */ /* 0x000fe20000041878 */
[----:B------:R1:W3:Y:S07]  /*38e0*/  MUFU.TANH R100, R0 ;  /* 0x0000000000647308 */ /* 0x0002ee0000002400 */
[----:B------:R-:W-:Y:S01]  /*38f0*/  HMMA.16816.F32.BF16 R44, R12, R32, R40 ;  /* 0x000000200c2c723c */ /* 0x000fe20000041828 */
[----:B------:R-:W2:Y:S07]  /*3900*/  LDSM.16.M88.4 R40, [R187] ;  /* 0x00000000bb28783b */ /* 0x000eae0000000200 */
[----:B------:R-:W-:Y:S01]  /*3910*/  HMMA.16816.F32.BF16 R48, R24, R62, R64 ;  /* 0x0000003e1830723c */ /* 0x000fe20000041840 */
[----:B-1----:R-:W-:-:S04]  /*3920*/  FMUL.FTZ R0, R86, c[0x0][0x320] ;  /* 0x0000c80056007a20 */ /* 0x002fc80000410000 */
[----:B------:R1:W1:Y:S03]  /*3930*/  MUFU.TANH R99, R0 ;  /* 0x0000000000637308 */ /* 0x0002660000002400 */
[----:B------:R-:W-:Y:S08]  /*3940*/  HMMA.16816.F32.BF16 R64, R20, R62, R72 ;  /* 0x0000003e1440723c */ /* 0x000ff00000041848 */
[----:B-----5:R-:W-:Y:S01]  /*3950*/  HMMA.16816.F32.BF16 R60, R36, R52, R108 ;  /* 0x00000034243c723c */ /* 0x020fe2000004186c */
[----:B-1----:R-:W-:-:S07]  /*3960*/  FMUL.FTZ R0, R87, c[0x0][0x320] ;  /* 0x0000c80057007a20 */ /* 0x002fce0000410000 */
[----:B------:R-:W-:Y:S01]  /*3970*/  HMMA.16816.F32.BF16 R84, R4, R56, R44 ;  /* 0x000000380454723c */ /* 0x000fe2000004182c */
[----:B------:R-:W1:Y:S01]  /*3980*/  LDSM.16.M88.4 R44, [R106+0x2000] ;  /* 0x002000006a2c783b */ /* 0x000e620000000200 */
[----:B------:R5:W1:Y:S06]  /*3990*/  MUFU.TANH R97, R0 ;  /* 0x0000000000617308 */ /* 0x000a6c0000002400 */
[----:B------:R-:W-:Y:S08]  /*39a0*/  HMMA.16816.F32.BF16 R48, R16, R34, R48 ;  /* 0x000000221030723c */ /* 0x000ff00000041830 */
[----:B------:R-:W-:Y:S01]  /*39b0*/  HMMA.16816.F32.BF16 R72, R28, R52, R124 ;  /* 0x000000341c48723c */ /* 0x000fe2000004187c */
[----:B-----5:R-:W-:-:S04]  /*39c0*/  FMUL.FTZ R0, R76, c[0x0][0x320] ;  /* 0x0000c8004c007a20 */ /* 0x020fc80000410000 */
[----:B------:R5:W1:Y:S03]  /*39d0*/  MUFU.TANH R98, R0 ;  /* 0x0000000000627308 */ /* 0x000a660000002400 */
[----:B--2---:R-:W-:Y:S08]  /*39e0*/  HMMA.16816.F32.BF16 R60, R24, R40, R60 ;  /* 0x00000028183c723c */ /* 0x004ff0000004183c */
[----:B------:R-:W-:Y:S01]  /*39f0*/  HMMA.16816.F32.BF16 R36, R36, R54, R112 ;  /* 0x000000362424723c */ /* 0x000fe20000041870 */
[----:B-----5:R-:W-:-:S07]  /*3a00*/  FMUL.FTZ R0, R77, c[0x0][0x320] ;  /* 0x0000c8004d007a20 */ /* 0x020fce0000410000 */
[----:B------:R-:W-:Y:S01]  /*3a10*/  HMMA.16816.F32.BF16 R28, R28, R54, R128 ;  /* 0x000000361c1c723c */ /* 0x000fe20000041880 */
[----:B------:R2:W1:Y:S11]  /*3a20*/  MUFU.TANH R96, R0 ;  /* 0x0000000000607308 */ /* 0x0004760000002400 */
[----:B------:R-:W-:Y:S04]  /*3a30*/  @!UPT UIADD3 URZ, URZ, URZ, URZ ;  /* 0x0000003f3f3ff290 */ /* 0x000fe8000fffe03f */
[----:B------:R-:W-:Y:S01]  /*3a40*/  HMMA.16816.F32.BF16 R24, R24, R42, R36 ;  /* 0x0000002a1818723c */ /* 0x000fe20000041824 */
[----:B--2---:R-:W-:-:S04]  /*3a50*/  FMUL.FTZ R0, R78, c[0x0][0x320] ;  /* 0x0000c8004e007a20 */ /* 0x004fc80000410000 */
[----:B------:R2:W1:Y:S02]  /*3a60*/  MUFU.TANH R95, R0 ;  /* 0x00000000005f7308 */ /* 0x0004640000002400 */
[----:B--2---:R-:W-:Y:S02]  /*3a70*/  FMUL.FTZ R0, R79, c[0x0][0x320] ;  /* 0x0000c8004f007a20 */ /* 0x004fe40000410000 */
[----:B------:R-:W-:Y:S04]  /*3a80*/  HMMA.16816.F32.BF16 R76, R8, R56, R68 ;  /* 0x00000038084c723c */ /* 0x000fe80000041844 */
[----:B------:R2:W1:Y:S04]  /*3a90*/  MUFU.TANH R94, R0 ;  /* 0x00000000005e7308 */ /* 0x0004680000002400 */
[----:B------:R-:W-:Y:S01]  /*3aa0*/  HMMA.16816.F32.BF16 R68, R12, R34, R64 ;  /* 0x000000220c44723c */ /* 0x000fe20000041840 */
[----:B------:R-:W5:Y:S01]  /*3ab0*/  LDSM.16.M88.4 R32, [R184] ;  /* 0x00000000b820783b */ /* 0x000f620000000200 */
[----:B------:R-:W-:-:S06]  /*3ac0*/  DEPBAR.LE SB0, 0x0 ;  /* 0x000080000000791a */ /* 0x000fcc0000000000 */
[----:B------:R-:W-:Y:S01]  /*3ad0*/  HMMA.16816.F32.BF16 R64, R20, R40, R72 ;  /* 0x000000281440723c */ /* 0x000fe20000041848 */
[----:B--2---:R-:W-:-:S04]  /*3ae0*/  FMUL.FTZ R0, R80, c[0x0][0x320] ;  /* 0x0000c80050007a20 */ /* 0x004fc80000410000 */
[----:B------:R2:W1:Y:S03]  /*3af0*/  MUFU.TANH R93, R0 ;  /* 0x00000000005d7308 */ /* 0x0004660000002400 */
[----:B------:R-:W-:Y:S08]  /*3b00*/  HMMA.16816.F32.BF16 R40, R20, R42, R28 ;  /* 0x0000002a1428723c */ /* 0x000ff0000004181c */
[----:B------:R-:W-:Y:S01]  /*3b10*/  HMMA.16816.F32.BF16 R68, R4, R58, R68 ;  /* 0x0000003a0444723c */ /* 0x000fe20000041844 */
[----:B--2---:R-:W-:-:S07]  /*3b20*/  FMUL.FTZ R0, R81, c[0x0][0x320] ;  /* 0x0000c80051007a20 */ /* 0x004fce0000410000 */
[C---:B-1----:R-:W-:Y:S01]  /*3b30*/  HMMA.16816.F32.BF16 R36, R12.reuse, R44, R64 ;  /* 0x0000002c0c24723c */ /* 0x042fe20000041840 */
[----:B------:R1:W2:Y:S07]  /*3b40*/  MUFU.TANH R92, R0 ;  /* 0x00000000005c7308 */ /* 0x0002ae0000002400 */
[----:B------:R-:W-:Y:S01]  /*3b50*/  HMMA.16816.F32.BF16 R12, R12, R46, R40 ;  /* 0x0000002e0c0c723c */ /* 0x000fe20000041828 */
[----:B-1----:R-:W-:-:S04]  /*3b60*/  FMUL.FTZ R0, R82, c[0x0][0x320] ;  /* 0x0000c80052007a20 */ /* 0x002fc80000410000 */
[----:B------:R1:W1:Y:S11]  /*3b70*/  MUFU.TANH R91, R0 ;  /* 0x00000000005b7308 */ /* 0x0002760000002400 */
[C---:B-----5:R-:W-:Y:S08]  /*3b80*/  HMMA.16816.F32.BF16 R20, R4.reuse, R32, R36 ;  /* 0x000000200414723c */ /* 0x060ff00000041824 */
        /* <DEDUP_REMOVED lines=9> */
[----:B-1----:R-:W-:Y:S02]  /*3c20*/  FMUL.FTZ R0, R79, c[0x0][0x320] ;  /* 0x0000c8004f007a20 */ /* 0x002fe40000410000 */
[----:B------:R-:W-:Y:S04]  /*3c30*/  HMMA.16816.F32.BF16 R76, R8, R58, R48 ;  /* 0x0000003a084c723c */ /* 0x000fe80000041830 */
[----:B------:R1:W1:Y:S04]  /*3c40*/  MUFU.TANH R82, R0 ;  /* 0x0000000000527308 */ /* 0x0002680000002400 */
[C---:B------:R-:W-:Y:S08]  /*3c50*/  HMMA.16816.F32.BF16 R48, R16.reuse, R44, R60 ;  /* 0x0000002c1030723c */ /* 0x040ff0000004183c */
[----:B------:R-:W-:Y:S01]  /*3c60*/  HMMA.16816.F32.BF16 R16, R16, R46, R24 ;  /* 0x0000002e1010723c */ /* 0x000fe20000041818 */
[----:B-1----:R-:W-:-:S04]  /*3c70*/  FMUL.FTZ R0, R84, c[0x0][0x320] ;  /* 0x0000c80054007a20 */ /* 0x002fc80000410000 */
[----:B------:R1:W1:Y:S11]  /*3c80*/  MUFU.TANH R81, R0 ;  /* 0x0000000000517308 */ /* 0x0002760000002400 */
[----:B------:R-:W-:Y:S01]  /*3c90*/  HMMA.16816.F32.BF16 R48, R8, R32, R48 ;  /* 0x000000200830723c */ /* 0x000fe20000041830 */
[----:B-1----:R-:W-:-:S07]  /*3ca0*/  FMUL.FTZ R0, R85, c[0x0][0x320] ;  /* 0x0000c80055007a20 */ /* 0x002fce0000410000 */
[----:B------:R-:W-:Y:S01]  /*3cb0*/  HMMA.16816.F32.BF16 R8, R8, R34, R16 ;  /* 0x000000220808723c */ /* 0x000fe20000041810 */
        /* <DEDUP_REMOVED lines=52> */
[----:B------:R1:W1:Y:S01]  /*4000*/  MUFU.TANH R20, R0 ;  /* 0x0000000000147308 */ /* 0x0002620000002400 */
[----:B------:R-:W-:Y:S06]  /*4010*/  BAR.SYNC.DEFER_BLOCKING 0x0 ;  /* 0x0000000000007b1d */ /* 0x000fec0000010000 */
[----:B------:R-:W-:Y:S05]  /*4020*/  @!P0 BRA `(.L_x_57) ;  /* 0x0000049000008947 */ /* 0x000fea0003800000 */
[----:B-1234-:R-:W-:Y:S02]  /*4030*/  IMAD.MOV.U32 R0, RZ, RZ, c[0x0][0x2b8] ;  /* 0x0000ae00ff007624 */ /* 0x01efe400078e00ff */
[----:B------:R-:W-:Y:S02]  /*4040*/  IMAD R2, R235, 0x20, R238 ;  /* 0x00000020eb027824 */ /* 0x000fe400078e02ee */
[----:B------:R-:W-:Y:S01]  /*4050*/  IMAD.MOV.U32 R200, RZ, RZ, RZ ;  /* 0x000000ffffc87224 */ /* 0x000fe200078e00ff */
[----:B------:R-:W-:-:S02]  /*4060*/  ISETP.NE.AND P0, PT, R0, 0x1, PT ;  /* 0x000000010000780c */ /* 0x000fc40003f05270 */
[----:B------:R-:W-:-:S04]  /*4070*/  IADD3 R2, R2, R105, R244 ;  /* 0x0000006902027210 */ /* 0x000fc80007ffe0f4 */
[----:B------:R-:W-:-:S05]  /*4080*/  IADD3 R2, R2, -0x30, RZ ;  /* 0xffffffd002027810 */ /* 0x000fca0007ffe0ff */
[----:B------:R-:W-:Y:S02]  /*4090*/  IMAD.MOV.U32 R0, RZ, RZ, R2 ;  /* 0x000000ffff007224 */ /* 0x000fe400078e0002 */
[----:B------:R-:W-:-:S05]  /*40a0*/  @P0 IMAD.HI.U32 R3, R2, c[0x0][0x2bc], RZ ;  /* 0x0000af0002030a27 */ /* 0x000fca00078e00ff */
[----:B------:R-:W-:-:S04]  /*40b0*/  @P0 SHF.R.U32.HI R0, RZ, c[0x0][0x2c0], R3 ;  /* 0x0000b000ff000a19 */ /* 0x000fc80000011603 */
[----:B------:R-:W-:-:S04]  /*40c0*/  @!P1 IADD3 R3, P0, R0, R242, RZ ;  /* 0x000000f200039210 */ /* 0x000fc80007f1e0ff */
[----:B------:R-:W-:Y:S02]  /*40d0*/  @!P1 LEA.HI.X.SX32 R5, R0, R248, 0x1, P0 ;  /* 0x000000f800059211 */ /* 0x000fe400000f0eff */
[----:B------:R-:W-:-:S04]  /*40e0*/  @!P1 LEA R4, P0, R3, c[0x0][0x2a0], 0x2 ;  /* 0x0000a80003049a11 */ /* 0x000fc800078010ff */
[----:B------:R-:W-:-:S05]  /*40f0*/  @!P1 LEA.HI.X R5, R3, c[0x0][0x2a4], R5, 0x2, P0 ;  /* 0x0000a90003059a11 */ /* 0x000fca00000f1405 */
[----:B------:R-:W2:Y:S01]  /*4100*/  @!P1 LDG.E R200, [R4.64] ;  /* 0x0000000604c89981 */ /* 0x000ea2000c1e1900 */
[----:B------:R-:W-:Y:S01]  /*4110*/  IMAD.MOV R0, RZ, RZ, -R0 ;  /* 0x000000ffff007224 */ /* 0x000fe200078e0a00 */
[----:B------:R-:W-:-:S03]  /*4120*/  IADD3 R11, -R238, 0x30, RZ ;  /* 0x00000030ee0b7810 */ /* 0x000fc60007ffe1ff */
[----:B------:R-:W-:Y:S01]  /*4130*/  IMAD R201, R0, c[0x0][0x2b8], R2 ;  /* 0x0000ae0000c97a24 */ /* 0x000fe200078e0202 */
[----:B------:R-:W-:-:S03]  /*4140*/  ISETP.GE.AND P6, PT, R11, 0x1, PT ;  /* 0x000000010b00780c */ /* 0x000fc60003fc6270 */
[----:B------:R-:W-:Y:S01]  /*4150*/  IMAD.WIDE.U32 R2, R201, c[0x0][0x1e0], RZ ;  /* 0x00007800c9027a25 */ /* 0x000fe200078e00ff */
[----:B------:R-:W-:-:S05]  /*4160*/  SHF.R.S32.HI R0, RZ, 0x1f, R201 ;  /* 0x0000001fff007819 */ /* 0x000fca00000114c9 */
[----:B------:R-:W-:-:S04]  /*4170*/  IMAD R0, R0, c[0x0][0x1e0], RZ ;  /* 0x0000780000007a24 */ /* 0x000fc800078e02ff */
[----:B------:R-:W-:-:S04]  /*4180*/  IMAD R0, R201, c[0x0][0x1e4], R0 ;  /* 0x00007900c9007a24 */ /* 0x000fc800078e0200 */
[----:B------:R-:W-:Y:S01]  /*4190*/  IMAD.IADD R3, R3, 0x1, R0 ;  /* 0x0000000103037824 */ /* 0x000fe200078e0200 */
[----:B--2---:R-:W-:-:S03]  /*41a0*/  SHF.R.S32.HI R0, RZ, 0x1f, R200 ;  /* 0x0000001fff007819 */ /* 0x004fc600000114c8 */
[----:B------:R-:W-:-:S04]  /*41b0*/  IMAD.WIDE.U32 R2, R200, c[0x0][0x1f0], R2 ;  /* 0x00007c00c8027a25 */ /* 0x000fc800078e0002 */
[----:B------:R-:W-:Y:S01]  /*41c0*/  IMAD R4, R0, c[0x0][0x1f0], RZ ;  /* 0x00007c0000047a24 */ /* 0x000fe200078e02ff */
[----:B------:R-:W-:-:S03]  /*41d0*/  IADD3 R0, P5, R240, R2, RZ ;  /* 0x00000002f0007210 */ /* 0x000fc60007fbe0ff */
[----:B------:R-:W-:Y:S01]  /*41e0*/  IMAD R2, R200, c[0x0][0x1f4], R4 ;  /* 0x00007d00c8027a24 */ /* 0x000fe200078e0204 */
[----:B------:R-:W-:-:S04]  /*41f0*/  LEA R10, P0, R0, c[0x0][0x1c8], 0x1 ;  /* 0x00007200000a7a11 */ /* 0x000fc800078008ff */
[----:B------:R-:W-:-:S04]  /*4200*/  IADD3.X R2, R245, R3, R2, P5, !PT ;  /* 0x00000003f5027210 */ /* 0x000fc80002ffe402 */
[----:B------:R-:W-:Y:S01]  /*4210*/  LEA.HI.X R5, R0, c[0x0][0x1cc], R2, 0x1, P0 ;  /* 0x0000730000057a11 */ /* 0x000fe200000f0c02 */
[----:B------:R-:W-:Y:S05]  /*4220*/  BRA.DIV ~URZ, `(.L_x_58) ;  /* 0x0000a3f27f007947 */ /* 0x000fea000b800000 */
[----:B------:R1:W2:Y:S02]  /*4230*/  SHFL.IDX PT, R4, R5, RZ, 0x1c1f ;  /* 0x001c1fff05047589 */ /* 0x0002a400000e0000 */
.L_x_155:
[----:B------:R-:W-:Y:S05]  /*4240*/  BRA.DIV ~URZ, `(.L_x_59) ;  /* 0x0000a4427f007947 */ /* 0x000fea000b800000 */
[----:B------:R3:W4:Y:S02]  /*4250*/  SHFL.IDX PT, R0, R10, RZ, 0x1c1f ;  /* 0x001c1fff0a007589 */ /* 0x00072400000e0000 */
.L_x_156:
[----:B------:R-:W-:Y:S01]  /*4260*/  BSSY B0, `(.L_x_60) ;  /* 0x0000011000007945 */ /* 0x000fe20003800000 */
[----:B------:R-:W-:Y:S05]  /*4270*/  @!P6 BRA `(.L_x_61) ;  /* 0x000000f00000e947 */ /* 0x000fea0003800000 */
[-C--:B----4-:R-:W-:Y:S02]  /*4280*/  LEA R8, P6, R204, R0.reuse, 0x1 ;  /* 0x00000000cc087211 */ /* 0x090fe400078c08ff */
[----:B------:R-:W-:Y:S02]  /*4290*/  SHF.R.S32.HI R14, RZ, 0x1f, R204 ;  /* 0x0000001fff0e7819 */ /* 0x000fe400000114cc */
[----:B------:R-:W-:Y:S02]  /*42a0*/  LEA R6, P5, R236, R0, 0x1 ;  /* 0x00000000ec067211 */ /* 0x000fe400078a08ff */
[----:B------:R-:W-:Y:S02]  /*42b0*/  SHF.R.S32.HI R13, RZ, 0x1f, R236 ;  /* 0x0000001fff0d7819 */ /* 0x000fe400000114ec */
[----:B------:R-:W-:-:S02]  /*42c0*/  SHF.R.S32.HI R12, RZ, 0x1f, R237 ;  /* 0x0000001fff0c7819 */ /* 0x000fc400000114ed */
[C---:B------:R-:W-:Y:S02]  /*42d0*/  LEA R2, P0, R237.reuse, R0, 0x1 ;  /* 0x00000000ed027211 */ /* 0x040fe400078008ff */
[-C--:B--2---:R-:W-:Y:S02]  /*42e0*/  LEA.HI.X R9, R204, R4.reuse, R14, 0x1, P6 ;  /* 0x00000004cc097211 */ /* 0x084fe400030f0c0e */
[-C--:B------:R-:W-:Y:S02]  /*42f0*/  LEA.HI.X R7, R236, R4.reuse, R13, 0x1, P5 ;  /* 0x00000004ec077211 */ /* 0x080fe400028f0c0d */
[----:B------:R-:W-:Y:S01]  /*4300*/  LEA.HI.X R3, R237, R4, R12, 0x1, P0 ;  /* 0x00000004ed037211 */ /* 0x000fe200000f0c0c */
[----:B------:R-:W-:Y:S01]  /*4310*/  @!PT LDS RZ, [RZ] ;  /* 0x00000000fffff984 */ /* 0x000fe20000000800 */
[----:B------:R-:W-:Y:S01]  /*4320*/  @!PT LDS RZ, [RZ] ;  /* 0x00000000fffff984 */ /* 0x000fe20000000800 */
[----:B------:R-:W-:Y:S01]  /*4330*/  @!PT LDS RZ, [RZ] ;  /* 0x00000000fffff984 */ /* 0x000fe20000000800 */
[----:B------:R2:W-:Y:S04]  /*4340*/  LDGSTS.E.BYPASS.LTC128B.128 [R192+0x3c80], [R8.64], !P4 ;  /* 0x03c8000008c07fae */ /* 0x0005e8000e101d46 */
[----:B------:R2:W-:Y:S04]  /*4350*/  LDGSTS.E.BYPASS.LTC128B.128 [R192+0x4880], [R6.64], !P3 ;  /* 0x0488000006c07fae */ /* 0x0005e8000d901d46 */
[----:B------:R2:W-:Y:S02]  /*4360*/  LDGSTS.E.BYPASS.LTC128B.128 [R192+0x5480], [R2.64], !P2 ;  /* 0x0548000002c07fae */ /* 0x0005e4000d101d46 */
.L_x_61:
[----:B------:R-:W-:Y:S05]  /*4370*/  BSYNC B0 ;  /* 0x0000000000007941 */ /* 0x000fea0003800000 */
.L_x_60:
[----:B------:R-:W-:Y:S01]  /*4380*/  ISETP.GE.AND P0, PT, R11, 0x21, PT ;  /* 0x000000210b00780c */ /* 0x000fe20003f06270 */
[----:B------:R-:W-:Y:S06]  /*4390*/  BRA.DIV ~URZ, `(.L_x_62) ;  /* 0x0000a3627f007947 */ /* 0x000fec000b800000 */
[----:B--2---:R2:W1:Y:S04]  /*43a0*/  SHFL.IDX PT, R4, R5, 0x1, 0x1c1f ;  /* 0x003c1f0005047f89 */ /* 0x00446800000e0000 */
[----:B----4-:R2:W4:Y:S02]  /*43b0*/  SHFL.IDX PT, R0, R10, 0x1, 0x1c1f ;  /* 0x003c1f000a007f89 */ /* 0x01052400000e0000 */
.L_x_157:
[----:B------:R-:W-:Y:S05]  /*43c0*/  @!P0 BRA `(.L_x_57) ;  /* 0x000000f000008947 */ /* 0x000fea0003800000 */
[----:B----4-:R-:W-:Y:S02]  /*43d0*/  LEA R8, P6, R204, R0, 0x1 ;  /* 0x00000000cc087211 */ /* 0x010fe400078c08ff */
[----:B------:R-:W-:-:S02]  /*43e0*/  SHF.R.S32.HI R11, RZ, 0x1f, R204 ;  /* 0x0000001fff0b7819 */ /* 0x000fc400000114cc */
[-C--:B------:R-:W-:Y:S02]  /*43f0*/  LEA R6, P5, R236, R0.reuse, 0x1 ;  /* 0x00000000ec067211 */ /* 0x080fe400078a08ff */
[----:B--23--:R-:W-:Y:S02]  /*4400*/  SHF.R.S32.HI R10, RZ, 0x1f, R236 ;  /* 0x0000001fff0a7819 */ /* 0x00cfe400000114ec */
[----:B-1----:R-:W-:Y:S02]  /*4410*/  SHF.R.S32.HI R5, RZ, 0x1f, R237 ;  /* 0x0000001fff057819 */ /* 0x002fe400000114ed */
[----:B------:R-:W-:Y:S02]  /*4420*/  LEA R2, P0, R237, R0, 0x1 ;  /* 0x00000000ed027211 */ /* 0x000fe400078008ff */
[-C--:B------:R-:W-:Y:S02]  /*4430*/  LEA.HI.X R9, R204, R4.reuse, R11, 0x1, P6 ;  /* 0x00000004cc097211 */ /* 0x080fe400030f0c0b */
[----:B------:R-:W-:-:S02]  /*4440*/  LEA.HI.X R7, R236, R4, R10, 0x1, P5 ;  /* 0x00000004ec077211 */ /* 0x000fc400028f0c0a */
[----:B------:R-:W-:Y:S01]  /*4450*/  LEA.HI.X R3, R237, R4, R5, 0x1, P0 ;  /* 0x00000004ed037211 */ /* 0x000fe200000f0c05 */
[----:B------:R-:W-:Y:S01]  /*4460*/  @!PT LDS RZ, [RZ] ;  /* 0x00000000fffff984 */ /* 0x000fe20000000800 */
[----:B------:R-:W-:Y:S01]  /*4470*/  @!PT LDS RZ, [RZ] ;  /* 0x00000000fffff984 */ /* 0x000fe20000000800 */
[----:B------:R-:W-:Y:S01]  /*4480*/  @!PT LDS RZ, [RZ] ;  /* 0x00000000fffff984 */ /* 0x000fe20000000800 */
[----:B------:R1:W-:Y:S04]  /*4490*/  LDGSTS.E.BYPASS.LTC128B.128 [R192+0x4480], [R8.64], !P4 ;  /* 0x0448000008c07fae */ /* 0x0003e8000e101d46 */
[----:B------:R1:W-:Y:S04]  /*44a0*/  LDGSTS.E.BYPASS.LTC128B.128 [R192+0x5080], [R6.64], !P3 ;  /* 0x0508000006c07fae */ /* 0x0003e8000d901d46 */
[----:B------:R1:W-:Y:S02]  /*44b0*/  LDGSTS.E.BYPASS.LTC128B.128 [R192+0x5c80], [R2.64], !P2 ;  /* 0x05c8000002c07fae */ /* 0x0003e4000d101d46 */
.L_x_57:
[----:B--234-:R-:W-:Y:S05]  /*44c0*/  BSYNC B1 ;  /* 0x0000000000017941 */ /* 0x01cfea0003800000 */
.L_x_56:
[----:B-1----:R-:W2:Y:S04]  /*44d0*/  LDL R0, [R1+0x4c] ;  /* 0x00004c0001007983 */ /* 0x002ea80000100800 */
[----:B------:R-:W0:Y:S01]  /*44e0*/  LDGDEPBAR ;  /* 0x00000000000079af */ /* 0x000e220000000000 */
[----:B--2---:R-:W-:-:S05]  /*44f0*/  IMAD.IADD R0, R104, 0x1, -R0 ;  /* 0x0000000168007824 */ /* 0x004fca00078e0a00 */
[C---:B------:R-:W-:Y:S02]  /*4500*/  ISETP.GT.AND P0, PT, R0.reuse, 0x9, PT ;  /* 0x000000090000780c */ /* 0x040fe40003f04270 */
[C---:B------:R-:W-:Y:S02]  /*4510*/  ISETP.GT.AND P6, PT, R0.reuse, RZ, PT ;  /* 0x000000ff0000720c */ /* 0x040fe40003fc4270 */
[C---:B------:R-:W-:Y:S02]  /*4520*/  ISETP.GT.AND P5, PT, R0.reuse, 0x1, PT ;  /* 0x000000010000780c */ /* 0x040fe40003fa4270 */
[----:B------:R-:W-:Y:S02]  /*4530*/  ISETP.GT.AND P2, PT, R0, 0x8, PT ;  /* 0x000000080000780c */ /* 0x000fe40003f44270 */
[----:B------:R-:W-:Y:S02]  /*4540*/  FSEL R42, R89, -INF , P0 ;  /* 0xff800000592a7808 */ /* 0x000fe40000000000 */
[----:B------:R-:W-:-:S02]  /*4550*/  FSEL R30, R92, -INF , P0 ;  /* 0xff8000005c1e7808 */ /* 0x000fc40000000000 */
[----:B------:R-:W-:Y:S02]  /*4560*/  FSEL R22, R94, -INF , P0 ;  /* 0xff8000005e167808 */ /* 0x000fe40000000000 */
[----:B------:R-:W-:Y:S02]  /*4570*/  FSEL R13, R96, -INF , P0 ;  /* 0xff800000600d7808 */ /* 0x000fe40000000000 */
[----:B------:R-:W-:Y:S02]  /*4580*/  FSEL R34, R99, -INF , P6 ;  /* 0xff80000063227808 */ /* 0x000fe40003000000 */
[----:B------:R-:W-:Y:S02]  /*4590*/  FSEL R26, R101, -INF , P6 ;  /* 0xff800000651a7808 */ /* 0x000fe40003000000 */
        /* <DEDUP_REMOVED lines=10> */
[C---:B------:R-:W-:Y:S02]  /*4640*/  ISETP.GT.AND P0, PT, R0.reuse, 0x19, PT ;  /* 0x000000190000780c */ /* 0x040fe40003f04270 */
[C---:B------:R-:W-:Y:S02]  /*4650*/  ISETP.GT.AND P6, PT, R0.reuse, 0x10, PT ;  /* 0x000000100000780c */ /* 0x040fe40003fc4270 */
[C---:B------:R-:W-:Y:S02]  /*4660*/  ISETP.GT.AND P5, PT, R0.reuse, 0x11, PT ;  /* 0x000000110000780c */ /* 0x040fe40003fa4270 */
[----:B------:R-:W-:-:S02]  /*4670*/  ISETP.GT.AND P2, PT, R0, 0x18, PT ;  /* 0x000000180000780c */ /* 0x000fc40003f44270 */
        /* <DEDUP_REMOVED lines=16> */
[C---:B------:R-:W-:Y:S02]  /*4780*/  ISETP.GT.AND P6, PT, R0.reuse, 0x20, PT ;  /* 0x000000200000780c */ /* 0x040fe40003fc4270 */
[----:B------:R-:W-:-:S02]  /*4790*/  ISETP.GT.AND P5, PT, R0, 0x21, PT ;  /* 0x000000210000780c */ /* 0x000fc40003fa4270 */
[C---:B------:R-:W-:Y:S02]  /*47a0*/  ISETP.GT.AND P2, PT, R0.reuse, 0x28, PT ;  /* 0x000000280000780c */ /* 0x040fe40003f44270 */
[----:B------:R-:W-:Y:S02]  /*47b0*/  ISETP.GT.AND P0, PT, R0, 0x29, PT ;  /* 0x000000290000780c */ /* 0x000fe40003f04270 */
[----:B------:R-:W-:Y:S02]  /*47c0*/  FMNMX.FTZ R0, R10, R11, !PT ;  /* 0x0000000b0a007209 */ /* 0x000fe40007810000 */
[----:B------:R-:W-:Y:S02]  /*47d0*/  FMNMX.FTZ R2, R17, R18, !PT ;  /* 0x0000001211027209 */ /* 0x000fe40007810000 */
[----:B------:R-:W-:Y:S02]  /*47e0*/  FMNMX.FTZ R3, R26, R27, !PT ;  /* 0x0000001b1a037209 */ /* 0x000fe40007810000 */
[----:B------:R-:W-:-:S02]  /*47f0*/  FMNMX.FTZ R4, R34, R40, !PT ;  /* 0x0000002822047209 */ /* 0x000fc40007810000 */
[----:B------:R-:W-:Y:S02]  /*4800*/  FMNMX.FTZ R0, R12, R0, !PT ;  /* 0x000000000c007209 */ /* 0x000fe40007810000 */
[----:B------:R-:W-:Y:S02]  /*4810*/  FMNMX.FTZ R2, R21, R2, !PT ;  /* 0x0000000215027209 */ /* 0x000fe40007810000 */
        /* <DEDUP_REMOVED lines=18> */
[----:B------:R-:W-:Y:S02]  /*4940*/  FSEL R133, R51, -INF , P6 ;  /* 0xff80000033857808 */ /* 0x000fe40003000000 */
[----:B------:R-:W-:Y:S02]  /*4950*/  FSEL R131, R53, -INF , P6 ;  /* 0xff80000035837808 */ /* 0x000fe40003000000 */
[----:B------:R-:W-:Y:S02]  /*4960*/  FSEL R127, R55, -INF , P6 ;  /* 0xff800000377f7808 */ /* 0x000fe40003000000 */
[----:B------:R-:W-:-:S02]  /*4970*/  FSEL R123, R57, -INF , P6 ;  /* 0xff800000397b7808 */ /* 0x000fc40003000000 */
[----:B------:R-:W-:Y:S02]  /*4980*/  FMNMX.FTZ R0, R19, R0, !PT ;  /* 0x0000000013007209 */ /* 0x000fe40007810000 */
[----:B------:R-:W-:Y:S02]  /*4990*/  FMNMX.FTZ R2, R28, R2, !PT ;  /* 0x000000021c027209 */ /* 0x000fe40007810000 */
[----:B------:R-:W-:Y:S02]  /*49a0*/  FMNMX.FTZ R3, R35, R3, !PT ;  /* 0x0000000323037209 */ /* 0x000fe40007810000 */
[----:B------:R-:W-:Y:S02]  /*49b0*/  FMNMX.FTZ R4, R50, R4, !PT ;  /* 0x0000000432047209 */ /* 0x000fe40007810000 */
[----:B------:R-:W-:Y:S02]  /*49c0*/  FSEL R132, R49, -INF , P5 ;  /* 0xff80000031847808 */ /* 0x000fe40002800000 */
[----:B------:R-:W-:-:S02]  /*49d0*/  FSEL R129, R52, -INF , P5 ;  /* 0xff80000034817808 */ /* 0x000fc40002800000 */
[----:B------:R-:W-:Y:S02]  /*49e0*/  FSEL R125, R54, -INF , P5 ;  /* 0xff800000367d7808 */ /* 0x000fe40002800000 */
[----:B------:R-:W-:Y:S02]  /*49f0*/  FSEL R121, R56, -INF , P5 ;  /* 0xff80000038797808 */ /* 0x000fe40002800000 */
[----:B------:R-:W-:Y:S02]  /*4a00*/  FMNMX.FTZ R0, R123, R0, !PT ;  /* 0x000000007b007209 */ /* 0x000fe40007810000 */
[----:B------:R-:W-:Y:S02]  /*4a10*/  FMNMX.FTZ R2, R127, R2, !PT ;  /* 0x000000027f027209 */ /* 0x000fe40007810000 */
[----:B------:R-:W-:Y:S02]  /*4a20*/  FMNMX.FTZ R3, R131, R3, !PT ;  /* 0x0000000383037209 */ /* 0x000fe40007810000 */
[----:B------:R-:W-:-:S02]  /*4a30*/  FMNMX.FTZ R4, R133, R4, !PT ;  /* 0x0000000485047209 */ /* 0x000fc40007810000 */
[----:B------:R-:W-:Y:S02]  /*4a40*/  FSEL R130, R36, -INF , P2 ;  /* 0xff80000024827808 */ /* 0x000fe40001000000 */
[----:B------:R-:W-:Y:S02]  /*4a50*/  FSEL R126, R38, -INF , P2 ;  /* 0xff800000267e7808 */ /* 0x000fe40001000000 */
[----:B------:R-:W-:Y:S02]  /*4a60*/  FSEL R122, R46, -INF , P2 ;  /* 0xff8000002e7a7808 */ /* 0x000fe40001000000 */
[----:B------:R-:W-:Y:S02]  /*4a70*/  FSEL R105, R48, -INF , P2 ;  /* 0xff80000030697808 */ /* 0x000fe40001000000 */
        /* <DEDUP_REMOVED lines=12> */
[----:B------:R-:W-:Y:S02]  /*4b40*/  FMNMX.FTZ R0, R100, R0, !PT ;  /* 0x0000000064007209 */ /* 0x000fe40007810000 */
[----:B------:R-:W-:-:S02]  /*4b50*/  FMNMX.FTZ R5, R120, R2, !PT ;  /* 0x0000000278057209 */ /* 0x000fc40007810000 */
[----:B------:R-:W-:Y:S02]  /*4b60*/  FMNMX.FTZ R6, R124, R3, !PT ;  /* 0x000000037c067209 */ /* 0x000fe40007810000 */
[----:B------:R-:W-:Y:S01]  /*4b70*/  FMNMX.FTZ R7, R128, R4, !PT ;  /* 0x0000000480077209 */ /* 0x000fe20007810000 */
[----:B------:R-:W-:Y:S05]  /*4b80*/  BRA.DIV ~URZ, `(.L_x_63) ;  /* 0x00009c427f007947 */ /* 0x000fea000b800000 */
[----:B------:R1:W2:Y:S02]  /*4b90*/  SHFL.BFLY PT, R2, R0, 0x2, 0x1f ;  /* 0x0c401f0000027f89 */ /* 0x0002a400000e0000 */
.L_x_158:
[----:B--2---:R-:W-:Y:S01]  /*4ba0*/  FMNMX.FTZ R4, R0, R2, !PT ;  /* 0x0000000200047209 */ /* 0x004fe20007810000 */
[----:B------:R-:W-:Y:S05]  /*4bb0*/  BRA.DIV ~URZ, `(.L_x_64) ;  /* 0x00009c727f007947 */ /* 0x000fea000b800000 */
[----:B-1----:R-:W1:Y:S04]  /*4bc0*/  SHFL.BFLY PT, R0, R5, 0x2, 0x1f ;  /* 0x0c401f0005007f89 */ /* 0x002e6800000e0000 */
[----:B------:R-:W2:Y:S04]  /*4bd0*/  SHFL.BFLY PT, R2, R6, 0x2, 0x1f ;  /* 0x0c401f0006027f89 */ /* 0x000ea800000e0000 */
[----:B------:R-:W3:Y:S04]  /*4be0*/  SHFL.BFLY PT, R8, R7, 0x2, 0x1f ;  /* 0x0c401f0007087f89 */ /* 0x000ee800000e0000 */
[----:B------:R-:W4:Y:S01]  /*4bf0*/  SHFL.BFLY PT, R3, R4, 0x1, 0x1f ;  /* 0x0c201f0004037f89 */ /* 0x000f2200000e0000 */
[----:B-1----:R-:W-:-:S02]  /*4c00*/  FMNMX.FTZ R0, R5, R0, !PT ;  /* 0x0000000005007209 */ /* 0x002fc40007810000 */
[----:B--2---:R-:W-:-:S03]  /*4c10*/  FMNMX.FTZ R2, R6, R2, !PT ;  /* 0x0000000206027209 */ /* 0x004fc60007810000 */
[----:B------:R-:W1:Y:S01]  /*4c20*/  SHFL.BFLY PT, R5, R0, 0x1, 0x1f ;  /* 0x0c201f0000057f89 */ /* 0x000e6200000e0000 */
[----:B---3--:R-:W-:-:S03]  /*4c30*/  FMNMX.FTZ R7, R7, R8, !PT ;  /* 0x0000000807077209 */ /* 0x008fc60007810000 */
[----:B------:R-:W2:Y:S01]  /*4c40*/  SHFL.BFLY PT, R6, R2, 0x1, 0x1f ;  /* 0x0c201f0002067f89 */ /* 0x000ea200000e0000 */
[----:B----4-:R-:W-:-:S03]  /*4c50*/  FMNMX.FTZ R104, R4, R3, !PT ;  /* 0x0000000304687209 */ /* 0x010fc60007810000 */
[----:B------:R3:W4:Y:S01]  /*4c60*/  SHFL.BFLY PT, R9, R7, 0x1, 0x1f ;  /* 0x0c201f0007097f89 */ /* 0x00072200000e0000 */
[----:B-1----:R-:W-:Y:S02]  /*4c70*/  FMNMX.FTZ R103, R0, R5, !PT ;  /* 0x0000000500677209 */ /* 0x002fe40007810000 */
[----:B--2---:R-:W-:Y:S02]  /*4c80*/  FMNMX.FTZ R102, R2, R6, !PT ;  /* 0x0000000602667209 */ /* 0x004fe40007810000 */
.L_x_159:
[C---:B------:R-:W-:Y:S01]  /*4c90*/  FMUL.FTZ R0, R104.reuse, c[0x0][0x2d0] ;  /* 0x0000b40068007a20 */ /* 0x040fe20000410000 */
[----:B------:R-:W-:Y:S01]  /*4ca0*/  FSETP.NEU.FTZ.AND P0, PT, R104, -INF , PT ;  /* 0xff8000006800780b */ /* 0x000fe20003f1d000 */
[----:B------:R-:W-:Y:S01]  /*4cb0*/  FMUL.FTZ R3, R103, c[0x0][0x2d0] ;  /* 0x0000b40067037a20 */ /* 0x000fe20000410000 */
[----:B----4-:R-:W-:Y:S01]  /*4cc0*/  FMNMX.FTZ R101, R9, R7, !PT ;  /* 0x0000000709657209 */ /* 0x010fe20007810000 */
[----:B------:R-:W-:Y:S01]  /*4cd0*/  WARPSYNC 0xffffffff ;  /* 0xffffffff00007948 */ /* 0x000fe20003800000 */
[----:B------:R-:W-:Y:S01]  /*4ce0*/  FSEL R20, R0, RZ, P0 ;  /* 0x000000ff00147208 */ /* 0x000fe20000000000 */
[----:B------:R-:W-:Y:S01]  /*4cf0*/  LDSM.16.MT88.4 R36, [R107] ;  /* 0x000000006b24783b */ /* 0x000fe20000004200 */
[----:B------:R-:W-:-:S02]  /*4d00*/  FSETP.NEU.FTZ.AND P0, PT, R103, -INF , PT ;  /* 0xff8000006700780b */ /* 0x000fc40003f1d000 */
[----:B------:R-:W-:Y:S01]  /*4d10*/  IADD3 R209, R209, -0x2, RZ ;  /* 0xfffffffed1d17810 */ /* 0x000fe20007ffe0ff */
[--C-:B------:R-:W-:Y:S01]  /*4d20*/  FFMA.FTZ R0, R10, c[0x0][0x2d0], -R20.reuse ;  /* 0x0000b4000a007a23 */ /* 0x100fe20000010814 */
[----:B------:R-:W-:Y:S01]  /*4d30*/  FSEL R3, R3, RZ, P0 ;  /* 0x000000ff03037208 */ /* 0x000fe20000000000 */
[----:B------:R-:W-:Y:S01]  /*4d40*/  FFMA.FTZ R2, R16, c[0x0][0x2d0], -R20 ;  /* 0x0000b40010027a23 */ /* 0x000fe20000010814 */
[----:B------:R-:W-:Y:S01]  /*4d50*/  FSETP.NEU.FTZ.AND P0, PT, R102, -INF , PT ;  /* 0xff8000006600780b */ /* 0x000fe20003f1d000 */
[----:B------:R1:W-:Y:S01]  /*4d60*/  MUFU.EX2 R147, R0 ;  /* 0x0000000000937308 */ /* 0x0003e20000000800 */
[----:B------:R-:W-:Y:S01]  /*4d70*/  LDSM.16.MT88.4 R60, [R180+0xc00] ;  /* 0x000c0000b43c783b */ /* 0x000fe20000004200 */
[----:B------:R-:W-:-:S03]  /*4d80*/  FFMA.FTZ R4, R25, c[0x0][0x2d0], -R3 ;  /* 0x0000b40019047a23 */ /* 0x000fc60000010803 */
[----:B------:R-:W-:Y:S03]  /*4d90*/  LDSM.16.MT88.4 R56, [R107+0x1800] ;  /* 0x001800006b38783b */ /* 0x000fe60000004200 */
[----:B------:R2:W-:Y:S01]  /*4da0*/  MUFU.EX2 R223, R2 ;  /* 0x0000000200df7308 */ /* 0x0005e20000000800 */
[----:B------:R-:W4:Y:S04]  /*4db0*/  LDSM.16.MT88.4 R52, [R180+0x1800] ;  /* 0x00180000b434783b */ /* 0x000f280000004200 */
[----:B------:R-:W5:Y:S01]  /*4dc0*/  LDSM.16.MT88.4 R64, [R107+0xc00] ;  /* 0x000c00006b40783b */ /* 0x000f620000004200 */
[----:B-1----:R-:W-:Y:S02]  /*4dd0*/  FFMA.FTZ R0, R11, c[0x0][0x2d0], -R20 ;  /* 0x0000b4000b007a23 */ /* 0x002fe40000010814 */
[----:B------:R1:W-:Y:S01]  /*4de0*/  MUFU.EX2 R218, R4 ;  /* 0x0000000400da7308 */ /* 0x0003e20000000800 */
[----:B------:R-:W3:Y:S04]  /*4df0*/  LDSM.16.MT88.4 R68, [R180] ;  /* 0x00000000b444783b */ /* 0x000ee80000004200 */
[----:B------:R-:W-:Y:S01]  /*4e00*/  LDSM.16.MT88.4 R136, [R107+0x800] ;  /* 0x000800006b88783b */ /* 0x000fe20000004200 */
[----:B--2---:R-:W-:-:S02]  /*4e10*/  FMUL.FTZ R2, R102, c[0x0][0x2d0] ;  /* 0x0000b40066027a20 */ /* 0x004fc40000410000 */
[----:B------:R2:W2:Y:S01]  /*4e20*/  MUFU.EX2 R146, R0 ;  /* 0x0000000000927308 */ /* 0x0004a20000000800 */
[----:B------:R-:W-:Y:S02]  /*4e30*/  LDSM.16.MT88.4 R152, [R107+0x1400] ;  /* 0x001400006b98783b */ /* 0x000fe40000004200 */
[----:B------:R-:W-:Y:S02]  /*4e40*/  FSEL R2, R2, RZ, P0 ;  /* 0x000000ff02027208 */ /* 0x000fe40000000000 */
[----:B------:R-:W-:-:S03]  /*4e50*/  FSETP.NEU.FTZ.AND P0, PT, R101, -INF , PT ;  /* 0xff8000006500780b */ /* 0x000fc60003f1d000 */
[----:B-1----:R-:W-:-:S04]  /*4e60*/  FFMA.FTZ R4, R33, c[0x0][0x2d0], -R2 ;  /* 0x0000b40021047a23 */ /* 0x002fc80000010802 */
[----:B------:R1:W-:Y:S01]  /*4e70*/  MUFU.EX2 R211, R4 ;  /* 0x0000000400d37308 */ /* 0x0003e20000000800 */
[----:B--2---:R-:W-:Y:S01]  /*4e80*/  FFMA.FTZ R0, R12, c[0x0][0x2d0], -R20 ;  /* 0x0000b4000c007a23 */ /* 0x004fe20000010814 */
[----:B------:R-:W-:-:S06]  /*4e90*/  F2FP.BF16.PACK_AB R16, R146, R147 ;  /* 0x000000939210723e */ /* 0x000fcc00000010ff */
[----:B------:R2:W-:Y:S01]  /*4ea0*/  MUFU.EX2 R194, R0 ;  /* 0x0000000000c27308 */ /* 0x0005e20000000800 */
[----:B-1----:R-:W-:-:S07]  /*4eb0*/  FFMA.FTZ R4, R35, c[0x0][0x2d0], -R2 ;  /* 0x0000b40023047a23 */ /* 0x002fce0000010802 */
[----:B------:R-:W1:Y:S01]  /*4ec0*/  MUFU.EX2 R213, R4 ;  /* 0x0000000400d57308 */ /* 0x000e620000000800 */
[----:B--2---:R-:W-:-:S07]  /*4ed0*/  FFMA.FTZ R0, R13, c[0x0][0x2d0], -R20 ;  /* 0x0000b4000d007a23 */ /* 0x004fce0000010814 */
[----:B------:R2:W-:Y:S01]  /*4ee0*/  MUFU.EX2 R220, R0 ;  /* 0x0000000000dc7308 */ /* 0x0005e20000000800 */
[----:B-1----:R-:W-:Y:S01]  /*4ef0*/  F2FP.BF16.PACK_AB R6, R213, R211 ;  /* 0x000000d3d506723e */ /* 0x002fe200000010ff */
[----:B--2---:R-:W-:-:S06]  /*4f00*/  FFMA.FTZ R0, R14, c[0x0][0x2d0], -R20 ;  /* 0x0000b4000e007a23 */ /* 0x004fcc0000010814 */
[----:B------:R1:W-:Y:S02]  /*4f10*/  MUFU.EX2 R221, R0 ;  /* 0x0000000000dd7308 */ /* 0x0003e40000000800 */
[----:B-1----:R-:W-:-:S06]  /*4f20*/  FFMA.FTZ R0, R15, c[0x0][0x2d0], -R20 ;  /* 0x0000b4000f007a23 */ /* 0x002fcc0000010814 */
[----:B------:R1:W2:Y:S02]  /*4f30*/  MUFU.EX2 R222, R0 ;  /* 0x0000000000de7308 */ /* 0x0002a40000000800 */
[----:B-1----:R-:W-:Y:S01]  /*4f40*/  FFMA.FTZ R0, R19, c[0x0][0x2d0], -R20 ;  /* 0x0000b40013007a23 */ /* 0x002fe20000010814 */
[----:B--2---:R-:W-:-:S05]  /*4f50*/  F2FP.BF16.PACK_AB R8, R222, R221 ;  /* 0x000000ddde08723e */ /* 0x004fca00000010ff */
[----:B------:R1:W2:Y:S02]  /*4f60*/  MUFU.EX2 R224, R0 ;  /* 0x0000000000e07308 */ /* 0x0002a40000000800 */
[----:B-1----:R-:W-:Y:S01]  /*4f70*/  FFMA.FTZ R0, R17, c[0x0][0x2d0], -R3 ;  /* 0x0000b40011007a23 */ /* 0x002fe20000010803 */
[----:B--2---:R-:W-:-:S05]  /*4f80*/  F2FP.BF16.PACK_AB R10, R224, R223 ;  /* 0x000000dfe00a723e */ /* 0x004fca00000010ff */
[----:B------:R1:W-:Y:S02]  /*4f90*/  MUFU.EX2 R145, R0 ;  /* 0x0000000000917308 */ /* 0x0003e40000000800 */
[----:B-1----:R-:W-:Y:S01]  /*4fa0*/  FFMA.FTZ R0, R18, c[0x0][0x2d0], -R3 ;  /* 0x0000b40012007a23 */ /* 0x002fe20000010803 */
[----:B------:R-:W-:-:S05]  /*4fb0*/  F2FP.BF16.PACK_AB R18, R220, R194 ;  /* 0x000000c2dc12723e */ /* 0x000fca00000010ff */
[----:B------:R1:W2:Y:S02]  /*4fc0*/  MUFU.EX2 R144, R0 ;  /* 0x0000000000907308 */ /* 0x0002a40000000800 */
[----:B-1----:R-:W-:Y:S01]  /*4fd0*/  FFMA.FTZ R0, R21, c[0x0][0x2d0], -R3 ;  /* 0x0000b40015007a23 */ /* 0x002fe20000010803 */
[----:B--2---:R-:W-:-:S05]  /*4fe0*/  F2FP.BF16.PACK_AB R17, R144, R145 ;  /* 0x000000919011723e */ /* 0x004fca00000010ff */
[----:B------:R1:W-:Y:S02]  /*4ff0*/  MUFU.EX2 R193, R0 ;  /* 0x0000000000c17308 */ /* 0x0003e40000000800 */
[----:B-1----:R-:W-:-:S06]  /*5000*/  FFMA.FTZ R0, R22, c[0x0][0x2d0], -R3 ;  /* 0x0000b40016007a23 */ /* 0x002fcc0000010803 */
[----:B------:R1:W2:Y:S02]  /*5010*/  MUFU.EX2 R215, R0 ;  /* 0x0000000000d77308 */ /* 0x0002a40000000800 */
[----:B-1----:R-:W-:Y:S01]  /*5020*/  FFMA.FTZ R0, R23, c[0x0][0x2d0], -R3 ;  /* 0x0000b40017007a23 */ /* 0x002fe20000010803 */
[----:B--2---:R-:W-:-:S05]  /*5030*/  F2FP.BF16.PACK_AB R19, R215, R193 ;  /* 0x000000c1d713723e */ /* 0x004fca00000010ff */
[----:B------:R1:W-:Y:S02]  /*5040*/  MUFU.EX2 R216, R0 ;  /* 0x0000000000d87308 */ /* 0x0003e40000000800 */
[C---:B----4-:R-:W-:Y:S08]  /*5050*/  HMMA.16816.F32.BF16 R76, R16.reuse, R52, RZ ;  /* 0x00000034104c723c */ /* 0x050ff000000418ff */
[----:B-----5:R-:W-:Y:S01]  /*5060*/  HMMA.16816.F32.BF16 R112, R16, R64, RZ ;  /* 0x000000401070723c */ /* 0x020fe200000418ff */
[----:B-1----:R-:W-:-:S04]  /*5070*/  FFMA.FTZ R0, R24, c[0x0][0x2d0], -R3 ;  /* 0x0000b40018007a23 */ /* 0x002fc80000010803 */
[----:B------:R1:W2:Y:S03]  /*5080*/  MUFU.EX2 R217, R0 ;  /* 0x0000000000d97308 */ /* 0x0002a60000000800 */
[C---:B---3--:R-:W-:Y:S08]  /*5090*/  HMMA.16816.F32.BF16 R116, R16.reuse, R68, RZ ;  /* 0x000000441074723c */ /* 0x048ff000000418ff */
[----:B------:R-:W-:Y:S01]  /*50a0*/  HMMA.16816.F32.BF16 R108, R16, R60, RZ ;  /* 0x0000003c106c723c */ /* 0x000fe200000418ff */
[----:B-1----:R-:W-:Y:S01]  /*50b0*/  FFMA.FTZ R0, R28, c[0x0][0x2d0], -R3 ;  /* 0x0000b4001c007a23 */ /* 0x002fe20000010803 */
[----:B--2---:R-:W-:-:S06]  /*50c0*/  F2FP.BF16.PACK_AB R9, R217, R216 ;  /* 0x000000d8d909723e */ /* 0x004fcc00000010ff */
[----:B------:R-:W-:Y:S01]  /*50d0*/  HMMA.16816.F32.BF16 R96, R16, R56, RZ ;  /* 0x000000381060723c */ /* 0x000fe200000418ff */
        /* <DEDUP_REMOVED lines=9> */
[----:B-1----:R-:W-:-:S06]  /*5170*/  FFMA.FTZ R0, R30, c[0x0][0x2d0], -R2 ;  /* 0x0000b4001e007a23 */ /* 0x002fcc0000010802 */
[----:B------:R1:W2:Y:S02]  /*5180*/  MUFU.EX2 R207, R0 ;  /* 0x0000000000cf7308 */ /* 0x0002a40000000800 */
[--C-:B-1----:R-:W-:Y:S01]  /*5190*/  FFMA.FTZ R0, R31, c[0x0][0x2d0], -R2.reuse ;  /* 0x0000b4001f007a23 */ /* 0x102fe20000010802 */
[----:B--2---:R-:W-:Y:S01]  /*51a0*/  F2FP.BF16.PACK_AB R14, R207, R206 ;  /* 0x000000cecf0e723e */ /* 0x004fe200000010ff */
[----:B------:R-:W1:Y:S04]  /*51b0*/  LDSM.16.MT88.4 R28, [R107+0x400] ;  /* 0x000400006b1c783b */ /* 0x000e680000004200 */
[----:B------:R2:W-:Y:S02]  /*51c0*/  MUFU.EX2 R208, R0 ;  /* 0x0000000000d07308 */ /* 0x0005e40000000800 */
[----:B--2---:R-:W-:-:S06]  /*51d0*/  FFMA.FTZ R0, R32, c[0x0][0x2d0], -R2 ;  /* 0x0000b40020007a23 */ /* 0x004fcc0000010802 */
[----:B------:R2:W-:Y:S02]  /*51e0*/  MUFU.EX2 R210, R0 ;  /* 0x0000000000d27308 */ /* 0x0005e40000000800 */
[----:B--2---:R-:W-:-:S05]  /*51f0*/  FMUL.FTZ R0, R101, c[0x0][0x2d0] ;  /* 0x0000b40065007a20 */ /* 0x004fca0000410000 */
[----:B------:R-:W-:Y:S02]  /*5200*/  FSEL R0, R0, RZ, P0 ;  /* 0x000000ff00007208 */ /* 0x000fe40000000000 */
[----:B------:R-:W-:-:S03]  /*5210*/  ISETP.GE.AND P0, PT, R209, R239, PT ;  /* 0x000000efd100720c */ /* 0x000fc60003f06270 */
[--C-:B------:R-:W-:Y:S02]  /*5220*/  FFMA.FTZ R4, R34, c[0x0][0x2d0], -R0.reuse ;  /* 0x0000b40022047a23 */ /* 0x100fe40000010800 */
[----:B------:R-:W-:Y:S02]  /*5230*/  HMMA.16816.F32.BF16 R32, R16, R36, RZ ;  /* 0x000000241020723c */ /* 0x000fe400000418ff */
[----:B------:R2:W-:Y:S02]  /*5240*/  MUFU.EX2 R197, R4 ;  /* 0x0000000400c57308 */ /* 0x0005e40000000800 */
[----:B--2---:R-:W-:-:S06]  /*5250*/  FFMA.FTZ R4, R40, c[0x0][0x2d0], -R0 ;  /* 0x0000b40028047a23 */ /* 0x004fcc0000010800 */
[----:B------:R2:W3:Y:S11]  /*5260*/  MUFU.EX2 R195, R4 ;  /* 0x0000000400c37308 */ /* 0x0004f60000000800 */
[----:B------:R-:W-:Y:S03]  /*5270*/  @!UPT UIADD3 URZ, URZ, URZ, URZ ;  /* 0x0000003f3f3ff290 */ /* 0x000fe6000fffe03f */
[----:B-1----:R-:W-:Y:S01]  /*5280*/  HMMA.16816.F32.BF16 R148, R8, R28, R32 ;  /* 0x0000001c0894723c */ /* 0x002fe20000041820 */
[----:B------:R-:W1:Y:S01]  /*5290*/  LDSM.16.MT88.4 R32, [R180+0x400] ;  /* 0x00040000b420783b */ /* 0x000e620000004200 */
[----:B--2---:R-:W-:Y:S01]  /*52a0*/  FFMA.FTZ R4, R41, c[0x0][0x2d0], -R0 ;  /* 0x0000b40029047a23 */ /* 0x004fe20000010800 */
[----:B---3--:R-:W-:-:S03]  /*52b0*/  F2FP.BF16.PACK_AB R13, R195, R197 ;  /* 0x000000c5c30d723e */ /* 0x008fc600000010ff */
[----:B------:R2:W-:Y:S02]  /*52c0*/  MUFU.EX2 R196, R4 ;  /* 0x0000000400c47308 */ /* 0x0005e40000000800 */
[----:B--2---:R-:W-:-:S06]  /*52d0*/  FFMA.FTZ R4, R42, c[0x0][0x2d0], -R0 ;  /* 0x0000b4002a047a23 */ /* 0x004fcc0000010800 */
[----:B------:R2:W3:Y:S01]  /*52e0*/  MUFU.EX2 R198, R4 ;  /* 0x0000000400c67308 */ /* 0x0004e20000000800 */
[----:B-1----:R-:W-:Y:S01]  /*52f0*/  HMMA.16816.F32.BF16 R116, R8, R32, R116 ;  /* 0x000000200874723c */ /* 0x002fe20000041874 */
[--C-:B--2---:R-:W-:Y:S01]  /*5300*/  FFMA.FTZ R4, R43, c[0x0][0x2d0], -R0.reuse ;  /* 0x0000b4002b047a23 */ /* 0x104fe20000010800 */
[----:B---3--:R-:W-:Y:S01]  /*5310*/  F2FP.BF16.PACK_AB R15, R198, R196 ;  /* 0x000000c4c60f723e */ /* 0x008fe200000010ff */
[----:B------:R-:W-:Y:S04]  /*5320*/  LDSM.16.MT88.4 R40, [R180+0x1c00] ;  /* 0x001c0000b428783b */ /* 0x000fe80000004200 */
[----:B------:R1:W-:Y:S02]  /*5330*/  MUFU.EX2 R199, R4 ;  /* 0x0000000400c77308 */ /* 0x0003e40000000800 */
[C---:B------:R-:W-:Y:S08]  /*5340*/  HMMA.16816.F32.BF16 R24, R12.reuse, R36, RZ ;  /* 0x000000240c18723c */ /* 0x040ff000000418ff */
[----:B------:R-:W-:Y:S01]  /*5350*/  HMMA.16816.F32.BF16 R84, R12, R60, RZ ;  /* 0x0000003c0c54723c */ /* 0x000fe200000418ff */
[----:B-1----:R-:W-:-:S04]  /*5360*/  FFMA.FTZ R4, R44, c[0x0][0x2d0], -R0 ;  /* 0x0000b4002c047a23 */ /* 0x002fc80000010800 */
[----:B------:R1:W2:Y:S03]  /*5370*/  MUFU.EX2 R202, R4 ;  /* 0x0000000400ca7308 */ /* 0x0002a60000000800 */
[C---:B------:R-:W-:Y:S08]  /*5380*/  HMMA.16816.F32.BF16 R80, R12.reuse, R56, RZ ;  /* 0x000000380c50723c */ /* 0x040ff000000418ff */
[C---:B------:R-:W-:Y:S01]  /*5390*/  HMMA.16816.F32.BF16 R88, R12.reuse, R64, RZ ;  /* 0x000000400c58723c */ /* 0x040fe200000418ff */
[--C-:B-1----:R-:W-:Y:S01]  /*53a0*/  FFMA.FTZ R4, R45, c[0x0][0x2d0], -R0.reuse ;  /* 0x0000b4002d047a23 */ /* 0x102fe20000010800 */
[----:B--2---:R-:W-:Y:S01]  /*53b0*/  F2FP.BF16.PACK_AB R5, R202, R199 ;  /* 0x000000c7ca05723e */ /* 0x004fe200000010ff */
[----:B------:R-:W1:Y:S05]  /*53c0*/  LDSM.16.MT88.4 R44, [R107+0x1c00] ;  /* 0x001c00006b2c783b */ /* 0x000e6a0000004200 */
[C---:B------:R-:W-:Y:S01]  /*53d0*/  HMMA.16816.F32.BF16 R72, R12.reuse, R52, RZ ;  /* 0x000000340c48723c */ /* 0x040fe200000418ff */
[----:B------:R2:W-:Y:S07]  /*53e0*/  MUFU.EX2 R205, R4 ;  /* 0x0000000400cd7308 */ /* 0x0005ee0000000800 */
[----:B------:R-:W-:Y:S01]  /*53f0*/  HMMA.16816.F32.BF16 R92, R12, R68, RZ ;  /* 0x000000440c5c723c */ /* 0x000fe200000418ff */
[----:B--2---:R-:W-:-:S02]  /*5400*/  FFMA.FTZ R4, R50, c[0x0][0x2d0], -R0 ;  /* 0x0000b40032047a23 */ /* 0x004fc40000010800 */
[----:B------:R-:W2:Y:S02]  /*5410*/  LDSM.16.MT88.4 R48, [R180+0x1000] ;  /* 0x00100000b430783b */ /* 0x000ea40000004200 */
[----:B------:R3:W4:Y:S02]  /*5420*/  MUFU.EX2 R203, R4 ;  /* 0x0000000400cb7308 */ /* 0x0007240000000800 */
[----:B---3--:R-:W-:Y:S02]  /*5430*/  F2FP.BF16.PACK_AB R4, R210, R208 ;  /* 0x000000d0d204723e */ /* 0x008fe400000010ff */
[----:B----4-:R-:W-:Y:S01]  /*5440*/  F2FP.BF16.PACK_AB R7, R203, R205 ;  /* 0x000000cdcb07723e */ /* 0x010fe200000010ff */
[----:B-1----:R-:W-:Y:S08]  /*5450*/  HMMA.16816.F32.BF16 R160, R8, R44, R96 ;  /* 0x0000002c08a0723c */ /* 0x002ff00000041860 */
[C---:B------:R-:W-:Y:S01]  /*5460*/  HMMA.16816.F32.BF16 R156, R4.reuse, R28, R24 ;  /* 0x0000001c049c723c */ /* 0x040fe20000041818 */
[----:B------:R-:W1:Y:S07]  /*5470*/  LDSM.16.MT88.4 R24, [R107+0x1000] ;  /* 0x001000006b18783b */ /* 0x000e6e0000004200 */
[C---:B------:R-:W-:Y:S08]  /*5480*/  HMMA.16816.F32.BF16 R172, R4.reuse, R44, R80 ;  /* 0x0000002c04ac723c */ /* 0x040ff00000041850 */
[----:B--2---:R-:W-:Y:S08]  /*5490*/  HMMA.16816.F32.BF16 R176, R4, R48, R84 ;  /* 0x0000003004b0723c */ /* 0x004ff00000041854 */
[----:B------:R-:W-:Y:S08]  /*54a0*/  HMMA.16816.F32.BF16 R84, R8, R40, R76 ;  /* 0x000000280854723c */ /* 0x000ff0000004184c */
[-C--:B------:R-:W-:Y:S08]  /*54b0*/  HMMA.16816.F32.BF16 R80, R16, R38.reuse, RZ ;  /* 0x000000261050723c */ /* 0x080ff000000418ff */
[----:B------:R-:W-:Y:S08]  /*54c0*/  HMMA.16816.F32.BF16 R76, R12, R38, RZ ;  /* 0x000000260c4c723c */ /* 0x000ff000000418ff */
[-C--:B------:R-:W-:Y:S08]  /*54d0*/  HMMA.16816.F32.BF16 R36, R16, R66.reuse, RZ ;  /* 0x000000421024723c */ /* 0x080ff000000418ff */
[----:B------:R-:W-:Y:S08]  /*54e0*/  HMMA.16816.F32.BF16 R64, R12, R66, RZ ;  /* 0x000000420c40723c */ /* 0x000ff000000418ff */
[----:B------:R-:W-:Y:S08]  /*54f0*/  HMMA.16816.F32.BF16 R168, R4, R40, R72 ;  /* 0x0000002804a8723c */ /* 0x000ff00000041848 */
[-C--:B-1----:R-:W-:Y:S08]  /*5500*/  HMMA.16816.F32.BF16 R112, R8, R24.reuse, R112 ;  /* 0x000000180870723c */ /* 0x082ff00000041870 */
[----:B------:R-:W-:Y:S08]  /*5510*/  HMMA.16816.F32.BF16 R88, R4, R24, R88 ;  /* 0x000000180458723c */ /* 0x000ff00000041858 */
[----:B------:R-:W-:Y:S08]  /*5520*/  HMMA.16816.F32.BF16 R72, R16, R70, RZ ;  /* 0x000000461048723c */ /* 0x000ff000000418ff */
[-C--:B------:R-:W-:Y:S08]  /*5530*/  HMMA.16816.F32.BF16 R80, R8, R30.reuse, R80 ;  /* 0x0000001e0850723c */ /* 0x080ff00000041850 */
[----:B------:R-:W-:Y:S08]  /*5540*/  HMMA.16816.F32.BF16 R76, R4, R30, R76 ;  /* 0x0000001e044c723c */ /* 0x000ff0000004184c */
[-C--:B------:R-:W-:Y:S08]  /*5550*/  HMMA.16816.F32.BF16 R36, R8, R26.reuse, R36 ;  /* 0x0000001a0824723c */ /* 0x080ff00000041824 */
[----:B------:R-:W-:Y:S08]  /*5560*/  HMMA.16816.F32.BF16 R64, R4, R26, R64 ;  /* 0x0000001a0440723c */ /* 0x000ff00000041840 */
[C---:B------:R-:W-:Y:S08]  /*5570*/  HMMA.16816.F32.BF16 R68, R12.reuse, R70, RZ ;  /* 0x000000460c44723c */ /* 0x040ff000000418ff */
[C---:B------:R-:W-:Y:S08]  /*5580*/  HMMA.16816.F32.BF16 R28, R12.reuse, R62, RZ ;  /* 0x0000003e0c1c723c */ /* 0x040ff000000418ff */
[C---:B------:R-:W-:Y:S08]  /*5590*/  HMMA.16816.F32.BF16 R24, R12.reuse, R58, RZ ;  /* 0x0000003a0c18723c */ /* 0x040ff000000418ff */
[----:B------:R-:W-:Y:S08]  /*55a0*/  HMMA.16816.F32.BF16 R12, R12, R54, RZ ;  /* 0x000000360c0c723c */ /* 0x000ff000000418ff */
[C---:B------:R-:W-:Y:S08]  /*55b0*/  HMMA.16816.F32.BF16 R60, R16.reuse, R62, RZ ;  /* 0x0000003e103c723c */ /* 0x040ff000000418ff */
[C---:B------:R-:W-:Y:S08]  /*55c0*/  HMMA.16816.F32.BF16 R56, R16.reuse, R58, RZ ;  /* 0x0000003a1038723c */ /* 0x040ff000000418ff */
[----:B------:R-:W-:Y:S08]  /*55d0*/  HMMA.16816.F32.BF16 R16, R16, R54, RZ ;  /* 0x000000361010723c */ /* 0x000ff000000418ff */
[C---:B------:R-:W-:Y:S08]  /*55e0*/  HMMA.16816.F32.BF16 R140, R4.reuse, R32, R92 ;  /* 0x00000020048c723c */ /* 0x040ff0000004185c */
[C---:B------:R-:W-:Y:S08]  /*55f0*/  HMMA.16816.F32.BF16 R68, R4.reuse, R34, R68 ;  /* 0x000000220444723c */ /* 0x040ff00000041844 */
[C---:B------:R-:W-:Y:S08]  /*5600*/  HMMA.16816.F32.BF16 R28, R4.reuse, R50, R28 ;  /* 0x00000032041c723c */ /* 0x040ff0000004181c */
[C---:B------:R-:W-:Y:S08]  /*5610*/  HMMA.16816.F32.BF16 R24, R4.reuse, R46, R24 ;  /* 0x0000002e0418723c */ /* 0x040ff00000041818 */
[-C--:B------:R-:W-:Y:S07]  /*5620*/  HMMA.16816.F32.BF16 R12, R4, R42.reuse, R12 ;  /* 0x0000002a040c723c */ /* 0x080fee000004180c */
[--C-:B------:R-:W-:Y:S01]  /*5630*/  FFMA.FTZ R4, R123, c[0x0][0x2d0], -R20.reuse ;  /* 0x0000b4007b047a23 */ /* 0x100fe20000010814 */
[C---:B------:R-:W-:Y:S03]  /*5640*/  HMMA.16816.F32.BF16 R16, R8.reuse, R42, R16 ;  /* 0x0000002a0810723c */ /* 0x040fe60000041810 */
[----:B------:R1:W-:Y:S05]  /*5650*/  MUFU.EX2 R42, R4 ;  /* 0x00000004002a7308 */ /* 0x0003ea0000000800 */
[C---:B------:R-:W-:Y:S08]  /*5660*/  HMMA.16816.F32.BF16 R72, R8.reuse, R34, R72 ;  /* 0x000000220848723c */ /* 0x040ff00000041848 */
[----:B------:R-:W-:Y:S01]  /*5670*/  HMMA.16816.F32.BF16 R164, R8, R48, R108 ;  /* 0x0000003008a4723c */ /* 0x000fe2000004186c */
[----:B-1----:R-:W-:-:S04]  /*5680*/  FFMA.FTZ R4, R121, c[0x0][0x2d0], -R20 ;  /* 0x0000b40079047a23 */ /* 0x002fc80000010814 */
[----:B------:R1:W2:Y:S03]  /*5690*/  MUFU.EX2 R43, R4 ;  /* 0x00000004002b7308 */ /* 0x0002a60000000800 */
[C---:B------:R-:W-:Y:S01]  /*56a0*/  HMMA.16816.F32.BF16 R32, R8.reuse, R50, R60 ;  /* 0x000000320820723c */ /* 0x040fe2000004183c */
[----:B------:R-:W3:Y:S07]  /*56b0*/  LDSM.16.MT88.4 R60, [R180+0x1400] ;  /* 0x00140000b43c783b */ /* 0x000eee0000004200 */
[----:B------:R-:W-:Y:S01]  /*56c0*/  HMMA.16816.F32.BF16 R56, R8, R46, R56 ;  /* 0x0000002e0838723c */ /* 0x000fe20000041838 */
[----:B-1----:R-:W-:Y:S01]  /*56d0*/  FFMA.FTZ R4, R105, c[0x0][0x2d0], -R20 ;  /* 0x0000b40069047a23 */ /* 0x002fe20000010814 */
[----:B--2---:R-:W-:-:S05]  /*56e0*/  F2FP.BF16.PACK_AB R96, R43, R42 ;  /* 0x0000002a2b60723e */ /* 0x004fca00000010ff */
[----:B------:R-:W-:Y:S01]  /*56f0*/  FADD.FTZ R8, R135, R134 ;  /* 0x0000008687087221 */ /* 0x000fe20000010000 */
        /* <DEDUP_REMOVED lines=10> */
[----:B------:R-:W-:-:S04]  /*57a0*/  FFMA.FTZ R3, R120, c[0x0][0x2d0], -R3 ;  /* 0x0000b40078037a23 */ /* 0x000fc80000010803 */
[----:B------:R1:W-:Y:S08]  /*57b0*/  MUFU.EX2 R41, R4 ;  /* 0x0000000400297308 */ /* 0x0003f00000000800 */
[----:B------:R2:W4:Y:S01]  /*57c0*/  MUFU.EX2 R214, R3 ;  /* 0x0000000300d67308 */ /* 0x0005220000000800 */
[----:B-1----:R-:W-:Y:S02]  /*57d0*/  FADD.FTZ R4, R147, R146 ;  /* 0x0000009293047221 */ /* 0x002fe40000010000 */
[----:B--2---:R-:W-:Y:S01]  /*57e0*/  FFMA.FTZ R3, R131, c[0x0][0x2d0], -R2 ;  /* 0x0000b40083037a23 */ /* 0x004fe20000010802 */
[----:B----4-:R-:W-:-:S04]  /*57f0*/  F2FP.BF16.PACK_AB R99, R214, R41 ;  /* 0x00000029d663723e */ /* 0x010fc800000010ff */
[----:B------:R1:W-:Y:S03]  /*5800*/  MUFU.EX2 R20, R3 ;  /* 0x0000000300147308 */ /* 0x0003e60000000800 */
[C---:B------:R-:W-:Y:S08]  /*5810*/  HMMA.16816.F32.BF16 R112, R96.reuse, R152, R112 ;  /* 0x000000986070723c */ /* 0x040ff00000041870 */
[----:B------:R-:W-:Y:S01]  /*5820*/  HMMA.16816.F32.BF16 R108, R96, R154, R36 ;  /* 0x0000009a606c723c */ /* 0x000fe20000041824 */
[----:B-1----:R-:W-:-:S04]  /*5830*/  FFMA.FTZ R3, R129, c[0x0][0x2d0], -R2 ;  /* 0x0000b40081037a23 */ /* 0x002fc80000010802 */
[----:B------:R1:W2:Y:S03]  /*5840*/  MUFU.EX2 R21, R3 ;  /* 0x0000000300157308 */ /* 0x0002a60000000800 */
[C---:B---3--:R-:W-:Y:S01]  /*5850*/  HMMA.16816.F32.BF16 R52, R96.reuse, R60, R164 ;  /* 0x0000003c6034723c */ /* 0x048fe200000418a4 */
[--C-:B-1----:R-:W-:Y:S01]  /*5860*/  FFMA.FTZ R3, R126, c[0x0][0x2d0], -R2.reuse ;  /* 0x0000b4007e037a23 */ /* 0x102fe20000010802 */
[----:B--2---:R-:W-:Y:S01]  /*5870*/  F2FP.BF16.PACK_AB R92, R21, R20 ;  /* 0x00000014155c723e */ /* 0x004fe200000010ff */
[----:B------:R-:W-:Y:S02]  /*5880*/  FFMA.FTZ R2, R124, c[0x0][0x2d0], -R2 ;  /* 0x0000b4007c027a23 */ /* 0x000fe40000010802 */
[----:B------:R1:W-:Y:S03]  /*5890*/  MUFU.EX2 R22, R3 ;  /* 0x0000000300167308 */ /* 0x0003e60000000800 */
[----:B------:R-:W-:Y:S05]  /*58a0*/  HMMA.16816.F32.BF16 R124, R96, R138, R80 ;  /* 0x0000008a607c723c */ /* 0x000fea0000041850 */
[----:B------:R2:W3:Y:S01]  /*58b0*/  MUFU.EX2 R233, R2 ;  /* 0x0000000200e97308 */ /* 0x0004e20000000800 */
[----:B-1----:R-:W-:-:S07]  /*58c0*/  FFMA.FTZ R3, R130, c[0x0][0x2d0], -R0 ;  /* 0x0000b40082037a23 */ /* 0x002fce0000010800 */
[----:B------:R-:W-:Y:S01]  /*58d0*/  MUFU.EX2 R11, R3 ;  /* 0x00000003000b7308 */ /* 0x000fe20000000800 */
[----:B--2---:R-:W-:Y:S01]  /*58e0*/  FFMA.FTZ R2, R133, c[0x0][0x2d0], -R0 ;  /* 0x0000b40085027a23 */ /* 0x004fe20000010800 */
[----:B---3--:R-:W-:-:S06]  /*58f0*/  F2FP.BF16.PACK_AB R94, R233, R22 ;  /* 0x00000016e95e723e */ /* 0x008fcc00000010ff */
[----:B------:R1:W-:Y:S02]  /*5900*/  MUFU.EX2 R10, R2 ;  /* 0x00000002000a7308 */ /* 0x0003e40000000800 */
[--C-:B-1----:R-:W-:Y:S02]  /*5910*/  FFMA.FTZ R2, R132, c[0x0][0x2d0], -R0.reuse ;  /* 0x0000b40084027a23 */ /* 0x102fe40000010800 */
[----:B------:R-:W-:-:S04]  /*5920*/  FFMA.FTZ R0, R128, c[0x0][0x2d0], -R0 ;  /* 0x0000b40080007a23 */ /* 0x000fc80000010800 */
[----:B------:R-:W1:Y:S01]  /*5930*/  MUFU.EX2 R9, R2 ;  /* 0x0000000200097308 */ /* 0x000e620000000800 */
[----:B------:R-:W-:Y:S07]  /*5940*/  HMMA.16816.F32.BF16 R128, R96, R136, R148 ;  /* 0x000000886080723c */ /* 0x000fee0000041894 */
[----:B------:R-:W2:Y:S01]  /*5950*/  MUFU.EX2 R234, R0 ;  /* 0x0000000000ea7308 */ /* 0x000ea20000000800 */
[----:B-1----:R-:W-:Y:S01]  /*5960*/  F2FP.BF16.PACK_AB R93, R9, R10 ;  /* 0x0000000a095d723e */ /* 0x002fe200000010ff */
[----:B------:R-:W-:-:S02]  /*5970*/  FADD.FTZ R2, R145, R144 ;  /* 0x0000009091027221 */ /* 0x000fc40000010000 */
[----:B------:R-:W1:Y:S02]  /*5980*/  LDSM.16.MT88.4 R144, [R180+0x800] ;  /* 0x00080000b490783b */ /* 0x000e640000004200 */
[----:B------:R-:W-:Y:S02]  /*5990*/  FADD.FTZ R3, R193, R2 ;  /* 0x00000002c1037221 */ /* 0x000fe40000010000 */
[----:B------:R-:W-:Y:S01]  /*59a0*/  FADD.FTZ R2, R206, R8 ;  /* 0x00000008ce027221 */ /* 0x000fe20000010000 */
[----:B--2---:R-:W-:Y:S01]  /*59b0*/  F2FP.BF16.PACK_AB R95, R234, R11 ;  /* 0x0000000bea5f723e */ /* 0x004fe200000010ff */
[----:B------:R-:W-:Y:S02]  /*59c0*/  FADD.FTZ R0, R194, R4 ;  /* 0x00000004c2007221 */ /* 0x000fe40000010000 */
[----:B------:R-:W2:Y:S01]  /*59d0*/  LDSM.16.MT88.4 R4, [R180+0x2000] ;  /* 0x00200000b404783b */ /* 0x000ea20000004200 */
        /* <DEDUP_REMOVED lines=8> */
[----:B------:R-:W3:Y:S01]  /*5a60*/  LDSM.16.MT88.4 R76, [R107+0x2000] ;  /* 0x002000006b4c783b */ /* 0x000ee20000004200 */
[----:B------:R-:W-:Y:S02]  /*5a70*/  FADD.FTZ R0, R222, R0 ;  /* 0x00000000de007221 */ /* 0x000fe40000010000 */
[----:B------:R-:W-:Y:S02]  /*5a80*/  FADD.FTZ R3, R217, R3 ;  /* 0x00000003d9037221 */ /* 0x000fe40000010000 */
[----:B------:R-:W-:-:S02]  /*5a90*/  FADD.FTZ R2, R210, R2 ;  /* 0x00000002d2027221 */ /* 0x000fc40000010000 */
[----:B------:R-:W-:Y:S01]  /*5aa0*/  HMMA.16816.F32.BF16 R148, R92, R152, R88 ;  /* 0x000000985c94723c */ /* 0x000fe20000041858 */
[----:B------:R-:W-:Y:S02]  /*5ab0*/  FADD.FTZ R0, R223, R0 ;  /* 0x00000000df007221 */ /* 0x000fe40000010000 */
[----:B------:R-:W-:-:S05]  /*5ac0*/  FADD.FTZ R3, R218, R3 ;  /* 0x00000003da037221 */ /* 0x000fca0000010000 */
[----:B------:R-:W-:Y:S08]  /*5ad0*/  HMMA.16816.F32.BF16 R152, R92, R154, R64 ;  /* 0x0000009a5c98723c */ /* 0x000ff00000041840 */
[C---:B-1----:R-:W-:Y:S08]  /*5ae0*/  HMMA.16816.F32.BF16 R120, R96.reuse, R144, R116 ;  /* 0x000000906078723c */ /* 0x042ff00000041874 */
[-C--:B--2---:R-:W-:Y:S08]  /*5af0*/  HMMA.16816.F32.BF16 R84, R96, R4.reuse, R84 ;  /* 0x000000046054723c */ /* 0x084ff00000041854 */
[C---:B------:R-:W-:Y:S07]  /*5b00*/  HMMA.16816.F32.BF16 R88, R92.reuse, R4, R168 ;  /* 0x000000045c58723c */ /* 0x040fee00000418a8 */
        /* <DEDUP_REMOVED lines=11> */
[----:B------:R-:W-:Y:S01]  /*5bc0*/  HMMA.16816.F32.BF16 R144, R92, R146, R68 ;  /* 0x000000925c90723c */ /* 0x000fe20000041844 */
[----:B------:R-:W-:Y:S02]  /*5bd0*/  FADD.FTZ R4, R42, R2 ;  /* 0x000000022a047221 */ /* 0x000fe40000010000 */
[----:B------:R-:W-:Y:S02]  /*5be0*/  FADD.FTZ R5, R205, R5 ;  /* 0x00000005cd057221 */ /* 0x000fe40000010000 */
[----:B------:R-:W-:Y:S02]  /*5bf0*/  FADD.FTZ R0, R23, R0 ;  /* 0x0000000017007221 */ /* 0x000fe40000010000 */
[----:B------:R-:W-:Y:S01]  /*5c00*/  FADD.FTZ R2, R203, R5 ;  /* 0x00000005cb027221 */ /* 0x000fe20000010000 */
[----:B---3--:R-:W-:Y:S01]  /*5c10*/  HMMA.16816.F32.BF16 R80, R96, R78, R56 ;  /* 0x0000004e6050723c */ /* 0x008fe20000041838 */
        /* <DEDUP_REMOVED lines=14> */
[----:B------:R-:W-:Y:S01]  /*5d00*/  HMMA.16816.F32.BF16 R56, R92, R60, R176 ;  /* 0x0000003c5c38723c */ /* 0x000fe200000418b0 */
[----:B------:R-:W-:-:S02]  /*5d10*/  FADD.FTZ R233, R233, R2 ;  /* 0x00000002e9e97221 */ /* 0x000fc40000010000 */
[----:B------:R-:W-:-:S05]  /*5d20*/  FADD.FTZ R234, R234, R0 ;  /* 0x00000000eaea7221 */ /* 0x000fca0000010000 */
[C---:B------:R-:W-:Y:S08]  /*5d30*/  HMMA.16816.F32.BF16 R72, R92.reuse, R76, R172 ;  /* 0x0000004c5c48723c */ /* 0x040ff000000418ac */
[C---:B------:R-:W-:Y:S08]  /*5d40*/  HMMA.16816.F32.BF16 R60, R92.reuse, R62, R28 ;  /* 0x0000003e5c3c723c */ /* 0x040ff0000004181c */
[----:B------:R-:W-:Y:S08]  /*5d50*/  HMMA.16816.F32.BF16 R76, R92, R78, R24 ;  /* 0x0000004e5c4c723c */ /* 0x000ff00000041818 */
[-C--:B------:R-:W-:Y:S08]  /*5d60*/  HMMA.16816.F32.BF16 R96, R96, R6.reuse, R16 ;  /* 0x000000066060723c */ /* 0x080ff00000041810 */
[----:B------:R-:W-:Y:S01]  /*5d70*/  HMMA.16816.F32.BF16 R92, R92, R6, R12 ;  /* 0x000000065c5c723c */ /* 0x000fe2000004180c */
[----:B------:R-:W-:Y:S07]  /*5d80*/  @!UPT UIADD3 URZ, URZ, URZ, URZ ;  /* 0x0000003f3f3ff290 */ /* 0x000fee000fffe03f */
[----:B------:R-:W-:Y:S11]  /*5d90*/  @!P0 BRA `(.L_x_65) ;  /* 0x000030d000008947 */ /* 0x000ff60003800000 */
.L_x_77:
[----:B------:R-:W-:Y:S04]  /*5da0*/  DEPBAR.LE SB0, 0x0 ;  /* 0x000080000000791a */ /* 0x000fe80000000000 */
[----:B------:R-:W-:Y:S01]  /*5db0*/  WARPSYNC 0xffffffff ;  /* 0xffffffff00007948 */ /* 0x000fe20003800000 */
[----:B------:R-:W-:Y:S01]  /*5dc0*/  BAR.SYNC.DEFER_BLOCKING 0x0 ;  /* 0x0000000000007b1d */ /* 0x000fe20000010000 */
[----:B------:R-:W-:Y:S01]  /*5dd0*/  SHF.R.S32.HI R0, RZ, 0x1f, R201 ;  /* 0x0000001fff007819 */ /* 0x000fe200000114c9 */
[----:B------:R-:W-:Y:S01]  /*5de0*/  IMAD.WIDE.U32 R2, R201, c[0x0][0x208], RZ ;  /* 0x00008200c9027a25 */ /* 0x000fe200078e00ff */
[----:B------:R-:W-:Y:S02]  /*5df0*/  ISETP.GE.AND P6, PT, R237, c[0x0][0x1d4], PT ;  /* 0x00007500ed007a0c */ /* 0x000fe40003fc6270 */
[----:B------:R-:W-:Y:S01]  /*5e00*/  MOV R100, R103 ;  /* 0x0000006700647202 */ /* 0x000fe20000000f00 */
[----:B------:R-:W-:Y:S01]  /*5e10*/  IMAD R0, R0, c[0x0][0x208], RZ ;  /* 0x0000820000007a24 */ /* 0x000fe200078e02ff */
[----:B------:R-:W-:Y:S03]  /*5e20*/  MOV R105, R102 ;  /* 0x0000006600697202 */ /* 0x000fe60000000f00 */
[----:B------:R-:W-:Y:S04]  /*5e30*/  IMAD R0, R201, c[0x0][0x20c], R0 ;  /* 0x00008300c9007a24 */ /* 0x000fe800078e0200 */
[----:B------:R-:W-:Y:S01]  /*5e40*/  IMAD.IADD R3, R3, 0x1, R0 ;  /* 0x0000000103037824 */ /* 0x000fe200078e0200 */
[----:B------:R-:W-:Y:S03]  /*5e50*/  SHF.R.S32.HI R0, RZ, 0x1f, R200 ;  /* 0x0000001fff007819 */ /* 0x000fe600000114c8 */
[----:B------:R-:W-:Y:S04]  /*5e60*/  IMAD.WIDE.U32 R2, R200, c[0x0][0x218], R2 ;  /* 0x00008600c8027a25 */ /* 0x000fe800078e0002 */
[----:B------:R-:W-:Y:S01]  /*5e70*/  IMAD R4, R0, c[0x0][0x218], RZ ;  /* 0x0000860000047a24 */ /* 0x000fe200078e02ff */
[----:B------:R-:W-:Y:S01]  /*5e80*/  IADD3 R0, P0, R246, R2, RZ ;  /* 0x00000002f6007210 */ /* 0x000fe20007f1e0ff */
[----:B------:R1:W2:Y:S02]  /*5e90*/  LDSM.16.M88.4 R48, [R181] ;  /* 0x00000000b530783b */ /* 0x0002a40000000200 */
[----:B------:R-:W-:Y:S02]  /*5ea0*/  IMAD R4, R200, c[0x0][0x21c], R4 ;  /* 0x00008700c8047a24 */ /* 0x000fe400078e0204 */
[----:B------:R1:W3:Y:S03]  /*5eb0*/  LDSM.16.M88.4 R44, [R181+0x1000] ;  /* 0x00100000b52c783b */ /* 0x0002e60000000200 */
[----:B------:R-:W-:Y:S01]  /*5ec0*/  IADD3.X R2, R249, R3, R4, P0, !PT ;  /* 0x00000003f9027210 */ /* 0x000fe200007fe404 */
[----:B------:R1:W4:Y:S01]  /*5ed0*/  LDSM.16.M88.4 R16, [R106] ;  /* 0x000000006a10783b */ /* 0x0003220000000200 */
[C---:B------:R-:W-:Y:S03]  /*5ee0*/  LEA R11, P0, R0.reuse, c[0x0][0x1f8], 0x1 ;  /* 0x00007e00000b7a11 */ /* 0x040fe600078008ff */
[----:B------:R1:W1:Y:S01]  /*5ef0*/  LDSM.16.M88.4 R32, [R106+0x400] ;  /* 0x000400006a20783b */ /* 0x0002620000000200 */
[----:B------:R-:W-:Y:S01]  /*5f00*/  LEA.HI.X R10, R0, c[0x0][0x1fc], R2, 0x1, P0 ;  /* 0x00007f00000a7a11 */ /* 0x000fe200000f0c02 */
[----:B------:R-:W-:Y:S02]  /*5f10*/  IMAD.MOV.U32 R0, RZ, RZ, R104 ;  /* 0x000000ffff007224 */ /* 0x000fe400078e0068 */
[----:B------:R1:W1:Y:S04]  /*5f20*/  LDSM.16.M88.4 R156, [R106+0x800] ;  /* 0x000800006a9c783b */ /* 0x0002680000000200 */
[----:B------:R1:W1:Y:S04]  /*5f30*/  LDSM.16.M88.4 R160, [R182] ;  /* 0x00000000b6a0783b */ /* 0x0002680000000200 */
[----:B------:R1:W1:Y:S04]  /*5f40*/  LDSM.16.M88.4 R168, [R182+0x1000] ;  /* 0x00100000b6a8783b */ /* 0x0002680000000200 */
[----:B------:R1:W1:Y:S04]  /*5f50*/  LDSM.16.M88.4 R164, [R183] ;  /* 0x00000000b7a4783b */ /* 0x0002680000000200 */
[----:B------:R1:W1:Y:S04]  /*5f60*/  LDSM.16.M88.4 R172, [R191] ;  /* 0x00000000bfac783b */ /* 0x0002680000000200 */
[----:B------:R1:W1:Y:S01]  /*5f70*/  LDSM.16.M88.4 R176, [R190] ;  /* 0x00000000beb0783b */ /* 0x0002620000000200 */
[----:B------:R-:W-:-:S05]  /*5f80*/  BRA.DIV ~URZ, `(.L_x_66) ;  /* 0x00008ac27f007947 */ /* 0x000fca000b800000 */
[----:B------:R4:W3:Y:S02]  /*5f90*/  SHFL.IDX PT, R2, R10, RZ, 0x1c1f ;  /* 0x001c1fff0a027589 */ /* 0x0008e400000e0000 */
.L_x_160:
[----:B------:R-:W-:Y:S01]  /*5fa0*/  SHF.R.S32.HI R12, RZ, 0x1f, R237 ;  /* 0x0000001fff0c7819 */ /* 0x000fe200000114ed */
[----:B------:R-:W5:Y:S01]  /*5fb0*/  SHFL.IDX PT, R3, R11, RZ, 0x1c1f ;  /* 0x001c1fff0b037589 */ /* 0x000f6200000e0000 */
[----:B------:R-:W-:Y:S01]  /*5fc0*/  SHF.R.S32.HI R14, RZ, 0x1f, R204 ;  /* 0x0000001fff0e7819 */ /* 0x000fe200000114cc */
[----:B------:R-:W-:Y:S01]  /*5fd0*/  BSSY B0, `(.L_x_67) ;  /* 0x0000023000007945 */ /* 0x000fe20003800000 */
[----:B------:R-:W-:Y:S02]  /*5fe0*/  SHF.R.S32.HI R13, RZ, 0x1f, R236 ;  /* 0x0000001fff0d7819 */ /* 0x000fe400000114ec */
[CC--:B-----5:R-:W-:Y:S02]  /*5ff0*/  LEA R4, P0, R237.reuse, R3.reuse, 0x1 ;  /* 0x00000003ed047211 */ /* 0x0e0fe400078008ff */
[-C--:B------:R-:W-:Y:S02]  /*6000*/  LEA R8, P5, R204, R3.reuse, 0x1 ;  /* 0x00000003cc087211 */ /* 0x080fe400078a08ff */
[-C--:B---3--:R-:W-:Y:S02]  /*6010*/  LEA.HI.X R5, R237, R2.reuse, R12, 0x1, P0 ;  /* 0x00000002ed057211 */ /* 0x088fe400000f0c0c */
[----:B------:R-:W3:Y:S01]  /*6020*/  S2R R12, SR_TID.X ;  /* 0x00000000000c7919 */ /* 0x000ee20000002100 */
[----:B------:R-:W-:Y:S02]  /*6030*/  LEA R6, P2, R236, R3, 0x1 ;  /* 0x00000003ec067211 */ /* 0x000fe400078408ff */
[-C--:B------:R-:W-:Y:S02]  /*6040*/  LEA.HI.X R9, R204, R2.reuse, R14, 0x1, P5 ;  /* 0x00000002cc097211 */ /* 0x080fe400028f0c0e */
[----:B------:R-:W-:Y:S03]  /*6050*/  LEA.HI.X R7, R236, R2, R13, 0x1, P2 ;  /* 0x00000002ec077211 */ /* 0x000fe600010f0c0d */
[----:B------:R-:W-:Y:S01]  /*6060*/  @!PT LDS RZ, [RZ] ;  /* 0x00000000fffff984 */ /* 0x000fe20000000800 */
[----:B------:R-:W-:Y:S01]  /*6070*/  @!PT LDS RZ, [RZ] ;  /* 0x00000000fffff984 */ /* 0x000fe20000000800 */
[----:B------:R4:W-:Y:S04]  /*6080*/  LDGSTS.E.BYPASS.LTC128B.128 [R192+0x1880], [R8.64], !P4 ;  /* 0x0188000008c07fae */ /* 0x0009e8000e101d46 */
[----:B------:R4:W-:Y:S04]  /*6090*/  LDGSTS.E.BYPASS.LTC128B.128 [R192+0x2480], [R6.64], !P3 ;  /* 0x0248000006c07fae */ /* 0x0009e8000d901d46 */
[----:B------:R4:W-:Y:S01]  /*60a0*/  LDGSTS.E.BYPASS.LTC128B.128 [R192+0x3080], [R4.64], !P6 ;  /* 0x0308000004c07fae */ /* 0x0009e2000f101d46 */
[----:B---3--:R-:W-:Y:S11]  /*60b0*/  ISETP.GT.AND P0, PT, R12, 0x3f, PT ;  /* 0x0000003f0c00780c */ /* 0x008ff60003f04270 */
[----:B------:R-:W-:Y:S02]  /*60c0*/  @!UPT UIADD3 URZ, URZ, URZ, URZ ;  /* 0x0000003f3f3ff290 */ /* 0x000fe4000fffe03f */
[----:B------:R-:W-:-:S05]  /*60d0*/  @P0 BRA `(.L_x_68) ;  /* 0x0000012000000947 */ /* 0x000fca0003800000 */
[----:B------:R-:W-:-:S05]  /*60e0*/  BRA.DIV ~URZ, `(.L_x_69) ;  /* 0x000089d27f007947 */ /* 0x000fca000b800000 */
[----:B----4-:R3:W4:Y:S04]  /*60f0*/  SHFL.IDX PT, R4, R10, 0x1, 0x1c1f ;  /* 0x003c1f000a047f89 */ /* 0x01072800000e0000 */
[----:B------:R3:W2:Y:S02]  /*6100*/  SHFL.IDX PT, R2, R11, 0x1, 0x1c1f ;  /* 0x003c1f000b027f89 */ /* 0x0006a400000e0000 */
.L_x_161:
[-C--:B--2---:R-:W-:Y:S02]  /*6110*/  LEA R8, P5, R204, R2.reuse, 0x1 ;  /* 0x00000002cc087211 */ /* 0x084fe400078a08ff */
[----:B---3--:R-:W-:Y:S02]  /*6120*/  SHF.R.S32.HI R11, RZ, 0x1f, R204 ;  /* 0x0000001fff0b7819 */ /* 0x008fe400000114cc */
[----:B------:R-:W-:Y:S02]  /*6130*/  LEA R6, P2, R236, R2, 0x1 ;  /* 0x00000002ec067211 */ /* 0x000fe400078408ff */
[----:B----4-:R-:W-:Y:S02]  /*6140*/  LEA.HI.X R9, R204, R4, R11, 0x1, P5 ;  /* 0x00000004cc097211 */ /* 0x010fe400028f0c0b */
[----:B------:R-:W-:Y:S02]  /*6150*/  SHF.R.S32.HI R10, RZ, 0x1f, R236 ;  /* 0x0000001fff0a7819 */ /* 0x000fe400000114ec */
[C---:B------:R-:W-:Y:S01]  /*6160*/  LEA R2, P0, R237.reuse, R2, 0x1 ;  /* 0x00000002ed027211 */ /* 0x040fe200078008ff */
[----:B------:R-:W-:Y:S01]  /*6170*/  @!PT LDS RZ, [RZ] ;  /* 0x00000000fffff984 */ /* 0x000fe20000000800 */
[----:B------:R-:W-:Y:S01]  /*6180*/  @!PT LDS RZ, [RZ] ;  /* 0x00000000fffff984 */ /* 0x000fe20000000800 */
[----:B------:R-:W-:Y:S01]  /*6190*/  @!PT LDS RZ, [RZ] ;  /* 0x00000000fffff984 */ /* 0x000fe20000000800 */
[----:B------:R2:W-:Y:S01]  /*61a0*/  LDGSTS.E.BYPASS.LTC128B.128 [R192+0x2080], [R8.64], !P4 ;  /* 0x0208000008c07fae */ /* 0x0005e2000e101d46 */
[-C--:B------:R-:W-:Y:S02]  /*61b0*/  LEA.HI.X R7, R236, R4.reuse, R10, 0x1, P2 ;  /* 0x00000004ec077211 */ /* 0x080fe400010f0c0a */
[----:B------:R-:W-:Y:S03]  /*61c0*/  SHF.R.S32.HI R5, RZ, 0x1f, R237 ;  /* 0x0000001fff057819 */ /* 0x000fe600000114ed */
[----:B------:R2:W-:Y:S01]  /*61d0*/  LDGSTS.E.BYPASS.LTC128B.128 [R192+0x2c80], [R6.64], !P3 ;  /* 0x02c8000006c07fae */ /* 0x0005e2000d901d46 */
[----:B------:R-:W-:Y:S05]  /*61e0*/  LEA.HI.X R3, R237, R4, R5, 0x1, P0 ;  /* 0x00000004ed037211 */ /* 0x000fea00000f0c05 */
[----:B------:R2:W-:Y:S02]  /*61f0*/  LDGSTS.E.BYPASS.LTC128B.128 [R192+0x3880], [R2.64], !P6 ;  /* 0x0388000002c07fae */ /* 0x0005e4000f101d46 */
.L_x_68:
[----:B------:R-:W-:Y:S05]  /*6200*/  BSYNC B0 ;  /* 0x0000000000007941 */ /* 0x000fea0003800000 */
.L_x_67:
[----:B------:R-:W0:Y:S01]  /*6210*/  LDGDEPBAR ;  /* 0x00000000000079af */ /* 0x000e220000000000 */
[----:B------:R-:W-:Y:S01]  /*6220*/  WARPSYNC 0xffffffff ;  /* 0xffffffff00007948 */ /* 0x000fe20003800000 */
[-C--:B--2-4-:R-:W-:Y:S01]  /*6230*/  HMMA.16816.F32.BF16 R4, R48, R16.reuse, RZ ;  /* 0x000000103004723c */ /* 0x094fe200000418ff */
[----:B------:R-:W-:Y:S02]  /*6240*/  BSSY B0, `(.L_x_70) ;  /* 0x0000107000007945 */ /* 0x000fe40003800000 */
[----:B------:R-:W-:Y:S05]  /*6250*/  ISETP.GT.AND P0, PT, R209, R239, PT ;  /* 0x000000efd100720c */ /* 0x000fea0003f04270 */
[C---:B------:R-:W-:Y:S08]  /*6260*/  HMMA.16816.F32.BF16 R8, R44.reuse, R16, RZ ;  /* 0x000000102c08723c */ /* 0x040ff000000418ff */
[-C--:B------:R-:W-:Y:S08]  /*6270*/  HMMA.16816.F32.BF16 R12, R44, R18.reuse, RZ ;  /* 0x000000122c0c723c */ /* 0x080ff000000418ff */
[C---:B------:R-:W-:Y:S08]  /*6280*/  HMMA.16816.F32.BF16 R16, R48.reuse, R18, RZ ;  /* 0x000000123010723c */ /* 0x040ff000000418ff */
[-C--:B-1----:R-:W-:Y:S08]  /*6290*/  HMMA.16816.F32.BF16 R20, R48, R32.reuse, RZ ;  /* 0x000000203014723c */ /* 0x082ff000000418ff */
[C---:B------:R-:W-:Y:S08]  /*62a0*/  HMMA.16816.F32.BF16 R24, R44.reuse, R32, RZ ;  /* 0x000000202c18723c */ /* 0x040ff000000418ff */
[-C--:B------:R-:W-:Y:S08]  /*62b0*/  HMMA.16816.F32.BF16 R28, R44, R34.reuse, RZ ;  /* 0x000000222c1c723c */ /* 0x080ff000000418ff */
[C---:B------:R-:W-:Y:S08]  /*62c0*/  HMMA.16816.F32.BF16 R32, R48.reuse, R34, RZ ;  /* 0x000000223020723c */ /* 0x040ff000000418ff */
[-C--:B------:R-:W-:Y:S08]  /*62d0*/  HMMA.16816.F32.BF16 R36, R48, R156.reuse, RZ ;  /* 0x0000009c3024723c */ /* 0x080ff000000418ff */
[C---:B------:R-:W-:Y:S08]  /*62e0*/  HMMA.16816.F32.BF16 R40, R44.reuse, R156, RZ ;  /* 0x0000009c2c28723c */ /* 0x040ff000000418ff */
[-C--:B------:R-:W-:Y:S08]  /*62f0*/  HMMA.16816.F32.BF16 R44, R44, R158.reuse, RZ ;  /* 0x0000009e2c2c723c */ /* 0x080ff000000418ff */
[----:B------:R-:W-:Y:S01]  /*6300*/  HMMA.16816.F32.BF16 R48, R48, R158, RZ ;  /* 0x0000009e3030723c */ /* 0x000fe200000418ff */
[----:B------:R-:W-:Y:S07]  /*6310*/  LDSM.16.M88.4 R156, [R181+0x2000] ;  /* 0x00200000b59c783b */ /* 0x000fee0000000200 */
[-C--:B------:R-:W-:Y:S08]  /*6320*/  HMMA.16816.F32.BF16 R4, R160, R164.reuse, R4 ;  /* 0x000000a4a004723c */ /* 0x080ff00000041804 */
[C---:B------:R-:W-:Y:S08]  /*6330*/  HMMA.16816.F32.BF16 R8, R168.reuse, R164, R8 ;  /* 0x000000a4a808723c */ /* 0x040ff00000041808 */
[-C--:B------:R-:W-:Y:S08]  /*6340*/  HMMA.16816.F32.BF16 R12, R168, R166.reuse, R12 ;  /* 0x000000a6a80c723c */ /* 0x080ff0000004180c */
[C---:B------:R-:W-:Y:S01]  /*6350*/  HMMA.16816.F32.BF16 R16, R160.reuse, R166, R16 ;  /* 0x000000a6a010723c */ /* 0x040fe20000041810 */
[----:B------:R-:W1:Y:S07]  /*6360*/  LDSM.16.M88.4 R164, [R106+0xc00] ;  /* 0x000c00006aa4783b */ /* 0x000e6e0000000200 */
[-C--:B------:R-:W-:Y:S08]  /*6370*/  HMMA.16816.F32.BF16 R20, R160, R172.reuse, R20 ;  /* 0x000000aca014723c */ /* 0x080ff00000041814 */
[C---:B------:R-:W-:Y:S08]  /*6380*/  HMMA.16816.F32.BF16 R24, R168.reuse, R172, R24 ;  /* 0x000000aca818723c */ /* 0x040ff00000041818 */
[-C--:B------:R-:W-:Y:S08]  /*6390*/  HMMA.16816.F32.BF16 R28, R168, R174.reuse, R28 ;  /* 0x000000aea81c723c */ /* 0x080ff0000004181c */
[C---:B------:R-:W-:Y:S01]  /*63a0*/  HMMA.16816.F32.BF16 R32, R160.reuse, R174, R32 ;  /* 0x000000aea020723c */ /* 0x040fe20000041820 */
[----:B------:R-:W-:Y:S07]  /*63b0*/  LDSM.16.M88.4 R172, [R106+0x1400] ;  /* 0x001400006aac783b */ /* 0x000fee0000000200 */
[-C--:B------:R-:W-:Y:S08]  /*63c0*/  HMMA.16816.F32.BF16 R36, R160, R176.reuse, R36 ;  /* 0x000000b0a024723c */ /* 0x080ff00000041824 */
[C---:B------:R-:W-:Y:S08]  /*63d0*/  HMMA.16816.F32.BF16 R40, R168.reuse, R176, R40 ;  /* 0x000000b0a828723c */ /* 0x040ff00000041828 */
[-C--:B------:R-:W-:Y:S01]  /*63e0*/  HMMA.16816.F32.BF16 R44, R168, R178.reuse, R44 ;  /* 0x000000b2a82c723c */ /* 0x080fe2000004182c */
[----:B------:R-:W2:Y:S07]  /*63f0*/  LDSM.16.M88.4 R168, [R181+0x3000] ;  /* 0x00300000b5a8783b */ /* 0x000eae0000000200 */
[----:B------:R-:W-:Y:S01]  /*6400*/  HMMA.16816.F32.BF16 R48, R160, R178, R48 ;  /* 0x000000b2a030723c */ /* 0x000fe20000041830 */
[----:B------:R-:W3:Y:S07]  /*6410*/  LDSM.16.M88.4 R160, [R106+0x1000] ;  /* 0x001000006aa0783b */ /* 0x000eee0000000200 */
[-C--:B-1----:R-:W-:Y:S08]  /*6420*/  HMMA.16816.F32.BF16 R4, R156, R164.reuse, R4 ;  /* 0x000000a49c04723c */ /* 0x082ff00000041804 */
[C---:B--2---:R-:W-:Y:S08]  /*6430*/  HMMA.16816.F32.BF16 R8, R168.reuse, R164, R8 ;  /* 0x000000a4a808723c */ /* 0x044ff00000041808 */
[-C--:B------:R-:W-:Y:S08]  /*6440*/  HMMA.16816.F32.BF16 R12, R168, R166.reuse, R12 ;  /* 0x000000a6a80c723c */ /* 0x080ff0000004180c */
[C---:B------:R-:W-:Y:S01]  /*6450*/  HMMA.16816.F32.BF16 R16, R156.reuse, R166, R16 ;  /* 0x000000a69c10723c */ /* 0x040fe20000041810 */
[----:B------:R-:W-:Y:S07]  /*6460*/  LDSM.16.M88.4 R164, [R189] ;  /* 0x00000000bda4783b */ /* 0x000fee0000000200 */
[-C--:B---3--:R-:W-:Y:S08]  /*6470*/  HMMA.16816.F32.BF16 R20, R156, R160.reuse, R20 ;  /* 0x000000a09c14723c */ /* 0x088ff00000041814 */
[C---:B------:R-:W-:Y:S08]  /*6480*/  HMMA.16816.F32.BF16 R24, R168.reuse, R160, R24 ;  /* 0x000000a0a818723c */ /* 0x040ff00000041818 */
[-C--:B------:R-:W-:Y:S08]  /*6490*/  HMMA.16816.F32.BF16 R28, R168, R162.reuse, R28 ;  /* 0x000000a2a81c723c */ /* 0x080ff0000004181c */
[C---:B------:R-:W-:Y:S01]  /*64a0*/  HMMA.16816.F32.BF16 R32, R156.reuse, R162, R32 ;  /* 0x000000a29c20723c */ /* 0x040fe20000041820 */
[----:B------:R-:W1:Y:S07]  /*64b0*/  LDSM.16.M88.4 R160, [R182+0x2000] ;  /* 0x00200000b6a0783b */ /* 0x000e6e0000000200 */
[-C--:B------:R-:W-:Y:S08]  /*64c0*/  HMMA.16816.F32.BF16 R36, R156, R172.reuse, R36 ;  /* 0x000000ac9c24723c */ /* 0x080ff00000041824 */
[C---:B------:R-:W-:Y:S08]  /*64d0*/  HMMA.16816.F32.BF16 R40, R168.reuse, R172, R40 ;  /* 0x000000aca828723c */ /* 0x040ff00000041828 */
[-C--:B------:R-:W-:Y:S01]  /*64e0*/  HMMA.16816.F32.BF16 R44, R168, R174.reuse, R44 ;  /* 0x000000aea82c723c */ /* 0x080fe2000004182c */
[----:B------:R-:W2:Y:S07]  /*64f0*/  LDSM.16.M88.4 R168, [R182+0x3000] ;  /* 0x00300000b6a8783b */ /* 0x000eae0000000200 */
[----:B------:R-:W-:Y:S01]  /*6500*/  HMMA.16816.F32.BF16 R48, R156, R174, R48 ;  /* 0x000000ae9c30723c */ /* 0x000fe20000041830 */
[----:B------:R-:W3:Y:S07]  /*6510*/  LDSM.16.M88.4 R156, [R188] ;  /* 0x00000000bc9c783b */ /* 0x000eee0000000200 */
[-C--:B-1----:R-:W-:Y:S01]  /*6520*/  HMMA.16816.F32.BF16 R4, R160, R164.reuse, R4 ;  /* 0x000000a4a004723c */ /* 0x082fe20000041804 */
[----:B------:R-:W1:Y:S07]  /*6530*/  LDSM.16.M88.4 R172, [R187] ;  /* 0x00000000bbac783b */ /* 0x000e6e0000000200 */
[C---:B--2---:R-:W-:Y:S08]  /*6540*/  HMMA.16816.F32.BF16 R8, R168.reuse, R164, R8 ;  /* 0x000000a4a808723c */ /* 0x044ff00000041808 */
[-C--:B------:R-:W-:Y:S08]  /*6550*/  HMMA.16816.F32.BF16 R12, R168, R166.reuse, R12 ;  /* 0x000000a6a80c723c */ /* 0x080ff0000004180c */
[C---:B------:R-:W-:Y:S01]  /*6560*/  HMMA.16816.F32.BF16 R16, R160.reuse, R166, R16 ;  /* 0x000000a6a010723c */ /* 0x040fe20000041810 */
[----:B------:R-:W-:Y:S07]  /*6570*/  LDSM.16.M88.4 R164, [R106+0x1800] ;  /* 0x001800006aa4783b */ /* 0x000fee0000000200 */
[-C--:B---3--:R-:W-:Y:S08]  /*6580*/  HMMA.16816.F32.BF16 R20, R160, R156.reuse, R20 ;  /* 0x0000009ca014723c */ /* 0x088ff00000041814 */
[C---:B------:R-:W-:Y:S08]  /*6590*/  HMMA.16816.F32.BF16 R24, R168.reuse, R156, R24 ;  /* 0x0000009ca818723c */ /* 0x040ff00000041818 */
[-C--:B------:R-:W-:Y:S08]  /*65a0*/  HMMA.16816.F32.BF16 R28, R168, R158.reuse, R28 ;  /* 0x0000009ea81c723c */ /* 0x080ff0000004181c */
[C---:B------:R-:W-:Y:S01]  /*65b0*/  HMMA.16816.F32.BF16 R32, R160.reuse, R158, R32 ;  /* 0x0000009ea020723c */ /* 0x040fe20000041820 */
[----:B------:R-:W2:Y:S07]  /*65c0*/  LDSM.16.M88.4 R156, [R181+0x4000] ;  /* 0x00400000b59c783b */ /* 0x000eae0000000200 */
[-C--:B-1----:R-:W-:Y:S08]  /*65d0*/  HMMA.16816.F32.BF16 R36, R160, R172.reuse, R36 ;  /* 0x000000aca024723c */ /* 0x082ff00000041824 */
[C---:B------:R-:W-:Y:S08]  /*65e0*/  HMMA.16816.F32.BF16 R40, R168.reuse, R172, R40 ;  /* 0x000000aca828723c */ /* 0x040ff00000041828 */
[-C--:B------:R-:W-:Y:S01]  /*65f0*/  HMMA.16816.F32.BF16 R44, R168, R174.reuse, R44 ;  /* 0x000000aea82c723c */ /* 0x080fe2000004182c */
[----:B------:R-:W1:Y:S07]  /*6600*/  LDSM.16.M88.4 R168, [R181+0x5000] ;  /* 0x00500000b5a8783b */ /* 0x000e6e0000000200 */
[----:B------:R-:W-:Y:S01]  /*6610*/  HMMA.16816.F32.BF16 R48, R160, R174, R48 ;  /* 0x000000aea030723c */ /* 0x000fe20000041830 */
[----:B------:R-:W3:Y:S07]  /*6620*/  LDSM.16.M88.4 R160, [R106+0x1c00] ;  /* 0x001c00006aa0783b */ /* 0x000eee0000000200 */
[-C--:B--2---:R-:W-:Y:S01]  /*6630*/  HMMA.16816.F32.BF16 R4, R156, R164.reuse, R4 ;  /* 0x000000a49c04723c */ /* 0x084fe20000041804 */
[----:B------:R-:W2:Y:S07]  /*6640*/  LDSM.16.M88.4 R172, [R106+0x2000] ;  /* 0x002000006aac783b */ /* 0x000eae0000000200 */
[C---:B-1----:R-:W-:Y:S08]  /*6650*/  HMMA.16816.F32.BF16 R8, R168.reuse, R164, R8 ;  /* 0x000000a4a808723c */ /* 0x042ff00000041808 */
        /* <DEDUP_REMOVED lines=8> */
[-C--:B--2---:R-:W-:Y:S08]  /*66e0*/  HMMA.16816.F32.BF16 R36, R156, R172.reuse, R36 ;  /* 0x000000ac9c24723c */ /* 0x084ff00000041824 */
[C---:B------:R-:W-:Y:S08]  /*66f0*/  HMMA.16816.F32.BF16 R40, R168.reuse, R172, R40 ;  /* 0x000000aca828723c */ /* 0x040ff00000041828 */
[-C--:B------:R-:W-:Y:S01]  /*6700*/  HMMA.16816.F32.BF16 R44, R168, R174.reuse, R44 ;  /* 0x000000aea82c723c */ /* 0x080fe2000004182c */
[----:B------:R-:W2:Y:S07]  /*6710*/  LDSM.16.M88.4 R168, [R182+0x5000] ;  /* 0x00500000b6a8783b */ /* 0x000eae0000000200 */
[----:B------:R-:W-:Y:S08]  /*6720*/  HMMA.16816.F32.BF16 R48, R156, R174, R48 ;  /* 0x000000ae9c30723c */ /* 0x000ff00000041830 */
[-C--:B-1----:R-:W-:Y:S11]  /*6730*/  HMMA.16816.F32.BF16 R4, R160, R164.reuse, R4 ;  /* 0x000000a4a004723c */ /* 0x082ff60000041804 */
[----:B------:R-:W-:Y:S11]  /*6740*/  @!UPT UIADD3 URZ, URZ, URZ, URZ ;  /* 0x0000003f3f3ff290 */ /* 0x000ff6000fffe03f */
[----:B------:R-:W-:Y:S02]  /*6750*/  @!UPT UIADD3 URZ, URZ, URZ, URZ ;  /* 0x0000003f3f3ff290 */ /* 0x000fe4000fffe03f */
[----:B------:R-:W-:Y:S01]  /*6760*/  FMUL.FTZ R2, R4, c[0x0][0x320] ;  /* 0x0000c80004027a20 */ /* 0x000fe20000410000 */
[C---:B--2---:R-:W-:Y:S03]  /*6770*/  HMMA.16816.F32.BF16 R8, R168.reuse, R164, R8 ;  /* 0x000000a4a808723c */ /* 0x044fe60000041808 */
[----:B------:R1:W2:Y:S05]  /*6780*/  MUFU.TANH R176, R2 ;  /* 0x0000000200b07308 */ /* 0x0002aa0000002400 */
[-C--:B------:R-:W-:Y:S08]  /*6790*/  HMMA.16816.F32.BF16 R12, R168, R166.reuse, R12 ;  /* 0x000000a6a80c723c */ /* 0x080ff0000004180c */
[C---:B------:R-:W-:Y:S08]  /*67a0*/  HMMA.16816.F32.BF16 R16, R160.reuse, R166, R16 ;  /* 0x000000a6a010723c */ /* 0x040ff00000041810 */
[----:B------:R-:W-:Y:S04]  /*67b0*/  FMUL.FTZ R3, R11, c[0x0][0x320] ;  /* 0x0000c8000b037a20 */ /* 0x000fe80000410000 */
[----:B------:R3:W4:Y:S01]  /*67c0*/  MUFU.TANH R199, R3 ;  /* 0x0000000300c77308 */ /* 0x0007220000002400 */
[----:B-1----:R-:W-:Y:S02]  /*67d0*/  FMUL.FTZ R2, R5, c[0x0][0x320] ;  /* 0x0000c80005027a20 */ /* 0x002fe40000410000 */
[----:B------:R-:W-:Y:S07]  /*67e0*/  FMUL.FTZ R10, R10, c[0x0][0x320] ;  /* 0x0000c8000a0a7a20 */ /* 0x000fee0000410000 */
[----:B------:R1:W1:Y:S10]  /*67f0*/  MUFU.TANH R193, R2 ;  /* 0x0000000200c17308 */ /* 0x0002740000002400 */
[----:B------:R-:W2:Y:S01]  /*6800*/  MUFU.TANH R194, R10 ;  /* 0x0000000a00c27308 */ /* 0x000ea20000002400 */
[----:B---3--:R-:W-:Y:S09]  /*6810*/  FMUL.FTZ R3, R19, c[0x0][0x320] ;  /* 0x0000c80013037a20 */ /* 0x008ff20000410000 */
[----:B------:R-:W3:Y:S01]  /*6820*/  MUFU.TANH R158, R3 ;  /* 0x00000003009e7308 */ /* 0x000ee20000002400 */
[----:B-1----:R-:W-:Y:S09]  /*6830*/  FMUL.FTZ R2, R6, c[0x0][0x320] ;  /* 0x0000c80006027a20 */ /* 0x002ff20000410000 */
[----:B------:R1:W1:Y:S02]  /*6840*/  MUFU.TANH R178, R2 ;  /* 0x0000000200b27308 */ /* 0x0002640000002400 */
[----:B-1----:R-:W-:Y:S02]  /*6850*/  FMUL.FTZ R2, R7, c[0x0][0x320] ;  /* 0x0000c80007027a20 */ /* 0x002fe40000410000 */
[----:B------:R-:W1:Y:S06]  /*6860*/  LDSM.16.M88.4 R4, [R185] ;  /* 0x00000000b904783b */ /* 0x000e6c0000000200 */
[----:B------:R5:W1:Y:S02]  /*6870*/  MUFU.TANH R179, R2 ;  /* 0x0000000200b37308 */ /* 0x000a640000002400 */
[----:B-----5:R-:W-:Y:S02]  /*6880*/  FMUL.FTZ R2, R8, c[0x0][0x320] ;  /* 0x0000c80008027a20 */ /* 0x020fe40000410000 */
[----:B------:R-:W-:Y:S06]  /*6890*/  FMUL.FTZ R8, R18, c[0x0][0x320] ;  /* 0x0000c80012087a20 */ /* 0x000fec0000410000 */
[----:B------:R5:W2:Y:S10]  /*68a0*/  MUFU.TANH R198, R2 ;  /* 0x0000000200c67308 */ /* 0x000ab40000002400 */
[----:B------:R-:W2:Y:S01]  /*68b0*/  MUFU.TANH R159, R8 ;  /* 0x00000008009f7308 */ /* 0x000ea20000002400 */
[-C--:B-1----:R-:W-:Y:S08]  /*68c0*/  HMMA.16816.F32.BF16 R20, R160, R4.reuse, R20 ;  /* 0x00000004a014723c */ /* 0x082ff00000041814 */
[C---:B------:R-:W-:Y:S04]  /*68d0*/  HMMA.16816.F32.BF16 R24, R168.reuse, R4, R24 ;  /* 0x00000004a818723c */ /* 0x040fe80000041818 */
[----:B-----5:R-:W-:Y:S02]  /*68e0*/  FMUL.FTZ R2, R9, c[0x0][0x320] ;  /* 0x0000c80009027a20 */ /* 0x020fe40000410000 */
[----:B------:R-:W-:Y:S02]  /*68f0*/  FMUL.FTZ R9, R17, c[0x0][0x320] ;  /* 0x0000c80011097a20 */ /* 0x000fe40000410000 */
[-C--:B------:R-:W-:Y:S01]  /*6900*/  HMMA.16816.F32.BF16 R28, R168, R6.reuse, R28 ;  /* 0x00000006a81c723c */ /* 0x080fe2000004181c */
[----:B------:R1:W1:Y:S07]  /*6910*/  MUFU.TANH R195, R2 ;  /* 0x0000000200c37308 */ /* 0x00026e0000002400 */
[C---:B------:R-:W-:Y:S03]  /*6920*/  HMMA.16816.F32.BF16 R32, R160.reuse, R6, R32 ;  /* 0x00000006a020723c */ /* 0x040fe60000041820 */
[----:B------:R5:W2:Y:S05]  /*6930*/  MUFU.TANH R164, R9 ;  /* 0x0000000900a47308 */ /* 0x000aaa0000002400 */
[----:B------:R-:W-:Y:S04]  /*6940*/  FMUL.FTZ R3, R27, c[0x0][0x320] ;  /* 0x0000c8001b037a20 */ /* 0x000fe80000410000 */
[----:B------:R-:W-:Y:S01]  /*6950*/  FMUL.FTZ R4, R26, c[0x0][0x320] ;  /* 0x0000c8001a047a20 */ /* 0x000fe20000410000 */
[----:B------:R-:W2:Y:S01]  /*6960*/  MUFU.TANH R208, R3 ;  /* 0x0000000300d07308 */ /* 0x000ea20000002400 */
[----:B-1----:R-:W-:Y:S09]  /*6970*/  FMUL.FTZ R2, R12, c[0x0][0x320] ;  /* 0x0000c8000c027a20 */ /* 0x002ff20000410000 */
[----:B------:R1:W1:Y:S01]  /*6980*/  MUFU.TANH R175, R2 ;  /* 0x0000000200af7308 */ /* 0x0002620000002400 */
[----:B-----5:R-:W5:Y:S01]  /*6990*/  LDSM.16.M88.4 R8, [R184] ;  /* 0x00000000b808783b */ /* 0x020f620000000200 */
[----:B------:R-:W-:Y:S08]  /*69a0*/  DEPBAR.LE SB0, 0x0 ;  /* 0x000080000000791a */ /* 0x000ff00000000000 */
[----:B------:R-:W2:Y:S01]  /*69b0*/  MUFU.TANH R207, R4 ;  /* 0x0000000400cf7308 */ /* 0x000ea20000002400 */
[----:B------:R-:W-:Y:S01]  /*69c0*/  BAR.SYNC.DEFER_BLOCKING 0x0 ;  /* 0x0000000000007b1d */ /* 0x000fe20000010000 */
[----:B-1----:R-:W-:Y:S08]  /*69d0*/  FMUL.FTZ R2, R13, c[0x0][0x320] ;  /* 0x0000c8000d027a20 */ /* 0x002ff00000410000 */
[----:B------:R1:W1:Y:S01]  /*69e0*/  MUFU.TANH R177, R2 ;  /* 0x0000000200b17308 */ /* 0x0002620000002400 */
[-C--:B-----5:R-:W-:Y:S05]  /*69f0*/  HMMA.16816.F32.BF16 R36, R160, R8.reuse, R36 ;  /* 0x00000008a024723c */ /* 0x0a0fea0000041824 */
[----:B-1----:R-:W-:Y:S03]  /*6a00*/  FMUL.FTZ R2, R14, c[0x0][0x320] ;  /* 0x0000c8000e027a20 */ /* 0x002fe60000410000 */
[C---:B------:R-:W-:Y:S01]  /*6a10*/  HMMA.16816.F32.BF16 R40, R168.reuse, R8, R40 ;  /* 0x00000008a828723c */ /* 0x040fe20000041828 */
[----:B------:R1:W1:Y:S07]  /*6a20*/  MUFU.TANH R197, R2 ;  /* 0x0000000200c57308 */ /* 0x00026e0000002400 */
[-C--:B------:R-:W-:Y:S08]  /*6a30*/  HMMA.16816.F32.BF16 R44, R168, R10.reuse, R44 ;  /* 0x0000000aa82c723c */ /* 0x080ff0000004182c */
[----:B------:R-:W-:Y:S04]  /*6a40*/  HMMA.16816.F32.BF16 R48, R160, R10, R48 ;  /* 0x0000000aa030723c */ /* 0x000fe80000041830 */
[----:B-1----:R-:W-:Y:S04]  /*6a50*/  FMUL.FTZ R2, R15, c[0x0][0x320] ;  /* 0x0000c8000f027a20 */ /* 0x002fe80000410000 */
[----:B------:R1:W1:Y:S04]  /*6a60*/  MUFU.TANH R196, R2 ;  /* 0x0000000200c47308 */ /* 0x0002680000002400 */
[----:B-1----:R-:W-:Y:S06]  /*6a70*/  FMUL.FTZ R2, R16, c[0x0][0x320] ;  /* 0x0000c80010027a20 */ /* 0x002fec0000410000 */
[----:B------:R1:W1:Y:S02]  /*6a80*/  MUFU.TANH R174, R2 ;  /* 0x0000000200ae7308 */ /* 0x0002640000002400 */
[----:B-1----:R-:W-:Y:S08]  /*6a90*/  FMUL.FTZ R2, R20, c[0x0][0x320] ;  /* 0x0000c80014027a20 */ /* 0x002ff00000410000 */
        /* <DEDUP_REMOVED lines=58> */
[----:B------:R1:W1:Y:S01]  /*6e40*/  MUFU.TANH R12, R2 ;  /* 0x00000002000c7308 */ /* 0x0002620000002400 */
[----:B------:R-:W-:-:S05]  /*6e50*/  @!P0 BRA `(.L_x_71) ;  /* 0x0000045000008947 */ /* 0x000fca0003800000 */
[----:B-1234-:R-:W-:Y:S02]  /*6e60*/  IMAD.MOV.U32 R2, RZ, RZ, 0x1 ;  /* 0x00000001ff027424 */ /* 0x01efe400078e00ff */
[----:B------:R-:W-:Y:S02]  /*6e70*/  IMAD R3, R209, 0x30, R244 ;  /* 0x00000030d1037824 */ /* 0x000fe400078e02f4 */
[----:B------:R-:W-:Y:S01]  /*6e80*/  IMAD.MOV.U32 R200, RZ, RZ, RZ ;  /* 0x000000ffffc87224 */ /* 0x000fe200078e00ff */
[----:B------:R-:W-:Y:S01]  /*6e90*/  ISETP.NE.AND P0, PT, R2, c[0x0][0x2b8], PT ;  /* 0x0000ae0002007a0c */ /* 0x000fe20003f05270 */
[----:B------:R-:W-:Y:S05]  /*6ea0*/  IMAD R2, R235, 0x20, R238 ;  /* 0x00000020eb027824 */ /* 0x000fea00078e02ee */
[----:B------:R-:W-:Y:S05]  /*6eb0*/  IADD3 R3, R3, -0x30, R2 ;  /* 0xffffffd003037810 */ /* 0x000fea0007ffe002 */
[--C-:B------:R-:W-:Y:S02]  /*6ec0*/  IMAD.MOV.U32 R2, RZ, RZ, R3.reuse ;  /* 0x000000ffff027224 */ /* 0x100fe400078e0003 */
[----:B------:R-:W-:Y:S05]  /*6ed0*/  @P0 IMAD.HI.U32 R4, R3, c[0x0][0x2bc], RZ ;  /* 0x0000af0003040a27 */ /* 0x000fea00078e00ff */
[----:B------:R-:W-:Y:S04]  /*6ee0*/  @P0 SHF.R.U32.HI R2, RZ, c[0x0][0x2c0], R4 ;  /* 0x0000b000ff020a19 */ /* 0x000fe80000011604 */
[C---:B------:R-:W-:Y:S04]  /*6ef0*/  @!P1 IADD3 R5, P0, R2.reuse, R242, RZ ;  /* 0x000000f202059210 */ /* 0x040fe80007f1e0ff */
[----:B------:R-:W-:Y:S01]  /*6f00*/  @!P1 LEA.HI.X.SX32 R6, R2, R248, 0x1, P0 ;  /* 0x000000f802069211 */ /* 0x000fe200000f0eff */
[----:B------:R-:W-:Y:S01]  /*6f10*/  IMAD.MOV R2, RZ, RZ, -R2 ;  /* 0x000000ffff027224 */ /* 0x000fe200078e0a02 */
[C---:B------:R-:W-:Y:S03]  /*6f20*/  @!P1 LEA R4, P0, R5.reuse, c[0x0][0x2a0], 0x2 ;  /* 0x0000a80005049a11 */ /* 0x040fe600078010ff */
[----:B------:R-:W-:Y:S01]  /*6f30*/  IMAD R201, R2, c[0x0][0x2b8], R3 ;  /* 0x0000ae0002c97a24 */ /* 0x000fe200078e0203 */
[----:B------:R-:W-:Y:S04]  /*6f40*/  @!P1 LEA.HI.X R5, R5, c[0x0][0x2a4], R6, 0x2, P0 ;  /* 0x0000a90005059a11 */ /* 0x000fe800000f1406 */
[----:B------:R-:W-:Y:S01]  /*6f50*/  SHF.R.S32.HI R2, RZ, 0x1f, R201 ;  /* 0x0000001fff027819 */ /* 0x000fe200000114c9 */
[----:B------:R1:W2:Y:S04]  /*6f60*/  @!P1 LDG.E R200, [R4.64] ;  /* 0x0000000604c89981 */ /* 0x0002a8000c1e1900 */
[----:B-1----:R-:W-:Y:S01]  /*6f70*/  IMAD R4, R2, c[0x0][0x1e0], RZ ;  /* 0x0000780002047a24 */ /* 0x002fe200078e02ff */
[----:B------:R-:W-:Y:S01]  /*6f80*/  IADD3 R5, -R238, 0x30, RZ ;  /* 0x00000030ee057810 */ /* 0x000fe20007ffe1ff */
[----:B------:R-:W-:Y:S03]  /*6f90*/  IMAD.WIDE.U32 R2, R201, c[0x0][0x1e0], RZ ;  /* 0x00007800c9027a25 */ /* 0x000fe600078e00ff */
[----:B------:R-:W-:Y:S01]  /*6fa0*/  ISETP.GE.AND P5, PT, R5, 0x1, PT ;  /* 0x000000010500780c */ /* 0x000fe20003fa6270 */
[----:B------:R-:W-:Y:S04]  /*6fb0*/  IMAD R4, R201, c[0x0][0x1e4], R4 ;  /* 0x00007900c9047a24 */ /* 0x000fe800078e0204 */
[----:B------:R-:W-:Y:S01]  /*6fc0*/  IMAD.IADD R3, R3, 0x1, R4 ;  /* 0x0000000103037824 */ /* 0x000fe200078e0204 */
[----:B--2---:R-:W-:Y:S03]  /*6fd0*/  SHF.R.S32.HI R4, RZ, 0x1f, R200 ;  /* 0x0000001fff047819 */ /* 0x004fe600000114c8 */
[----:B------:R-:W-:Y:S04]  /*6fe0*/  IMAD.WIDE.U32 R2, R200, c[0x0][0x1f0], R2 ;  /* 0x00007c00c8027a25 */ /* 0x000fe800078e0002 */
[----:B------:R-:W-:Y:S01]  /*6ff0*/  IMAD R4, R4, c[0x0][0x1f0], RZ ;  /* 0x00007c0004047a24 */ /* 0x000fe200078e02ff */
[----:B------:R-:W-:Y:S03]  /*7000*/  IADD3 R2, P2, R240, R2, RZ ;  /* 0x00000002f0027210 */ /* 0x000fe60007f5e0ff */
[----:B------:R-:W-:Y:S01]  /*7010*/  IMAD R4, R200, c[0x0][0x1f4], R4 ;  /* 0x00007d00c8047a24 */ /* 0x000fe200078e0204 */
[C---:B------:R-:W-:Y:S04]  /*7020*/  LEA R11, P0, R2.reuse, c[0x0][0x1c8], 0x1 ;  /* 0x00007200020b7a11 */ /* 0x040fe800078008ff */
[----:B------:R-:W-:Y:S04]  /*7030*/  IADD3.X R3, R245, R3, R4, P2, !PT ;  /* 0x00000003f5037210 */ /* 0x000fe800017fe404 */
[----:B------:R-:W-:Y:S01]  /*7040*/  LEA.HI.X R10, R2, c[0x0][0x1cc], R3, 0x1, P0 ;  /* 0x00007300020a7a11 */ /* 0x000fe200000f0c03 */
[----:B------:R-:W-:-:S05]  /*7050*/  BRA.DIV ~URZ, `(.L_x_72) ;  /* 0x00007b327f007947 */ /* 0x000fca000b800000 */
[----:B------:R1:W2:Y:S02]  /*7060*/  SHFL.IDX PT, R4, R10, RZ, 0x1c1f ;  /* 0x001c1fff0a047589 */ /* 0x0002a400000e0000 */
.L_x_162:
[----:B------:R-:W-:-:S05]  /*7070*/  BRA.DIV ~URZ, `(.L_x_73) ;  /* 0x00007b827f007947 */ /* 0x000fca000b800000 */
[----:B------:R3:W4:Y:S02]  /*7080*/  SHFL.IDX PT, R2, R11, RZ, 0x1c1f ;  /* 0x001c1fff0b027589 */ /* 0x00072400000e0000 */
.L_x_163:
[----:B------:R-:W-:Y:S02]  /*7090*/  SHF.R.S32.HI R3, RZ, 0x1f, R204 ;  /* 0x0000001fff037819 */ /* 0x000fe400000114cc */
[-C--:B----4-:R-:W-:Y:S02]  /*70a0*/  @P5 LEA R8, P0, R204, R2.reuse, 0x1 ;  /* 0x00000002cc085211 */ /* 0x090fe400078008ff */
[----:B------:R-:W-:Y:S02]  /*70b0*/  @P5 LEA R6, P2, R236, R2, 0x1 ;  /* 0x00000002ec065211 */ /* 0x000fe400078408ff */
[----:B--2---:R-:W-:Y:S02]  /*70c0*/  @P5 LEA.HI.X R9, R204, R4, R3, 0x1, P0 ;  /* 0x00000004cc095211 */ /* 0x004fe400000f0c03 */
[----:B------:R-:W-:Y:S02]  /*70d0*/  SHF.R.S32.HI R30, RZ, 0x1f, R236 ;  /* 0x0000001fff1e7819 */ /* 0x000fe400000114ec */
[C---:B------:R-:W-:Y:S01]  /*70e0*/  @P5 LEA R2, P0, R237.reuse, R2, 0x1 ;  /* 0x00000002ed025211 */ /* 0x040fe200078008ff */
[----:B------:R-:W-:Y:S01]  /*70f0*/  @!PT LDS RZ, [RZ] ;  /* 0x00000000fffff984 */ /* 0x000fe20000000800 */
[----:B------:R-:W-:Y:S01]  /*7100*/  @!PT LDS RZ, [RZ] ;  /* 0x00000000fffff984 */ /* 0x000fe20000000800 */
[----:B------:R-:W-:Y:S01]  /*7110*/  @!PT LDS RZ, [RZ] ;  /* 0x00000000fffff984 */ /* 0x000fe20000000800 */
[----:B------:R2:W-:Y:S01]  /*7120*/  @P5 LDGSTS.E.BYPASS.LTC128B.128 [R192+0x3c80], [R8.64], !P4 ;  /* 0x03c8000008c05fae */ /* 0x0005e2000e101d46 */
[-C--:B------:R-:W-:Y:S02]  /*7130*/  @P5 LEA.HI.X R7, R236, R4.reuse, R30, 0x1, P2 ;  /* 0x00000004ec075211 */ /* 0x080fe400010f0c1e */
[----:B------:R-:W-:Y:S03]  /*7140*/  SHF.R.S32.HI R29, RZ, 0x1f, R237 ;  /* 0x0000001fff1d7819 */ /* 0x000fe600000114ed */
[----:B------:R2:W-:Y:S01]  /*7150*/  @P5 LDGSTS.E.BYPASS.LTC128B.128 [R192+0x4880], [R6.64], !P3 ;  /* 0x0488000006c05fae */ /* 0x0005e2000d901d46 */
[----:B------:R-:W-:Y:S02]  /*7160*/  @P5 LEA.HI.X R3, R237, R4, R29, 0x1, P0 ;  /* 0x00000004ed035211 */ /* 0x000fe400000f0c1d */
[----:B------:R-:W-:Y:S03]  /*7170*/  ISETP.GE.AND P0, PT, R5, 0x21, PT ;  /* 0x000000210500780c */ /* 0x000fe60003f06270 */
[----:B------:R2:W-:Y:S01]  /*7180*/  @P5 LDGSTS.E.BYPASS.LTC128B.128 [R192+0x5480], [R2.64], !P6 ;  /* 0x0548000002c05fae */ /* 0x0005e2000f101d46 */
[----:B------:R-:W-:-:S05]  /*7190*/  BRA.DIV ~URZ, `(.L_x_74) ;  /* 0x00007ad27f007947 */ /* 0x000fca000b800000 */
[----:B------:R4:W1:Y:S04]  /*71a0*/  SHFL.IDX PT, R4, R10, 0x1, 0x1c1f ;  /* 0x003c1f000a047f89 */ /* 0x00086800000e0000 */
[----:B--2---:R4:W2:Y:S02]  /*71b0*/  SHFL.IDX PT, R2, R11, 0x1, 0x1c1f ;  /* 0x003c1f000b027f89 */ /* 0x0048a400000e0000 */
.L_x_164:
[-C--:B--2---:R-:W-:Y:S02]  /*71c0*/  @P0 LEA R8, P2, R204, R2.reuse, 0x1 ;  /* 0x00000002cc080211 */ /* 0x084fe400078408ff */
[----:B------:R-:W-:Y:S02]  /*71d0*/  SHF.R.S32.HI R3, RZ, 0x1f, R204 ;  /* 0x0000001fff037819 */ /* 0x000fe400000114cc */
[----:B------:R-:W-:Y:S02]  /*71e0*/  @P0 LEA R6, P5, R236, R2, 0x1 ;  /* 0x00000002ec060211 */ /* 0x000fe400078a08ff */
[----:B-1----:R-:W-:Y:S02]  /*71f0*/  @P0 LEA.HI.X R9, R204, R4, R3, 0x1, P2 ;  /* 0x00000004cc090211 */ /* 0x002fe400010f0c03 */
[----:B----4-:R-:W-:Y:S02]  /*7200*/  SHF.R.S32.HI R10, RZ, 0x1f, R236 ;  /* 0x0000001fff0a7819 */ /* 0x010fe400000114ec */
        /* <DEDUP_REMOVED lines=8> */
[----:B------:R-:W-:Y:S05]  /*7290*/  @P0 LEA.HI.X R3, R237, R4, R5, 0x1, P2 ;  /* 0x00000004ed030211 */ /* 0x000fea00010f0c05 */
[----:B------:R1:W-:Y:S02]  /*72a0*/  @P0 LDGSTS.E.BYPASS.LTC128B.128 [R192+0x5c80], [R2.64], !P6 ;  /* 0x05c8000002c00fae */ /* 0x0003e4000f101d46 */
.L_x_71:
[----:B--234-:R-:W-:Y:S05]  /*72b0*/  BSYNC B0 ;  /* 0x0000000000007941 */ /* 0x01cfea0003800000 */
.L_x_70:
[----:B------:R-:W-:Y:S01]  /*72c0*/  FMNMX.FTZ R5, R176, R104, !PT ;  /* 0x00000068b0057209 */ /* 0x000fe20007810000 */
[----:B------:R-:W0:Y:S01]  /*72d0*/  LDGDEPBAR ;  /* 0x00000000000079af */ /* 0x000e220000000000 */
[----:B------:R-:W-:Y:S02]  /*72e0*/  FMNMX.FTZ R4, R178, R103, !PT ;  /* 0x00000067b2047209 */ /* 0x000fe40007810000 */
[----:B-1----:R-:W-:Y:S02]  /*72f0*/  FMNMX.FTZ R3, R198, R102, !PT ;  /* 0x00000066c6037209 */ /* 0x002fe40007810000 */
        /* <DEDUP_REMOVED lines=45> */
[----:B------:R-:W-:-:S05]  /*75d0*/  BRA.DIV ~URZ, `(.L_x_75) ;  /* 0x000077627f007947 */ /* 0x000fca000b800000 */
[----:B------:R1:W2:Y:S02]  /*75e0*/  SHFL.BFLY PT, R2, R4, 0x2, 0x1f ;  /* 0x0c401f0004027f89 */ /* 0x0002a400000e0000 */
.L_x_165:
[----:B--2---:R-:W-:Y:S01]  /*75f0*/  FMNMX.FTZ R6, R4, R2, !PT ;  /* 0x0000000204067209 */ /* 0x004fe20007810000 */
[----:B------:R-:W-:-:S05]  /*7600*/  BRA.DIV ~URZ, `(.L_x_76) ;  /* 0x000077827f007947 */ /* 0x000fca000b800000 */
[----:B------:R-:W-:Y:S04]  /*7610*/  SHFL.BFLY PT, R3, R5, 0x2, 0x1f ;  /* 0x0c401f0005037f89 */ /* 0x000fe800000e0000 */
[----:B------:R-:W-:Y:S04]  /*7620*/  SHFL.BFLY PT, R2, R7, 0x2, 0x1f ;  /* 0x0c401f0007027f89 */ /* 0x000fe800000e0000 */
[----:B-1----:R-:W1:Y:S02]  /*7630*/  SHFL.BFLY PT, R4, R8, 0x2, 0x1f ;  /* 0x0c401f0008047f89 */ /* 0x002e6400000e0000 */
[----:B-1----:R-:W-:Y:S02]  /*7640*/  FMNMX.FTZ R4, R8, R4, !PT ;  /* 0x0000000408047209 */ /* 0x002fe40007810000 */
[----:B------:R-:W-:Y:S02]  /*7650*/  FMNMX.FTZ R3, R5, R3, !PT ;  /* 0x0000000305037209 */ /* 0x000fe40007810000 */
[----:B------:R-:W-:Y:S02]  /*7660*/  FMNMX.FTZ R5, R7, R2, !PT ;  /* 0x0000000207057209 */ /* 0x000fe40007810000 */
[----:B------:R-:W1:Y:S04]  /*7670*/  SHFL.BFLY PT, R7, R6, 0x1, 0x1f ;  /* 0x0c201f0006077f89 */ /* 0x000e6800000e0000 */
[----:B------:R-:W2:Y:S04]  /*7680*/  SHFL.BFLY PT, R9, R3, 0x1, 0x1f ;  /* 0x0c201f0003097f89 */ /* 0x000ea800000e0000 */
[----:B------:R-:W3:Y:S04]  /*7690*/  SHFL.BFLY PT, R10, R5, 0x1, 0x1f ;  /* 0x0c201f00050a7f89 */ /* 0x000ee800000e0000 */
[----:B------:R4:W4:Y:S01]  /*76a0*/  SHFL.BFLY PT, R2, R4, 0x1, 0x1f ;  /* 0x0c201f0004027f89 */ /* 0x00092200000e0000 */
[----:B-1----:R-:W-:Y:S02]  /*76b0*/  FMNMX.FTZ R104, R6, R7, !PT ;  /* 0x0000000706687209 */ /* 0x002fe40007810000 */
[----:B--2---:R-:W-:Y:S02]  /*76c0*/  FMNMX.FTZ R103, R3, R9, !PT ;  /* 0x0000000903677209 */ /* 0x004fe40007810000 */
[----:B---3--:R-:W-:Y:S02]  /*76d0*/  FMNMX.FTZ R102, R5, R10, !PT ;  /* 0x0000000a05667209 */ /* 0x008fe40007810000 */
.L_x_166:
[----:B------:R-:W-:Y:S01]  /*76e0*/  FADD.FTZ R0, -R104, R0 ;  /* 0x0000000068007221 */ /* 0x000fe20000010100 */
[----:B----4-:R-:W-:Y:S01]  /*76f0*/  FMNMX.FTZ R2, R2, R4, !PT ;  /* 0x0000000402027209 */ /* 0x010fe20007810000 */
[----:B------:R-:W-:Y:S01]  /*7700*/  FMUL.FTZ R7, R104, c[0x0][0x2d0] ;  /* 0x0000b40068077a20 */ /* 0x000fe20000410000 */
[----:B------:R-:W-:Y:S01]  /*7710*/  WARPSYNC 0xffffffff ;  /* 0xffffffff00007948 */ /* 0x000fe20003800000 */
[----:B------:R-:W-:Y:S01]  /*7720*/  FMUL.FTZ R0, R0, c[0x0][0x2d0] ;  /* 0x0000b40000007a20 */ /* 0x000fe20000410000 */
[----:B------:R-:W-:Y:S01]  /*7730*/  LDSM.16.MT88.4 R40, [R180] ;  /* 0x00000000b428783b */ /* 0x000fe20000004200 */
[----:B------:R-:W-:Y:S01]  /*7740*/  FMUL.FTZ R6, R103, c[0x0][0x2d0] ;  /* 0x0000b40067067a20 */ /* 0x000fe20000410000 */
[----:B------:R-:W-:Y:S01]  /*7750*/  ISETP.GT.AND P0, PT, R209, R239, PT ;  /* 0x000000efd100720c */ /* 0x000fe20003f04270 */
[----:B------:R1:W2:Y:S01]  /*7760*/  MUFU.EX2 R3, R0 ;  /* 0x0000000000037308 */ /* 0x0002a20000000800 */
[--C-:B------:R-:W-:Y:S02]  /*7770*/  FFMA.FTZ R10, R174, c[0x0][0x2d0], -R7.reuse ;  /* 0x0000b400ae0a7a23 */ /* 0x100fe40000010807 */
[--C-:B------:R-:W-:Y:S02]  /*7780*/  FFMA.FTZ R5, R179, c[0x0][0x2d0], -R6.reuse ;  /* 0x0000b400b3057a23 */ /* 0x100fe40000010806 */
[--C-:B------:R-:W-:Y:S02]  /*7790*/  FFMA.FTZ R9, R164, c[0x0][0x2d0], -R7.reuse ;  /* 0x0000b400a4097a23 */ /* 0x100fe40000010807 */
[--C-:B------:R-:W-:Y:S02]  /*77a0*/  FFMA.FTZ R164, R25, c[0x0][0x2d0], -R7.reuse ;  /* 0x0000b40019a47a23 */ /* 0x100fe40000010807 */
[--C-:B------:R-:W-:Y:S01]  /*77b0*/  FFMA.FTZ R161, R26, c[0x0][0x2d0], -R6.reuse ;  /* 0x0000b4001aa17a23 */ /* 0x100fe20000010806 */
[----:B------:R3:W-:Y:S01]  /*77c0*/  MUFU.EX2 R213, R5 ;  /* 0x0000000500d57308 */ /* 0x0007e20000000800 */
[--C-:B------:R-:W-:Y:S02]  /*77d0*/  FFMA.FTZ R160, R24, c[0x0][0x2d0], -R6.reuse ;  /* 0x0000b40018a07a23 */ /* 0x100fe40000010806 */
[--C-:B------:R-:W-:Y:S02]  /*77e0*/  FFMA.FTZ R168, R167, c[0x0][0x2d0], -R7.reuse ;  /* 0x0000b400a7a87a23 */ /* 0x100fe40000010807 */
[--C-:B------:R-:W-:Y:S02]  /*77f0*/  FFMA.FTZ R167, R27, c[0x0][0x2d0], -R7.reuse ;  /* 0x0000b4001ba77a23 */ /* 0x100fe40000010807 */
[----:B------:R-:W4:Y:S01]  /*7800*/  LDSM.16.MT88.4 R24, [R107] ;  /* 0x000000006b18783b */ /* 0x000f220000004200 */
[--C-:B------:R-:W-:Y:S02]  /*7810*/  FFMA.FTZ R11, R193, c[0x0][0x2d0], -R7.reuse ;  /* 0x0000b400c10b7a23 */ /* 0x100fe40000010807 */
[----:B------:R5:W-:Y:S01]  /*7820*/  MUFU.EX2 R217, R10 ;  /* 0x0000000a00d97308 */ /* 0x000be20000000800 */
[--C-:B------:R-:W-:Y:S02]  /*7830*/  FFMA.FTZ R169, R173, c[0x0][0x2d0], -R7.reuse ;  /* 0x0000b400ada97a23 */ /* 0x100fe40000010807 */
[--C-:B------:R-:W-:Y:S02]  /*7840*/  FFMA.FTZ R163, R172, c[0x0][0x2d0], -R6.reuse ;  /* 0x0000b400aca37a23 */ /* 0x100fe40000010806 */
[--C-:B-1----:R-:W-:Y:S02]  /*7850*/  FFMA.FTZ R0, R176, c[0x0][0x2d0], -R7.reuse ;  /* 0x0000b400b0007a23 */ /* 0x102fe40000010807 */
[--C-:B------:R-:W-:Y:S02]  /*7860*/  FFMA.FTZ R176, R20, c[0x0][0x2d0], -R6.reuse ;  /* 0x0000b40014b07a23 */ /* 0x100fe40000010806 */
[--C-:B------:R-:W-:Y:S01]  /*7870*/  FFMA.FTZ R162, R166, c[0x0][0x2d0], -R6.reuse ;  /* 0x0000b400a6a27a23 */ /* 0x100fe20000010806 */
[----:B------:R1:W-:Y:S01]  /*7880*/  MUFU.EX2 R30, R0 ;  /* 0x00000000001e7308 */ /* 0x0003e20000000800 */
[----:B------:R-:W-:Y:S02]  /*7890*/  FFMA.FTZ R173, R12, c[0x0][0x2d0], -R6 ;  /* 0x0000b4000cad7a23 */ /* 0x000fe40000010806 */
[--C-:B------:R-:W-:Y:S02]  /*78a0*/  FFMA.FTZ R193, R21, c[0x0][0x2d0], -R7.reuse ;  /* 0x0000b40015c17a23 */ /* 0x100fe40000010807 */
[----:B---3--:R-:W-:Y:S02]  /*78b0*/  FMUL.FTZ R5, R102, c[0x0][0x2d0] ;  /* 0x0000b40066057a20 */ /* 0x008fe40000410000 */
[----:B------:R-:W-:Y:S02]  /*78c0*/  FFMA.FTZ R179, R15, c[0x0][0x2d0], -R7 ;  /* 0x0000b4000fb37a23 */ /* 0x000fe40000010807 */
[--C-:B------:R-:W-:Y:S01]  /*78d0*/  FFMA.FTZ R172, R19, c[0x0][0x2d0], -R5.reuse ;  /* 0x0000b40013ac7a23 */ /* 0x100fe20000010805 */
[----:B------:R3:W-:Y:S01]  /*78e0*/  MUFU.EX2 R232, R9 ;  /* 0x0000000900e87308 */ /* 0x0007e20000000800 */
[--C-:B------:R-:W-:Y:S02]  /*78f0*/  FFMA.FTZ R166, R18, c[0x0][0x2d0], -R5.reuse ;  /* 0x0000b40012a67a23 */ /* 0x100fe40000010805 */
[--C-:B------:R-:W-:Y:S02]  /*7900*/  FFMA.FTZ R174, R16, c[0x0][0x2d0], -R5.reuse ;  /* 0x0000b40010ae7a23 */ /* 0x100fe40000010805 */
[--C-:B-----5:R-:W-:Y:S05]  /*7910*/  FFMA.FTZ R10, R198, c[0x0][0x2d0], -R5.reuse ;  /* 0x0000b400c60a7a23 */ /* 0x120fea0000010805 */
[----:B------:R-:W5:Y:S01]  /*7920*/  MUFU.EX2 R215, R11 ;  /* 0x0000000b00d77308 */ /* 0x000f620000000800 */
[----:B-1----:R-:W-:Y:S04]  /*7930*/  FADD.FTZ R0, -R103, R100 ;  /* 0x0000006467007221 */ /* 0x002fe80000010100 */
[----:B------:R-:W-:Y:S05]  /*7940*/  FMUL.FTZ R0, R0, c[0x0][0x2d0] ;  /* 0x0000b40000007a20 */ /* 0x000fea0000410000 */
[----:B------:R-:W-:Y:S01]  /*7950*/  MUFU.EX2 R210, R10 ;  /* 0x0000000a00d27308 */ /* 0x000fe20000000800 */
[----:B---3--:R-:W-:Y:S02]  /*7960*/  FFMA.FTZ R9, R195, c[0x0][0x2d0], -R5 ;  /* 0x0000b400c3097a23 */ /* 0x008fe40000010805 */
[--C-:B------:R-:W-:Y:S07]  /*7970*/  FFMA.FTZ R195, R23, c[0x0][0x2d0], -R7.reuse ;  /* 0x0000b40017c37a23 */ /* 0x100fee0000010807 */
[----:B------:R1:W-:Y:S10]  /*7980*/  MUFU.EX2 R8, R0 ;  /* 0x0000000000087308 */ /* 0x0003f40000000800 */
[----:B------:R-:W-:Y:S10]  /*7990*/  MUFU.EX2 R211, R9 ;  /* 0x0000000900d37308 */ /* 0x000ff40000000800 */
[----:B------:R-:W-:Y:S01]  /*79a0*/  MUFU.EX2 R222, R168 ;  /* 0x000000a800de7308 */ /* 0x000fe20000000800 */
[--C-:B-1----:R-:W-:Y:S02]  /*79b0*/  FFMA.FTZ R0, R178, c[0x0][0x2d0], -R6.reuse ;  /* 0x0000b400b2007a23 */ /* 0x102fe40000010806 */
[----:B------:R-:W-:Y:S07]  /*79c0*/  FFMA.FTZ R178, R14, c[0x0][0x2d0], -R7 ;  /* 0x0000b4000eb27a23 */ /* 0x000fee0000010807 */
[----:B------:R1:W3:Y:S10]  /*79d0*/  MUFU.EX2 R29, R0 ;  /* 0x00000000001d7308 */ /* 0x0002f40000000800 */
[----:B------:R-:W-:Y:S10]  /*79e0*/  MUFU.EX2 R218, R163 ;  /* 0x000000a300da7308 */ /* 0x000ff40000000800 */
[----:B------:R-:W-:Y:S01]  /*79f0*/  MUFU.EX2 R220, R162 ;  /* 0x000000a200dc7308 */ /* 0x000fe20000000800 */
[--C-:B-1----:R-:W-:Y:S02]  /*7a00*/  FFMA.FTZ R0, R159, c[0x0][0x2d0], -R6.reuse ;  /* 0x0000b4009f007a23 */ /* 0x102fe40000010806 */
[--C-:B------:R-:W-:Y:S02]  /*7a10*/  FFMA.FTZ R159, R165, c[0x0][0x2d0], -R5.reuse ;  /* 0x0000b400a59f7a23 */ /* 0x100fe40000010805 */
[----:B------:R-:W-:Y:S05]  /*7a20*/  FFMA.FTZ R165, R17, c[0x0][0x2d0], -R5 ;  /* 0x0000b40011a57a23 */ /* 0x000fea0000010805 */
[----:B------:R1:W-:Y:S10]  /*7a30*/  MUFU.EX2 R230, R0 ;  /* 0x0000000000e67308 */ /* 0x0003f40000000800 */
[----:B------:R-:W-:Y:S10]  /*7a40*/  MUFU.EX2 R223, R167 ;  /* 0x000000a700df7308 */ /* 0x000ff40000000800 */
[----:B------:R-:W-:Y:S01]  /*7a50*/  MUFU.EX2 R225, R164 ;  /* 0x000000a400e17308 */ /* 0x000fe20000000800 */
[----:B-1----:R-:W-:Y:S02]  /*7a60*/  FFMA.FTZ R0, R158, c[0x0][0x2d0], -R6 ;  /* 0x0000b4009e007a23 */ /* 0x002fe40000010806 */
[----:B------:R-:W-:Y:S07]  /*7a70*/  FMUL.FTZ R158, R2, c[0x0][0x2d0] ;  /* 0x0000b400029e7a20 */ /* 0x000fee0000410000 */
[----:B------:R1:W1:Y:S01]  /*7a80*/  MUFU.EX2 R231, R0 ;  /* 0x0000000000e77308 */ /* 0x0002620000000800 */
[--C-:B------:R-:W-:Y:S02]  /*7a90*/  FFMA.FTZ R4, R194, c[0x0][0x2d0], -R158.reuse ;  /* 0x0000b400c2047a23 */ /* 0x100fe4000001089e */
[--C-:B------:R-:W-:Y:S07]  /*7aa0*/  FFMA.FTZ R9, R196, c[0x0][0x2d0], -R158.reuse ;  /* 0x0000b400c4097a23 */ /* 0x100fee000001089e */
[----:B------:R2:W-:Y:S10]  /*7ab0*/  MUFU.EX2 R198, R4 ;  /* 0x0000000400c67308 */ /* 0x0005f40000000800 */
[----:B------:R-:W-:Y:S01]  /*7ac0*/  MUFU.EX2 R226, R9 ;  /* 0x0000000900e27308 */ /* 0x000fe20000000800 */
[----:B-1----:R-:W-:Y:S02]  /*7ad0*/  FADD.FTZ R0, -R102, R105 ;  /* 0x0000006966007221 */ /* 0x002fe40000010100 */
[--C-:B------:R-:W-:Y:S02]  /*7ae0*/  FFMA.FTZ R105, R157, c[0x0][0x2d0], -R5.reuse ;  /* 0x0000b4009d697a23 */ /* 0x100fe40000010805 */
[----:B------:R-:W-:Y:S02]  /*7af0*/  FMUL.FTZ R0, R0, c[0x0][0x2d0] ;  /* 0x0000b40000007a20 */ /* 0x000fe40000410000 */
[--C-:B------:R-:W-:Y:S03]  /*7b00*/  FFMA.FTZ R157, R28, c[0x0][0x2d0], -R5.reuse ;  /* 0x0000b4001c9d7a23 */ /* 0x100fe60000010805 */
[----:B------:R-:W-:Y:S01]  /*7b10*/  MUFU.EX2 R221, R161 ;  /* 0x000000a100dd7308 */ /* 0x000fe20000000800 */
[----:B--2---:R-:W-:Y:S09]  /*7b20*/  FFMA.FTZ R4, R199, c[0x0][0x2d0], -R158 ;  /* 0x0000b400c7047a23 */ /* 0x004ff2000001089e */
[----:B------:R1:W-:Y:S10]  /*7b30*/  MUFU.EX2 R100, R0 ;  /* 0x0000000000647308 */ /* 0x0003f40000000800 */
[----:B------:R-:W2:Y:S10]  /*7b40*/  MUFU.EX2 R194, R4 ;  /* 0x0000000400c27308 */ /* 0x000eb40000000800 */
[----:B------:R-:W-:Y:S01]  /*7b50*/  MUFU.EX2 R224, R160 ;  /* 0x000000a000e07308 */ /* 0x000fe20000000800 */
[--C-:B-1----:R-:W-:Y:S02]  /*7b60*/  FFMA.FTZ R0, R175, c[0x0][0x2d0], -R5.reuse ;  /* 0x0000b400af007a23 */ /* 0x102fe40000010805 */
[--C-:B------:R-:W-:Y:S07]  /*7b70*/  FFMA.FTZ R175, R13, c[0x0][0x2d0], -R6.reuse ;  /* 0x0000b4000daf7a23 */ /* 0x100fee0000010806 */
[----:B------:R1:W-:Y:S10]  /*7b80*/  MUFU.EX2 R228, R0 ;  /* 0x0000000000e47308 */ /* 0x0003f40000000800 */
[----:B------:R2:W-:Y:S10]  /*7b90*/  MUFU.EX2 R216, R105 ;  /* 0x0000006900d87308 */ /* 0x0005f40000000800 */
[----:B------:R-:W-:Y:S01]  /*7ba0*/  MUFU.EX2 R193, R193 ;  /* 0x000000c100c17308 */ /* 0x000fe20000000800 */
[----:B-1----:R-:W-:Y:S02]  /*7bb0*/  FFMA.FTZ R0, R177, c[0x0][0x2d0], -R5 ;  /* 0x0000b400b1007a23 */ /* 0x002fe40000010805 */
[----:B------:R-:W-:Y:S02]  /*7bc0*/  FFMA.FTZ R177, R22, c[0x0][0x2d0], -R6 ;  /* 0x0000b40016b17a23 */ /* 0x000fe40000010806 */
[--C-:B------:R-:W-:Y:S05]  /*7bd0*/  FFMA.FTZ R6, R197, c[0x0][0x2d0], -R158.reuse ;  /* 0x0000b400c5067a23 */ /* 0x100fea000001089e */
[----:B------:R1:W1:Y:S01]  /*7be0*/  MUFU.EX2 R229, R0 ;  /* 0x0000000000e57308 */ /* 0x0002620000000800 */
[--C-:B--2---:R-:W-:Y:S09]  /*7bf0*/  FFMA.FTZ R105, R202, c[0x0][0x2d0], -R158.reuse ;  /* 0x0000b400ca697a23 */ /* 0x104ff2000001089e */
[----:B------:R-:W2:Y:S10]  /*7c00*/  MUFU.EX2 R227, R6 ;  /* 0x0000000600e37308 */ /* 0x000eb40000000800 */
[----:B------:R-:W-:Y:S01]  /*7c10*/  MUFU.EX2 R176, R176 ;  /* 0x000000b000b07308 */ /* 0x000fe20000000800 */
[----:B-1----:R-:W-:Y:S02]  /*7c20*/  FADD.FTZ R0, -R2, R101 ;  /* 0x0000006502007221 */ /* 0x002fe40000010100 */
[----:B------:R-:W-:Y:S02]  /*7c30*/  FFMA.FTZ R101, R156, c[0x0][0x2d0], -R5 ;  /* 0x0000b4009c657a23 */ /* 0x000fe40000010805 */
[----:B------:R-:W-:Y:S05]  /*7c40*/  FMUL.FTZ R0, R0, c[0x0][0x2d0] ;  /* 0x0000b40000007a20 */ /* 0x000fea0000410000 */
[----:B------:R1:W-:Y:S10]  /*7c50*/  MUFU.EX2 R219, R101 ;  /* 0x0000006500db7308 */ /* 0x0003f40000000800 */
[----:B------:R-:W2:Y:S10]  /*7c60*/  MUFU.EX2 R0, R0 ;  /* 0x0000000000007308 */ /* 0x000eb40000000800 */
[----:B------:R-:W-:Y:S01]  /*7c70*/  MUFU.EX2 R179, R179 ;  /* 0x000000b300b37308 */ /* 0x000fe20000000800 */
[----:B-1----:R-:W-:Y:S09]  /*7c80*/  FFMA.FTZ R101, R203, c[0x0][0x2d0], -R158 ;  /* 0x0000b400cb657a23 */ /* 0x002ff2000001089e */
[----:B------:R-:W-:Y:S10]  /*7c90*/  MUFU.EX2 R178, R178 ;  /* 0x000000b200b27308 */ /* 0x000ff40000000800 */
[----:B------:R-:W-:Y:S10]  /*7ca0*/  MUFU.EX2 R175, R175 ;  /* 0x000000af00af7308 */ /* 0x000ff40000000800 */
[----:B------:R-:W-:Y:S10]  /*7cb0*/  MUFU.EX2 R167, R101 ;  /* 0x0000006500a77308 */ /* 0x000ff40000000800 */
[----:B------:R-:W-:Y:S01]  /*7cc0*/  MUFU.EX2 R168, R174 ;  /* 0x000000ae00a87308 */ /* 0x000fe20000000800 */
[----:B------:R-:W-:Y:S01]  /*7cd0*/  FMUL.FTZ R48, R3, R108 ;  /* 0x0000006c03307220 */ /* 0x000fe20000410000 */
[----:B-----5:R-:W-:Y:S01]  /*7ce0*/  F2FP.BF16.PACK_AB R108, R215, R30 ;  /* 0x0000001ed76c723e */ /* 0x020fe200000010ff */
[----:B------:R-:W-:Y:S01]  /*7cf0*/  FMUL.FTZ R49, R3, R109 ;  /* 0x0000006d03317220 */ /* 0x000fe20000410000 */
[----:B---3--:R-:W-:Y:S01]  /*7d00*/  F2FP.BF16.PACK_AB R109, R213, R29 ;  /* 0x0000001dd56d723e */ /* 0x008fe200000010ff */
[----:B------:R-:W-:Y:S01]  /*7d10*/  FMUL.FTZ R50, R8, R110 ;  /* 0x0000006e08327220 */ /* 0x000fe20000410000 */
[----:B------:R-:W-:Y:S01]  /*7d20*/  F2FP.BF16.PACK_AB R110, R232, R217 ;  /* 0x000000d9e86e723e */ /* 0x000fe200000010ff */
[C---:B------:R-:W-:Y:S01]  /*7d30*/  FMUL.FTZ R51, R8.reuse, R111 ;  /* 0x0000006f08337220 */ /* 0x040fe20000410000 */
[----:B------:R-:W-:Y:S01]  /*7d40*/  F2FP.BF16.PACK_AB R111, R231, R230 ;  /* 0x000000e6e76f723e */ /* 0x000fe200000010ff */
[C---:B------:R-:W-:Y:S02]  /*7d50*/  FMUL.FTZ R4, R3.reuse, R128 ;  /* 0x0000008003047220 */ /* 0x040fe40000410000 */
[C---:B------:R-:W-:Y:S02]  /*7d60*/  FMUL.FTZ R5, R3.reuse, R129 ;  /* 0x0000008103057220 */ /* 0x040fe40000410000 */
[C---:B------:R-:W-:Y:S02]  /*7d70*/  FMUL.FTZ R6, R8.reuse, R130 ;  /* 0x0000008208067220 */ /* 0x040fe40000410000 */
[C---:B------:R-:W-:Y:S02]  /*7d80*/  FMUL.FTZ R7, R8.reuse, R131 ;  /* 0x0000008308077220 */ /* 0x040fe40000410000 */
[C---:B------:R-:W-:Y:S02]  /*7d90*/  FMUL.FTZ R18, R8.reuse, R126 ;  /* 0x0000007e08127220 */ /* 0x040fe40000410000 */
[C---:B------:R-:W-:Y:S02]  /*7da0*/  FMUL.FTZ R19, R8.reuse, R127 ;  /* 0x0000007f08137220 */ /* 0x040fe40000410000 */
[C---:B------:R-:W-:Y:S01]  /*7db0*/  FMUL.FTZ R22, R8.reuse, R122 ;  /* 0x0000007a08167220 */ /* 0x040fe20000410000 */
[-C--:B----4-:R-:W-:Y:S05]  /*7dc0*/  HMMA.16816.F32.BF16 R4, R108, R24.reuse, R4 ;  /* 0x000000186c04723c */ /* 0x090fea0000041804 */
[C---:B------:R-:W-:Y:S02]  /*7dd0*/  FMUL.FTZ R23, R8.reuse, R123 ;  /* 0x0000007b08177220 */ /* 0x040fe40000410000 */
[C---:B------:R-:W-:Y:S02]  /*7de0*/  FMUL.FTZ R34, R8.reuse, R118 ;  /* 0x0000007608227220 */ /* 0x040fe40000410000 */
[----:B------:R-:W-:Y:S03]  /*7df0*/  FMUL.FTZ R35, R8, R119 ;  /* 0x0000007708237220 */ /* 0x000fe60000410000 */
[----:B------:R-:W-:Y:S01]  /*7e00*/  FMUL.FTZ R36, R3, R112 ;  /* 0x0000007003247220 */ /* 0x000fe20000410000 */
[----:B------:R-:W-:Y:S01]  /*7e10*/  F2FP.BF16.PACK_AB R112, R211, R210 ;  /* 0x000000d2d370723e */ /* 0x000fe200000010ff */
[----:B------:R-:W-:Y:S01]  /*7e20*/  FMUL.FTZ R37, R3, R113 ;  /* 0x0000007103257220 */ /* 0x000fe20000410000 */
[----:B------:R-:W-:Y:S01]  /*7e30*/  F2FP.BF16.PACK_AB R113, R194, R198 ;  /* 0x000000c6c271723e */ /* 0x000fe200000010ff */
[C---:B------:R-:W-:Y:S01]  /*7e40*/  FMUL.FTZ R38, R8.reuse, R114 ;  /* 0x0000007208267220 */ /* 0x040fe20000410000 */
[----:B------:R-:W-:Y:S01]  /*7e50*/  F2FP.BF16.PACK_AB R114, R229, R228 ;  /* 0x000000e4e572723e */ /* 0x000fe200000010ff */
[----:B------:R-:W-:Y:S01]  /*7e60*/  FMUL.FTZ R39, R8, R115 ;  /* 0x0000007308277220 */ /* 0x000fe20000410000 */
[----:B--2---:R-:W-:Y:S01]  /*7e70*/  F2FP.BF16.PACK_AB R115, R226, R227 ;  /* 0x000000e3e273723e */ /* 0x004fe200000010ff */
        /* <DEDUP_REMOVED lines=8> */
[----:B------:R-:W-:Y:S02]  /*7f00*/  FMUL.FTZ R9, R100, R133 ;  /* 0x0000008564097220 */ /* 0x000fe40000410000 */
[C---:B------:R-:W-:Y:S01]  /*7f10*/  FMUL.FTZ R10, R0.reuse, R134 ;  /* 0x00000086000a7220 */ /* 0x040fe20000410000 */
[----:B------:R-:W-:Y:S01]  /*7f20*/  MUFU.EX2 R133, R169 ;  /* 0x000000a900857308 */ /* 0x000fe20000000800 */
[----:B------:R-:W-:Y:S02]  /*7f30*/  FMUL.FTZ R11, R0, R135 ;  /* 0x00000087000b7220 */ /* 0x000fe40000410000 */
[C---:B------:R-:W-:Y:S02]  /*7f40*/  FMUL.FTZ R86, R8.reuse, R86 ;  /* 0x0000005608567220 */ /* 0x040fe40000410000 */
[C---:B------:R-:W-:Y:S02]  /*7f50*/  FMUL.FTZ R87, R8.reuse, R87 ;  /* 0x0000005708577220 */ /* 0x040fe40000410000 */
[C---:B------:R-:W-:Y:S02]  /*7f60*/  FMUL.FTZ R98, R8.reuse, R98 ;  /* 0x0000006208627220 */ /* 0x040fe40000410000 */
[C---:B------:R-:W-:Y:S01]  /*7f70*/  FMUL.FTZ R99, R8.reuse, R99 ;  /* 0x0000006308637220 */ /* 0x040fe20000410000 */
[----:B------:R-:W-:Y:S01]  /*7f80*/  MUFU.EX2 R169, R172 ;  /* 0x000000ac00a97308 */ /* 0x000fe20000000800 */
[----:B------:R-:W-:Y:S02]  /*7f90*/  FFMA.FTZ R130, R8, R214, R29 ;  /* 0x000000d608827223 */ /* 0x000fe4000001001d */
[C---:B------:R-:W-:Y:S02]  /*7fa0*/  FMUL.FTZ R8, R100.reuse, R132 ;  /* 0x0000008464087220 */ /* 0x040fe40000410000 */
[C---:B------:R-:W-:Y:S02]  /*7fb0*/  FMUL.FTZ R16, R3.reuse, R124 ;  /* 0x0000007c03107220 */ /* 0x040fe40000410000 */
[C---:B------:R-:W-:Y:S02]  /*7fc0*/  FMUL.FTZ R17, R3.reuse, R125 ;  /* 0x0000007d03117220 */ /* 0x040fe40000410000 */
[----:B------:R-:W-:Y:S01]  /*7fd0*/  LDSM.16.MT88.4 R124, [R107+0x1000] ;  /* 0x001000006b7c783b */ /* 0x000fe20000004200 */
[C---:B------:R-:W-:Y:S01]  /*7fe0*/  HMMA.16816.F32.BF16 R8, R112.reuse, R24, R8 ;  /* 0x000000187008723c */ /* 0x040fe20000041808 */
[----:B------:R-:W-:Y:S03]  /*7ff0*/  MUFU.EX2 R214, R159 ;  /* 0x0000009f00d67308 */ /* 0x000fe60000000800 */
[C---:B------:R-:W-:Y:S02]  /*8000*/  FMUL.FTZ R12, R100.reuse, R136 ;  /* 0x00000088640c7220 */ /* 0x040fe40000410000 */
[----:B------:R-:W-:Y:S02]  /*8010*/  FMUL.FTZ R13, R100, R137 ;  /* 0x00000089640d7220 */ /* 0x000fe40000410000 */
[C---:B------:R-:W-:Y:S03]  /*8020*/  FMUL.FTZ R14, R0.reuse, R138 ;  /* 0x0000008a000e7220 */ /* 0x040fe60000410000 */
[----:B------:R-:W1:Y:S01]  /*8030*/  MUFU.EX2 R172, R166 ;  /* 0x000000a600ac7308 */ /* 0x000e620000000800 */
[----:B------:R-:W-:Y:S02]  /*8040*/  FMUL.FTZ R15, R0, R139 ;  /* 0x0000008b000f7220 */ /* 0x000fe40000410000 */
[C---:B------:R-:W-:Y:S02]  /*8050*/  FMUL.FTZ R32, R3.reuse, R116 ;  /* 0x0000007403207220 */ /* 0x040fe40000410000 */
[C---:B------:R-:W-:Y:S02]  /*8060*/  FMUL.FTZ R33, R3.reuse, R117 ;  /* 0x0000007503217220 */ /* 0x040fe40000410000 */
[----:B------:R-:W2:Y:S01]  /*8070*/  LDSM.16.MT88.4 R116, [R107+0xc00] ;  /* 0x000c00006b74783b */ /* 0x000ea20000004200 */
[-C--:B------:R-:W-:Y:S02]  /*8080*/  HMMA.16816.F32.BF16 R12, R112, R26.reuse, R12 ;  /* 0x0000001a700c723c */ /* 0x080fe4000004180c */
[----:B------:R-:W3:Y:S01]  /*8090*/  MUFU.EX2 R166, R105 ;  /* 0x0000006900a67308 */ /* 0x000ee20000000800 */
[C---:B------:R-:W-:Y:S02]  /*80a0*/  FMUL.FTZ R20, R3.reuse, R120 ;  /* 0x0000007803147220 */ /* 0x040fe40000410000 */
[C---:B------:R-:W-:Y:S02]  /*80b0*/  FMUL.FTZ R21, R3.reuse, R121 ;  /* 0x0000007903157220 */ /* 0x040fe40000410000 */
[----:B------:R-:W-:Y:S01]  /*80c0*/  LDSM.16.MT88.4 R120, [R180+0x400] ;  /* 0x00040000b478783b */ /* 0x000fe20000004200 */
[C---:B------:R-:W-:Y:S04]  /*80d0*/  HMMA.16816.F32.BF16 R16, R108.reuse, R26, R16 ;  /* 0x0000001a6c10723c */ /* 0x040fe80000041810 */
[C---:B------:R-:W-:Y:S02]  /*80e0*/  FMUL.FTZ R24, R100.reuse, R140 ;  /* 0x0000008c64187220 */ /* 0x040fe40000410000 */
[----:B------:R-:W-:Y:S02]  /*80f0*/  FMUL.FTZ R25, R100, R141 ;  /* 0x0000008d64197220 */ /* 0x000fe40000410000 */
[-C--:B------:R-:W-:Y:S04]  /*8100*/  HMMA.16816.F32.BF16 R20, R108, R40.reuse, R20 ;  /* 0x000000286c14723c */ /* 0x080fe80000041814 */
[----:B------:R-:W-:Y:S01]  /*8110*/  FMUL.FTZ R26, R0, R142 ;  /* 0x0000008e001a7220 */ /* 0x000fe20000410000 */
[----:B-1----:R-:W-:Y:S01]  /*8120*/  F2FP.BF16.PACK_AB R160, R172, R169 ;  /* 0x000000a9aca0723e */ /* 0x002fe200000010ff */
[----:B------:R-:W-:Y:S02]  /*8130*/  FMUL.FTZ R27, R0, R143 ;  /* 0x0000008f001b7220 */ /* 0x000fe40000410000 */
[C---:B------:R-:W-:Y:S04]  /*8140*/  FMUL.FTZ R28, R100.reuse, R144 ;  /* 0x00000090641c7220 */ /* 0x040fe80000410000 */
[----:B------:R-:W-:Y:S01]  /*8150*/  FMUL.FTZ R29, R100, R145 ;  /* 0x00000091641d7220 */ /* 0x000fe20000410000 */
[C---:B------:R-:W-:Y:S04]  /*8160*/  HMMA.16816.F32.BF16 R24, R112.reuse, R40, R24 ;  /* 0x000000287018723c */ /* 0x040fe80000041818 */
[----:B------:R-:W-:Y:S01]  /*8170*/  FMUL.FTZ R31, R0, R147 ;  /* 0x00000093001f7220 */ /* 0x000fe20000410000 */
[----:B---3--:R-:W-:Y:S01]  /*8180*/  F2FP.BF16.PACK_AB R161, R166, R167 ;  /* 0x000000a7a6a1723e */ /* 0x008fe200000010ff */
[C---:B------:R-:W-:Y:S02]  /*8190*/  FFMA.FTZ R156, R3.reuse, R212, R30 ;  /* 0x000000d4039c7223 */ /* 0x040fe4000001001e */
[----:B------:R-:W-:Y:S01]  /*81a0*/  FMUL.FTZ R30, R0, R146 ;  /* 0x00000092001e7220 */ /* 0x000fe20000410000 */
[----:B------:R-:W-:Y:S03]  /*81b0*/  MUFU.EX2 R212, R157 ;  /* 0x0000009d00d47308 */ /* 0x000fe60000000800 */
[C---:B------:R-:W-:Y:S02]  /*81c0*/  FMUL.FTZ R40, R100.reuse, R148 ;  /* 0x0000009464287220 */ /* 0x040fe40000410000 */
[C---:B------:R-:W-:Y:S01]  /*81d0*/  FMUL.FTZ R41, R100.reuse, R149 ;  /* 0x0000009564297220 */ /* 0x040fe20000410000 */
[-C--:B------:R-:W-:Y:S03]  /*81e0*/  HMMA.16816.F32.BF16 R28, R112, R42.reuse, R28 ;  /* 0x0000002a701c723c */ /* 0x080fe6000004181c */
[C---:B------:R-:W-:Y:S02]  /*81f0*/  FMUL.FTZ R44, R100.reuse, R152 ;  /* 0x00000098642c7220 */ /* 0x040fe40000410000 */
[----:B------:R-:W-:Y:S02]  /*8200*/  FMUL.FTZ R45, R100, R153 ;  /* 0x00000099642d7220 */ /* 0x000fe40000410000 */
[C---:B------:R-:W-:Y:S01]  /*8210*/  FMUL.FTZ R46, R0.reuse, R154 ;  /* 0x0000009a002e7220 */ /* 0x040fe20000410000 */
[C---:B------:R-:W-:Y:S04]  /*8220*/  HMMA.16816.F32.BF16 R32, R108.reuse, R42, R32 ;  /* 0x0000002a6c20723c */ /* 0x040fe80000041820 */
[C---:B------:R-:W-:Y:S02]  /*8230*/  FMUL.FTZ R47, R0.reuse, R155 ;  /* 0x0000009b002f7220 */ /* 0x040fe40000410000 */
[C---:B------:R-:W-:Y:S02]  /*8240*/  FMUL.FTZ R52, R3.reuse, R52 ;  /* 0x0000003403347220 */ /* 0x040fe40000410000 */
[-C--:B--2---:R-:W-:Y:S04]  /*8250*/  HMMA.16816.F32.BF16 R36, R108, R116.reuse, R36 ;  /* 0x000000746c24723c */ /* 0x084fe80000041824 */
[C---:B------:R-:W-:Y:S02]  /*8260*/  FMUL.FTZ R42, R0.reuse, R150 ;  /* 0x00000096002a7220 */ /* 0x040fe40000410000 */
[----:B------:R-:W-:Y:S02]  /*8270*/  FMUL.FTZ R43, R0, R151 ;  /* 0x00000097002b7220 */ /* 0x000fe40000410000 */
[C---:B------:R-:W-:Y:S04]  /*8280*/  FMUL.FTZ R53, R3.reuse, R53 ;  /* 0x0000003503357220 */ /* 0x040fe80000410000 */
[C---:B------:R-:W-:Y:S01]  /*8290*/  FMUL.FTZ R56, R100.reuse, R56 ;  /* 0x0000003864387220 */ /* 0x040fe20000410000 */
[C---:B------:R-:W-:Y:S04]  /*82a0*/  HMMA.16816.F32.BF16 R40, R112.reuse, R116, R40 ;  /* 0x000000747028723c */ /* 0x040fe80000041828 */
[----:B------:R-:W-:Y:S02]  /*82b0*/  FMUL.FTZ R57, R100, R57 ;  /* 0x0000003964397220 */ /* 0x000fe40000410000 */
[C---:B------:R-:W-:Y:S02]  /*82c0*/  FMUL.FTZ R58, R0.reuse, R58 ;  /* 0x0000003a003a7220 */ /* 0x040fe40000410000 */
[-C--:B------:R-:W-:Y:S04]  /*82d0*/  HMMA.16816.F32.BF16 R44, R112, R118.reuse, R44 ;  /* 0x00000076702c723c */ /* 0x080fe8000004182c */
[----:B------:R-:W-:Y:S02]  /*82e0*/  FMUL.FTZ R59, R0, R59 ;  /* 0x0000003b003b7220 */ /* 0x000fe40000410000 */
[C---:B------:R-:W-:Y:S02]  /*82f0*/  FMUL.FTZ R60, R100.reuse, R60 ;  /* 0x0000003c643c7220 */ /* 0x040fe40000410000 */
[C---:B------:R-:W-:Y:S01]  /*8300*/  HMMA.16816.F32.BF16 R48, R108.reuse, R118, R48 ;  /* 0x000000766c30723c */ /* 0x040fe20000041830 */
[----:B------:R-:W1:Y:S03]  /*8310*/  LDSM.16.MT88.4 R116, [R180+0xc00] ;  /* 0x000c0000b474783b */ /* 0x000e660000004200 */
[----:B------:R-:W-:Y:S02]  /*8320*/  FMUL.FTZ R61, R100, R61 ;  /* 0x0000003d643d7220 */ /* 0x000fe40000410000 */
[C---:B------:R-:W-:Y:S02]  /*8330*/  FMUL.FTZ R62, R0.reuse, R62 ;  /* 0x0000003e003e7220 */ /* 0x040fe40000410000 */
[----:B------:R-:W-:Y:S04]  /*8340*/  FMUL.FTZ R63, R0, R63 ;  /* 0x0000003f003f7220 */ /* 0x000fe80000410000 */
[C---:B------:R-:W-:Y:S02]  /*8350*/  FMUL.FTZ R64, R3.reuse, R64 ;  /* 0x0000004003407220 */ /* 0x040fe40000410000 */
[C---:B------:R-:W-:Y:S02]  /*8360*/  FMUL.FTZ R65, R3.reuse, R65 ;  /* 0x0000004103417220 */ /* 0x040fe40000410000 */
[C---:B------:R-:W-:Y:S02]  /*8370*/  FMUL.FTZ R68, R3.reuse, R68 ;  /* 0x0000004403447220 */ /* 0x040fe40000410000 */
[C---:B------:R-:W-:Y:S02]  /*8380*/  FMUL.FTZ R69, R3.reuse, R69 ;  /* 0x0000004503457220 */ /* 0x040fe40000410000 */
[C---:B------:R-:W-:Y:S02]  /*8390*/  FMUL.FTZ R72, R100.reuse, R72 ;  /* 0x0000004864487220 */ /* 0x040fe40000410000 */
[----:B------:R-:W-:Y:S02]  /*83a0*/  FMUL.FTZ R73, R100, R73 ;  /* 0x0000004964497220 */ /* 0x000fe40000410000 */
        /* <DEDUP_REMOVED lines=8> */
[C---:B------:R-:W-:Y:S01]  /*8430*/  FMUL.FTZ R88, R100.reuse, R88 ;  /* 0x0000005864587220 */ /* 0x040fe20000410000 */
[-C--:B-1----:R-:W-:Y:S03]  /*8440*/  HMMA.16816.F32.BF16 R52, R108, R116.reuse, R52 ;  /* 0x000000746c34723c */ /* 0x082fe60000041834 */
[----:B------:R-:W-:Y:S02]  /*8450*/  FMUL.FTZ R89, R100, R89 ;  /* 0x0000005964597220 */ /* 0x000fe40000410000 */
[C---:B------:R-:W-:Y:S02]  /*8460*/  FMUL.FTZ R90, R0.reuse, R90 ;  /* 0x0000005a005a7220 */ /* 0x040fe40000410000 */
[----:B------:R-:W-:Y:S01]  /*8470*/  FMUL.FTZ R91, R0, R91 ;  /* 0x0000005b005b7220 */ /* 0x000fe20000410000 */
[C---:B------:R-:W-:Y:S04]  /*8480*/  HMMA.16816.F32.BF16 R56, R112.reuse, R116, R56 ;  /* 0x000000747038723c */ /* 0x040fe80000041838 */
[C---:B------:R-:W-:Y:S02]  /*8490*/  FMUL.FTZ R92, R100.reuse, R92 ;  /* 0x0000005c645c7220 */ /* 0x040fe40000410000 */
[----:B------:R-:W-:Y:S02]  /*84a0*/  FMUL.FTZ R93, R100, R93 ;  /* 0x0000005d645d7220 */ /* 0x000fe40000410000 */
[-C--:B------:R-:W-:Y:S04]  /*84b0*/  HMMA.16816.F32.BF16 R60, R112, R118.reuse, R60 ;  /* 0x00000076703c723c */ /* 0x080fe8000004183c */
[C---:B------:R-:W-:Y:S02]  /*84c0*/  FMUL.FTZ R94, R0.reuse, R94 ;  /* 0x0000005e005e7220 */ /* 0x040fe40000410000 */
[----:B------:R-:W-:Y:S02]  /*84d0*/  FMUL.FTZ R95, R0, R95 ;  /* 0x0000005f005f7220 */ /* 0x000fe40000410000 */
[C---:B------:R-:W-:Y:S01]  /*84e0*/  HMMA.16816.F32.BF16 R64, R108.reuse, R118, R64 ;  /* 0x000000766c40723c */ /* 0x040fe20000041840 */
[----:B------:R-:W1:Y:S03]  /*84f0*/  LDSM.16.MT88.4 R116, [R107+0x1800] ;  /* 0x001800006b74783b */ /* 0x000e660000004200 */
[--C-:B------:R-:W-:Y:S02]  /*8500*/  FFMA.FTZ R128, R171, c[0x0][0x2d0], -R158.reuse ;  /* 0x0000b400ab807a23 */ /* 0x100fe4000001089e */
[----:B------:R-:W-:Y:S01]  /*8510*/  FFMA.FTZ R129, R170, c[0x0][0x2d0], -R158 ;  /* 0x0000b400aa817a23 */ /* 0x000fe2000001089e */
[----:B------:R-:W-:Y:S01]  /*8520*/  MUFU.EX2 R171, R195 ;  /* 0x000000c300ab7308 */ /* 0x000fe20000000800 */
[----:B------:R-:W-:Y:S04]  /*8530*/  FADD.FTZ R132, R213, R130 ;  /* 0x00000082d5847221 */ /* 0x000fe80000010000 */
[C---:B------:R-:W-:Y:S02]  /*8540*/  FMUL.FTZ R84, R3.reuse, R84 ;  /* 0x0000005403547220 */ /* 0x040fe40000410000 */
[C---:B------:R-:W-:Y:S02]  /*8550*/  FMUL.FTZ R85, R3.reuse, R85 ;  /* 0x0000005503557220 */ /* 0x040fe40000410000 */
[C---:B------:R-:W-:Y:S01]  /*8560*/  FMUL.FTZ R96, R3.reuse, R96 ;  /* 0x0000006003607220 */ /* 0x040fe20000410000 */
[----:B------:R-:W-:Y:S01]  /*8570*/  MUFU.EX2 R164, R129 ;  /* 0x0000008100a47308 */ /* 0x000fe20000000800 */
[----:B------:R-:W-:Y:S02]  /*8580*/  FMUL.FTZ R97, R3, R97 ;  /* 0x0000006103617220 */ /* 0x000fe40000410000 */
[----:B------:R-:W-:Y:S02]  /*8590*/  FFMA.FTZ R3, R207, c[0x0][0x2d0], -R158 ;  /* 0x0000b400cf037a23 */ /* 0x000fe4000001089e */
[----:B------:R-:W-:Y:S04]  /*85a0*/  FFMA.FTZ R0, R0, R234, R198 ;  /* 0x000000ea00007223 */ /* 0x000fe800000100c6 */
[----:B------:R-:W-:Y:S01]  /*85b0*/  FADD.FTZ R130, R194, R0 ;  /* 0x00000000c2827221 */ /* 0x000fe20000010000 */
[----:B------:R2:W-:Y:S10]  /*85c0*/  MUFU.EX2 R207, R3 ;  /* 0x0000000300cf7308 */ /* 0x0005f40000000800 */
[----:B------:R-:W3:Y:S01]  /*85d0*/  MUFU.EX2 R170, R177 ;  /* 0x000000b100aa7308 */ /* 0x000ee20000000800 */
[-C--:B-1----:R-:W-:Y:S09]  /*85e0*/  HMMA.16816.F32.BF16 R68, R108, R116.reuse, R68 ;  /* 0x000000746c44723c */ /* 0x082ff20000041844 */
[----:B------:R-:W1:Y:S01]  /*85f0*/  MUFU.EX2 R177, R173 ;  /* 0x000000ad00b17308 */ /* 0x000e620000000800 */
[C---:B------:R-:W-:Y:S04]  /*8600*/  HMMA.16816.F32.BF16 R72, R112.reuse, R116, R72 ;  /* 0x000000747048723c */ /* 0x040fe80000041848 */
[--C-:B--2---:R-:W-:Y:S04]  /*8610*/  FFMA.FTZ R3, R208, c[0x0][0x2d0], -R158.reuse ;  /* 0x0000b400d0037a23 */ /* 0x104fe8000001089e */
[-C--:B------:R-:W-:Y:S01]  /*8620*/  HMMA.16816.F32.BF16 R76, R112, R118.reuse, R76 ;  /* 0x00000076704c723c */ /* 0x080fe2000004184c */
[----:B------:R2:W-:Y:S03]  /*8630*/  MUFU.EX2 R197, R3 ;  /* 0x0000000300c57308 */ /* 0x0005e60000000800 */
[----:B---3--:R-:W-:Y:S04]  /*8640*/  F2FP.BF16.PACK_AB R157, R176, R170 ;  /* 0x000000aab09d723e */ /* 0x008fe800000010ff */
[C---:B------:R-:W-:Y:S01]  /*8650*/  HMMA.16816.F32.BF16 R80, R108.reuse, R118, R80 ;  /* 0x000000766c50723c */ /* 0x040fe20000041850 */
[----:B------:R-:W3:Y:S02]  /*8660*/  LDSM.16.MT88.4 R116, [R180+0x1800] ;  /* 0x00180000b474783b */ /* 0x000ee40000004200 */
[----:B------:R-:W4:Y:S01]  /*8670*/  MUFU.EX2 R173, R165 ;  /* 0x000000a500ad7308 */ /* 0x000f220000000800 */
[----:B-1----:R-:W-:Y:S09]  /*8680*/  F2FP.BF16.PACK_AB R159, R177, R175 ;  /* 0x000000afb19f723e */ /* 0x002ff200000010ff */
[----:B------:R-:W1:Y:S01]  /*8690*/  MUFU.EX2 R165, R128 ;  /* 0x0000008000a57308 */ /* 0x000e620000000800 */
[--C-:B--2---:R-:W-:Y:S09]  /*86a0*/  FFMA.FTZ R3, R206, c[0x0][0x2d0], -R158.reuse ;  /* 0x0000b400ce037a23 */ /* 0x104ff2000001089e */
[----:B------:R2:W-:Y:S01]  /*86b0*/  MUFU.EX2 R199, R3 ;  /* 0x0000000300c77308 */ /* 0x0005e20000000800 */
[----:B----4-:R-:W-:Y:S02]  /*86c0*/  F2FP.BF16.PACK_AB R162, R168, R173 ;  /* 0x000000ada8a2723e */ /* 0x010fe400000010ff */
[----:B-1----:R-:W-:Y:S01]  /*86d0*/  F2FP.BF16.PACK_AB R163, R164, R165 ;  /* 0x000000a5a4a3723e */ /* 0x002fe200000010ff */
[-C--:B---3--:R-:W-:Y:S03]  /*86e0*/  HMMA.16816.F32.BF16 R84, R108, R116.reuse, R84 ;  /* 0x000000746c54723c */ /* 0x088fe60000041854 */
[----:B--2---:R-:W-:Y:S01]  /*86f0*/  FFMA.FTZ R3, R205, c[0x0][0x2d0], -R158 ;  /* 0x0000b400cd037a23 */ /* 0x004fe2000001089e */
[----:B------:R-:W-:Y:S04]  /*8700*/  F2FP.BF16.PACK_AB R158, R178, R179 ;  /* 0x000000b3b29e723e */ /* 0x000fe800000010ff */
[C---:B------:R-:W-:Y:S01]  /*8710*/  HMMA.16816.F32.BF16 R88, R112.reuse, R116, R88 ;  /* 0x000000747058723c */ /* 0x040fe20000041858 */
[----:B------:R1:W2:Y:S06]  /*8720*/  MUFU.EX2 R196, R3 ;  /* 0x0000000300c47308 */ /* 0x0002ac0000000800 */
[----:B------:R-:W-:Y:S01]  /*8730*/  F2FP.BF16.PACK_AB R116, R216, R214 ;  /* 0x000000d6d874723e */ /* 0x000fe200000010ff */
[-C--:B------:R-:W-:Y:S01]  /*8740*/  HMMA.16816.F32.BF16 R92, R112, R118.reuse, R92 ;  /* 0x00000076705c723c */ /* 0x080fe2000004185c */
[----:B------:R-:W3:Y:S03]  /*8750*/  LDSM.16.MT88.4 R112, [R107+0x400] ;  /* 0x000400006b70783b */ /* 0x000ee60000004200 */
[----:B------:R-:W-:Y:S04]  /*8760*/  F2FP.BF16.PACK_AB R117, R197, R207 ;  /* 0x000000cfc575723e */ /* 0x000fe800000010ff */
[----:B------:R-:W-:Y:S07]  /*8770*/  HMMA.16816.F32.BF16 R96, R108, R118, R96 ;  /* 0x000000766c60723c */ /* 0x000fee0000041860 */
[----:B------:R-:W-:Y:S02]  /*8780*/  F2FP.BF16.PACK_AB R108, R222, R133 ;  /* 0x00000085de6c723e */ /* 0x000fe400000010ff */
[----:B------:R-:W-:Y:S03]  /*8790*/  F2FP.BF16.PACK_AB R109, R220, R218 ;  /* 0x000000dadc6d723e */ /* 0x000fe600000010ff */
[----:B------:R-:W-:Y:S01]  /*87a0*/  F2FP.BF16.PACK_AB R110, R225, R223 ;  /* 0x000000dfe16e723e */ /* 0x000fe200000010ff */
[----:B-1----:R-:W-:Y:S01]  /*87b0*/  FFMA.FTZ R3, R100, R233, R210 ;  /* 0x000000e964037223 */ /* 0x002fe200000100d2 */
[----:B------:R-:W-:Y:S01]  /*87c0*/  F2FP.BF16.PACK_AB R111, R224, R221 ;  /* 0x000000dde06f723e */ /* 0x000fe200000010ff */
[----:B------:R-:W-:Y:S01]  /*87d0*/  FADD.FTZ R100, R215, R156 ;  /* 0x0000009cd7647221 */ /* 0x000fe20000010000 */
[----:B------:R-:W-:Y:S01]  /*87e0*/  F2FP.BF16.PACK_AB R118, R212, R219 ;  /* 0x000000dbd476723e */ /* 0x000fe200000010ff */
[----:B------:R-:W-:Y:S01]  /*87f0*/  FADD.FTZ R131, R211, R3 ;  /* 0x00000003d3837221 */ /* 0x000fe20000010000 */
[----:B--2---:R-:W-:Y:S01]  /*8800*/  F2FP.BF16.PACK_AB R119, R196, R199 ;  /* 0x000000c7c477723e */ /* 0x004fe200000010ff */
[----:B------:R-:W-:Y:S01]  /*8810*/  FADD.FTZ R3, R230, R132 ;  /* 0x00000084e6037221 */ /* 0x000fe20000010000 */
[----:B------:R-:W-:Y:S01]  /*8820*/  F2FP.BF16.PACK_AB R156, R193, R171 ;  /* 0x000000abc19c723e */ /* 0x000fe200000010ff */
[----:B------:R-:W-:Y:S02]  /*8830*/  FADD.FTZ R101, R228, R131 ;  /* 0x00000083e4657221 */ /* 0x000fe40000010000 */
[----:B------:R-:W-:Y:S02]  /*8840*/  FADD.FTZ R0, R217, R100 ;  /* 0x00000064d9007221 */ /* 0x000fe40000010000 */
[----:B------:R-:W-:Y:S02]  /*8850*/  FADD.FTZ R100, R227, R130 ;  /* 0x00000082e3647221 */ /* 0x000fe40000010000 */
[----:B------:R-:W-:Y:S02]  /*8860*/  FADD.FTZ R0, R232, R0 ;  /* 0x00000000e8007221 */ /* 0x000fe40000010000 */
[----:B------:R-:W-:Y:S02]  /*8870*/  FADD.FTZ R105, R231, R3 ;  /* 0x00000003e7697221 */ /* 0x000fe40000010000 */
[----:B------:R-:W-:Y:S01]  /*8880*/  FADD.FTZ R3, R229, R101 ;  /* 0x00000065e5037221 */ /* 0x000fe20000010000 */
[-C--:B---3--:R-:W-:Y:S03]  /*8890*/  HMMA.16816.F32.BF16 R4, R108, R112.reuse, R4 ;  /* 0x000000706c04723c */ /* 0x088fe60000041804 */
[----:B------:R-:W-:Y:S02]  /*88a0*/  FADD.FTZ R101, R226, R100 ;  /* 0x00000064e2657221 */ /* 0x000fe40000010000 */
[----:B------:R-:W-:Y:S02]  /*88b0*/  FADD.FTZ R100, R133, R0 ;  /* 0x0000000085647221 */ /* 0x000fe40000010000 */
[----:B------:R-:W-:Y:S01]  /*88c0*/  FADD.FTZ R0, R218, R105 ;  /* 0x00000069da007221 */ /* 0x000fe20000010000 */
[C---:B------:R-:W-:Y:S04]  /*88d0*/  HMMA.16816.F32.BF16 R8, R116.reuse, R112, R8 ;  /* 0x000000707408723c */ /* 0x040fe80000041808 */
[----:B------:R-:W-:Y:S04]  /*88e0*/  FADD.FTZ R3, R214, R3 ;  /* 0x00000003d6037221 */ /* 0x000fe80000010000 */
[-C--:B------:R-:W-:Y:S04]  /*88f0*/  HMMA.16816.F32.BF16 R12, R116, R114.reuse, R12 ;  /* 0x00000072740c723c */ /* 0x080fe8000004180c */
[----:B------:R-:W-:Y:S04]  /*8900*/  FADD.FTZ R3, R216, R3 ;  /* 0x00000003d8037221 */ /* 0x000fe80000010000 */
[C---:B------:R-:W-:Y:S01]  /*8910*/  HMMA.16816.F32.BF16 R16, R108.reuse, R114, R16 ;  /* 0x000000726c10723c */ /* 0x040fe20000041810 */
[----:B------:R-:W1:Y:S07]  /*8920*/  LDSM.16.MT88.4 R112, [R180+0x1000] ;  /* 0x00100000b470783b */ /* 0x000e6e0000004200 */
[-C--:B------:R-:W-:Y:S08]  /*8930*/  HMMA.16816.F32.BF16 R20, R108, R120.reuse, R20 ;  /* 0x000000786c14723c */ /* 0x080ff00000041814 */
[C---:B------:R-:W-:Y:S08]  /*8940*/  HMMA.16816.F32.BF16 R24, R116.reuse, R120, R24 ;  /* 0x000000787418723c */ /* 0x040ff00000041818 */
[-C--:B------:R-:W-:Y:S08]  /*8950*/  HMMA.16816.F32.BF16 R28, R116, R122.reuse, R28 ;  /* 0x0000007a741c723c */ /* 0x080ff0000004181c */
[C---:B------:R-:W-:Y:S01]  /*8960*/  HMMA.16816.F32.BF16 R32, R108.reuse, R122, R32 ;  /* 0x0000007a6c20723c */ /* 0x040fe20000041820 */
[----:B------:R-:W2:Y:S07]  /*8970*/  LDSM.16.MT88.4 R120, [R107+0x1c00] ;  /* 0x001c00006b78783b */ /* 0x000eae0000004200 */
[-C--:B------:R-:W-:Y:S08]  /*8980*/  HMMA.16816.F32.BF16 R36, R108, R124.reuse, R36 ;  /* 0x0000007c6c24723c */ /* 0x080ff00000041824 */
[C---:B------:R-:W-:Y:S08]  /*8990*/  HMMA.16816.F32.BF16 R40, R116.reuse, R124, R40 ;  /* 0x0000007c7428723c */ /* 0x040ff00000041828 */
[-C--:B------:R-:W-:Y:S08]  /*89a0*/  HMMA.16816.F32.BF16 R44, R116, R126.reuse, R44 ;  /* 0x0000007e742c723c */ /* 0x080ff0000004182c */
[C---:B------:R-:W-:Y:S01]  /*89b0*/  HMMA.16816.F32.BF16 R48, R108.reuse, R126, R48 ;  /* 0x0000007e6c30723c */ /* 0x040fe20000041830 */
[----:B------:R-:W3:Y:S07]  /*89c0*/  LDSM.16.MT88.4 R124, [R180+0x1c00] ;  /* 0x001c0000b47c783b */ /* 0x000eee0000004200 */
[-C--:B-1----:R-:W-:Y:S08]  /*89d0*/  HMMA.16816.F32.BF16 R52, R108, R112.reuse, R52 ;  /* 0x000000706c34723c */ /* 0x082ff00000041834 */
[C---:B------:R-:W-:Y:S08]  /*89e0*/  HMMA.16816.F32.BF16 R56, R116.reuse, R112, R56 ;  /* 0x000000707438723c */ /* 0x040ff00000041838 */
[-C--:B------:R-:W-:Y:S08]  /*89f0*/  HMMA.16816.F32.BF16 R60, R116, R114.reuse, R60 ;  /* 0x00000072743c723c */ /* 0x080ff0000004183c */
[C---:B------:R-:W-:Y:S01]  /*8a00*/  HMMA.16816.F32.BF16 R64, R108.reuse, R114, R64 ;  /* 0x000000726c40723c */ /* 0x040fe20000041840 */
[----:B------:R-:W1:Y:S07]  /*8a10*/  LDSM.16.MT88.4 R112, [R107+0x800] ;  /* 0x000800006b70783b */ /* 0x000e6e0000004200 */
[-C--:B--2---:R-:W-:Y:S08]  /*8a20*/  HMMA.16816.F32.BF16 R68, R108, R120.reuse, R68 ;  /* 0x000000786c44723c */ /* 0x084ff00000041844 */
[C---:B------:R-:W-:Y:S08]  /*8a30*/  HMMA.16816.F32.BF16 R72, R116.reuse, R120, R72 ;  /* 0x000000787448723c */ /* 0x040ff00000041848 */
[-C--:B------:R-:W-:Y:S08]  /*8a40*/  HMMA.16816.F32.BF16 R76, R116, R122.reuse, R76 ;  /* 0x0000007a744c723c */ /* 0x080ff0000004184c */
[C---:B------:R-:W-:Y:S08]  /*8a50*/  HMMA.16816.F32.BF16 R80, R108.reuse, R122, R80 ;  /* 0x0000007a6c50723c */ /* 0x040ff00000041850 */
[-C--:B---3--:R-:W-:Y:S08]  /*8a60*/  HMMA.16816.F32.BF16 R84, R108, R124.reuse, R84 ;  /* 0x0000007c6c54723c */ /* 0x088ff00000041854 */
[C---:B------:R-:W-:Y:S08]  /*8a70*/  HMMA.16816.F32.BF16 R88, R116.reuse, R124, R88 ;  /* 0x0000007c7458723c */ /* 0x040ff00000041858 */
[-C--:B------:R-:W-:Y:S01]  /*8a80*/  HMMA.16816.F32.BF16 R92, R116, R126.reuse, R92 ;  /* 0x0000007e745c723c */ /* 0x080fe2000004185c */
[----:B------:R-:W2:Y:S07]  /*8a90*/  LDSM.16.MT88.4 R116, [R180+0x800] ;  /* 0x00080000b474783b */ /* 0x000eae0000004200 */
[----:B------:R-:W-:Y:S01]  /*8aa0*/  HMMA.16816.F32.BF16 R96, R108, R126, R96 ;  /* 0x0000007e6c60723c */ /* 0x000fe20000041860 */
[----:B------:R-:W3:Y:S07]  /*8ab0*/  LDSM.16.MT88.4 R108, [R107+0x1400] ;  /* 0x001400006b6c783b */ /* 0x000eee0000004200 */
[-C--:B-1----:R-:W-:Y:S01]  /*8ac0*/  HMMA.16816.F32.BF16 R128, R156, R112.reuse, R4 ;  /* 0x000000709c80723c */ /* 0x082fe20000041804 */
[----:B------:R-:W1:Y:S07]  /*8ad0*/  LDSM.16.MT88.4 R4, [R180+0x1400] ;  /* 0x00140000b404783b */ /* 0x000e6e0000004200 */
[C---:B------:R-:W-:Y:S01]  /*8ae0*/  HMMA.16816.F32.BF16 R132, R160.reuse, R112, R8 ;  /* 0x00000070a084723c */ /* 0x040fe20000041808 */
[----:B------:R-:W4:Y:S07]  /*8af0*/  LDSM.16.MT88.4 R8, [R107+0x2000] ;  /* 0x002000006b08783b */ /* 0x000f2e0000004200 */
[-C--:B------:R-:W-:Y:S01]  /*8b00*/  HMMA.16816.F32.BF16 R136, R160, R114.reuse, R12 ;  /* 0x00000072a088723c */ /* 0x080fe2000004180c */
[----:B------:R-:W5:Y:S07]  /*8b10*/  LDSM.16.MT88.4 R12, [R180+0x2000] ;  /* 0x00200000b40c783b */ /* 0x000f6e0000004200 */
[C---:B------:R-:W-:Y:S08]  /*8b20*/  HMMA.16816.F32.BF16 R124, R156.reuse, R114, R16 ;  /* 0x000000729c7c723c */ /* 0x040ff00000041810 */
[-C--:B--2---:R-:W-:Y:S08]  /*8b30*/  HMMA.16816.F32.BF16 R120, R156, R116.reuse, R20 ;  /* 0x000000749c78723c */ /* 0x084ff00000041814 */
[C---:B------:R-:W-:Y:S08]  /*8b40*/  HMMA.16816.F32.BF16 R140, R160.reuse, R116, R24 ;  /* 0x00000074a08c723c */ /* 0x040ff00000041818 */
[-C--:B------:R-:W-:Y:S08]  /*8b50*/  HMMA.16816.F32.BF16 R144, R160, R118.reuse, R28 ;  /* 0x00000076a090723c */ /* 0x080ff0000004181c */
[C---:B------:R-:W-:Y:S08]  /*8b60*/  HMMA.16816.F32.BF16 R116, R156.reuse, R118, R32 ;  /* 0x000000769c74723c */ /* 0x040ff00000041820 */
[-C--:B---3--:R-:W-:Y:S08]  /*8b70*/  HMMA.16816.F32.BF16 R112, R156, R108.reuse, R36 ;  /* 0x0000006c9c70723c */ /* 0x088ff00000041824 */
[C---:B------:R-:W-:Y:S08]  /*8b80*/  HMMA.16816.F32.BF16 R148, R160.reuse, R108, R40 ;  /* 0x0000006ca094723c */ /* 0x040ff00000041828 */
[-C--:B------:R-:W-:Y:S08]  /*8b90*/  HMMA.16816.F32.BF16 R152, R160, R110.reuse, R44 ;  /* 0x0000006ea098723c */ /* 0x080ff0000004182c */
[C---:B------:R-:W-:Y:S08]  /*8ba0*/  HMMA.16816.F32.BF16 R108, R156.reuse, R110, R48 ;  /* 0x0000006e9c6c723c */ /* 0x040ff00000041830 */
[-C--:B-1----:R-:W-:Y:S08]  /*8bb0*/  HMMA.16816.F32.BF16 R52, R156, R4.reuse, R52 ;  /* 0x000000049c34723c */ /* 0x082ff00000041834 */
[C---:B------:R-:W-:Y:S07]  /*8bc0*/  HMMA.16816.F32.BF16 R56, R160.reuse, R4, R56 ;  /* 0x00000004a038723c */ /* 0x040fee0000041838 */
[----:B------:R-:W-:Y:S01]  /*8bd0*/  FADD.FTZ R5, R207, R101 ;  /* 0x00000065cf057221 */ /* 0x000fe20000010000 */
[-C--:B------:R-:W-:Y:S04]  /*8be0*/  HMMA.16816.F32.BF16 R60, R160, R6.reuse, R60 ;  /* 0x00000006a03c723c */ /* 0x080fe8000004183c */
[----:B------:R-:W-:Y:S01]  /*8bf0*/  MOV R101, R2 ;  /* 0x0000000200657202 */ /* 0x000fe20000000f00 */
[----:B------:R-:W-:Y:S02]  /*8c00*/  FADD.FTZ R4, R220, R0 ;  /* 0x00000000dc047221 */ /* 0x000fe40000010000 */
[----:B------:R-:W-:Y:S01]  /*8c10*/  FADD.FTZ R0, R197, R5 ;  /* 0x00000005c5007221 */ /* 0x000fe20000010000 */
[C---:B------:R-:W-:Y:S04]  /*8c20*/  HMMA.16816.F32.BF16 R64, R156.reuse, R6, R64 ;  /* 0x000000069c40723c */ /* 0x040fe80000041840 */
[----:B------:R-:W-:Y:S03]  /*8c30*/  FADD.FTZ R5, R199, R0 ;  /* 0x00000000c7057221 */ /* 0x000fe60000010000 */
[----:B------:R-:W-:Y:S01]  /*8c40*/  FADD.FTZ R6, R222, R100 ;  /* 0x00000064de067221 */ /* 0x000fe20000010000 */
[-C--:B----4-:R-:W-:Y:S04]  /*8c50*/  HMMA.16816.F32.BF16 R68, R156, R8.reuse, R68 ;  /* 0x000000089c44723c */ /* 0x090fe80000041844 */
[----:B------:R-:W-:Y:S04]  /*8c60*/  FADD.FTZ R7, R221, R4 ;  /* 0x00000004dd077221 */ /* 0x000fe80000010000 */
[C---:B------:R-:W-:Y:S07]  /*8c70*/  HMMA.16816.F32.BF16 R72, R160.reuse, R8, R72 ;  /* 0x00000008a048723c */ /* 0x040fee0000041848 */
[----:B------:R-:W-:Y:S01]  /*8c80*/  FADD.FTZ R8, R223, R6 ;  /* 0x00000006df087221 */ /* 0x000fe20000010000 */
[-C--:B------:R-:W-:Y:S04]  /*8c90*/  HMMA.16816.F32.BF16 R76, R160, R10.reuse, R76 ;  /* 0x0000000aa04c723c */ /* 0x080fe8000004184c */
[----:B------:R-:W-:Y:S02]  /*8ca0*/  FADD.FTZ R6, R219, R3 ;  /* 0x00000003db067221 */ /* 0x000fe40000010000 */
[----:B------:R-:W-:Y:S02]  /*8cb0*/  FADD.FTZ R4, R225, R8 ;  /* 0x00000008e1047221 */ /* 0x000fe40000010000 */
[C---:B------:R-:W-:Y:S04]  /*8cc0*/  HMMA.16816.F32.BF16 R80, R156.reuse, R10, R80 ;  /* 0x0000000a9c50723c */ /* 0x040fe80000041850 */
[----:B------:R-:W-:Y:S02]  /*8cd0*/  FADD.FTZ R3, R224, R7 ;  /* 0x00000007e0037221 */ /* 0x000fe40000010000 */
[----:B------:R-:W-:Y:S02]  /*8ce0*/  FADD.FTZ R0, R212, R6 ;  /* 0x00000006d4007221 */ /* 0x000fe40000010000 */
[----:B------:R-:W-:Y:S01]  /*8cf0*/  FADD.FTZ R8, R196, R5 ;  /* 0x00000005c4087221 */ /* 0x000fe20000010000 */
[-C--:B-----5:R-:W-:Y:S03]  /*8d00*/  HMMA.16816.F32.BF16 R84, R156, R12.reuse, R84 ;  /* 0x0000000c9c54723c */ /* 0x0a0fe60000041854 */
[----:B------:R-:W-:Y:S02]  /*8d10*/  FADD.FTZ R7, R171, R4 ;  /* 0x00000004ab077221 */ /* 0x000fe40000010000 */
[----:B------:R-:W-:Y:S02]  /*8d20*/  FADD.FTZ R6, R170, R3 ;  /* 0x00000003aa067221 */ /* 0x000fe40000010000 */
[----:B------:R-:W-:Y:S01]  /*8d30*/  FADD.FTZ R5, R169, R0 ;  /* 0x00000000a9057221 */ /* 0x000fe20000010000 */
[C---:B------:R-:W-:Y:S04]  /*8d40*/  HMMA.16816.F32.BF16 R88, R160.reuse, R12, R88 ;  /* 0x0000000ca058723c */ /* 0x040fe80000041858 */
[----:B------:R-:W-:Y:S02]  /*8d50*/  FADD.FTZ R4, R167, R8 ;  /* 0x00000008a7047221 */ /* 0x000fe40000010000 */
[----:B------:R-:W-:Y:S02]  /*8d60*/  FADD.FTZ R3, R193, R7 ;  /* 0x00000007c1037221 */ /* 0x000fe40000010000 */
[----:B------:R-:W-:Y:S01]  /*8d70*/  FADD.FTZ R0, R176, R6 ;  /* 0x00000006b0007221 */ /* 0x000fe20000010000 */
[-C--:B------:R-:W-:Y:S03]  /*8d80*/  HMMA.16816.F32.BF16 R92, R160, R14.reuse, R92 ;  /* 0x0000000ea05c723c */ /* 0x080fe6000004185c */
[----:B------:R-:W-:Y:S02]  /*8d90*/  FADD.FTZ R8, R172, R5 ;  /* 0x00000005ac087221 */ /* 0x000fe40000010000 */
[----:B------:R-:W-:Y:S02]  /*8da0*/  FADD.FTZ R7, R166, R4 ;  /* 0x00000004a6077221 */ /* 0x000fe40000010000 */
[----:B------:R-:W-:Y:S01]  /*8db0*/  FADD.FTZ R6, R179, R3 ;  /* 0x00000003b3067221 */ /* 0x000fe20000010000 */
[----:B------:R-:W-:Y:S04]  /*8dc0*/  HMMA.16816.F32.BF16 R96, R156, R14, R96 ;  /* 0x0000000e9c60723c */ /* 0x000fe80000041860 */
[----:B------:R-:W-:Y:S01]  /*8dd0*/  FADD.FTZ R5, R175, R0 ;  /* 0x00000000af057221 */ /* 0x000fe20000010000 */
[----:B------:R-:W-:Y:S01]  /*8de0*/  IADD3 R0, R209, -0x1, RZ ;  /* 0xffffffffd1007810 */ /* 0x000fe20007ffe0ff */
[----:B------:R-:W-:Y:S02]  /*8df0*/  FADD.FTZ R4, R173, R8 ;  /* 0x00000008ad047221 */ /* 0x000fe40000010000 */
[----:B------:R-:W-:Y:S01]  /*8e00*/  FADD.FTZ R3, R165, R7 ;  /* 0x00000007a5037221 */ /* 0x000fe20000010000 */
[----:B------:R-:W-:Y:S03]  /*8e10*/  MOV R209, R0 ;  /* 0x0000000000d17202 */ /* 0x000fe60000000f00 */
[----:B------:R-:W-:Y:S02]  /*8e20*/  FADD.FTZ R212, R178, R6 ;  /* 0x00000006b2d47221 */ /* 0x000fe40000010000 */
[----:B------:R-:W-:Y:S02]  /*8e30*/  FADD.FTZ R214, R177, R5 ;  /* 0x00000005b1d67221 */ /* 0x000fe40000010000 */
[----:B------:R-:W-:Y:S02]  /*8e40*/  FADD.FTZ R233, R168, R4 ;  /* 0x00000004a8e97221 */ /* 0x000fe40000010000 */
[----:B------:R-:W-:Y:S01]  /*8e50*/  FADD.FTZ R234, R164, R3 ;  /* 0x00000003a4ea7221 */ /* 0x000fe20000010000 */
[----:B------:R-:W-:-:S05]  /*8e60*/  @P0 BRA `(.L_x_77) ;  /* 0xffffcf3000000947 */ /* 0x000fca000383ffff */
.L_x_65:
[----:B------:R-:W-:Y:S05]  /*8e70*/  BRA.DIV ~URZ, `(.L_x_78) ;  /* 0x000061227f007947 */ /* 0x000fea000b800000 */
[----:B------:R-:W1:Y:S04]  /*8e80*/  SHFL.BFLY PT, R3, R212, 0x2, 0x1f ;  /* 0x0c401f00d4037f89 */ /* 0x000e6800000e0000 */
[----:B------:R-:W2:Y:S04]  /*8e90*/  SHFL.BFLY PT, R2, R214, 0x2, 0x1f ;  /* 0x0c401f00d6027f89 */ /* 0x000ea800000e0000 */
[----:B------:R-:W3:Y:S04]  /*8ea0*/  SHFL.BFLY PT, R0, R233, 0x2, 0x1f ;  /* 0x0c401f00e9007f89 */ /* 0x000ee800000e0000 */
[----:B------:R-:W4:Y:S01]  /*8eb0*/  SHFL.BFLY PT, R4, R234, 0x2, 0x1f ;  /* 0x0c401f00ea047f89 */ /* 0x000f2200000e0000 */
[----:B-1----:R-:W-:-:S02]  /*8ec0*/  FADD.FTZ R3, R3, R212 ;  /* 0x000000d403037221 */ /* 0x002fc40000010000 */
[----:B--2---:R-:W-:-:S03]  /*8ed0*/  FADD.FTZ R2, R2, R214 ;  /* 0x000000d602027221 */ /* 0x004fc60000010000 */
[----:B------:R-:W1:Y:S01]  /*8ee0*/  SHFL.BFLY PT, R7, R3, 0x1, 0x1f ;  /* 0x0c201f0003077f89 */ /* 0x000e6200000e0000 */
[----:B---3--:R-:W-:-:S03]  /*8ef0*/  FADD.FTZ R0, R0, R233 ;  /* 0x000000e900007221 */ /* 0x008fc60000010000 */
[----:B------:R-:W2:Y:S01]  /*8f00*/  SHFL.BFLY PT, R6, R2, 0x1, 0x1f ;  /* 0x0c201f0002067f89 */ /* 0x000ea200000e0000 */
[----:B----4-:R-:W-:-:S03]  /*8f10*/  FADD.FTZ R4, R4, R234 ;  /* 0x000000ea04047221 */ /* 0x010fc60000010000 */
[----:B------:R-:W3:Y:S04]  /*8f20*/  SHFL.BFLY PT, R5, R0, 0x1, 0x1f ;  /* 0x0c201f0000057f89 */ /* 0x000ee800000e0000 */
[----:B------:R4:W4:Y:S01]  /*8f30*/  SHFL.BFLY PT, R9, R4, 0x1, 0x1f ;  /* 0x0c201f0004097f89 */ /* 0x00092200000e0000 */
[----:B-1----:R-:W-:Y:S02]  /*8f40*/  FADD.FTZ R7, R3, R7 ;  /* 0x0000000703077221 */ /* 0x002fe40000010000 */
[----:B--2---:R-:W-:Y:S02]  /*8f50*/  FADD.FTZ R6, R2, R6 ;  /* 0x0000000602067221 */ /* 0x004fe40000010000 */
[----:B---3--:R-:W-:Y:S02]  /*8f60*/  FADD.FTZ R5, R0, R5 ;  /* 0x0000000500057221 */ /* 0x008fe40000010000 */
.L_x_167:
[----:B------:R-:W-:Y:S01]  /*8f70*/  FSETP.NE.FTZ.AND P3, PT, R7, RZ, PT ;  /* 0x000000ff0700720b */ /* 0x000fe20003f75000 */
[----:B------:R-:W-:Y:S01]  /*8f80*/  CS2R R2, SRZ ;  /* 0x0000000000027805 */ /* 0x000fe2000001ff00 */
[----:B------:R-:W-:Y:S01]  /*8f90*/  MOV R0, RZ ;  /* 0x000000ff00007202 */ /* 0x000fe20000000f00 */
[----:B----4-:R-:W-:Y:S01]  /*8fa0*/  FADD.FTZ R4, R9, R4 ;  /* 0x0000000409047221 */ /* 0x010fe20000010000 */
[----:B------:R-:W-:-:S02]  /*8fb0*/  FSETP.NE.FTZ.AND P2, PT, R6, RZ, PT ;  /* 0x000000ff0600720b */ /* 0x000fc40003f55000 */
[----:B------:R-:W-:Y:S02]  /*8fc0*/  FSETP.NE.FTZ.AND P1, PT, R5, RZ, PT ;  /* 0x000000ff0500720b */ /* 0x000fe40003f35000 */
[----:B------:R-:W-:Y:S02]  /*8fd0*/  FSETP.NE.FTZ.AND P0, PT, R4, RZ, PT ;  /* 0x000000ff0400720b */ /* 0x000fe40003f15000 */
[----:B------:R-:W-:Y:S02]  /*8fe0*/  MOV R24, 0xff800000 ;  /* 0xff80000000187802 */ /* 0x000fe40000000f00 */
[----:B------:R-:W-:Y:S01]  /*8ff0*/  MOV R22, 0xff800000 ;  /* 0xff80000000167802 */ /* 0x000fe20000000f00 */
[----:B------:R-:W1:Y:S01]  /*9000*/  @P3 MUFU.RCP R0, R7 ;  /* 0x0000000700003308 */ /* 0x000e620000001000 */
[----:B------:R-:W-:Y:S02]  /*9010*/  MOV R23, 0xff800000 ;  /* 0xff80000000177802 */ /* 0x000fe40000000f00 */
[----:B------:R-:W-:-:S03]  /*9020*/  MOV R19, 0xff800000 ;  /* 0xff80000000137802 */ /* 0x000fc60000000f00 */
[----:B------:R-:W-:Y:S02]  /*9030*/  @P1 MOV R10, 0x3f317218 ;  /* 0x3f317218000a1802 */ /* 0x000fe40000000f00 */
[----:B------:R-:W2:Y:S01]  /*9040*/  @P3 MUFU.LG2 R8, R7 ;  /* 0x0000000700083308 */ /* 0x000ea20000000c00 */
[----:B-1----:R-:W-:-:S07]  /*9050*/  FMUL.FTZ R156, R0, R108 ;  /* 0x0000006c009c7220 */ /* 0x002fce0000410000 */
[----:B------:R-:W1:Y:S01]  /*9060*/  @P2 MUFU.LG2 R7, R6 ;  /* 0x0000000600072308 */ /* 0x000e620000000c00 */
[C---:B------:R-:W-:Y:S02]  /*9070*/  FMUL.FTZ R157, R0.reuse, R109 ;  /* 0x0000006d009d7220 */ /* 0x040fe40000410000 */
[C---:B------:R-:W-:Y:S02]  /*9080*/  FMUL.FTZ R164, R0.reuse, R80 ;  /* 0x0000005000a47220 */ /* 0x040fe40000410000 */
[C---:B------:R-:W-:Y:S02]  /*9090*/  FMUL.FTZ R165, R0.reuse, R81 ;  /* 0x0000005100a57220 */ /* 0x040fe40000410000 */
[C---:B------:R-:W-:Y:S01]  /*90a0*/  FMUL.FTZ R128, R0.reuse, R128 ;  /* 0x0000008000807220 */ /* 0x040fe20000410000 */
[----:B------:R-:W3:Y:S01]  /*90b0*/  @P2 MUFU.RCP R3, R6 ;  /* 0x0000000600032308 */ /* 0x000ee20000001000 */
[C---:B------:R-:W-:Y:S02]  /*90c0*/  FMUL.FTZ R129, R0.reuse, R129 ;  /* 0x0000008100817220 */ /* 0x040fe40000410000 */
[----:B------:R-:W-:-:S02]  /*90d0*/  FMUL.FTZ R124, R0, R124 ;  /* 0x0000007c007c7220 */ /* 0x000fc40000410000 */
[C---:B------:R-:W-:Y:S02]  /*90e0*/  FMUL.FTZ R125, R0.reuse, R125 ;  /* 0x0000007d007d7220 */ /* 0x040fe40000410000 */
[C---:B------:R-:W-:Y:S01]  /*90f0*/  FMUL.FTZ R120, R0.reuse, R120 ;  /* 0x0000007800787220 */ /* 0x040fe20000410000 */
[----:B------:R-:W-:Y:S01]  /*9100*/  @P1 MUFU.RCP R2, R5 ;  /* 0x0000000500021308 */ /* 0x000fe20000001000 */
        /* <DEDUP_REMOVED lines=14> */
[----:B------:R-:W-:Y:S02]  /*91f0*/  FMUL.FTZ R81, R0, R97 ;  /* 0x0000006100517220 */ /* 0x000fe40000410000 */
[----:B------:R4:W5:Y:S01]  /*9200*/  @P1 MUFU.LG2 R0, R5 ;  /* 0x0000000500001308 */ /* 0x0009620000000c00 */
[----:B--2---:R-:W-:-:S02]  /*9210*/  @P3 FMUL.FTZ R9, R8, 0.69314718246459960938 ;  /* 0x3f31721808093820 */ /* 0x004fc40000410000 */
[----:B-1----:R-:W-:Y:S02]  /*9220*/  @P2 FMUL.FTZ R8, R7, 0.69314718246459960938 ;  /* 0x3f31721807082820 */ /* 0x002fe40000410000 */
[C---:B---3--:R-:W-:Y:S02]  /*9230*/  FMUL.FTZ R162, R3.reuse, R122 ;  /* 0x0000007a03a27220 */ /* 0x048fe40000410000 */
[C---:B------:R-:W-:Y:S02]  /*9240*/  FMUL.FTZ R163, R3.reuse, R123 ;  /* 0x0000007b03a37220 */ /* 0x040fe40000410000 */
[C---:B------:R-:W-:Y:S02]  /*9250*/  FMUL.FTZ R96, R3.reuse, R118 ;  /* 0x0000007603607220 */ /* 0x040fe40000410000 */
[C---:B------:R-:W-:Y:S02]  /*9260*/  FMUL.FTZ R97, R3.reuse, R119 ;  /* 0x0000007703617220 */ /* 0x040fe40000410000 */
[----:B------:R-:W-:-:S02]  /*9270*/  FMUL.FTZ R168, R3, R70 ;  /* 0x0000004603a87220 */ /* 0x000fc40000410000 */
[C---:B------:R-:W-:Y:S01]  /*9280*/  FMUL.FTZ R169, R3.reuse, R71 ;  /* 0x0000004703a97220 */ /* 0x040fe20000410000 */
[----:B----4-:R-:W-:Y:S01]  /*9290*/  @P2 MOV R5, 0x3f317218 ;  /* 0x3f31721800052802 */ /* 0x010fe20000000f00 */
[----:B-----5:R-:W-:Y:S01]  /*92a0*/  @P1 FMUL.FTZ R7, R0, 0.69314718246459960938 ;  /* 0x3f31721800071820 */ /* 0x020fe20000410000 */
[----:B------:R-:W-:Y:S01]  /*92b0*/  MOV R0, RZ ;  /* 0x000000ff00007202 */ /* 0x000fe20000000f00 */
[C---:B------:R-:W-:Y:S02]  /*92c0*/  FMUL.FTZ R166, R3.reuse, R82 ;  /* 0x0000005203a67220 */ /* 0x040fe40000410000 */
[----:B------:R-:W-:Y:S02]  /*92d0*/  FMUL.FTZ R167, R3, R83 ;  /* 0x0000005303a77220 */ /* 0x000fe40000410000 */
[C---:B------:R-:W-:Y:S01]  /*92e0*/  FMUL.FTZ R48, R2.reuse, R60 ;  /* 0x0000003c02307220 */ /* 0x040fe20000410000 */
[----:B------:R-:W1:Y:S01]  /*92f0*/  @P0 MUFU.RCP R0, R4 ;  /* 0x0000000400000308 */ /* 0x000e620000001000 */
        /* <DEDUP_REMOVED lines=39> */
[----:B------:R-:W-:Y:S02]  /*9570*/  FMUL.FTZ R27, R2, R93 ;  /* 0x0000005d021b7220 */ /* 0x000fe40000410000 */
[----:B------:R2:W3:Y:S01]  /*9580*/  @P0 MUFU.LG2 R2, R4 ;  /* 0x0000000400020308 */ /* 0x0004e20000000c00 */
[----:B------:R-:W-:Y:S02]  /*9590*/  @P3 FMUL.FTZ R6, R3, c[0x0][0x2d0] ;  /* 0x0000b40003063a20 */ /* 0x000fe40000410000 */
[----:B------:R-:W-:Y:S02]  /*95a0*/  @P1 FMUL.FTZ R3, R10, c[0x0][0x2d0] ;  /* 0x0000b4000a031a20 */ /* 0x000fe40000410000 */
[----:B------:R-:W-:Y:S02]  /*95b0*/  @P2 FMUL.FTZ R5, R5, c[0x0][0x2d0] ;  /* 0x0000b40005052a20 */ /* 0x000fe40000410000 */
[----:B------:R-:W-:Y:S01]  /*95c0*/  @P1 FFMA.FTZ R24, R3, R102, R7 ;  /* 0x0000006603181223 */ /* 0x000fe20000010007 */
[----:B------:R-:W-:Y:S01]  /*95d0*/  @P0 MOV R3, 0x3f317218 ;  /* 0x3f31721800030802 */ /* 0x000fe20000000f00 */
[----:B-1----:R-:W-:-:S02]  /*95e0*/  FMUL.FTZ R76, R0, R62 ;  /* 0x0000003e004c7220 */ /* 0x002fc40000410000 */
[C---:B------:R-:W-:Y:S02]  /*95f0*/  FMUL.FTZ R77, R0.reuse, R63 ;  /* 0x0000003f004d7220 */ /* 0x040fe40000410000 */
[----:B------:R-:W-:Y:S02]  /*9600*/  @P0 FMUL.FTZ R3, R3, c[0x0][0x2d0] ;  /* 0x0000b40003030a20 */ /* 0x000fe40000410000 */
[----:B------:R-:W-:Y:S01]  /*9610*/  FMUL.FTZ R66, R0, R134 ;  /* 0x0000008600427220 */ /* 0x000fe20000410000 */
[----:B--2---:R-:W-:Y:S01]  /*9620*/  MOV R4, 0x1 ;  /* 0x0000000100047802 */ /* 0x004fe20000000f00 */
[----:B---3--:R-:W-:Y:S02]  /*9630*/  @P0 FMUL.FTZ R2, R2, 0.69314718246459960938 ;  /* 0x3f31721802020820 */ /* 0x008fe40000410000 */
        /* <DEDUP_REMOVED lines=20> */
[----:B------:R-:W-:Y:S01]  /*9780*/  FMUL.FTZ R33, R0, R95 ;  /* 0x0000005f00217220 */ /* 0x000fe20000410000 */
[----:B------:R-:W-:Y:S01]  /*9790*/  PRMT R0, R4, 0x7610, R0 ;  /* 0x0000761004007816 */ /* 0x000fe20000000000 */
[----:B------:R-:W-:Y:S02]  /*97a0*/  @P3 FFMA.FTZ R22, R6, R104, R9 ;  /* 0x0000006806163223 */ /* 0x000fe40000010009 */
[----:B------:R-:W-:Y:S02]  /*97b0*/  @P2 FFMA.FTZ R23, R5, R103, R8 ;  /* 0x0000006705172223 */ /* 0x000fe40000010008 */
[----:B------:R-:W-:Y:S02]  /*97c0*/  @P0 FFMA.FTZ R19, R3, R101, R2 ;  /* 0x0000006503130223 */ /* 0x000fe40000010002 */
.L_x_40:
[----:B------:R2:W5:Y:S04]  /*97d0*/  LDL R6, [R1] ;  /* 0x0000000001067983 */ /* 0x0005680000100800 */
[----:B------:R-:W3:Y:S01]  /*97e0*/  S2R R2, SR_TID.X ;  /* 0x0000000000027919 */ /* 0x000ee20000002100 */
[----:B------:R-:W-:Y:S01]  /*97f0*/  BSSY B0, `(.L_x_79) ;  /* 0x0000011000007945 */ /* 0x000fe20003800000 */
[----:B---3--:R-:W-:-:S13]  /*9800*/  LOP3.LUT P0, RZ, R2, 0x7f, RZ, 0xc0, !PT ;  /* 0x0000007f02ff7812 */ /* 0x008fda000780c0ff */
[----:B------:R-:W-:Y:S05]  /*9810*/  @P0 BRA `(.L_x_80) ;  /* 0x000000e000000947 */ /* 0x000fea0003800000 */
[----:B--2---:R-:W2:Y:S01]  /*9820*/  S2R R4, SR_LANEID ;  /* 0x0000000000047919 */ /* 0x004ea20000000000 */
[----:B------:R-:W-:Y:S01]  /*9830*/  VOTEU.ANY UR4, UPT, PT ;  /* 0x0000000000047886 */ /* 0x000fe200038e0100 */
[----:B-1----:R-:W-:Y:S01]  /*9840*/  IMAD.MOV.U32 R5, RZ, RZ, c[0x0][0x564] ;  /* 0x00015900ff057624 */ /* 0x002fe200078e00ff */
[----:B------:R-:W2:Y:S08]  /*9850*/  FLO.U32 R3, UR4 ;  /* 0x0000000400037d00 */ /* 0x000eb000080e0000 */
[----:B------:R-:W1:Y:S01]  /*9860*/  POPC R2, UR4 ;  /* 0x0000000400027d09 */ /* 0x000e620008000000 */
[----:B--2---:R-:W-:Y:S01]  /*9870*/  ISETP.EQ.U32.AND P0, PT, R3, R4, PT ;  /* 0x000000040300720c */ /* 0x004fe20003f02070 */
[----:B------:R-:W-:-:S12]  /*9880*/  IMAD.MOV.U32 R4, RZ, RZ, c[0x0][0x560] ;  /* 0x00015800ff047624 */ /* 0x000fd800078e00ff */
[----:B-1----:R1:W2:Y:S04]  /*9890*/  @P0 ATOMG.E.ADD.STRONG.GPU PT, R2, [R4.64], R2 ;  /* 0x00000002040209a8 */ /* 0x0022a800081ee1c6 */
[----:B-1----:R-:W1:Y:S04]  /*98a0*/  S2R R4, SR_LTMASK ;  /* 0x0000000000047919 */ /* 0x002e680000003900 */
[----:B--2---:R1:W2:Y:S02]  /*98b0*/  SHFL.IDX PT, R3, R2, R3, 0x1f ;  /* 0x00001f0302037589 */ /* 0x0042a400000e0000 */
[----:B-1----:R-:W-:-:S06]  /*98c0*/  LOP3.LUT R2, R4, UR4, RZ, 0xc0, !PT ;  /* 0x0000000404027c12 */ /* 0x002fcc000f8ec0ff */
[----:B------:R-:W2:Y:S02]  /*98d0*/  POPC R2, R2 ;  /* 0x0000000200027309 */ /* 0x000ea40000000000 */
[----:B--2--5:R-:W-:-:S05]  /*98e0*/  IADD3 R6, R3, c[0x0][0xc], R2 ;  /* 0x0000030003067a10 */ /* 0x024fca0007ffe002 */
[----:B------:R1:W-:Y:S02]  /*98f0*/  STL [R1], R6 ;  /* 0x0000000601007387 */ /* 0x0003e40000100800 */
.L_x_80:
[----:B--2---:R-:W-:Y:S05]  /*9900*/  BSYNC B0 ;  /* 0x0000000000007941 */ /* 0x004fea0003800000 */
.L_x_79:
[----:B------:R-:W-:Y:S01]  /*9910*/  PRMT R0, R0, 0x9910, RZ ;  /* 0x0000991000007816 */ /* 0x000fe200000000ff */
[----:B------:R-:W-:Y:S01]  /*9920*/  BSSY B1, `(.L_x_81) ;  /* 0x000038b000017945 */ /* 0x000fe20003800000 */
[----:B-----5:R-:W-:Y:S02]  /*9930*/  IMAD.MOV.U32 R28, RZ, RZ, R6 ;  /* 0x000000ffff1c7224 */ /* 0x020fe400078e0006 */
[----:B------:R-:W-:-:S13]  /*9940*/  ISETP.NE.AND P0, PT, R0, RZ, PT ;  /* 0x000000ff0000720c */ /* 0x000fda0003f05270 */
[----:B------:R-:W-:Y:S05]  /*9950*/  @!P0 BRA `(.L_x_82) ;  /* 0x00002b5000008947 */ /* 0x000fea0003800000 */
[----:B------:R-:W2:Y:S04]  /*9960*/  LDL R10, [R1+0x40] ;  /* 0x00004000010a7983 */ /* 0x000ea80000100800 */
[----:B------:R-:W3:Y:S04]  /*9970*/  LDL.LU R9, [R1+0x44] ;  /* 0x0000440001097983 */ /* 0x000ee80000300800 */
[----:B------:R-:W4:Y:S04]  /*9980*/  LDL R8, [R1+0x3c] ;  /* 0x00003c0001087983 */ /* 0x000f280000100800 */
[----:B------:R-:W3:Y:S01]  /*9990*/  LDL.LU R7, [R1+0x48] ;  /* 0x0000480001077983 */ /* 0x000ee20000300800 */
[----:B------:R-:W-:Y:S01]  /*99a0*/  WARPSYNC 0xffffffff ;  /* 0xffffffff00007948 */ /* 0x000fe20003800000 */
[----:B------:R-:W-:-:S02]  /*99b0*/  F2FP.BF16.PACK_AB R0, R129, R128 ;  /* 0x000000808100723e */ /* 0x000fc400000010ff */
[----:B------:R-:W-:Y:S01]  /*99c0*/  BAR.SYNC.DEFER_BLOCKING 0x1, 0x80 ;  /* 0x0042000000007b1d */ /* 0x000fe20000010000 */
[----:B------:R-:W-:Y:S02]  /*99d0*/  F2FP.BF16.PACK_AB R3, R131, R130 ;  /* 0x000000828303723e */ /* 0x000fe400000010ff */
[----:B------:R-:W-:Y:S02]  /*99e0*/  F2FP.BF16.PACK_AB R2, R125, R124 ;  /* 0x0000007c7d02723e */ /* 0x000fe400000010ff */
[----:B------:R-:W-:Y:S01]  /*99f0*/  F2FP.BF16.PACK_AB R4, R55, R54 ;  /* 0x000000363704723e */ /* 0x000fe200000010ff */
[----:B-1----:R-:W3:Y:S01]  /*9a00*/  LDL.LU R6, [R1+0x50] ;  /* 0x0000500001067983 */ /* 0x002ee20000300800 */
[----:B------:R-:W-:Y:S01]  /*9a10*/  F2FP.BF16.PACK_AB R5, R77, R76 ;  /* 0x0000004c4d05723e */ /* 0x000fe200000010ff */
[----:B------:R-:W-:Y:S01]  /*9a20*/  IMAD.MOV.U32 R11, RZ, RZ, c[0x0][0x388] ;  /* 0x0000e200ff0b7624 */ /* 0x000fe200078e00ff */
[----:B------:R-:W-:Y:S02]  /*9a30*/  ISETP.NE.U32.AND P2, PT, RZ, c[0x0][0x500], PT ;  /* 0x00014000ff007a0c */ /* 0x000fe40003f45070 */
[----:B------:R-:W-:-:S02]  /*9a40*/  ISETP.NE.U32.AND P3, PT, RZ, c[0x0][0x508], PT ;  /* 0x00014200ff007a0c */ /* 0x000fc40003f65070 */
[----:B------:R-:W-:Y:S02]  /*9a50*/  ISETP.NE.AND.EX P2, PT, RZ, c[0x0][0x504], PT, P2 ;  /* 0x00014100ff007a0c */ /* 0x000fe40003f45320 */
[----:B------:R-:W-:Y:S01]  /*9a60*/  ISETP.NE.AND.EX P3, PT, RZ, c[0x0][0x50c], PT, P3 ;  /* 0x00014300ff007a0c */ /* 0x000fe20003f65330 */
[----:B------:R1:W-:Y:S04]  /*9a70*/  STS [R251+0x80], R0 ;  /* 0x00008000fb007388 */ /* 0x0003e80000000800 */
[----:B------:R1:W-:Y:S04]  /*9a80*/  STS [R251+0x280], R3 ;  /* 0x00028003fb007388 */ /* 0x0003e80000000800 */
[----:B------:R1:W-:Y:S02]  /*9a90*/  STS [R252], R2 ;  /* 0x00000002fc007388 */ /* 0x0003e40000000800 */
[----:B-1----:R-:W-:-:S02]  /*9aa0*/  F2FP.BF16.PACK_AB R0, R127, R126 ;  /* 0x0000007e7f00723e */ /* 0x002fc400000010ff */
[----:B------:R-:W-:-:S03]  /*9ab0*/  F2FP.BF16.PACK_AB R3, R35, R34 ;  /* 0x000000222303723e */ /* 0x000fc600000010ff */
[----:B------:R1:W-:Y:S01]  /*9ac0*/  STS [R252+0x200], R0 ;  /* 0x00020000fc007388 */ /* 0x0003e20000000800 */
[----:B------:R-:W-:-:S03]  /*9ad0*/  F2FP.BF16.PACK_AB R2, R67, R66 ;  /* 0x000000424302723e */ /* 0x000fc600000010ff */
[----:B------:R1:W-:Y:S04]  /*9ae0*/  STS [R251+0x1080], R3 ;  /* 0x00108003fb007388 */ /* 0x0003e80000000800 */
[----:B------:R1:W-:Y:S04]  /*9af0*/  STS [R251+0x1280], R2 ;  /* 0x00128002fb007388 */ /* 0x0003e80000000800 */
[----:B------:R1:W-:Y:S02]  /*9b00*/  STS [R252+0x1200], R4 ;  /* 0x00120004fc007388 */ /* 0x0003e40000000800 */
[----:B-1----:R-:W-:-:S02]  /*9b10*/  F2FP.BF16.PACK_AB R0, R37, R36 ;  /* 0x000000242500723e */ /* 0x002fc400000010ff */
[----:B------:R-:W-:-:S03]  /*9b20*/  F2FP.BF16.PACK_AB R3, R121, R120 ;  /* 0x000000787903723e */ /* 0x000fc600000010ff */
[----:B------:R1:W-:Y:S01]  /*9b30*/  STS [R252+0x1000], R0 ;  /* 0x00100000fc007388 */ /* 0x0003e20000000800 */
[----:B------:R-:W-:Y:S02]  /*9b40*/  F2FP.BF16.PACK_AB R2, R163, R162 ;  /* 0x000000a2a302723e */ /* 0x000fe400000010ff */
[----:B------:R-:W-:Y:S02]  /*9b50*/  F2FP.BF16.PACK_AB R4, R39, R38 ;  /* 0x000000262704723e */ /* 0x000fe400000010ff */
[----:B-1----:R-:W-:Y:S01]  /*9b60*/  F2FP.BF16.PACK_AB R0, R117, R116 ;  /* 0x000000747500723e */ /* 0x002fe200000010ff */
[----:B--2---:R1:W-:Y:S04]  /*9b70*/  STS [R10+0x80], R3 ;  /* 0x000080030a007388 */ /* 0x0043e80000000800 */
[----:B------:R2:W-:Y:S04]  /*9b80*/  STS [R10+0x280], R2 ;  /* 0x000280020a007388 */ /* 0x0005e80000000800 */
[----:B----4-:R4:W-:Y:S01]  /*9b90*/  STS [R8], R0 ;  /* 0x0000000008007388 */ /* 0x0109e20000000800 */
[----:B-1----:R-:W-:-:S02]  /*9ba0*/  F2FP.BF16.PACK_AB R3, R97, R96 ;  /* 0x000000606103723e */ /* 0x002fc400000010ff */
[----:B--2---:R-:W-:-:S03]  /*9bb0*/  F2FP.BF16.PACK_AB R2, R73, R72 ;  /* 0x000000484902723e */ /* 0x004fc600000010ff */
[----:B------:R1:W-:Y:S01]  /*9bc0*/  STS [R8+0x200], R3 ;  /* 0x0002000308007388 */ /* 0x0003e20000000800 */
[----:B----4-:R-:W-:-:S03]  /*9bd0*/  F2FP.BF16.PACK_AB R0, R41, R40 ;  /* 0x000000282900723e */ /* 0x010fc600000010ff */
[----:B------:R2:W-:Y:S04]  /*9be0*/  STS [R10+0x1080], R4 ;  /* 0x001080040a007388 */ /* 0x0005e80000000800 */
[----:B------:R4:W-:Y:S04]  /*9bf0*/  STS [R10+0x1280], R2 ;  /* 0x001280020a007388 */ /* 0x0009e80000000800 */
[----:B------:R3:W-:Y:S01]  /*9c00*/  STS [R8+0x1000], R0 ;  /* 0x0010000008007388 */ /* 0x0007e20000000800 */
[----:B-1----:R-:W-:Y:S02]  /*9c10*/  F2FP.BF16.PACK_AB R3, R113, R112 ;  /* 0x000000707103723e */ /* 0x002fe400000010ff */
[----:B--2---:R-:W-:-:S02]  /*9c20*/  F2FP.BF16.PACK_AB R4, R69, R68 ;  /* 0x000000444504723e */ /* 0x004fc400000010ff */
[----:B----4-:R-:W-:-:S03]  /*9c30*/  F2FP.BF16.PACK_AB R2, R115, R114 ;  /* 0x000000727302723e */ /* 0x010fc600000010ff */
[----:B------:R1:W-:Y:S01]  /*9c40*/  STS [R8+0x1200], R4 ;  /* 0x0012000408007388 */ /* 0x0003e20000000800 */
[----:B---3--:R-:W-:-:S03]  /*9c50*/  F2FP.BF16.PACK_AB R0, R157, R156 ;  /* 0x0000009c9d00723e */ /* 0x008fc600000010ff */
[----:B------:R2:W-:Y:S04]  /*9c60*/  STS [R251+0x2080], R3 ;  /* 0x00208003fb007388 */ /* 0x0005e80000000800 */
[----:B------:R3:W-:Y:S04]  /*9c70*/  STS [R251+0x2280], R2 ;  /* 0x00228002fb007388 */ /* 0x0007e80000000800 */
[----:B------:R4:W-:Y:S01]  /*9c80*/  STS [R252+0x2000], R0 ;  /* 0x00200000fc007388 */ /* 0x0009e20000000800 */
[----:B-1----:R-:W-:Y:S02]  /*9c90*/  F2FP.BF16.PACK_AB R4, R65, R64 ;  /* 0x000000404104723e */ /* 0x002fe400000010ff */
[----:B--2---:R-:W-:-:S02]  /*9ca0*/  F2FP.BF16.PACK_AB R3, R111, R110 ;  /* 0x0000006e6f03723e */ /* 0x004fc400000010ff */
[----:B---3--:R-:W-:-:S03]  /*9cb0*/  F2FP.BF16.PACK_AB R2, R43, R42 ;  /* 0x0000002a2b02723e */ /* 0x008fc600000010ff */
[----:B------:R1:W-:Y:S01]  /*9cc0*/  STS [R252+0x2200], R3 ;  /* 0x00220003fc007388 */ /* 0x0003e20000000800 */
[----:B----4-:R-:W-:-:S03]  /*9cd0*/  F2FP.BF16.PACK_AB R0, R45, R44 ;  /* 0x0000002c2d00723e */ /* 0x010fc600000010ff */
        /* <DEDUP_REMOVED lines=18> */
[----:B------:R4:W-:Y:S04]  /*9e00*/  STS [R8+0x3000], R0 ;  /* 0x0030000008007388 */ /* 0x0009e80000000800 */
[----:B------:R-:W-:Y:S01]  /*9e10*/  STS [R8+0x3200], R5 ;  /* 0x0032000508007388 */ /* 0x000fe20000000800 */
[----:B-1----:R-:W-:-:S02]  /*9e20*/  F2FP.BF16.PACK_AB R3, R169, R168 ;  /* 0x000000a8a903723e */ /* 0x002fc400000010ff */
[----:B--2---:R-:W-:-:S03]  /*9e30*/  F2FP.BF16.PACK_AB R4, R109, R108 ;  /* 0x0000006c6d04723e */ /* 0x004fc600000010ff */
[----:B------:R1:W-:Y:S01]  /*9e40*/  STS [R251+0x4280], R3 ;  /* 0x00428003fb007388 */ /* 0x0003e20000000800 */
[----:B---3--:R-:W-:-:S03]  /*9e50*/  F2FP.BF16.PACK_AB R2, R165, R164 ;  /* 0x000000a4a502723e */ /* 0x008fc600000010ff */
[----:B------:R2:W-:Y:S01]  /*9e60*/  STS [R251+0x4080], R4 ;  /* 0x00408004fb007388 */ /* 0x0005e20000000800 */
[----:B----4-:R-:W-:-:S03]  /*9e70*/  F2FP.BF16.PACK_AB R0, R167, R166 ;  /* 0x000000a6a700723e */ /* 0x010fc600000010ff */
[----:B------:R3:W-:Y:S04]  /*9e80*/  STS [R252+0x4000], R2 ;  /* 0x00400002fc007388 */ /* 0x0007e80000000800 */
[----:B------:R4:W-:Y:S01]  /*9e90*/  STS [R252+0x4200], R0 ;  /* 0x00420000fc007388 */ /* 0x0009e20000000800 */
[----:B-1----:R-:W-:Y:S02]  /*9ea0*/  F2FP.BF16.PACK_AB R3, R75, R74 ;  /* 0x0000004a4b03723e */ /* 0x002fe400000010ff */
        /* <DEDUP_REMOVED lines=8> */
[----:B--2---:R-:W-:Y:S02]  /*9f30*/  F2FP.BF16.PACK_AB R4, R87, R86 ;  /* 0x000000565704723e */ /* 0x004fe400000010ff */
[----:B---3--:R-:W-:Y:S02]  /*9f40*/  F2FP.BF16.PACK_AB R2, R83, R82 ;  /* 0x000000525302723e */ /* 0x008fe400000010ff */
[----:B----4-:R-:W-:-:S05]  /*9f50*/  F2FP.BF16.PACK_AB R0, R85, R84 ;  /* 0x000000545500723e */ /* 0x010fca00000010ff */
[----:B------:R1:W-:Y:S04]  /*9f60*/  STS [R10+0x4080], R0 ;  /* 0x004080000a007388 */ /* 0x0003e80000000800 */
[----:B------:R2:W-:Y:S04]  /*9f70*/  STS [R10+0x4280], R4 ;  /* 0x004280040a007388 */ /* 0x0005e80000000800 */
[----:B------:R3:W-:Y:S04]  /*9f80*/  STS [R8+0x4000], R3 ;  /* 0x0040000308007388 */ /* 0x0007e80000000800 */
[----:B------:R4:W-:Y:S01]  /*9f90*/  STS [R8+0x4200], R2 ;  /* 0x0042000208007388 */ /* 0x0009e20000000800 */
[----:B-1----:R-:W-:-:S02]  /*9fa0*/  F2FP.BF16.PACK_AB R0, R51, R50 ;  /* 0x000000323300723e */ /* 0x002fc400000010ff */
[----:B--2---:R-:W-:-:S03]  /*9fb0*/  @P3 IADD3 R4, P0, R9, c[0x0][0x508], RZ ;  /* 0x0001420009043a10 */ /* 0x004fc60007f1e0ff */
[----:B------:R1:W-:Y:S01]  /*9fc0*/  STS [R10+0x5080], R0 ;  /* 0x005080000a007388 */ /* 0x0003e20000000800 */
[----:B---3--:R-:W-:Y:S02]  /*9fd0*/  F2FP.BF16.PACK_AB R3, R33, R32 ;  /* 0x000000202103723e */ /* 0x008fe400000010ff */
[----:B------:R-:W-:Y:S02]  /*9fe0*/  @P3 IADD3.X R5, R7, c[0x0][0x50c], RZ, P0, !PT ;  /* 0x0001430007053a10 */ /* 0x000fe400007fe4ff */
[----:B----4-:R-:W-:-:S05]  /*9ff0*/  F2FP.BF16.PACK_AB R2, R53, R52 ;  /* 0x000000343502723e */ /* 0x010fca00000010ff */
[----:B------:R2:W-:Y:S01]  /*a000*/  STS [R10+0x5280], R2 ;  /* 0x005280020a007388 */ /* 0x0005e20000000800 */
[----:B-1----:R-:W-:-:S05]  /*a010*/  F2FP.BF16.PACK_AB R0, R27, R26 ;  /* 0x0000001a1b00723e */ /* 0x002fca00000010ff */
[----:B------:R1:W-:Y:S04]  /*a020*/  STS [R8+0x5000], R0 ;  /* 0x0050000008007388 */ /* 0x0003e80000000800 */
[----:B------:R3:W-:Y:S04]  /*a030*/  STS [R8+0x5200], R3 ;  /* 0x0052000308007388 */ /* 0x0007e80000000800 */
[----:B------:R-:W-:Y:S01]  /*a040*/  BAR.SYNC.DEFER_BLOCKING 0x1, 0x80 ;  /* 0x0042000000007b1d */ /* 0x000fe20000010000 */
[----:B--2---:R-:W-:Y:S01]  /*a050*/  IADD3 R2, P1, R9, c[0x0][0x500], RZ ;  /* 0x0001400009027a10 */ /* 0x004fe20007f3e0ff */
[----:B-1----:R-:W-:-:S03]  /*a060*/  IMAD.MOV.U32 R0, RZ, RZ, RZ ;  /* 0x000000ffff007224 */ /* 0x002fc600078e00ff */
[----:B---3--:R-:W-:Y:S02]  /*a070*/  IADD3.X R3, R7, c[0x0][0x504], RZ, P1, !PT ;  /* 0x0001410007037a10 */ /* 0x008fe40000ffe4ff */
[C---:B------:R-:W-:Y:S01]  /*a080*/  ISETP.NE.AND P0, PT, R6.reuse, RZ, PT ;  /* 0x000000ff0600720c */ /* 0x040fe20003f05270 */
[----:B------:R1:W5:Y:S04]  /*a090*/  @P3 LDG.E R11, [R4.64] ;  /* 0x00000006040b3981 */ /* 0x000368000c1e1900 */
[----:B------:R2:W5:Y:S01]  /*a0a0*/  @P2 LDG.E R0, [R2.64] ;  /* 0x0000000602002981 */ /* 0x000562000c1e1900 */
[----:B-1----:R-:W-:Y:S01]  /*a0b0*/  SEL R5, R6, c[0x0][0x3d4], P0 ;  /* 0x0000f50006057a07 */ /* 0x002fe20000000000 */
[----:B------:R-:W-:Y:S05]  /*a0c0*/  @P3 BRA `(.L_x_83) ;  /* 0x0000004000003947 */ /* 0x000fea0003800000 */
[----:B------:R-:W-:Y:S05]  /*a0d0*/  @!P2 BRA `(.L_x_83) ;  /* 0x000000300000a947 */ /* 0x000fea0003800000 */
[----:B------:R1:W3:Y:S04]  /*a0e0*/  LDG.E R4, [R2.64] ;  /* 0x0000000602047981 */ /* 0x0002e8000c1e1900 */
[----:B-12---:R-:W3:Y:S02]  /*a0f0*/  LDG.E R2, [R2.64+0x4] ;  /* 0x0000040602027981 */ /* 0x006ee4000c1e1900 */
[----:B---3-5:R-:W-:-:S02]  /*a100*/  IADD3 R11, -R4, R2, RZ ;  /* 0x00000002040b7210 */ /* 0x028fc40007ffe1ff */
.L_x_83:
[----:B------:R-:W3:Y:S04]  /*a110*/  LDL R8, [R1+0x94] ;  /* 0x0000940001087983 */ /* 0x000ee80000100800 */
[----:B------:R-:W4:Y:S04]  /*a120*/  LDL.LU R4, [R1+0x54] ;  /* 0x0000540001047983 */ /* 0x000f280000300800 */
[----:B--2---:R-:W2:Y:S04]  /*a130*/  LDL.LU R3, [R1+0x8] ;  /* 0x0000080001037983 */ /* 0x004ea80000300800 */
[----:B------:R-:W3:Y:S04]  /*a140*/  LDL R25, [R1+0x4] ;  /* 0x0000040001197983 */ /* 0x000ee80000100800 */
[----:B------:R-:W3:Y:S04]  /*a150*/  LDL R18, [R1+0x58] ;  /* 0x0000580001127983 */ /* 0x000ee80000100800 */
[----:B------:R-:W3:Y:S01]  /*a160*/  LDL R30, [R1+0x90] ;  /* 0x00009000011e7983 */ /* 0x000ee20000100800 */
[----:B------:R-:W-:Y:S01]  /*a170*/  IMAD.MOV.U32 R2, RZ, RZ, 0x368 ;  /* 0x00000368ff027424 */ /* 0x000fe200078e00ff */
[----:B------:R-:W-:-:S04]  /*a180*/  ISETP.GT.AND P3, PT, R5, 0x1, PT ;  /* 0x000000010500780c */ /* 0x000fc80003f64270 */
[----:B------:R-:W-:-:S04]  /*a190*/  SEL R2, R2, 0x328, P3 ;  /* 0x0000032802027807 */ /* 0x000fc80001800000 */
[----:B------:R1:W4:Y:S08]  /*a1a0*/  LDC.64 R6, c[0x0][R2+0x170] ;  /* 0x00005c0002067b82 */ /* 0x0003300000000a00 */
[----:B------:R1:W2:Y:S08]  /*a1b0*/  LDC.64 R14, c[0x0][R2+0x168] ;  /* 0x00005a00020e7b82 */ /* 0x0002b00000000a00 */
[----:B------:R1:W2:Y:S08]  /*a1c0*/  LDC.64 R16, c[0x0][R2+0x178] ;  /* 0x00005e0002107b82 */ /* 0x0002b00000000a00 */
[----:B------:R1:W2:Y:S01]  /*a1d0*/  LDC.64 R20, c[0x0][R2+0x160] ;  /* 0x0000580002147b82 */ /* 0x0002a20000000a00 */
[----:B------:R-:W-:-:S04]  /*a1e0*/  ISETP.NE.U32.AND P0, PT, RZ, c[0x0][0x500], PT ;  /* 0x00014000ff007a0c */ /* 0x000fc80003f05070 */
[----:B------:R-:W-:Y:S01]  /*a1f0*/  ISETP.NE.AND.EX P0, PT, RZ, c[0x0][0x504], PT, P0 ;  /* 0x00014100ff007a0c */ /* 0x000fe20003f05300 */
[----:B-1----:R-:W-:-:S05]  /*a200*/  IMAD.MOV.U32 R2, RZ, RZ, c[0x0][0x4e8] ;  /* 0x00013a00ff027624 */ /* 0x002fca00078e00ff */
[----:B------:R-:W-:Y:S02]  /*a210*/  ISETP.NE.AND P2, PT, R2, 0x1, PT ;  /* 0x000000010200780c */ /* 0x000fe40003f45270 */
[----:B------:R-:W-:Y:S01]  /*a220*/  SEL R2, R250, RZ, !P0 ;  /* 0x000000fffa027207 */ /* 0x000fe20004000000 */
[----:B------:R-:W1:Y:S02]  /*a230*/  S2R R31, SR_TID.X ;  /* 0x00000000001f7919 */ /* 0x000e640000002100 */
[----:B-1----:R-:W-:-:S04]  /*a240*/  SHF.R.S32.HI R29, RZ, 0x1f, R31 ;  /* 0x0000001fff1d7819 */ /* 0x002fc8000001141f */
[----:B------:R-:W-:-:S04]  /*a250*/  LEA.HI R29, R29, R31, RZ, 0x5 ;  /* 0x0000001f1d1d7211 */ /* 0x000fc800078f28ff */
[----:B------:R-:W-:-:S05]  /*a260*/  LOP3.LUT R29, R29, 0xffffffe0, RZ, 0xc0, !PT ;  /* 0xffffffe01d1d7812 */ /* 0x000fca00078ec0ff */
[----:B------:R-:W-:Y:S01]  /*a270*/  IMAD.IADD R29, R31, 0x1, -R29 ;  /* 0x000000011f1d7824 */ /* 0x000fe200078e0a1d */
[----:B----4-:R-:W-:Y:S01]  /*a280*/  SEL R5, R4, RZ, !P0 ;  /* 0x000000ff04057207 */ /* 0x010fe20004000000 */
[----:B------:R-:W-:Y:S01]  /*a290*/  IMAD R4, R7, R2, RZ ;  /* 0x0000000207047224 */ /* 0x000fe200078e02ff */
[----:B--2---:R-:W-:-:S03]  /*a2a0*/  LOP3.LUT R3, R3, 0xffff, RZ, 0xc0, !PT ;  /* 0x0000ffff03037812 */ /* 0x004fc600078ec0ff */
[----:B------:R-:W-:Y:S02]  /*a2b0*/  IMAD R13, R6, R5, R4 ;  /* 0x00000005060d7224 */ /* 0x000fe400078e0204 */
[----:B---3--:R-:W-:-:S04]  /*a2c0*/  IMAD R10, R25, 0x80, R8 ;  /* 0x00000080190a7824 */ /* 0x008fc800078e0208 */
[----:B------:R-:W-:-:S04]  /*a2d0*/  @P2 IMAD.HI.U32 R5, R10, c[0x0][0x4ec], RZ ;  /* 0x00013b000a052a27 */ /* 0x000fc800078e00ff */
[----:B------:R-:W-:-:S04]  /*a2e0*/  IMAD.WIDE.U32 R6, R6, R2, RZ ;  /* 0x0000000206067225 */ /* 0x000fc800078e00ff */
[----:B------:R-:W-:-:S04]  /*a2f0*/  IMAD.WIDE.U32 R8, R14, R3, RZ ;  /* 0x000000030e087225 */ /* 0x000fc800078e00ff */
[----:B------:R-:W-:Y:S01]  /*a300*/  IMAD.MOV.U32 R4, RZ, RZ, R10 ;  /* 0x000000ffff047224 */ /* 0x000fe200078e000a */
[----:B------:R-:W-:Y:S01]  /*a310*/  @P2 SHF.R.U32.HI R4, RZ, c[0x0][0x4f0], R5 ;  /* 0x00013c00ff042a19 */ /* 0x000fe20000011605 */
[----:B------:R-:W-:Y:S01]  /*a320*/  IMAD R12, R15, R3, RZ ;  /* 0x000000030f0c7224 */ /* 0x000fe200078e02ff */
[----:B------:R-:W-:Y:S02]  /*a330*/  SEL R5, R18, RZ, P3 ;  /* 0x000000ff12057207 */ /* 0x000fe40001800000 */
[----:B-----5:R-:W-:Y:S01]  /*a340*/  IADD3 R14, P1, P0, R6, R8, R0 ;  /* 0x00000008060e7210 */ /* 0x020fe2000783e000 */
[----:B------:R-:W-:Y:S01]  /*a350*/  IMAD.IADD R8, R9, 0x1, R12 ;  /* 0x0000000109087824 */ /* 0x000fe200078e020c */
[----:B------:R-:W-:Y:S01]  /*a360*/  SHF.R.S32.HI R18, RZ, 0x1f, R0 ;  /* 0x0000001fff127819 */ /* 0x000fe20000011400 */
[----:B------:R-:W-:Y:S02]  /*a370*/  IMAD.IADD R13, R7, 0x1, R13 ;  /* 0x00000001070d7824 */ /* 0x000fe400078e020d */
[----:B------:R-:W-:-:S02]  /*a380*/  IMAD.MOV R9, RZ, RZ, -R4 ;  /* 0x000000ffff097224 */ /* 0x000fc400078e0a04 */
[-C--:B------:R-:W-:Y:S02]  /*a390*/  IMAD R12, R17, R5.reuse, RZ ;  /* 0x00000005110c7224 */ /* 0x080fe400078e02ff */
[----:B------:R-:W-:Y:S01]  /*a3a0*/  IMAD.WIDE.U32 R6, R16, R5, RZ ;  /* 0x0000000510067225 */ /* 0x000fe200078e00ff */
[----:B------:R-:W-:-:S03]  /*a3b0*/  IADD3.X R13, R13, R8, R18, P1, P0 ;  /* 0x000000080d0d7210 */ /* 0x000fc60000fe0412 */
[----:B------:R-:W-:Y:S01]  /*a3c0*/  IMAD R5, R9, c[0x0][0x4e8], R10 ;  /* 0x00013a0009057a24 */ /* 0x000fe200078e020a */
[----:B------:R-:W-:Y:S01]  /*a3d0*/  IADD3 R6, P1, P0, R4, R14, R6 ;  /* 0x0000000e04067210 */ /* 0x000fe2000783e006 */
[----:B------:R-:W-:Y:S01]  /*a3e0*/  IMAD.IADD R12, R7, 0x1, R12 ;  /* 0x00000001070c7824 */ /* 0x000fe200078e020c */
[----:B------:R-:W-:Y:S01]  /*a3f0*/  SHF.R.S32.HI R7, RZ, 0x1f, R4 ;  /* 0x0000001fff077819 */ /* 0x000fe20000011404 */
[----:B------:R-:W-:Y:S01]  /*a400*/  IMAD R4, R21, R5, RZ ;  /* 0x0000000515047224 */ /* 0x000fe200078e02ff */
[----:B------:R-:W-:Y:S02]  /*a410*/  SHF.R.S32.HI R8, RZ, 0x1f, R5 ;  /* 0x0000001fff087819 */ /* 0x000fe40000011405 */
[----:B------:R-:W-:Y:S01]  /*a420*/  IADD3.X R7, R7, R13, R12, P1, P0 ;  /* 0x0000000d07077210 */ /* 0x000fe20000fe040c */
[----:B------:R-:W-:Y:S02]  /*a430*/  IMAD.MOV.U32 R9, RZ, RZ, c[0x0][0x4a8] ;  /* 0x00012a00ff097624 */ /* 0x000fe400078e00ff */
[----:B------:R-:W-:-:S02]  /*a440*/  IMAD R8, R20, R8, R4 ;  /* 0x0000000814087224 */ /* 0x000fc400078e0204 */
[----:B------:R-:W-:Y:S01]  /*a450*/  IMAD.WIDE.U32 R4, R20, R5, R6 ;  /* 0x0000000514047225 */ /* 0x000fe200078e0006 */
[----:B------:R-:W-:-:S03]  /*a460*/  SEL R6, R9, c[0x0][0x450], P3 ;  /* 0x0001140009067a07 */ /* 0x000fc60001800000 */
[----:B------:R-:W-:Y:S01]  /*a470*/  IMAD.MOV.U32 R7, RZ, RZ, c[0x0][0x4ac] ;  /* 0x00012b00ff077624 */ /* 0x000fe200078e00ff */
[----:B------:R-:W-:Y:S01]  /*a480*/  LEA R6, P0, R4, R6, 0x2 ;  /* 0x0000000604067211 */ /* 0x000fe200078010ff */
[----:B------:R-:W-:-:S03]  /*a490*/  IMAD.IADD R5, R5, 0x1, R8 ;  /* 0x0000000105057824 */ /* 0x000fc600078e0208 */
[----:B------:R-:W-:-:S04]  /*a4a0*/  SEL R7, R7, c[0x0][0x454], P3 ;  /* 0x0001150007077a07 */ /* 0x000fc80001800000 */
[----:B------:R-:W-:Y:S01]  /*a4b0*/  LEA.HI.X R5, R4, R7, R5, 0x2, P0 ;  /* 0x0000000704057211 */ /* 0x000fe200000f1405 */
[----:B------:R-:W-:Y:S04]  /*a4c0*/  SHFL.IDX PT, R14, R6, RZ, 0x1c1f ;  /* 0x001c1fff060e7589 */ /* 0x000fe800000e0000 */
[----:B------:R-:W1:Y:S04]  /*a4d0*/  SHFL.IDX PT, R15, R5, RZ, 0x1c1f ;  /* 0x001c1fff050f7589 */ /* 0x000e6800000e0000 */
[----:B------:R-:W-:Y:S04]  /*a4e0*/  SHFL.IDX PT, R12, R6, 0x1, 0x1c1f ;  /* 0x003c1f00060c7f89 */ /* 0x000fe800000e0000 */
[----:B------:R-:W2:Y:S04]  /*a4f0*/  SHFL.IDX PT, R13, R5, 0x1, 0x1c1f ;  /* 0x003c1f00050d7f89 */ /* 0x000ea800000e0000 */
[----:B------:R-:W-:Y:S04]  /*a500*/  SHFL.IDX PT, R8, R6, 0x2, 0x1c1f ;  /* 0x005c1f0006087f89 */ /* 0x000fe800000e0000 */
[----:B------:R-:W3:Y:S04]  /*a510*/  SHFL.IDX PT, R9, R5, 0x2, 0x1c1f ;  /* 0x005c1f0005097f89 */ /* 0x000ee800000e0000 */
[----:B------:R4:W-:Y:S01]  /*a520*/  SHFL.IDX PT, R7, R5, 0x3, 0x1c1f ;  /* 0x007c1f0005077f89 */ /* 0x0009e200000e0000 */
[----:B------:R-:W-:-:S03]  /*a530*/  IMAD R4, R11, c[0x0][0x4e8], RZ ;  /* 0x00013a000b047a24 */ /* 0x000fc600078e02ff */
[----:B------:R-:W1:Y:S01]  /*a540*/  SHFL.IDX PT, R6, R6, 0x3, 0x1c1f ;  /* 0x007c1f0006067f89 */ /* 0x000e6200000e0000 */
[----:B------:R-:W-:Y:S01]  /*a550*/  LOP3.LUT P0, RZ, R29, 0x3, RZ, 0xc0, !PT ;  /* 0x000000031dff7812 */ /* 0x000fe2000780c0ff */
[----:B----4-:R-:W-:-:S05]  /*a560*/  IMAD R5, R25, 0x80, R30 ;  /* 0x0000008019057824 */ /* 0x010fca00078e021e */
[C---:B------:R-:W-:Y:S02]  /*a570*/  IADD3 R17, R5.reuse, 0x8, RZ ;  /* 0x0000000805117810 */ /* 0x040fe40007ffe0ff */
[C---:B------:R-:W-:Y:S02]  /*a580*/  IADD3 R16, R5.reuse, 0x40, RZ ;  /* 0x0000004005107810 */ /* 0x040fe40007ffe0ff */
[C---:B------:R-:W-:Y:S02]  /*a590*/  IADD3 R11, R5.reuse, 0x48, RZ ;  /* 0x00000048050b7810 */ /* 0x040fe40007ffe0ff */
[-C--:B------:R-:W-:Y:S02]  /*a5a0*/  ISETP.GE.OR P5, PT, R5, R4.reuse, P0 ;  /* 0x000000040500720c */ /* 0x080fe400007a6670 */
[-C--:B------:R-:W-:Y:S02]  /*a5b0*/  ISETP.GE.OR P4, PT, R17, R4.reuse, P0 ;  /* 0x000000041100720c */ /* 0x080fe40000786670 */
[----:B------:R-:W-:-:S02]  /*a5c0*/  ISETP.GE.OR P1, PT, R16, R4, P0 ;  /* 0x000000041000720c */ /* 0x000fc40000726670 */
[----:B------:R-:W-:-:S07]  /*a5d0*/  ISETP.GE.OR P0, PT, R11, R4, P0 ;  /* 0x000000040b00720c */ /* 0x000fce0000706670 */
[----:B-1----:R1:W-:Y:S01]  /*a5e0*/  @!P5 ST.E [R14.64], R22 ;  /* 0x000000160e00d985 */ /* 0x0023e2000c101906 */
[----:B------:R-:W-:-:S03]  /*a5f0*/  ISETP.GE.AND P5, PT, R11, R4, PT ;  /* 0x000000040b00720c */ /* 0x000fc60003fa6270 */
[----:B--2---:R1:W-:Y:S01]  /*a600*/  @!P4 ST.E [R12.64], R23 ;  /* 0x000000170c00c985 */ /* 0x0043e2000c101906 */
[----:B------:R-:W-:-:S03]  /*a610*/  ISETP.GE.AND P4, PT, R16, R4, PT ;  /* 0x000000041000720c */ /* 0x000fc60003f86270 */
[----:B---3--:R1:W-:Y:S01]  /*a620*/  @!P1 ST.E [R8.64], R24 ;  /* 0x0000001808009985 */ /* 0x0083e2000c101906 */
[----:B------:R-:W-:-:S03]  /*a630*/  ISETP.GE.AND P1, PT, R5, R4, PT ;  /* 0x000000040500720c */ /* 0x000fc60003f26270 */
[----:B------:R1:W-:Y:S01]  /*a640*/  @!P0 ST.E [R6.64], R19 ;  /* 0x0000001306008985 */ /* 0x0003e2000c101906 */
[----:B------:R-:W-:Y:S01]  /*a650*/  ISETP.GE.AND P0, PT, R17, R4, PT ;  /* 0x000000041100720c */ /* 0x000fe20003f06270 */
[----:B------:R-:W-:Y:S05]  /*a660*/  @P3 BRA `(.L_x_84) ;  /* 0x000008b000003947 */ /* 0x000fea0003800000 */
[----:B------:R-:W2:Y:S01]  /*a670*/  LDL R20, [R1+0x5c] ;  /* 0x00005c0001147983 */ /* 0x000ea20000100800 */
[----:B------:R-:W-:Y:S01]  /*a680*/  IMAD R5, R18, c[0x0][0x3a0], RZ ;  /* 0x0000e80012057a24 */ /* 0x000fe200078e02ff */
[----:B-1----:R-:W-:Y:S01]  /*a690*/  LEA R8, R235, R238, 0x5 ;  /* 0x000000eeeb087211 */ /* 0x002fe200078e28ff */
[----:B------:R-:W-:-:S03]  /*a6a0*/  IMAD.WIDE.U32 R6, R0, c[0x0][0x3a0], RZ ;  /* 0x0000e80000067a25 */ /* 0x000fc600078e00ff */
[----:B------:R-:W-:Y:S01]  /*a6b0*/  LEA R8, R25, R8, 0x7 ;  /* 0x0000000819087211 */ /* 0x000fe200078e38ff */
[----:B------:R-:W-:-:S03]  /*a6c0*/  IMAD R0, R0, c[0x0][0x3a4], R5 ;  /* 0x0000e90000007a24 */ /* 0x000fc600078e0205 */
[----:B------:R-:W-:Y:S01]  /*a6d0*/  MOV R5, R8 ;  /* 0x0000000800057202 */ /* 0x000fe20000000f00 */
[----:B------:R-:W-:Y:S01]  /*a6e0*/  @P2 IMAD.HI.U32 R9, R8, c[0x0][0x4ec], RZ ;  /* 0x00013b0008092a27 */ /* 0x000fe200078e00ff */
[----:B------:R-:W-:Y:S02]  /*a6f0*/  IADD3 R7, R7, R0, RZ ;  /* 0x0000000007077210 */ /* 0x000fe40007ffe0ff */
[----:B------:R-:W-:Y:S02]  /*a700*/  SHF.R.S32.HI R0, RZ, 0x1f, R2 ;  /* 0x0000001fff007819 */ /* 0x000fe40000011402 */
[----:B------:R-:W-:Y:S01]  /*a710*/  @P2 SHF.R.U32.HI R5, RZ, c[0x0][0x4f0], R9 ;  /* 0x00013c00ff052a19 */ /* 0x000fe20000011609 */
[----:B------:R-:W-:-:S04]  /*a720*/  IMAD.WIDE.U32 R6, R3, c[0x0][0x3e8], R6 ;  /* 0x0000fa0003067a25 */ /* 0x000fc800078e0006 */
[----:B------:R-:W-:Y:S02]  /*a730*/  IMAD R7, R3, c[0x0][0x3ec], R7 ;  /* 0x0000fb0003077a24 */ /* 0x000fe400078e0207 */
[----:B------:R-:W-:-:S04]  /*a740*/  IMAD R3, R0, c[0x0][0x3f0], RZ ;  /* 0x0000fc0000037a24 */ /* 0x000fc800078e02ff */
[C---:B------:R-:W-:Y:S02]  /*a750*/  IMAD R9, R2.reuse, c[0x0][0x3f4], R3 ;  /* 0x0000fd0002097a24 */ /* 0x040fe400078e0203 */
[----:B------:R-:W-:Y:S01]  /*a760*/  IMAD.WIDE.U32 R2, R2, c[0x0][0x3f0], R6 ;  /* 0x0000fc0002027a25 */ /* 0x000fe200078e0006 */
[----:B------:R-:W-:-:S04]  /*a770*/  SHF.R.S32.HI R6, RZ, 0x1f, R5 ;  /* 0x0000001fff067819 */ /* 0x000fc80000011405 */
[----:B------:R-:W-:Y:S01]  /*a780*/  IADD3 R3, R3, R9, RZ ;  /* 0x0000000903037210 */ /* 0x000fe20007ffe0ff */
[----:B------:R-:W-:-:S04]  /*a790*/  IMAD R6, R6, c[0x0][0x3e0], RZ ;  /* 0x0000f80006067a24 */ /* 0x000fc800078e02ff */
[C---:B------:R-:W-:Y:S02]  /*a7a0*/  IMAD R6, R5.reuse, c[0x0][0x3e4], R6 ;  /* 0x0000f90005067a24 */ /* 0x040fe400078e0206 */
[----:B------:R-:W-:-:S05]  /*a7b0*/  IMAD.WIDE.U32 R2, R5, c[0x0][0x3e0], R2 ;  /* 0x0000f80005027a25 */ /* 0x000fca00078e0002 */
[----:B------:R-:W-:Y:S02]  /*a7c0*/  IADD3 R3, R3, R6, RZ ;  /* 0x0000000603037210 */ /* 0x000fe40007ffe0ff */
[----:B--2---:R-:W-:-:S05]  /*a7d0*/  SHF.L.U32 R0, R20, 0x1, RZ ;  /* 0x0000000114007819 */ /* 0x004fca00000006ff */
[----:B------:R-:W1:Y:S04]  /*a7e0*/  LDS.128 R24, [R0+0x80] ;  /* 0x0000800000187984 */ /* 0x000e680000000c00 */
[----:B------:R-:W2:Y:S04]  /*a7f0*/  LDS.128 R40, [R0+0x880] ;  /* 0x0008800000287984 */ /* 0x000ea80000000c00 */
[----:B------:R-:W3:Y:S04]  /*a800*/  LDS.128 R52, [R0+0x1080] ;  /* 0x0010800000347984 */ /* 0x000ee80000000c00 */
[----:B------:R-:W4:Y:S04]  /*a810*/  LDS.128 R64, [R0+0x1880] ;  /* 0x0018800000407984 */ /* 0x000f280000000c00 */
[----:B------:R-:W1:Y:S04]  /*a820*/  LDS.128 R20, [R0+0x2080] ;  /* 0x0020800000147984 */ /* 0x000e680000000c00 */
[----:B------:R-:W1:Y:S04]  /*a830*/  LDS.128 R36, [R0+0x2880] ;  /* 0x0028800000247984 */ /* 0x000e680000000c00 */
[----:B------:R-:W1:Y:S04]  /*a840*/  LDS.128 R48, [R0+0x3080] ;  /* 0x0030800000307984 */ /* 0x000e680000000c00 */
[----:B------:R-:W1:Y:S04]  /*a850*/  LDS.128 R60, [R0+0x3880] ;  /* 0x00388000003c7984 */ /* 0x000e680000000c00 */
[----:B------:R-:W1:Y:S04]  /*a860*/  LDS.128 R16, [R0+0x4080] ;  /* 0x0040800000107984 */ /* 0x000e680000000c00 */
[----:B------:R-:W1:Y:S04]  /*a870*/  LDS.128 R32, [R0+0x4880] ;  /* 0x0048800000207984 */ /* 0x000e680000000c00 */
[----:B------:R-:W1:Y:S04]  /*a880*/  LDS.128 R44, [R0+0x5080] ;  /* 0x00508000002c7984 */ /* 0x000e680000000c00 */
[----:B------:R5:W1:Y:S02]  /*a890*/  LDS.128 R56, [R0+0x5880] ;  /* 0x0058800000387984 */ /* 0x000a640000000c00 */
[----:B-----5:R-:W-:-:S05]  /*a8a0*/  IADD3 R0, -R5, RZ, RZ ;  /* 0x000000ff05007210 */ /* 0x020fca0007ffe1ff */
[----:B------:R-:W-:-:S04]  /*a8b0*/  IMAD R0, R0, c[0x0][0x4e8], R8 ;  /* 0x00013a0000007a24 */ /* 0x000fc800078e0208 */
[----:B------:R-:W-:Y:S01]  /*a8c0*/  IMAD.WIDE.U32 R2, R0, c[0x0][0x3d8], R2 ;  /* 0x0000f60000027a25 */ /* 0x000fe200078e0002 */
[----:B------:R-:W-:-:S04]  /*a8d0*/  SHF.R.S32.HI R5, RZ, 0x1f, R0 ;  /* 0x0000001fff057819 */ /* 0x000fc80000011400 */
[----:B------:R-:W-:Y:S01]  /*a8e0*/  LEA R12, P0, R2, c[0x0][0x380], 0x1 ;  /* 0x0000e000020c7a11 */ /* 0x000fe200078008ff */
[----:B------:R-:W-:-:S04]  /*a8f0*/  IMAD R5, R5, c[0x0][0x3d8], RZ ;  /* 0x0000f60005057a24 */ /* 0x000fc800078e02ff */
[----:B------:R-:W-:-:S05]  /*a900*/  IMAD R0, R0, c[0x0][0x3dc], R5 ;  /* 0x0000f70000007a24 */ /* 0x000fca00078e0205 */
[----:B------:R-:W-:-:S04]  /*a910*/  IADD3 R0, R3, R0, RZ ;  /* 0x0000000003007210 */ /* 0x000fc80007ffe0ff */
[----:B------:R-:W-:Y:S01]  /*a920*/  LEA.HI.X R10, R2, c[0x0][0x384], R0, 0x1, P0 ;  /* 0x0000e100020a7a11 */ /* 0x000fe200000f0c00 */
[----:B------:R-:W-:Y:S05]  /*a930*/  BRA.DIV ~URZ, `(.L_x_85) ;  /* 0x000048c27f007947 */ /* 0x000fea000b800000 */
[----:B-1234-:R1:W2:Y:S02]  /*a940*/  SHFL.IDX PT, R5, R10, RZ, 0x1c1f ;  /* 0x001c1fff0a057589 */ /* 0x01e2a400000e0000 */
.L_x_168:
[----:B------:R-:W-:Y:S05]  /*a950*/  BRA.DIV ~URZ, `(.L_x_86) ;  /* 0x000049127f007947 */ /* 0x000fea000b800000 */
[----:B------:R3:W4:Y:S02]  /*a960*/  SHFL.IDX PT, R0, R12, RZ, 0x1c1f ;  /* 0x001c1fff0c007589 */ /* 0x00072400000e0000 */
.L_x_169:
[----:B------:R-:W5:Y:S01]  /*a970*/  LDL.LU R2, [R1+0x4] ;  /* 0x0000040001027983 */ /* 0x000f620000300800 */
[----:B------:R-:W-:Y:S01]  /*a980*/  BSSY B0, `(.L_x_87) ;  /* 0x0000013000007945 */ /* 0x000fe20003800000 */
[----:B-----5:R-:W-:-:S04]  /*a990*/  LEA R11, R2, R238, 0x7 ;  /* 0x000000ee020b7211 */ /* 0x020fc800078e38ff */
[----:B------:R-:W-:-:S13]  /*a9a0*/  ISETP.GE.AND P0, PT, R11, R4, PT ;  /* 0x000000040b00720c */ /* 0x000fda0003f06270 */
[----:B------:R-:W-:Y:S05]  /*a9b0*/  @P0 BRA `(.L_x_88) ;  /* 0x000000f000000947 */ /* 0x000fea0003800000 */
[----:B------:R-:W-:Y:S02]  /*a9c0*/  ISETP.GE.AND P5, PT, R204, c[0x0][0x3c8], PT ;  /* 0x0000f200cc007a0c */ /* 0x000fe40003fa6270 */
[----:B------:R-:W-:Y:S02]  /*a9d0*/  ISETP.GE.AND P4, PT, R236, c[0x0][0x3c8], PT ;  /* 0x0000f200ec007a0c */ /* 0x000fe40003f86270 */
[----:B------:R-:W-:Y:S02]  /*a9e0*/  ISETP.GE.AND P3, PT, R237, c[0x0][0x3c8], PT ;  /* 0x0000f200ed007a0c */ /* 0x000fe40003f66270 */
[----:B------:R-:W-:Y:S02]  /*a9f0*/  SHF.R.S32.HI R15, RZ, 0x1f, R204 ;  /* 0x0000001fff0f7819 */ /* 0x000fe400000114cc */
[----:B------:R-:W-:Y:S02]  /*aa00*/  SHF.R.S32.HI R14, RZ, 0x1f, R236 ;  /* 0x0000001fff0e7819 */ /* 0x000fe400000114ec */
[----:B------:R-:W-:-:S03]  /*aa10*/  SHF.R.S32.HI R13, RZ, 0x1f, R237 ;  /* 0x0000001fff0d7819 */ /* 0x000fc600000114ed */
[-C--:B----4-:R-:W-:Y:S02]  /*aa20*/  @!P5 LEA R8, P2, R204, R0.reuse, 0x1 ;  /* 0x00000000cc08d211 */ /* 0x090fe400078408ff */
[-C--:B------:R-:W-:Y:S02]  /*aa30*/  @!P4 LEA R6, P1, R236, R0.reuse, 0x1 ;  /* 0x00000000ec06c211 */ /* 0x080fe400078208ff */
[C---:B------:R-:W-:Y:S02]  /*aa40*/  @!P3 LEA R2, P0, R237.reuse, R0, 0x1 ;  /* 0x00000000ed02b211 */ /* 0x040fe400078008ff */
[-C--:B--2---:R-:W-:Y:S02]  /*aa50*/  @!P5 LEA.HI.X R9, R204, R5.reuse, R15, 0x1, P2 ;  /* 0x00000005cc09d211 */ /* 0x084fe400010f0c0f */
[-C--:B------:R-:W-:Y:S02]  /*aa60*/  @!P4 LEA.HI.X R7, R236, R5.reuse, R14, 0x1, P1 ;  /* 0x00000005ec07c211 */ /* 0x080fe400008f0c0e */
[----:B------:R-:W-:Y:S01]  /*aa70*/  @!P3 LEA.HI.X R3, R237, R5, R13, 0x1, P0 ;  /* 0x00000005ed03b211 */ /* 0x000fe200000f0c0d */
[----:B------:R2:W-:Y:S04]  /*aa80*/  @!P5 ST.E.128 [R8.64], R24 ;  /* 0x000000180800d985 */ /* 0x0005e8000c101d06 */
[----:B------:R2:W-:Y:S04]  /*aa90*/  @!P4 ST.E.128 [R6.64], R20 ;  /* 0x000000140600c985 */ /* 0x0005e8000c101d06 */
[----:B------:R2:W-:Y:S02]  /*aaa0*/  @!P3 ST.E.128 [R2.64], R16 ;  /* 0x000000100200b985 */ /* 0x0005e4000c101d06 */
.L_x_88:
[----:B------:R-:W-:Y:S05]  /*aab0*/  BSYNC B0 ;  /* 0x0000000000007941 */ /* 0x000fea0003800000 */
.L_x_87:
[----:B------:R-:W-:Y:S05]  /*aac0*/  BRA.DIV ~URZ, `(.L_x_89) ;  /* 0x000048127f007947 */ /* 0x000fea000b800000 */
[----:B--2---:R2:W1:Y:S04]  /*aad0*/  SHFL.IDX PT, R5, R10, 0x1, 0x1c1f ;  /* 0x003c1f000a057f89 */ /* 0x00446800000e0000 */
[----:B----4-:R2:W4:Y:S02]  /*aae0*/  SHFL.IDX PT, R0, R12, 0x1, 0x1c1f ;  /* 0x003c1f000c007f89 */ /* 0x01052400000e0000 */
.L_x_170:
[----:B------:R-:W-:Y:S01]  /*aaf0*/  IADD3 R2, R11, 0x20, RZ ;  /* 0x000000200b027810 */ /* 0x000fe20007ffe0ff */
[----:B------:R-:W-:Y:S03]  /*ab00*/  BSSY B0, `(.L_x_90) ;  /* 0x0000012000007945 */ /* 0x000fe60003800000 */
        /* <DEDUP_REMOVED lines=11> */
[-C--:B-1----:R-:W-:Y:S02]  /*abc0*/  @!P2 LEA.HI.X R9, R204, R5.reuse, R15, 0x1, P5 ;  /* 0x00000005cc09a211 */ /* 0x082fe400028f0c0f */
[-C--:B------:R-:W-:Y:S02]  /*abd0*/  @!P1 LEA.HI.X R7, R236, R5.reuse, R14, 0x1, P4 ;  /* 0x00000005ec079211 */ /* 0x080fe400020f0c0e */
[----:B------:R-:W-:Y:S01]  /*abe0*/  @!P0 LEA.HI.X R3, R237, R5, R13, 0x1, P3 ;  /* 0x00000005ed038211 */ /* 0x000fe200018f0c0d */
[----:B------:R1:W-:Y:S04]  /*abf0*/  @!P2 ST.E.128 [R8.64], R40 ;  /* 0x000000280800a985 */ /* 0x0003e8000c101d06 */
[----:B------:R1:W-:Y:S04]  /*ac00*/  @!P1 ST.E.128 [R6.64], R36 ;  /* 0x0000002406009985 */ /* 0x0003e8000c101d06 */
[----:B------:R1:W-:Y:S02]  /*ac10*/  @!P0 ST.E.128 [R2.64], R32 ;  /* 0x0000002002008985 */ /* 0x0003e4000c101d06 */
.L_x_91:
[----:B------:R-:W-:Y:S05]  /*ac20*/  BSYNC B0 ;  /* 0x0000000000007941 */ /* 0x000fea0003800000 */
.L_x_90:
[----:B------:R-:W-:Y:S05]  /*ac30*/  BRA.DIV ~URZ, `(.L_x_92) ;  /* 0x000047727f007947 */ /* 0x000fea000b800000 */
[----:B-1----:R1:W2:Y:S02]  /*ac40*/  SHFL.IDX PT, R5, R10, 0x2, 0x1c1f ;  /* 0x005c1f000a057f89 */ /* 0x0022a400000e0000 */
.L_x_171:
[----:B------:R-:W-:Y:S05]  /*ac50*/  BRA.DIV ~URZ, `(.L_x_93) ;  /* 0x000047c27f007947 */ /* 0x000fea000b800000 */
[----:B----4-:R4:W1:Y:S02]  /*ac60*/  SHFL.IDX PT, R0, R12, 0x2, 0x1c1f ;  /* 0x005c1f000c007f89 */ /* 0x01086400000e0000 */
.L_x_172:
        /* <DEDUP_REMOVED lines=10> */
[-C--:B-1----:R-:W-:Y:S02]  /*ad10*/  @!P2 LEA R8, P5, R204, R0.reuse, 0x1 ;  /* 0x00000000cc08a211 */ /* 0x082fe400078a08ff */
        /* <DEDUP_REMOVED lines=8> */
.L_x_95:
[----:B------:R-:W-:Y:S05]  /*ada0*/  BSYNC B0 ;  /* 0x0000000000007941 */ /* 0x000fea0003800000 */
.L_x_94:
[----:B------:R-:W-:Y:S05]  /*adb0*/  BRA.DIV ~URZ, `(.L_x_96) ;  /* 0x000046d27f007947 */ /* 0x000fea000b800000 */
[----:B-1----:R1:W3:Y:S04]  /*adc0*/  SHFL.IDX PT, R6, R10, 0x3, 0x1c1f ;  /* 0x007c1f000a067f89 */ /* 0x0022e800000e0000 */
[----:B------:R1:W4:Y:S02]  /*add0*/  SHFL.IDX PT, R0, R12, 0x3, 0x1c1f ;  /* 0x007c1f000c007f89 */ /* 0x00032400000e0000 */
.L_x_173:
[----:B------:R-:W-:-:S04]  /*ade0*/  IADD3 R2, R11, 0x60, RZ ;  /* 0x000000600b027810 */ /* 0x000fc80007ffe0ff */
[----:B------:R-:W-:-:S13]  /*adf0*/  ISETP.GE.AND P0, PT, R2, R4, PT ;  /* 0x000000040200720c */ /* 0x000fda0003f06270 */
[----:B------:R-:W-:Y:S05]  /*ae00*/  @P0 BRA `(.L_x_97) ;  /* 0x000023c000000947 */ /* 0x000fea0003800000 */
[----:B------:R-:W-:Y:S02]  /*ae10*/  ISETP.GE.AND P1, PT, R204, c[0x0][0x3c8], PT ;  /* 0x0000f200cc007a0c */ /* 0x000fe40003f26270 */
[----:B------:R-:W-:Y:S02]  /*ae20*/  ISETP.GE.AND P0, PT, R236, c[0x0][0x3c8], PT ;  /* 0x0000f200ec007a0c */ /* 0x000fe40003f06270 */
[----:B------:R-:W-:Y:S02]  /*ae30*/  SHF.R.S32.HI R8, RZ, 0x1f, R204 ;  /* 0x0000001fff087819 */ /* 0x000fe400000114cc */
[----:B------:R-:W-:-:S07]  /*ae40*/  SHF.R.S32.HI R7, RZ, 0x1f, R236 ;  /* 0x0000001fff077819 */ /* 0x000fce00000114ec */
[-C--:B----4-:R-:W-:Y:S02]  /*ae50*/  @!P1 LEA R4, P3, R204, R0.reuse, 0x1 ;  /* 0x00000000cc049211 */ /* 0x090fe400078608ff */
[----:B------:R-:W-:Y:S02]  /*ae60*/  @!P0 LEA R2, P2, R236, R0, 0x1 ;  /* 0x00000000ec028211 */ /* 0x000fe400078408ff */
[-C--:B--23--:R-:W-:Y:S02]  /*ae70*/  @!P1 LEA.HI.X R5, R204, R6.reuse, R8, 0x1, P3 ;  /* 0x00000006cc059211 */ /* 0x08cfe400018f0c08 */
[----:B------:R-:W-:-:S03]  /*ae80*/  @!P0 LEA.HI.X R3, R236, R6, R7, 0x1, P2 ;  /* 0x00000006ec038211 */ /* 0x000fc600010f0c07 */
[----:B------:R2:W-:Y:S04]  /*ae90*/  @!P1 ST.E.128 [R4.64], R64 ;  /* 0x0000004004009985 */ /* 0x0005e8000c101d06 */
[----:B------:R2:W-:Y:S01]  /*aea0*/  @!P0 ST.E.128 [R2.64], R60 ;  /* 0x0000003c02008985 */ /* 0x0005e2000c101d06 */
[----:B------:R-:W-:-:S13]  /*aeb0*/  ISETP.GE.AND P0, PT, R237, c[0x0][0x3c8], PT ;  /* 0x0000f200ed007a0c */ /* 0x000fda0003f06270 */
[----:B------:R-:W-:Y:S05]  /*aec0*/  @P0 BRA `(.L_x_97) ;  /* 0x0000230000000947 */ /* 0x000fea0003800000 */
[----:B------:R-:W-:Y:S02]  /*aed0*/  SHF.R.S32.HI R7, RZ, 0x1f, R237 ;  /* 0x0000001fff077819 */ /* 0x000fe400000114ed */
[----:B--2---:R-:W-:-:S04]  /*aee0*/  LEA R2, P0, R237, R0, 0x1 ;  /* 0x00000000ed027211 */ /* 0x004fc800078008ff */
[----:B------:R-:W-:-:S05]  /*aef0*/  LEA.HI.X R3, R237, R6, R7, 0x1, P0 ;  /* 0x00000006ed037211 */ /* 0x000fca00000f0c07 */
[----:B------:R2:W-:Y:S01]  /*af00*/  ST.E.128 [R2.64], R56 ;  /* 0x0000003802007985 */ /* 0x0005e2000c101d06 */
[----:B------:R-:W-:Y:S05]  /*af10*/  BRA `(.L_x_97) ;  /* 0x000022b000007947 */ /* 0x000fea0003800000 */
.L_x_84:
[----:B-1----:R-:W2:Y:S01]  /*af20*/  LDL.LU R8, [R1+0x58] ;  /* 0x0000580001087983 */ /* 0x002ea20000300800 */
[----:B------:R-:W-:Y:S02]  /*af30*/  IMAD R6, R18, c[0x0][0x408], RZ ;  /* 0x0001020012067a24 */ /* 0x000fe400078e02ff */
[----:B------:R-:W-:-:S04]  /*af40*/  IMAD.WIDE.U32 R4, R0, c[0x0][0x408], RZ ;  /* 0x0001020000047a25 */ /* 0x000fc800078e00ff */
[----:B------:R-:W-:Y:S02]  /*af50*/  IMAD R0, R0, c[0x0][0x40c], R6 ;  /* 0x0001030000007a24 */ /* 0x000fe400078e0206 */
[----:B------:R-:W-:-:S03]  /*af60*/  @P2 IMAD.HI.U32 R7, R10, c[0x0][0x4ec], RZ ;  /* 0x00013b000a072a27 */ /* 0x000fc600078e00ff */
[----:B------:R-:W-:Y:S02]  /*af70*/  IADD3 R5, R5, R0, RZ ;  /* 0x0000000005057210 */ /* 0x000fe40007ffe0ff */
[----:B------:R-:W-:-:S03]  /*af80*/  SHF.R.S32.HI R0, RZ, 0x1f, R2 ;  /* 0x0000001fff007819 */ /* 0x000fc60000011402 */
[----:B------:R-:W-:-:S04]  /*af90*/  IMAD.WIDE.U32 R4, R3, c[0x0][0x438], R4 ;  /* 0x00010e0003047a25 */ /* 0x000fc800078e0004 */
[----:B------:R-:W-:Y:S02]  /*afa0*/  IMAD R0, R0, c[0x0][0x440], RZ ;  /* 0x0001100000007a24 */ /* 0x000fe400078e02ff */
[----:B------:R-:W-:Y:S02]  /*afb0*/  IMAD R5, R3, c[0x0][0x43c], R5 ;  /* 0x00010f0003057a24 */ /* 0x000fe400078e0205 */
[C---:B------:R-:W-:Y:S01]  /*afc0*/  IMAD R6, R2.reuse, c[0x0][0x444], R0 ;  /* 0x0001110002067a24 */ /* 0x040fe200078e0200 */
[----:B------:R-:W-:Y:S01]  /*afd0*/  MOV R0, R10 ;  /* 0x0000000a00007202 */ /* 0x000fe20000000f00 */
[----:B------:R-:W-:Y:S01]  /*afe0*/  IMAD.WIDE.U32 R2, R2, c[0x0][0x440], R4 ;  /* 0x0001100002027a25 */ /* 0x000fe200078e0004 */
[----:B------:R-:W-:-:S04]  /*aff0*/  @P2 SHF.R.U32.HI R0, RZ, c[0x0][0x4f0], R7 ;  /* 0x00013c00ff002a19 */ /* 0x000fc80000011607 */
[----:B------:R-:W-:Y:S02]  /*b000*/  IADD3 R3, R3, R6, RZ ;  /* 0x0000000603037210 */ /* 0x000fe40007ffe0ff */
[----:B------:R-:W-:Y:S02]  /*b010*/  SHF.R.S32.HI R5, RZ, 0x1f, R0 ;  /* 0x0000001fff057819 */ /* 0x000fe40000011400 */
[----:B------:R-:W-:-:S03]  /*b020*/  IADD3 R4, -R0, RZ, RZ ;  /* 0x000000ff00047210 */ /* 0x000fc60007ffe1ff */
[----:B------:R-:W-:Y:S02]  /*b030*/  IMAD R5, R5, c[0x0][0x430], RZ ;  /* 0x00010c0005057a24 */ /* 0x000fe400078e02ff */
[----:B------:R-:W-:Y:S02]  /*b040*/  IMAD R4, R4, c[0x0][0x4e8], R10 ;  /* 0x00013a0004047a24 */ /* 0x000fe400078e020a */
[----:B------:R-:W-:Y:S02]  /*b050*/  IMAD R5, R0, c[0x0][0x434], R5 ;  /* 0x00010d0000057a24 */ /* 0x000fe400078e0205 */
[----:B--2---:R-:W-:-:S04]  /*b060*/  IMAD.WIDE.U32 R2, R8, c[0x0][0x448], R2 ;  /* 0x0001120008027a25 */ /* 0x004fc800078e0002 */
[----:B------:R-:W-:-:S04]  /*b070*/  IMAD R3, R8, c[0x0][0x44c], R3 ;  /* 0x0001130008037a24 */ /* 0x000fc800078e0203 */
[----:B------:R-:W-:Y:S01]  /*b080*/  IMAD.WIDE.U32 R2, R0, c[0x0][0x430], R2 ;  /* 0x00010c0000027a25 */ /* 0x000fe200078e0002 */
[----:B------:R-:W-:-:S04]  /*b090*/  SHF.R.S32.HI R0, RZ, 0x1f, R4 ;  /* 0x0000001fff007819 */ /* 0x000fc80000011404 */
[----:B------:R-:W-:Y:S01]  /*b0a0*/  IADD3 R3, R3, R5, RZ ;  /* 0x0000000503037210 */ /* 0x000fe20007ffe0ff */
[----:B------:R-:W-:-:S04]  /*b0b0*/  IMAD R0, R0, c[0x0][0x428], RZ ;  /* 0x00010a0000007a24 */ /* 0x000fc800078e02ff */
[----:B------:R-:W-:-:S04]  /*b0c0*/  IMAD.WIDE.U32 R2, R4, c[0x0][0x428], R2 ;  /* 0x00010a0004027a25 */ /* 0x000fc800078e0002 */
[----:B------:R-:W-:Y:S01]  /*b0d0*/  IMAD R4, R4, c[0x0][0x42c], R0 ;  /* 0x00010b0004047a24 */ /* 0x000fe200078e0200 */
[----:B------:R-:W-:-:S04]  /*b0e0*/  LEA R12, P2, R2, c[0x0][0x400], 0x2 ;  /* 0x00010000020c7a11 */ /* 0x000fc800078410ff */
[----:B------:R-:W-:-:S04]  /*b0f0*/  IADD3 R4, R3, R4, RZ ;  /* 0x0000000403047210 */ /* 0x000fc80007ffe0ff */
[----:B------:R-:W-:Y:S01]  /*b100*/  LEA.HI.X R5, R2, c[0x0][0x404], R4, 0x2, P2 ;  /* 0x0001010002057a11 */ /* 0x000fe200010f1404 */
[----:B------:R-:W-:Y:S05]  /*b110*/  BRA.DIV ~URZ, `(.L_x_98) ;  /* 0x000044427f007947 */ /* 0x000fea000b800000 */
[----:B------:R1:W2:Y:S02]  /*b120*/  SHFL.IDX PT, R4, R5, RZ, 0x1c1f ;  /* 0x001c1fff05047589 */ /* 0x0002a400000e0000 */
.L_x_174:
[----:B------:R-:W-:Y:S05]  /*b130*/  BRA.DIV ~URZ, `(.L_x_99) ;  /* 0x000044927f007947 */ /* 0x000fea000b800000 */
[----:B------:R3:W4:Y:S02]  /*b140*/  SHFL.IDX PT, R0, R12, RZ, 0x1c1f ;  /* 0x001c1fff0c007589 */ /* 0x00072400000e0000 */
.L_x_175:
[----:B------:R-:W-:Y:S01]  /*b150*/  BSSY B0, `(.L_x_100) ;  /* 0x000004a000007945 */ /* 0x000fe20003800000 */
[----:B------:R-:W-:Y:S05]  /*b160*/  @P1 BRA `(.L_x_101) ;  /* 0x0000048000001947 */ /* 0x000fea0003800000 */
[----:B------:R-:W5:Y:S04]  /*b170*/  LDL R6, [R1+0x4c] ;  /* 0x00004c0001067983 */ /* 0x000f680000100800 */
[----:B---3--:R-:W3:Y:S04]  /*b180*/  LDL R16, [R1+0x38] ;  /* 0x0000380001107983 */ /* 0x008ee80000100800 */
[----:B----4-:R-:W4:Y:S04]  /*b190*/  LDL R11, [R1+0x34] ;  /* 0x00003400010b7983 */ /* 0x010f280000100800 */
[----:B--2---:R-:W2:Y:S04]  /*b1a0*/  LDL R18, [R1+0x88] ;  /* 0x0000880001127983 */ /* 0x004ea80000100800 */
[----:B------:R-:W2:Y:S04]  /*b1b0*/  LDL R14, [R1+0x84] ;  /* 0x00008400010e7983 */ /* 0x000ea80000100800 */
        /* <DEDUP_REMOVED lines=13> */
[----:B------:R-:W2:Y:S01]  /*b290*/  LDL R10, [R1+0x10] ;  /* 0x00001000010a7983 */ /* 0x000ea20000100800 */
[----:B-----5:R-:W-:-:S02]  /*b2a0*/  ISETP.GE.AND P6, PT, R6, c[0x0][0x3c8], PT ;  /* 0x0000f20006007a0c */ /* 0x020fc40003fc6270 */
[----:B---3--:R-:W-:-:S11]  /*b2b0*/  ISETP.GE.AND P3, PT, R16, c[0x0][0x3c8], PT ;  /* 0x0000f20010007a0c */ /* 0x008fd60003f66270 */
[----:B------:R-:W-:Y:S02]  /*b2c0*/  @!P6 IMAD.MOV.U32 R2, RZ, RZ, R0 ;  /* 0x000000ffff02e224 */ /* 0x000fe400078e0000 */
[----:B------:R-:W-:Y:S01]  /*b2d0*/  @!P6 IMAD.MOV.U32 R3, RZ, RZ, R4 ;  /* 0x000000ffff03e224 */ /* 0x000fe200078e0004 */
[----:B----4-:R-:W-:-:S03]  /*b2e0*/  ISETP.GE.AND P1, PT, R11, c[0x0][0x3c8], PT ;  /* 0x0000f2000b007a0c */ /* 0x010fc60003f26270 */
[----:B------:R-:W-:Y:S01]  /*b2f0*/  @!P6 IMAD.WIDE R6, R6, 0x4, R2 ;  /* 0x000000040606e825 */ /* 0x000fe200078e0202 */
[----:B------:R-:W-:-:S04]  /*b300*/  @!P3 LEA R2, P2, R16, R0, 0x2 ;  /* 0x000000001002b211 */ /* 0x000fc800078410ff */
[----:B--2---:R-:W-:Y:S02]  /*b310*/  @!P3 LEA.HI.X R3, R16, R4, R18, 0x2, P2 ;  /* 0x000000041003b211 */ /* 0x004fe400010f1412 */
[----:B------:R-:W2:Y:S04]  /*b320*/  LDL R18, [R1+0x6c] ;  /* 0x00006c0001127983 */ /* 0x000ea80000100800 */
[----:B------:R3:W-:Y:S04]  /*b330*/  @!P6 ST.E.64 [R6.64], R128 ;  /* 0x000000800600e985 */ /* 0x0007e8000c101b06 */
[----:B------:R-:W4:Y:S01]  /*b340*/  LDL R16, [R1+0x68] ;  /* 0x0000680001107983 */ /* 0x000f220000100800 */
[----:B---3--:R-:W-:-:S04]  /*b350*/  @!P1 LEA R6, P2, R11, R0, 0x2 ;  /* 0x000000000b069211 */ /* 0x008fc800078410ff */
[----:B------:R-:W-:Y:S02]  /*b360*/  @!P1 LEA.HI.X R7, R11, R4, R14, 0x2, P2 ;  /* 0x000000040b079211 */ /* 0x000fe400010f140e */
[----:B------:R-:W3:Y:S04]  /*b370*/  LDL R14, [R1+0x64] ;  /* 0x00006400010e7983 */ /* 0x000ee80000100800 */
[----:B------:R-:W5:Y:S01]  /*b380*/  LDL R11, [R1+0x60] ;  /* 0x00006000010b7983 */ /* 0x000f620000100800 */
[----:B------:R-:W-:-:S03]  /*b390*/  ISETP.GE.AND P6, PT, R25, c[0x0][0x3c8], PT ;  /* 0x0000f20019007a0c */ /* 0x000fc60003fc6270 */
[----:B------:R1:W-:Y:S01]  /*b3a0*/  @!P3 ST.E.64 [R2.64], R124 ;  /* 0x0000007c0200b985 */ /* 0x0003e2000c101b06 */
[----:B------:R-:W-:-:S03]  /*b3b0*/  ISETP.GE.AND P3, PT, R23, c[0x0][0x3c8], PT ;  /* 0x0000f20017007a0c */ /* 0x000fc60003f66270 */
[----:B------:R1:W-:Y:S01]  /*b3c0*/  @!P1 ST.E.64 [R6.64], R120 ;  /* 0x0000007806009985 */ /* 0x0003e2000c101b06 */
[----:B------:R-:W-:-:S05]  /*b3d0*/  ISETP.GE.AND P1, PT, R8, c[0x0][0x3c8], PT ;  /* 0x0000f20008007a0c */ /* 0x000fca0003f26270 */
[----:B-1----:R-:W-:-:S04]  /*b3e0*/  @!P6 LEA R2, P2, R25, R0, 0x2 ;  /* 0x000000001902e211 */ /* 0x002fc800078410ff */
[----:B------:R-:W-:Y:S02]  /*b3f0*/  @!P6 LEA.HI.X R3, R25, R4, R29, 0x2, P2 ;  /* 0x000000041903e211 */ /* 0x000fe400010f141d */
[----:B------:R-:W-:-:S03]  /*b400*/  @!P3 LEA R6, P2, R23, R0, 0x2 ;  /* 0x000000001706b211 */ /* 0x000fc600078410ff */
[----:B------:R1:W-:Y:S01]  /*b410*/  @!P6 ST.E.64 [R2.64], R116 ;  /* 0x000000740200e985 */ /* 0x0003e2000c101b06 */
[----:B------:R-:W-:Y:S02]  /*b420*/  @!P3 LEA.HI.X R7, R23, R4, R24, 0x2, P2 ;  /* 0x000000041707b211 */ /* 0x000fe400010f1418 */
[----:B------:R-:W-:-:S03]  /*b430*/  ISETP.GE.AND P6, PT, R21, c[0x0][0x3c8], PT ;  /* 0x0000f20015007a0c */ /* 0x000fc60003fc6270 */
[----:B------:R1:W-:Y:S01]  /*b440*/  @!P3 ST.E.64 [R6.64], R112 ;  /* 0x000000700600b985 */ /* 0x0003e2000c101b06 */
[----:B------:R-:W-:Y:S02]  /*b450*/  ISETP.GE.AND P3, PT, R19, c[0x0][0x3c8], PT ;  /* 0x0000f20013007a0c */ /* 0x000fe40003f66270 */
[----:B-1----:R-:W-:-:S04]  /*b460*/  @!P1 LEA R2, P2, R8, R0, 0x2 ;  /* 0x0000000008029211 */ /* 0x002fc800078410ff */
[----:B------:R-:W-:-:S03]  /*b470*/  @!P1 LEA.HI.X R3, R8, R4, R9, 0x2, P2 ;  /* 0x0000000408039211 */ /* 0x000fc600010f1409 */
[----:B------:R-:W-:Y:S02]  /*b480*/  @!P6 LEA R8, P2, R21, R0, 0x2 ;  /* 0x000000001508e211 */ /* 0x000fe400078410ff */
[----:B------:R1:W-:Y:S01]  /*b490*/  @!P1 ST.E.64 [R2.64], R156 ;  /* 0x0000009c02009985 */ /* 0x0003e2000c101b06 */
[----:B------:R-:W-:Y:S02]  /*b4a0*/  ISETP.GE.AND P1, PT, R17, c[0x0][0x3c8], PT ;  /* 0x0000f20011007a0c */ /* 0x000fe40003f26270 */
        /* <DEDUP_REMOVED lines=8> */
[----:B--2---:R-:W-:Y:S02]  /*b530*/  @!P1 LEA.HI.X R3, R17, R4, R18, 0x2, P2 ;  /* 0x0000000411039211 */ /* 0x004fe400010f1412 */
[----:B------:R-:W-:-:S03]  /*b540*/  ISETP.GE.AND P2, PT, R10, c[0x0][0x3c8], PT ;  /* 0x0000f2000a007a0c */ /* 0x000fc60003f46270 */
[----:B------:R1:W-:Y:S01]  /*b550*/  @!P1 ST.E.64 [R2.64], R108 ;  /* 0x0000006c02009985 */ /* 0x0003e2000c101b06 */
[----:B------:R-:W-:-:S04]  /*b560*/  @!P6 LEA R8, P1, R15, R0, 0x2 ;  /* 0x000000000f08e211 */ /* 0x000fc800078210ff */
[----:B----4-:R-:W-:Y:S02]  /*b570*/  @!P6 LEA.HI.X R9, R15, R4, R16, 0x2, P1 ;  /* 0x000000040f09e211 */ /* 0x010fe400008f1410 */
[----:B------:R-:W-:-:S03]  /*b580*/  @!P3 LEA R6, P1, R13, R0, 0x2 ;  /* 0x000000000d06b211 */ /* 0x000fc600078210ff */
[----:B------:R2:W-:Y:S01]  /*b590*/  @!P6 ST.E.64 [R8.64], R164 ;  /* 0x000000a40800e985 */ /* 0x0005e2000c101b06 */
[----:B---3--:R-:W-:Y:S02]  /*b5a0*/  @!P3 LEA.HI.X R7, R13, R4, R14, 0x2, P1 ;  /* 0x000000040d07b211 */ /* 0x008fe400008f140e */
[----:B-1----:R-:W-:-:S04]  /*b5b0*/  @!P2 LEA R2, P1, R10, R0, 0x2 ;  /* 0x000000000a02a211 */ /* 0x002fc800078210ff */
[----:B-----5:R-:W-:Y:S01]  /*b5c0*/  @!P2 LEA.HI.X R3, R10, R4, R11, 0x2, P1 ;  /* 0x000000040a03a211 */ /* 0x020fe200008f140b */
[----:B------:R2:W-:Y:S04]  /*b5d0*/  @!P3 ST.E.64 [R6.64], R84 ;  /* 0x000000540600b985 */ /* 0x0005e8000c101b06 */
[----:B------:R2:W-:Y:S04]  /*b5e0*/  @!P2 ST.E.64 [R2.64], R80 ;  /* 0x000000500200a985 */ /* 0x0005e8000c101b06 */
.L_x_101:
[----:B------:R-:W-:Y:S05]  /*b5f0*/  BSYNC B0 ;  /* 0x0000000000007941 */ /* 0x000fea0003800000 */
.L_x_100:
[----:B------:R-:W-:Y:S05]  /*b600*/  BRA.DIV ~URZ, `(.L_x_102) ;  /* 0x000040327f007947 */ /* 0x000fea000b800000 */
[----:B--2---:R2:W1:Y:S04]  /*b610*/  SHFL.IDX PT, R4, R5, 0x1, 0x1c1f ;  /* 0x003c1f0005047f89 */ /* 0x00446800000e0000 */
[----:B----4-:R2:W4:Y:S02]  /*b620*/  SHFL.IDX PT, R0, R12, 0x1, 0x1c1f ;  /* 0x003c1f000c007f89 */ /* 0x01052400000e0000 */
.L_x_176:
[----:B------:R-:W-:Y:S01]  /*b630*/  BSSY B0, `(.L_x_103) ;  /* 0x000004a000007945 */ /* 0x000fe20003800000 */
[----:B------:R-:W-:Y:S05]  /*b640*/  @P0 BRA `(.L_x_104) ;  /* 0x0000048000000947 */ /* 0x000fea0003800000 */
[----:B------:R-:W5:Y:S04]  /*b650*/  LDL R13, [R1+0x4c] ;  /* 0x00004c00010d7983 */ /* 0x000f680000100800 */
[----:B--2---:R-:W2:Y:S04]  /*b660*/  LDL R9, [R1+0x38] ;  /* 0x0000380001097983 */ /* 0x004ea80000100800 */
[----:B---3--:R-:W3:Y:S04]  /*b670*/  LDL R14, [R1+0x88] ;  /* 0x00008800010e7983 */ /* 0x008ee80000100800 */
[----:B----4-:R-:W4:Y:S04]  /*b680*/  LDL R30, [R1+0x34] ;  /* 0x00003400011e7983 */ /* 0x010f280000100800 */
[----:B------:R-:W3:Y:S04]  /*b690*/  LDL R25, [R1+0x30] ;  /* 0x0000300001197983 */ /* 0x000ee80000100800 */
[----:B------:R-:W3:Y:S04]  /*b6a0*/  LDL R23, [R1+0x2c] ;  /* 0x00002c0001177983 */ /* 0x000ee80000100800 */
[----:B------:R-:W4:Y:S04]  /*b6b0*/  LDL R31, [R1+0x84] ;  /* 0x00008400011f7983 */ /* 0x000f280000100800 */
        /* <DEDUP_REMOVED lines=12> */
[----:B------:R-:W4:Y:S01]  /*b780*/  LDL R16, [R1+0x64] ;  /* 0x0000640001107983 */ /* 0x000f220000100800 */
[----:B-----5:R-:W-:-:S02]  /*b790*/  ISETP.GE.AND P2, PT, R13, c[0x0][0x3c8], PT ;  /* 0x0000f2000d007a0c */ /* 0x020fc40003f46270 */
[----:B--2---:R-:W-:-:S11]  /*b7a0*/  ISETP.GE.AND P6, PT, R9, c[0x0][0x3c8], PT ;  /* 0x0000f20009007a0c */ /* 0x004fd60003fc6270 */
[----:B------:R-:W-:Y:S02]  /*b7b0*/  @!P2 IMAD.MOV.U32 R6, RZ, RZ, R0 ;  /* 0x000000ffff06a224 */ /* 0x000fe400078e0000 */
[----:B-1----:R-:W-:Y:S01]  /*b7c0*/  @!P2 IMAD.MOV.U32 R7, RZ, RZ, R4 ;  /* 0x000000ffff07a224 */ /* 0x002fe200078e0004 */
[----:B------:R-:W-:-:S03]  /*b7d0*/  @!P6 LEA R2, P3, R9, R0, 0x2 ;  /* 0x000000000902e211 */ /* 0x000fc600078610ff */
[----:B------:R-:W-:Y:S02]  /*b7e0*/  @!P2 IMAD.WIDE R6, R13, 0x4, R6 ;  /* 0x000000040d06a825 */ /* 0x000fe400078e0206 */
[----:B------:R-:W2:Y:S01]  /*b7f0*/  LDL R13, [R1+0x10] ;  /* 0x00001000010d7983 */ /* 0x000ea20000100800 */
[----:B---3--:R-:W-:-:S03]  /*b800*/  @!P6 LEA.HI.X R3, R9, R4, R14, 0x2, P3 ;  /* 0x000000040903e211 */ /* 0x008fc600018f140e */
[----:B------:R-:W3:Y:S04]  /*b810*/  LDL R9, [R1+0x6c] ;  /* 0x00006c0001097983 */ /* 0x000ee80000100800 */
[----:B------:R-:W5:Y:S01]  /*b820*/  LDL R14, [R1+0x60] ;  /* 0x00006000010e7983 */ /* 0x000f620000100800 */
[----:B----4-:R-:W-:Y:S02]  /*b830*/  ISETP.GE.AND P1, PT, R30, c[0x0][0x3c8], PT ;  /* 0x0000f2001e007a0c */ /* 0x010fe40003f26270 */
[----:B------:R-:W-:Y:S01]  /*b840*/  ISETP.GE.AND P0, PT, R25, c[0x0][0x3c8], PT ;  /* 0x0000f20019007a0c */ /* 0x000fe20003f06270 */
[----:B------:R1:W-:Y:S01]  /*b850*/  @!P2 ST.E.64 [R6.64], R130 ;  /* 0x000000820600a985 */ /* 0x0003e2000c101b06 */
[----:B------:R-:W-:-:S03]  /*b860*/  ISETP.GE.AND P2, PT, R23, c[0x0][0x3c8], PT ;  /* 0x0000f20017007a0c */ /* 0x000fc60003f46270 */
[----:B------:R4:W-:Y:S01]  /*b870*/  @!P6 ST.E.64 [R2.64], R126 ;  /* 0x0000007e0200e985 */ /* 0x0009e2000c101b06 */
[----:B------:R-:W-:-:S05]  /*b880*/  ISETP.GE.AND P6, PT, R21, c[0x0][0x3c8], PT ;  /* 0x0000f20015007a0c */ /* 0x000fca0003fc6270 */
[----:B-1----:R-:W-:-:S04]  /*b890*/  @!P1 LEA R6, P3, R30, R0, 0x2 ;  /* 0x000000001e069211 */ /* 0x002fc800078610ff */
[----:B------:R-:W-:Y:S02]  /*b8a0*/  @!P1 LEA.HI.X R7, R30, R4, R31, 0x2, P3 ;  /* 0x000000041e079211 */ /* 0x000fe400018f141f */
[----:B----4-:R-:W-:-:S03]  /*b8b0*/  @!P0 LEA R2, P3, R25, R0, 0x2 ;  /* 0x0000000019028211 */ /* 0x010fc600078610ff */
[----:B------:R1:W-:Y:S01]  /*b8c0*/  @!P1 ST.E.64 [R6.64], R162 ;  /* 0x000000a206009985 */ /* 0x0003e2000c101b06 */
[----:B------:R-:W-:Y:S02]  /*b8d0*/  @!P0 LEA.HI.X R3, R25, R4, R29, 0x2, P3 ;  /* 0x0000000419038211 */ /* 0x000fe400018f141d */
[----:B------:R-:W-:-:S03]  /*b8e0*/  ISETP.GE.AND P1, PT, R19, c[0x0][0x3c8], PT ;  /* 0x0000f20013007a0c */ /* 0x000fc60003f26270 */
[----:B------:R4:W-:Y:S01]  /*b8f0*/  @!P0 ST.E.64 [R2.64], R96 ;  /* 0x0000006002008985 */ /* 0x0009e2000c101b06 */
[----:B------:R-:W-:Y:S02]  /*b900*/  ISETP.GE.AND P0, PT, R10, c[0x0][0x3c8], PT ;  /* 0x0000f2000a007a0c */ /* 0x000fe40003f06270 */
[----:B-1----:R-:W-:-:S04]  /*b910*/  @!P2 LEA R6, P3, R23, R0, 0x2 ;  /* 0x000000001706a211 */ /* 0x002fc800078610ff */
[----:B------:R-:W-:Y:S02]  /*b920*/  @!P2 LEA.HI.X R7, R23, R4, R24, 0x2, P3 ;  /* 0x000000041707a211 */ /* 0x000fe400018f1418 */
[----:B----4-:R-:W-:-:S03]  /*b930*/  @!P6 LEA R2, P3, R21, R0, 0x2 ;  /* 0x000000001502e211 */ /* 0x010fc600078610ff */
[----:B------:R1:W-:Y:S01]  /*b940*/  @!P2 ST.E.64 [R6.64], R114 ;  /* 0x000000720600a985 */ /* 0x0003e2000c101b06 */
[----:B------:R-:W-:Y:S02]  /*b950*/  @!P6 LEA.HI.X R3, R21, R4, R22, 0x2, P3 ;  /* 0x000000041503e211 */ /* 0x000fe400018f1416 */
[----:B------:R-:W-:-:S03]  /*b960*/  ISETP.GE.AND P3, PT, R8, c[0x0][0x3c8], PT ;  /* 0x0000f20008007a0c */ /* 0x000fc60003f66270 */
[----:B------:R4:W-:Y:S01]  /*b970*/  @!P6 ST.E.64 [R2.64], R110 ;  /* 0x0000006e0200e985 */ /* 0x0009e2000c101b06 */
[----:B-1----:R-:W-:-:S04]  /*b980*/  @!P1 LEA R6, P2, R19, R0, 0x2 ;  /* 0x0000000013069211 */ /* 0x002fc800078410ff */
[----:B------:R-:W-:Y:S02]  /*b990*/  @!P1 LEA.HI.X R7, R19, R4, R20, 0x2, P2 ;  /* 0x0000000413079211 */ /* 0x000fe400010f1414 */
[C---:B----4-:R-:W-:Y:S02]  /*b9a0*/  @!P0 LEA R2, P6, R10.reuse, R0, 0x2 ;  /* 0x000000000a028211 */ /* 0x050fe400078c10ff */
[----:B------:R-:W-:Y:S01]  /*b9b0*/  ISETP.GE.AND P2, PT, R17, c[0x0][0x3c8], PT ;  /* 0x0000f20011007a0c */ /* 0x000fe20003f46270 */
[----:B------:R1:W-:Y:S01]  /*b9c0*/  @!P1 ST.E.64 [R6.64], R118 ;  /* 0x0000007606009985 */ /* 0x0003e2000c101b06 */
[----:B------:R-:W-:Y:S02]  /*b9d0*/  @!P0 LEA.HI.X R3, R10, R4, R11, 0x2, P6 ;  /* 0x000000040a038211 */ /* 0x000fe400030f140b */
[----:B------:R-:W-:Y:S02]  /*b9e0*/  ISETP.GE.AND P1, PT, R15, c[0x0][0x3c8], PT ;  /* 0x0000f2000f007a0c */ /* 0x000fe40003f26270 */
[----:B------:R-:W-:Y:S01]  /*b9f0*/  @!P3 LEA R10, P6, R8, R0, 0x2 ;  /* 0x00000000080ab211 */ /* 0x000fe200078c10ff */
[----:B------:R4:W-:Y:S01]  /*ba00*/  @!P0 ST.E.64 [R2.64], R122 ;  /* 0x0000007a02008985 */ /* 0x0009e2000c101b06 */
[----:B--2---:R-:W-:-:S02]  /*ba10*/  ISETP.GE.AND P0, PT, R13, c[0x0][0x3c8], PT ;  /* 0x0000f2000d007a0c */ /* 0x004fc40003f06270 */
[----:B---3--:R-:W-:-:S03]  /*ba20*/  @!P3 LEA.HI.X R11, R8, R4, R9, 0x2, P6 ;  /* 0x00000004080bb211 */ /* 0x008fc600030f1409 */
[----:B------:R-:W-:-:S04]  /*ba30*/  @!P2 LEA R8, P6, R17, R0, 0x2 ;  /* 0x000000001108a211 */ /* 0x000fc800078c10ff */
[----:B------:R-:W-:Y:S02]  /*ba40*/  @!P2 LEA.HI.X R9, R17, R4, R18, 0x2, P6 ;  /* 0x000000041109a211 */ /* 0x000fe400030f1412 */
[----:B-1----:R-:W-:-:S04]  /*ba50*/  @!P1 LEA R6, P6, R15, R0, 0x2 ;  /* 0x000000000f069211 */ /* 0x002fc800078c10ff */
[----:B------:R-:W-:Y:S02]  /*ba60*/  @!P1 LEA.HI.X R7, R15, R4, R16, 0x2, P6 ;  /* 0x000000040f079211 */ /* 0x000fe400030f1410 */
[C---:B----4-:R-:W-:Y:S01]  /*ba70*/  @!P0 LEA R2, P6, R13.reuse, R0, 0x2 ;  /* 0x000000000d028211 */ /* 0x050fe200078c10ff */
[----:B------:R1:W-:Y:S03]  /*ba80*/  @!P3 ST.E.64 [R10.64], R168 ;  /* 0x000000a80a00b985 */ /* 0x0003e6000c101b06 */
[----:B-----5:R-:W-:Y:S01]  /*ba90*/  @!P0 LEA.HI.X R3, R13, R4, R14, 0x2, P6 ;  /* 0x000000040d038211 */ /* 0x020fe200030f140e */
[----:B------:R1:W-:Y:S04]  /*baa0*/  @!P2 ST.E.64 [R8.64], R166 ;  /* 0x000000a60800a985 */ /* 0x0003e8000c101b06 */
[----:B------:R1:W-:Y:S04]  /*bab0*/  @!P1 ST.E.64 [R6.64], R86 ;  /* 0x0000005606009985 */ /* 0x0003e8000c101b06 */
[----:B------:R1:W-:Y:S02]  /*bac0*/  @!P0 ST.E.64 [R2.64], R82 ;  /* 0x0000005202008985 */ /* 0x0003e4000c101b06 */
.L_x_104:
[----:B------:R-:W-:Y:S05]  /*bad0*/  BSYNC B0 ;  /* 0x0000000000007941 */ /* 0x000fea0003800000 */
.L_x_103:
[----:B------:R-:W-:Y:S05]  /*bae0*/  BRA.DIV ~URZ, `(.L_x_105) ;  /* 0x00003c227f007947 */ /* 0x000fea000b800000 */
[----:B-1----:R1:W2:Y:S02]  /*baf0*/  SHFL.IDX PT, R4, R5, 0x2, 0x1c1f ;  /* 0x005c1f0005047f89 */ /* 0x0022a400000e0000 */
.L_x_177:
[----:B------:R-:W-:Y:S05]  /*bb00*/  BRA.DIV ~URZ, `(.L_x_106) ;  /* 0x00003c727f007947 */ /* 0x000fea000b800000 */
[----:B----4-:R4:W1:Y:S02]  /*bb10*/  SHFL.IDX PT, R0, R12, 0x2, 0x1c1f ;  /* 0x005c1f000c007f89 */ /* 0x01086400000e0000 */
.L_x_178:
        /* <DEDUP_REMOVED lines=24> */
[----:B-1----:R-:W-:-:S04]  /*bca0*/  @!P1 LEA R2, P3, R11, R0, 0x2 ;  /* 0x000000000b029211 */ /* 0x002fc800078610ff */
[----:B----4-:R-:W-:Y:S02]  /*bcb0*/  @!P1 LEA.HI.X R3, R11, R4, R14, 0x2, P3 ;  /* 0x000000040b039211 */ /* 0x010fe400018f140e */
[----:B------:R-:W3:Y:S01]  /*bcc0*/  LDL R11, [R1+0x70] ;  /* 0x00007000010b7983 */ /* 0x000ee20000100800 */
[----:B------:R-:W-:Y:S02]  /*bcd0*/  @!P0 IMAD.MOV.U32 R6, RZ, RZ, R0 ;  /* 0x000000ffff068224 */ /* 0x000fe400078e0000 */
[----:B------:R-:W-:Y:S01]  /*bce0*/  @!P0 IMAD.MOV.U32 R7, RZ, RZ, R4 ;  /* 0x000000ffff078224 */ /* 0x000fe200078e0004 */
[----:B------:R-:W4:Y:S03]  /*bcf0*/  LDL R14, [R1+0x60] ;  /* 0x00006000010e7983 */ /* 0x000f260000100800 */
[----:B------:R-:W-:Y:S02]  /*bd00*/  @!P0 IMAD.WIDE R6, R16, 0x4, R6 ;  /* 0x0000000410068825 */ /* 0x000fe400078e0206 */
[----:B------:R-:W5:Y:S01]  /*bd10*/  LDL R16, [R1+0x64] ;  /* 0x0000640001107983 */ /* 0x000f620000100800 */
[----:B--2---:R-:W-:-:S02]  /*bd20*/  ISETP.GE.AND P2, PT, R30, c[0x0][0x3c8], PT ;  /* 0x0000f2001e007a0c */ /* 0x004fc40003f46270 */
[----:B------:R-:W-:Y:S01]  /*bd30*/  ISETP.GE.AND P4, PT, R8, c[0x0][0x3c8], PT ;  /* 0x0000f20008007a0c */ /* 0x000fe20003f86270 */
[----:B------:R1:W-:Y:S01]  /*bd40*/  @!P0 ST.E.64 [R6.64], R34 ;  /* 0x0000002206008985 */ /* 0x0003e2000c101b06 */
[----:B------:R-:W-:-:S03]  /*bd50*/  ISETP.GE.AND P3, PT, R25, c[0x0][0x3c8], PT ;  /* 0x0000f20019007a0c */ /* 0x000fc60003f66270 */
[----:B------:R2:W-:Y:S01]  /*bd60*/  @!P1 ST.E.64 [R2.64], R36 ;  /* 0x0000002402009985 */ /* 0x0005e2000c101b06 */
[----:B------:R-:W-:-:S05]  /*bd70*/  ISETP.GE.AND P1, PT, R23, c[0x0][0x3c8], PT ;  /* 0x0000f20017007a0c */ /* 0x000fca0003f26270 */
[-C--:B-1----:R-:W-:Y:S02]  /*bd80*/  @!P2 LEA R6, P0, R30, R0.reuse, 0x2 ;  /* 0x000000001e06a211 */ /* 0x082fe400078010ff */
[----:B--2---:R-:W-:Y:S02]  /*bd90*/  @!P4 LEA R2, P6, R8, R0, 0x2 ;  /* 0x000000000802c211 */ /* 0x004fe400078c10ff */
[-C--:B------:R-:W-:Y:S02]  /*bda0*/  @!P2 LEA.HI.X R7, R30, R4.reuse, R31, 0x2, P0 ;  /* 0x000000041e07a211 */ /* 0x080fe400000f141f */
[----:B------:R-:W-:Y:S02]  /*bdb0*/  ISETP.GE.AND P0, PT, R21, c[0x0][0x3c8], PT ;  /* 0x0000f20015007a0c */ /* 0x000fe40003f06270 */
[----:B------:R-:W-:Y:S01]  /*bdc0*/  @!P4 LEA.HI.X R3, R8, R4, R9, 0x2, P6 ;  /* 0x000000040803c211 */ /* 0x000fe200030f1409 */
[----:B------:R1:W-:Y:S01]  /*bdd0*/  @!P2 ST.E.64 [R6.64], R38 ;  /* 0x000000260600a985 */ /* 0x0003e2000c101b06 */
[----:B------:R-:W-:-:S03]  /*bde0*/  @!P3 LEA R8, P2, R25, R0, 0x2 ;  /* 0x000000001908b211 */ /* 0x000fc600078410ff */
[----:B------:R2:W-:Y:S01]  /*bdf0*/  @!P4 ST.E.64 [R2.64], R40 ;  /* 0x000000280200c985 */ /* 0x0005e2000c101b06 */
[----:B------:R-:W-:Y:S02]  /*be00*/  ISETP.GE.AND P4, PT, R10, c[0x0][0x3c8], PT ;  /* 0x0000f2000a007a0c */ /* 0x000fe40003f86270 */
[----:B------:R-:W-:-:S05]  /*be10*/  @!P3 LEA.HI.X R9, R25, R4, R29, 0x2, P2 ;  /* 0x000000041909b211 */ /* 0x000fca00010f141d */
[----:B------:R-:W-:Y:S01]  /*be20*/  @!P3 ST.E.64 [R8.64], R64 ;  /* 0x000000400800b985 */ /* 0x000fe2000c101b06 */
[----:B------:R-:W-:Y:S02]  /*be30*/  ISETP.GE.AND P3, PT, R19, c[0x0][0x3c8], PT ;  /* 0x0000f20013007a0c */ /* 0x000fe40003f66270 */
[-C--:B-1----:R-:W-:Y:S02]  /*be40*/  @!P0 LEA R6, P2, R21, R0.reuse, 0x2 ;  /* 0x0000000015068211 */ /* 0x082fe400078410ff */
[----:B--2---:R-:W-:Y:S02]  /*be50*/  @!P1 LEA R2, P6, R23, R0, 0x2 ;  /* 0x0000000017029211 */ /* 0x004fe400078c10ff */
[-C--:B------:R-:W-:Y:S02]  /*be60*/  @!P0 LEA.HI.X R7, R21, R4.reuse, R22, 0x2, P2 ;  /* 0x0000000415078211 */ /* 0x080fe400010f1416 */
[----:B------:R-:W-:Y:S02]  /*be70*/  @!P1 LEA.HI.X R3, R23, R4, R24, 0x2, P6 ;  /* 0x0000000417039211 */ /* 0x000fe400030f1418 */
[----:B------:R-:W-:-:S03]  /*be80*/  ISETP.GE.AND P2, PT, R17, c[0x0][0x3c8], PT ;  /* 0x0000f20011007a0c */ /* 0x000fc60003f46270 */
[----:B------:R1:W-:Y:S01]  /*be90*/  @!P1 ST.E.64 [R2.64], R44 ;  /* 0x0000002c02009985 */ /* 0x0003e2000c101b06 */
[----:B------:R-:W-:-:S03]  /*bea0*/  ISETP.GE.AND P1, PT, R15, c[0x0][0x3c8], PT ;  /* 0x0000f2000f007a0c */ /* 0x000fc60003f26270 */
[----:B------:R2:W-:Y:S01]  /*beb0*/  @!P0 ST.E.64 [R6.64], R46 ;  /* 0x0000002e06008985 */ /* 0x0005e2000c101b06 */
[----:B------:R-:W-:Y:S02]  /*bec0*/  ISETP.GE.AND P0, PT, R13, c[0x0][0x3c8], PT ;  /* 0x0000f2000d007a0c */ /* 0x000fe40003f06270 */
[----:B-1----:R-:W-:-:S04]  /*bed0*/  @!P4 LEA R2, P6, R10, R0, 0x2 ;  /* 0x000000000a02c211 */ /* 0x002fc800078c10ff */
[----:B---3--:R-:W-:Y:S02]  /*bee0*/  @!P4 LEA.HI.X R3, R10, R4, R11, 0x2, P6 ;  /* 0x000000040a03c211 */ /* 0x008fe400030f140b */
[----:B------:R-:W-:-:S03]  /*bef0*/  @!P3 LEA R10, P6, R19, R0, 0x2 ;  /* 0x00000000130ab211 */ /* 0x000fc600078c10ff */
[----:B------:R1:W-:Y:S01]  /*bf00*/  @!P4 ST.E.64 [R2.64], R48 ;  /* 0x000000300200c985 */ /* 0x0003e2000c101b06 */
[----:B------:R-:W-:Y:S02]  /*bf10*/  @!P2 LEA R8, P4, R17, R0, 0x2 ;  /* 0x000000001108a211 */ /* 0x000fe400078810ff */
[----:B------:R-:W-:Y:S02]  /*bf20*/  @!P3 LEA.HI.X R11, R19, R4, R20, 0x2, P6 ;  /* 0x00000004130bb211 */ /* 0x000fe400030f1414 */
[----:B--2---:R-:W-:Y:S02]  /*bf30*/  @!P1 LEA R6, P6, R15, R0, 0x2 ;  /* 0x000000000f069211 */ /* 0x004fe400078c10ff */
[-C--:B------:R-:W-:Y:S02]  /*bf40*/  @!P2 LEA.HI.X R9, R17, R4.reuse, R18, 0x2, P4 ;  /* 0x000000041109a211 */ /* 0x080fe400020f1412 */
[----:B-----5:R-:W-:Y:S01]  /*bf50*/  @!P1 LEA.HI.X R7, R15, R4, R16, 0x2, P6 ;  /* 0x000000040f079211 */ /* 0x020fe200030f1410 */
[----:B------:R2:W-:Y:S04]  /*bf60*/  @!P3 ST.E.64 [R10.64], R70 ;  /* 0x000000460a00b985 */ /* 0x0005e8000c101b06 */
[----:B------:R2:W-:Y:S04]  /*bf70*/  @!P2 ST.E.64 [R8.64], R60 ;  /* 0x0000003c0800a985 */ /* 0x0005e8000c101b06 */
[----:B------:R2:W-:Y:S01]  /*bf80*/  @!P1 ST.E.64 [R6.64], R50 ;  /* 0x0000003206009985 */ /* 0x0005e2000c101b06 */
[----:B-1----:R-:W-:-:S04]  /*bf90*/  @!P0 LEA R2, P4, R13, R0, 0x2 ;  /* 0x000000000d028211 */ /* 0x002fc800078810ff */
[----:B----4-:R-:W-:-:S05]  /*bfa0*/  @!P0 LEA.HI.X R3, R13, R4, R14, 0x2, P4 ;  /* 0x000000040d038211 */ /* 0x010fca00020f140e */
[----:B------:R2:W-:Y:S04]  /*bfb0*/  @!P0 ST.E.64 [R2.64], R26 ;  /* 0x0000001a02008985 */ /* 0x0005e8000c101b06 */
.L_x_108:
[----:B------:R-:W-:Y:S05]  /*bfc0*/  BSYNC B0 ;  /* 0x0000000000007941 */ /* 0x000fea0003800000 */
.L_x_107:
[----:B------:R-:W-:Y:S05]  /*bfd0*/  BRA.DIV ~URZ, `(.L_x_109) ;  /* 0x000038127f007947 */ /* 0x000fea000b800000 */
[----:B--2---:R2:W3:Y:S04]  /*bfe0*/  SHFL.IDX PT, R4, R5, 0x3, 0x1c1f ;  /* 0x007c1f0005047f89 */ /* 0x0044e800000e0000 */
[----:B-1----:R2:W1:Y:S02]  /*bff0*/  SHFL.IDX PT, R0, R12, 0x3, 0x1c1f ;  /* 0x007c1f000c007f89 */ /* 0x00246400000e0000 */
.L_x_179:
[----:B------:R-:W-:Y:S05]  /*c000*/  @P5 BRA `(.L_x_97) ;  /* 0x000011c000005947 */ /* 0x000fea0003800000 */
[----:B--2---:R-:W2:Y:S04]  /*c010*/  LDL R5, [R1+0x38] ;  /* 0x0000380001057983 */ /* 0x004ea80000100800 */
[----:B------:R-:W5:Y:S04]  /*c020*/  LDL R8, [R1+0x88] ;  /* 0x0000880001087983 */ /* 0x000f680000100800 */
[----:B----4-:R-:W4:Y:S04]  /*c030*/  LDL R9, [R1+0x4c] ;  /* 0x00004c0001097983 */ /* 0x010f280000100800 */
[----:B---3--:R-:W3:Y:S04]  /*c040*/  LDL R26, [R1+0x34] ;  /* 0x00003400011a7983 */ /* 0x008ee80000100800 */
[----:B------:R-:W3:Y:S04]  /*c050*/  LDL R24, [R1+0x30] ;  /* 0x0000300001187983 */ /* 0x000ee80000100800 */
        /* <DEDUP_REMOVED lines=15> */
[----:B------:R-:W3:Y:S01]  /*c150*/  LDL R13, [R1+0x64] ;  /* 0x00006400010d7983 */ /* 0x000ee20000100800 */
[----:B--2---:R-:W-:-:S13]  /*c160*/  ISETP.GE.AND P3, PT, R5, c[0x0][0x3c8], PT ;  /* 0x0000f20005007a0c */ /* 0x004fda0003f66270 */
[----:B-1----:R-:W-:-:S04]  /*c170*/  @!P3 LEA R2, P5, R5, R0, 0x2 ;  /* 0x000000000502b211 */ /* 0x002fc800078a10ff */
[----:B-----5:R-:W-:Y:S02]  /*c180*/  @!P3 LEA.HI.X R3, R5, R4, R8, 0x2, P5 ;  /* 0x000000040503b211 */ /* 0x020fe400028f1408 */
[----:B------:R-:W2:Y:S01]  /*c190*/  LDL R5, [R1+0x10] ;  /* 0x0000100001057983 */ /* 0x000ea20000100800 */
[----:B----4-:R-:W-:Y:S02]  /*c1a0*/  ISETP.GE.AND P4, PT, R9, c[0x0][0x3c8], PT ;  /* 0x0000f20009007a0c */ /* 0x010fe40003f86270 */
[----:B---3--:R-:W-:Y:S02]  /*c1b0*/  ISETP.GE.AND P2, PT, R26, c[0x0][0x3c8], PT ;  /* 0x0000f2001a007a0c */ /* 0x008fe40003f46270 */
[----:B------:R-:W-:Y:S02]  /*c1c0*/  ISETP.GE.AND P1, PT, R24, c[0x0][0x3c8], PT ;  /* 0x0000f20018007a0c */ /* 0x000fe40003f26270 */
[----:B------:R-:W-:-:S07]  /*c1d0*/  ISETP.GE.AND P0, PT, R22, c[0x0][0x3c8], PT ;  /* 0x0000f20016007a0c */ /* 0x000fce0003f06270 */
[----:B------:R-:W-:Y:S02]  /*c1e0*/  @!P4 IMAD.MOV.U32 R6, RZ, RZ, R0 ;  /* 0x000000ffff06c224 */ /* 0x000fe400078e0000 */
[----:B------:R-:W-:-:S04]  /*c1f0*/  @!P4 IMAD.MOV.U32 R7, RZ, RZ, R4 ;  /* 0x000000ffff07c224 */ /* 0x000fc800078e0004 */
[----:B------:R-:W-:Y:S01]  /*c200*/  @!P4 IMAD.WIDE R6, R9, 0x4, R6 ;  /* 0x000000040906c825 */ /* 0x000fe200078e0206 */
[----:B------:R-:W-:-:S04]  /*c210*/  @!P2 LEA R8, P5, R26, R0, 0x2 ;  /* 0x000000001a08a211 */ /* 0x000fc800078a10ff */
[----:B------:R1:W-:Y:S01]  /*c220*/  @!P4 ST.E.64 [R6.64], R66 ;  /* 0x000000420600c985 */ /* 0x0003e2000c101b06 */
[----:B------:R-:W-:-:S03]  /*c230*/  ISETP.GE.AND P4, PT, R20, c[0x0][0x3c8], PT ;  /* 0x0000f20014007a0c */ /* 0x000fc60003f86270 */
[----:B------:R3:W-:Y:S01]  /*c240*/  @!P3 ST.E.64 [R2.64], R54 ;  /* 0x000000360200b985 */ /* 0x0007e2000c101b06 */
[----:B------:R-:W-:Y:S02]  /*c250*/  @!P2 LEA.HI.X R9, R26, R4, R27, 0x2, P5 ;  /* 0x000000041a09a211 */ /* 0x000fe400028f141b */
[----:B------:R-:W-:-:S03]  /*c260*/  ISETP.GE.AND P5, PT, R10, c[0x0][0x3c8], PT ;  /* 0x0000f2000a007a0c */ /* 0x000fc60003fa6270 */
[----:B------:R-:W-:Y:S01]  /*c270*/  @!P2 ST.E.64 [R8.64], R72 ;  /* 0x000000480800a985 */ /* 0x000fe2000c101b06 */
[----:B------:R-:W-:Y:S02]  /*c280*/  ISETP.GE.AND P2, PT, R16, c[0x0][0x3c8], PT ;  /* 0x0000f20010007a0c */ /* 0x000fe40003f46270 */
[-C--:B-1----:R-:W-:Y:S02]  /*c290*/  @!P1 LEA R6, P6, R24, R0.reuse, 0x2 ;  /* 0x0000000018069211 */ /* 0x082fe400078c10ff */
[----:B---3--:R-:W-:Y:S02]  /*c2a0*/  @!P0 LEA R2, P3, R22, R0, 0x2 ;  /* 0x0000000016028211 */ /* 0x008fe400078610ff */
[-C--:B------:R-:W-:Y:S02]  /*c2b0*/  @!P1 LEA.HI.X R7, R24, R4.reuse, R25, 0x2, P6 ;  /* 0x0000000418079211 */ /* 0x080fe400030f1419 */
[----:B------:R-:W-:-:S03]  /*c2c0*/  @!P0 LEA.HI.X R3, R22, R4, R23, 0x2, P3 ;  /* 0x0000000416038211 */ /* 0x000fc600018f1417 */
[----:B------:R1:W-:Y:S01]  /*c2d0*/  @!P1 ST.E.64 [R6.64], R68 ;  /* 0x0000004406009985 */ /* 0x0003e2000c101b06 */
[----:B------:R-:W-:-:S03]  /*c2e0*/  ISETP.GE.AND P3, PT, R18, c[0x0][0x3c8], PT ;  /* 0x0000f20012007a0c */ /* 0x000fc60003f66270 */
[----:B------:R3:W-:Y:S01]  /*c2f0*/  @!P0 ST.E.64 [R2.64], R42 ;  /* 0x0000002a02008985 */ /* 0x0007e2000c101b06 */
[----:B------:R-:W-:Y:S02]  /*c300*/  ISETP.GE.AND P1, PT, R14, c[0x0][0x3c8], PT ;  /* 0x0000f2000e007a0c */ /* 0x000fe40003f26270 */
[----:B-1----:R-:W-:-:S04]  /*c310*/  @!P4 LEA R6, P0, R20, R0, 0x2 ;  /* 0x000000001406c211 */ /* 0x002fc800078010ff */
[----:B------:R-:W-:Y:S02]  /*c320*/  @!P4 LEA.HI.X R7, R20, R4, R21, 0x2, P0 ;  /* 0x000000041407c211 */ /* 0x000fe400000f1415 */
[----:B------:R-:W-:Y:S02]  /*c330*/  ISETP.GE.AND P0, PT, R12, c[0x0][0x3c8], PT ;  /* 0x0000f2000c007a0c */ /* 0x000fe40003f06270 */
[C---:B---3--:R-:W-:Y:S01]  /*c340*/  @!P5 LEA R2, P6, R10.reuse, R0, 0x2 ;  /* 0x000000000a02d211 */ /* 0x048fe200078c10ff */
[----:B------:R1:W-:Y:S03]  /*c350*/  @!P4 ST.E.64 [R6.64], R56 ;  /* 0x000000380600c985 */ /* 0x0003e6000c101b06 */
[----:B------:R-:W-:Y:S02]  /*c360*/  @!P5 LEA.HI.X R3, R10, R4, R11, 0x2, P6 ;  /* 0x000000040a03d211 */ /* 0x000fe400030f140b */
[----:B------:R-:W-:-:S02]  /*c370*/  @!P3 LEA R10, P4, R18, R0, 0x2 ;  /* 0x00000000120ab211 */ /* 0x000fc400078810ff */
[----:B------:R-:W-:Y:S01]  /*c380*/  @!P2 LEA R8, P6, R16, R0, 0x2 ;  /* 0x000000001008a211 */ /* 0x000fe200078c10ff */
[----:B------:R3:W-:Y:S01]  /*c390*/  @!P5 ST.E.64 [R2.64], R58 ;  /* 0x0000003a0200d985 */ /* 0x0007e2000c101b06 */
[-C--:B------:R-:W-:Y:S02]  /*c3a0*/  @!P3 LEA.HI.X R11, R18, R4.reuse, R19, 0x2, P4 ;  /* 0x00000004120bb211 */ /* 0x080fe400020f1413 */
[----:B------:R-:W-:-:S03]  /*c3b0*/  @!P2 LEA.HI.X R9, R16, R4, R17, 0x2, P6 ;  /* 0x000000041009a211 */ /* 0x000fc600030f1411 */
[----:B------:R4:W-:Y:S04]  /*c3c0*/  @!P3 ST.E.64 [R10.64], R76 ;  /* 0x0000004c0a00b985 */ /* 0x0009e8000c101b06 */
[----:B------:R4:W-:Y:S01]  /*c3d0*/  @!P2 ST.E.64 [R8.64], R74 ;  /* 0x0000004a0800a985 */ /* 0x0009e2000c101b06 */
[----:B-1----:R-:W-:-:S04]  /*c3e0*/  @!P1 LEA R6, P5, R14, R0, 0x2 ;  /* 0x000000000e069211 */ /* 0x002fc800078a10ff */
[----:B------:R-:W-:Y:S02]  /*c3f0*/  @!P1 LEA.HI.X R7, R14, R4, R15, 0x2, P5 ;  /* 0x000000040e079211 */ /* 0x000fe400028f140f */
[----:B---3--:R-:W-:-:S04]  /*c400*/  @!P0 LEA R2, P4, R12, R0, 0x2 ;  /* 0x000000000c028211 */ /* 0x008fc800078810ff */
[----:B------:R-:W-:Y:S01]  /*c410*/  @!P0 LEA.HI.X R3, R12, R4, R13, 0x2, P4 ;  /* 0x000000040c038211 */ /* 0x000fe200020f140d */
[----:B------:R4:W-:Y:S04]  /*c420*/  @!P1 ST.E.64 [R6.64], R62 ;  /* 0x0000003e06009985 */ /* 0x0009e8000c101b06 */
[----:B------:R4:W-:Y:S01]  /*c430*/  @!P0 ST.E.64 [R2.64], R52 ;  /* 0x0000003402008985 */ /* 0x0009e2000c101b06 */
[----:B--2---:R-:W-:-:S13]  /*c440*/  ISETP.GE.AND P0, PT, R5, c[0x0][0x3c8], PT ;  /* 0x0000f20005007a0c */ /* 0x004fda0003f06270 */
[----:B------:R-:W-:Y:S05]  /*c450*/  @P0 BRA `(.L_x_97) ;  /* 0x00000d7000000947 */ /* 0x000fea0003800000 */
[----:B----4-:R-:W2:Y:S01]  /*c460*/  LDL R12, [R1+0x60] ;  /* 0x00006000010c7983 */ /* 0x010ea20000100800 */
[----:B------:R-:W-:-:S04]  /*c470*/  LEA R2, P0, R5, R0, 0x2 ;  /* 0x0000000005027211 */ /* 0x000fc800078010ff */
[----:B--2---:R-:W-:-:S05]  /*c480*/  LEA.HI.X R3, R5, R4, R12, 0x2, P0 ;  /* 0x0000000405037211 */ /* 0x004fca00000f140c */
[----:B------:R1:W-:Y:S01]  /*c490*/  ST.E.64 [R2.64], R32 ;  /* 0x0000002002007985 */ /* 0x0003e2000c101b06 */
[----:B------:R-:W-:Y:S05]  /*c4a0*/  BRA `(.L_x_97) ;  /* 0x00000d2000007947 */ /* 0x000fea0003800000 */
.L_x_82:
[----:B------:R-:W2:Y:S04]  /*c4b0*/  LDL.LU R4, [R1+0x44] ;  /* 0x0000440001047983 */ /* 0x000ea80000300800 */
[----:B------:R-:W3:Y:S01]  /*c4c0*/  LDL.LU R7, [R1+0x48] ;  /* 0x0000480001077983 */ /* 0x000ee20000300800 */
[----:B------:R-:W-:Y:S02]  /*c4d0*/  ISETP.NE.U32.AND P1, PT, RZ, c[0x0][0x508], PT ;  /* 0x00014200ff007a0c */ /* 0x000fe40003f25070 */
[----:B------:R-:W-:Y:S01]  /*c4e0*/  ISETP.NE.U32.AND P3, PT, RZ, c[0x0][0x500], PT ;  /* 0x00014000ff007a0c */ /* 0x000fe20003f65070 */
[----:B------:R-:W4:Y:S01]  /*c4f0*/  LDL.LU R0, [R1+0x50] ;  /* 0x0000500001007983 */ /* 0x000f220000300800 */
[----:B------:R-:W-:Y:S01]  /*c500*/  ISETP.NE.AND.EX P1, PT, RZ, c[0x0][0x50c], PT, P1 ;  /* 0x00014300ff007a0c */ /* 0x000fe20003f25310 */
[----:B-1----:R-:W-:Y:S01]  /*c510*/  IMAD.MOV.U32 R6, RZ, RZ, RZ ;  /* 0x000000ffff067224 */ /* 0x002fe200078e00ff */
[----:B------:R-:W-:Y:S01]  /*c520*/  ISETP.NE.AND.EX P3, PT, RZ, c[0x0][0x504], PT, P3 ;  /* 0x00014100ff007a0c */ /* 0x000fe20003f65330 */
[----:B------:R-:W-:Y:S01]  /*c530*/  IMAD.MOV.U32 R20, RZ, RZ, c[0x0][0x388] ;  /* 0x0000e200ff147624 */ /* 0x000fe200078e00ff */
[----:B--2---:R-:W-:-:S09]  /*c540*/  IADD3 R2, P2, R4, c[0x0][0x500], RZ ;  /* 0x0001400004027a10 */ /* 0x004fd20007f5e0ff */
[----:B------:R-:W-:Y:S02]  /*c550*/  @P1 IADD3 R4, P0, R4, c[0x0][0x508], RZ ;  /* 0x0001420004041a10 */ /* 0x000fe40007f1e0ff */
[C---:B---3--:R-:W-:Y:S02]  /*c560*/  IADD3.X R3, R7.reuse, c[0x0][0x504], RZ, P2, !PT ;  /* 0x0001410007037a10 */ /* 0x048fe400017fe4ff */
[----:B------:R-:W-:-:S03]  /*c570*/  @P1 IADD3.X R5, R7, c[0x0][0x50c], RZ, P0, !PT ;  /* 0x0001430007051a10 */ /* 0x000fc600007fe4ff */
[----:B------:R1:W5:Y:S04]  /*c580*/  @P3 LDG.E R6, [R2.64] ;  /* 0x0000000602063981 */ /* 0x000368000c1e1900 */
[----:B------:R1:W5:Y:S01]  /*c590*/  @P1 LDG.E R20, [R4.64] ;  /* 0x0000000604141981 */ /* 0x000362000c1e1900 */
[----:B----4-:R-:W-:-:S04]  /*c5a0*/  ISETP.NE.AND P0, PT, R0, RZ, PT ;  /* 0x000000ff0000720c */ /* 0x010fc80003f05270 */
[----:B------:R-:W-:Y:S01]  /*c5b0*/  SEL R19, R0, c[0x0][0x3d4], P0 ;  /* 0x0000f50000137a07 */ /* 0x000fe20000000000 */
[----:B------:R-:W-:Y:S05]  /*c5c0*/  @P1 BRA `(.L_x_110) ;  /* 0x0000004000001947 */ /* 0x000fea0003800000 */
[----:B------:R-:W-:Y:S05]  /*c5d0*/  @!P3 BRA `(.L_x_110) ;  /* 0x000000300000b947 */ /* 0x000fea0003800000 */
[----:B------:R2:W3:Y:S04]  /*c5e0*/  LDG.E R0, [R2.64] ;  /* 0x0000000602007981 */ /* 0x0004e8000c1e1900 */
[----:B-12---:R-:W3:Y:S02]  /*c5f0*/  LDG.E R2, [R2.64+0x4] ;  /* 0x0000040602027981 */ /* 0x006ee4000c1e1900 */
[----:B---3-5:R-:W-:Y:S02]  /*c600*/  IADD3 R20, -R0, R2, RZ ;  /* 0x0000000200147210 */ /* 0x028fe40007ffe1ff */
.L_x_110:
[----:B-1----:R-:W2:Y:S04]  /*c610*/  LDL.LU R2, [R1+0x8] ;  /* 0x0000080001027983 */ /* 0x002ea80000300800 */
[----:B------:R-:W3:Y:S01]  /*c620*/  LDL.LU R0, [R1+0x54] ;  /* 0x0000540001007983 */ /* 0x000ee20000300800 */
[----:B------:R-:W-:Y:S01]  /*c630*/  BSSY B0, `(.L_x_111) ;  /* 0x0000039000007945 */ /* 0x000fe20003800000 */
[----:B------:R-:W-:-:S02]  /*c640*/  SEL R13, R250, RZ, !P3 ;  /* 0x000000fffa0d7207 */ /* 0x000fc40005800000 */
[----:B------:R-:W1:Y:S01]  /*c650*/  S2R R3, SR_TID.X ;  /* 0x0000000000037919 */ /* 0x000e620000002100 */
[----:B-----5:R-:W-:Y:S02]  /*c660*/  SHF.R.S32.HI R18, RZ, 0x1f, R6 ;  /* 0x0000001fff127819 */ /* 0x020fe40000011406 */
[----:B-1----:R-:W-:Y:S02]  /*c670*/  ISETP.GT.AND P0, PT, R3, 0x7f, PT ;  /* 0x0000007f0300780c */ /* 0x002fe40003f04270 */
[----:B--2---:R-:W-:Y:S02]  /*c680*/  LOP3.LUT R12, R2, 0xffff, RZ, 0xc0, !PT ;  /* 0x0000ffff020c7812 */ /* 0x004fe400078ec0ff */
[----:B---3--:R-:W-:-:S09]  /*c690*/  SEL R21, R0, RZ, !P3 ;  /* 0x000000ff00157207 */ /* 0x008fd20005800000 */
[----:B------:R-:W-:Y:S05]  /*c6a0*/  @P0 BRA `(.L_x_112) ;  /* 0x0000031000000947 */ /* 0x000fea0003800000 */
[----:B------:R-:W2:Y:S01]  /*c6b0*/  LDL R2, [R1+0x4] ;  /* 0x0000040001027983 */ /* 0x000ea20000100800 */
[----:B------:R-:W-:Y:S01]  /*c6c0*/  IMAD R0, R20, c[0x0][0x4e8], RZ ;  /* 0x00013a0014007a24 */ /* 0x000fe200078e02ff */
[----:B--2---:R-:W-:-:S04]  /*c6d0*/  LEA R16, R2, R3, 0x7 ;  /* 0x0000000302107211 */ /* 0x004fc800078e38ff */
[----:B------:R-:W-:-:S13]  /*c6e0*/  ISETP.GE.AND P0, PT, R16, R0, PT ;  /* 0x000000001000720c */ /* 0x000fda0003f06270 */
[----:B------:R-:W-:Y:S05]  /*c6f0*/  @P0 BRA `(.L_x_112) ;  /* 0x000002c000000947 */ /* 0x000fea0003800000 */
[----:B------:R-:W2:Y:S01]  /*c700*/  LDL.LU R22, [R1+0x58] ;  /* 0x0000580001167983 */ /* 0x000ea20000300800 */
[----:B------:R-:W-:Y:S01]  /*c710*/  IMAD.MOV.U32 R0, RZ, RZ, 0x368 ;  /* 0x00000368ff007424 */ /* 0x000fe200078e00ff */
[----:B------:R-:W-:-:S04]  /*c720*/  ISETP.GT.AND P2, PT, R19, 0x1, PT ;  /* 0x000000011300780c */ /* 0x000fc80003f44270 */
[----:B------:R-:W-:-:S04]  /*c730*/  SEL R0, R0, 0x328, P2 ;  /* 0x0000032800007807 */ /* 0x000fc80001000000 */
[----:B------:R1:W3:Y:S08]  /*c740*/  LDC.64 R8, c[0x0][R0+0x170] ;  /* 0x00005c0000087b82 */ /* 0x0002f00000000a00 */
[----:B------:R1:W4:Y:S08]  /*c750*/  LDC.64 R4, c[0x0][R0+0x168] ;  /* 0x00005a0000047b82 */ /* 0x0003300000000a00 */
[----:B------:R1:W5:Y:S08]  /*c760*/  LDC.64 R14, c[0x0][R0+0x178] ;  /* 0x00005e00000e7b82 */ /* 0x0003700000000a00 */
[----:B------:R1:W2:Y:S02]  /*c770*/  LDC.64 R10, c[0x0][R0+0x160] ;  /* 0x00005800000a7b82 */ /* 0x0002a40000000a00 */
[----:B-1----:R-:W-:-:S02]  /*c780*/  IMAD.MOV.U32 R0, RZ, RZ, c[0x0][0x4e8] ;  /* 0x00013a00ff007624 */ /* 0x002fc400078e00ff */
[-C--:B---3--:R-:W-:Y:S02]  /*c790*/  IMAD R7, R9, R13.reuse, RZ ;  /* 0x0000000d09077224 */ /* 0x088fe400078e02ff */
[----:B------:R-:W-:Y:S01]  /*c7a0*/  IMAD.WIDE.U32 R2, R8, R13, RZ ;  /* 0x0000000d08027225 */ /* 0x000fe200078e00ff */
[----:B------:R-:W-:Y:S02]  /*c7b0*/  ISETP.NE.AND P0, PT, R0, 0x1, PT ;  /* 0x000000010000780c */ /* 0x000fe40003f05270 */
[----:B------:R-:W-:Y:S01]  /*c7c0*/  MOV R0, R16 ;  /* 0x0000001000007202 */ /* 0x000fe20000000f00 */
[----:B------:R-:W-:Y:S02]  /*c7d0*/  IMAD R8, R8, R21, R7 ;  /* 0x0000001508087224 */ /* 0x000fe400078e0207 */
[-C--:B----4-:R-:W-:Y:S02]  /*c7e0*/  IMAD R9, R5, R12.reuse, RZ ;  /* 0x0000000c05097224 */ /* 0x090fe400078e02ff */
[----:B------:R-:W-:Y:S01]  /*c7f0*/  IMAD.WIDE.U32 R4, R4, R12, RZ ;  /* 0x0000000c04047225 */ /* 0x000fe200078e00ff */
[----:B------:R-:W-:-:S03]  /*c800*/  IADD3 R3, R3, R8, RZ ;  /* 0x0000000803037210 */ /* 0x000fc60007ffe0ff */
[----:B------:R-:W-:Y:S02]  /*c810*/  IMAD.IADD R9, R5, 0x1, R9 ;  /* 0x0000000105097824 */ /* 0x000fe400078e0209 */
[----:B------:R-:W-:-:S05]  /*c820*/  @P0 IMAD.HI.U32 R17, R16, c[0x0][0x4ec], RZ ;  /* 0x00013b0010110a27 */ /* 0x000fca00078e00ff */
[----:B------:R-:W-:Y:S02]  /*c830*/  @P0 SHF.R.U32.HI R0, RZ, c[0x0][0x4f0], R17 ;  /* 0x00013c00ff000a19 */ /* 0x000fe40000011611 */
[----:B------:R-:W-:-:S03]  /*c840*/  IADD3 R17, P1, P0, R2, R4, R6 ;  /* 0x0000000402117210 */ /* 0x000fc6000783e006 */
[----:B------:R-:W-:Y:S01]  /*c850*/  IMAD.MOV R2, RZ, RZ, -R0 ;  /* 0x000000ffff027224 */ /* 0x000fe200078e0a00 */
[----:B------:R-:W-:Y:S02]  /*c860*/  IADD3.X R9, R3, R9, R18, P1, P0 ;  /* 0x0000000903097210 */ /* 0x000fe40000fe0412 */
[----:B------:R-:W-:Y:S01]  /*c870*/  SHF.R.S32.HI R3, RZ, 0x1f, R0 ;  /* 0x0000001fff037819 */ /* 0x000fe20000011400 */
[----:B------:R-:W-:Y:S01]  /*c880*/  IMAD R2, R2, c[0x0][0x4e8], R16 ;  /* 0x00013a0002027a24 */ /* 0x000fe200078e0210 */
[----:B--2---:R-:W-:-:S05]  /*c890*/  SEL R7, R22, RZ, P2 ;  /* 0x000000ff16077207 */ /* 0x004fca0001000000 */
[-C--:B-----5:R-:W-:Y:S02]  /*c8a0*/  IMAD R8, R15, R7.reuse, RZ ;  /* 0x000000070f087224 */ /* 0x0a0fe400078e02ff */
[----:B------:R-:W-:Y:S01]  /*c8b0*/  IMAD.WIDE.U32 R4, R14, R7, RZ ;  /* 0x000000070e047225 */ /* 0x000fe200078e00ff */
[----:B------:R-:W-:-:S04]  /*c8c0*/  SHF.R.S32.HI R7, RZ, 0x1f, R2 ;  /* 0x0000001fff077819 */ /* 0x000fc80000011402 */
[----:B------:R-:W-:Y:S01]  /*c8d0*/  IADD3 R5, R5, R8, RZ ;  /* 0x0000000805057210 */ /* 0x000fe20007ffe0ff */
[----:B------:R-:W-:Y:S01]  /*c8e0*/  IMAD.MOV.U32 R8, RZ, RZ, c[0x0][0x4a8] ;  /* 0x00012a00ff087624 */ /* 0x000fe200078e00ff */
[----:B------:R-:W-:Y:S01]  /*c8f0*/  IADD3 R4, P1, P0, R0, R17, R4 ;  /* 0x0000001100047210 */ /* 0x000fe2000783e004 */
[----:B------:R-:W-:-:S03]  /*c900*/  IMAD R0, R11, R2, RZ ;  /* 0x000000020b007224 */ /* 0x000fc600078e02ff */
[----:B------:R-:W-:Y:S01]  /*c910*/  IADD3.X R5, R3, R9, R5, P1, P0 ;  /* 0x0000000903057210 */ /* 0x000fe20000fe0405 */
[----:B------:R-:W-:-:S04]  /*c920*/  IMAD R0, R10, R7, R0 ;  /* 0x000000070a007224 */ /* 0x000fc800078e0200 */
[----:B------:R-:W-:Y:S01]  /*c930*/  IMAD.WIDE.U32 R2, R10, R2, R4 ;  /* 0x000000020a027225 */ /* 0x000fe200078e0004 */
[----:B------:R-:W-:Y:S02]  /*c940*/  MOV R5, c[0x0][0x4ac] ;  /* 0x00012b0000057a02 */ /* 0x000fe40000000f00 */
[----:B------:R-:W-:Y:S01]  /*c950*/  SEL R4, R8, c[0x0][0x450], P2 ;  /* 0x0001140008047a07 */ /* 0x000fe20001000000 */
[----:B------:R-:W-:Y:S01]  /*c960*/  IMAD.IADD R0, R3, 0x1, R0 ;  /* 0x0000000103007824 */ /* 0x000fe200078e0200 */
[----:B------:R-:W-:Y:S02]  /*c970*/  SEL R5, R5, c[0x0][0x454], P2 ;  /* 0x0001150005057a07 */ /* 0x000fe40001000000 */
[----:B------:R-:W-:-:S04]  /*c980*/  LEA R4, P0, R2, R4, 0x2 ;  /* 0x0000000402047211 */ /* 0x000fc800078010ff */
[----:B------:R-:W-:Y:S02]  /*c990*/  LEA.HI.X R5, R2, R5, R0, 0x2, P0 ;  /* 0x0000000502057211 */ /* 0x000fe400000f1400 */
[----:B------:R-:W-:-:S05]  /*c9a0*/  MOV R0, 0xff800000 ;  /* 0xff80000000007802 */ /* 0x000fca0000000f00 */
[----:B------:R1:W-:Y:S02]  /*c9b0*/  STG.E [R4.64], R0 ;  /* 0x0000000004007986 */ /* 0x0003e4000c101906 */
.L_x_112:
[----:B------:R-:W-:Y:S05]  /*c9c0*/  BSYNC B0 ;  /* 0x0000000000007941 */ /* 0x000fea0003800000 */
.L_x_111:
[----:B------:R-:W-:-:S13]  /*c9d0*/  ISETP.GT.AND P0, PT, R19, 0x1, PT ;  /* 0x000000011300780c */ /* 0x000fda0003f04270 */
[----:B------:R-:W-:Y:S05]  /*c9e0*/  @P0 BRA `(.L_x_97) ;  /* 0x000007e000000947 */ /* 0x000fea0003800000 */
[----:B-1----:R-:W2:Y:S01]  /*c9f0*/  LDL R5, [R1+0x4] ;  /* 0x0000040001057983 */ /* 0x002ea20000100800 */
[----:B------:R-:W-:Y:S01]  /*ca00*/  MOV R2, c[0x0][0x4e8] ;  /* 0x00013a0000027a02 */ /* 0x000fe20000000f00 */
[----:B------:R-:W-:Y:S01]  /*ca10*/  IMAD R0, R18, c[0x0][0x3a0], RZ ;  /* 0x0000e80012007a24 */ /* 0x000fe200078e02ff */
[----:B------:R-:W-:Y:S02]  /*ca20*/  LEA R4, R235, R238, 0x5 ;  /* 0x000000eeeb047211 */ /* 0x000fe400078e28ff */
[----:B------:R-:W-:Y:S01]  /*ca30*/  ISETP.NE.AND P0, PT, R2, 0x1, PT ;  /* 0x000000010200780c */ /* 0x000fe20003f05270 */
[----:B------:R-:W-:-:S04]  /*ca40*/  IMAD.WIDE.U32 R2, R6, c[0x0][0x3a0], RZ ;  /* 0x0000e80006027a25 */ /* 0x000fc800078e00ff */
[----:B------:R-:W-:-:S05]  /*ca50*/  IMAD R6, R6, c[0x0][0x3a4], R0 ;  /* 0x0000e90006067a24 */ /* 0x000fca00078e0200 */
[----:B------:R-:W-:-:S05]  /*ca60*/  IADD3 R3, R3, R6, RZ ;  /* 0x0000000603037210 */ /* 0x000fca0007ffe0ff */
[----:B------:R-:W-:-:S04]  /*ca70*/  IMAD.WIDE.U32 R2, R12, c[0x0][0x3e8], R2 ;  /* 0x0000fa000c027a25 */ /* 0x000fc800078e0002 */
[----:B------:R-:W-:-:S04]  /*ca80*/  IMAD R3, R12, c[0x0][0x3ec], R3 ;  /* 0x0000fb000c037a24 */ /* 0x000fc800078e0203 */
[----:B------:R-:W-:Y:S01]  /*ca90*/  IMAD.WIDE.U32 R2, R13, c[0x0][0x3f0], R2 ;  /* 0x0000fc000d027a25 */ /* 0x000fe200078e0002 */
[----:B--2---:R-:W-:-:S03]  /*caa0*/  LEA R4, R5, R4, 0x7 ;  /* 0x0000000405047211 */ /* 0x004fc600078e38ff */
[----:B------:R-:W-:Y:S01]  /*cab0*/  IMAD R5, R21, c[0x0][0x3f0], RZ ;  /* 0x0000fc0015057a24 */ /* 0x000fe200078e02ff */
[----:B------:R-:W-:Y:S01]  /*cac0*/  MOV R0, R4 ;  /* 0x0000000400007202 */ /* 0x000fe20000000f00 */
[----:B------:R-:W-:-:S04]  /*cad0*/  @P0 IMAD.HI.U32 R6, R4, c[0x0][0x4ec], RZ ;  /* 0x00013b0004060a27 */ /* 0x000fc800078e00ff */
[----:B------:R-:W-:Y:S01]  /*cae0*/  IMAD R7, R13, c[0x0][0x3f4], R5 ;  /* 0x0000fd000d077a24 */ /* 0x000fe200078e0205 */
[----:B------:R-:W-:-:S04]  /*caf0*/  @P0 SHF.R.U32.HI R0, RZ, c[0x0][0x4f0], R6 ;  /* 0x00013c00ff000a19 */ /* 0x000fc80000011606 */
[----:B------:R-:W-:Y:S02]  /*cb00*/  SHF.R.S32.HI R6, RZ, 0x1f, R0 ;  /* 0x0000001fff067819 */ /* 0x000fe40000011400 */
[----:B------:R-:W-:Y:S02]  /*cb10*/  IADD3 R5, -R0, RZ, RZ ;  /* 0x000000ff00057210 */ /* 0x000fe40007ffe1ff */
[----:B------:R-:W-:Y:S01]  /*cb20*/  IADD3 R3, R3, R7, RZ ;  /* 0x0000000703037210 */ /* 0x000fe20007ffe0ff */
[----:B------:R-:W-:Y:S02]  /*cb30*/  IMAD R6, R6, c[0x0][0x3e0], RZ ;  /* 0x0000f80006067a24 */ /* 0x000fe400078e02ff */
[----:B------:R-:W-:Y:S02]  /*cb40*/  IMAD R4, R5, c[0x0][0x4e8], R4 ;  /* 0x00013a0005047a24 */ /* 0x000fe400078e0204 */
[C---:B------:R-:W-:Y:S02]  /*cb50*/  IMAD R6, R0.reuse, c[0x0][0x3e4], R6 ;  /* 0x0000f90000067a24 */ /* 0x040fe400078e0206 */
        /* <DEDUP_REMOVED lines=11> */
.L_x_180:
[----:B------:R-:W-:Y:S05]  /*cc10*/  BRA.DIV ~URZ, `(.L_x_114) ;  /* 0x00002d127f007947 */ /* 0x000fea000b800000 */
[----:B------:R3:W4:Y:S02]  /*cc20*/  SHFL.IDX PT, R0, R12, RZ, 0x1c1f ;  /* 0x001c1fff0c007589 */ /* 0x00072400000e0000 */
.L_x_181:
[----:B------:R-:W5:Y:S01]  /*cc30*/  LDL.LU R2, [R1+0x4] ;  /* 0x0000040001027983 */ /* 0x000f620000300800 */
[----:B------:R-:W-:Y:S01]  /*cc40*/  IMAD R11, R20, c[0x0][0x4e8], RZ ;  /* 0x00013a00140b7a24 */ /* 0x000fe200078e02ff */
        /* <DEDUP_REMOVED lines=16> */
[----:B------:R2:W-:Y:S04]  /*cd50*/  @!P2 ST.E.128 [R8.64], RZ ;  /* 0x000000ff0800a985 */ /* 0x0005e8000c101d06 */
[----:B------:R2:W-:Y:S04]  /*cd60*/  @!P1 ST.E.128 [R6.64], RZ ;  /* 0x000000ff06009985 */ /* 0x0005e8000c101d06 */
[----:B------:R2:W-:Y:S02]  /*cd70*/  @!P0 ST.E.128 [R2.64], RZ ;  /* 0x000000ff02008985 */ /* 0x0005e4000c101d06 */
.L_x_116:
[----:B------:R-:W-:Y:S05]  /*cd80*/  BSYNC B0 ;  /* 0x0000000000007941 */ /* 0x000fea0003800000 */
.L_x_115:
[----:B------:R-:W-:Y:S05]  /*cd90*/  BRA.DIV ~URZ, `(.L_x_117) ;  /* 0x00002c027f007947 */ /* 0x000fea000b800000 */
[----:B--2---:R2:W1:Y:S04]  /*cda0*/  SHFL.IDX PT, R4, R5, 0x1, 0x1c1f ;  /* 0x003c1f0005047f89 */ /* 0x00446800000e0000 */
[----:B----4-:R2:W4:Y:S02]  /*cdb0*/  SHFL.IDX PT, R0, R12, 0x1, 0x1c1f ;  /* 0x003c1f000c007f89 */ /* 0x01052400000e0000 */
.L_x_182:
        /* <DEDUP_REMOVED lines=16> */
[----:B------:R1:W-:Y:S04]  /*cec0*/  @!P2 ST.E.128 [R8.64], RZ ;  /* 0x000000ff0800a985 */ /* 0x0003e8000c101d06 */
[----:B------:R1:W-:Y:S04]  /*ced0*/  @!P1 ST.E.128 [R6.64], RZ ;  /* 0x000000ff06009985 */ /* 0x0003e8000c101d06 */
[----:B------:R1:W-:Y:S02]  /*cee0*/  @!P0 ST.E.128 [R2.64], RZ ;  /* 0x000000ff02008985 */ /* 0x0003e4000c101d06 */
.L_x_119:
[----:B------:R-:W-:Y:S05]  /*cef0*/  BSYNC B0 ;  /* 0x0000000000007941 */ /* 0x000fea0003800000 */
.L_x_118:
[----:B------:R-:W-:Y:S05]  /*cf00*/  BRA.DIV ~URZ, `(.L_x_120) ;  /* 0x00002b627f007947 */ /* 0x000fea000b800000 */
[----:B-1----:R1:W2:Y:S02]  /*cf10*/  SHFL.IDX PT, R4, R5, 0x2, 0x1c1f ;  /* 0x005c1f0005047f89 */ /* 0x0022a400000e0000 */
.L_x_183:
[----:B------:R-:W-:Y:S05]  /*cf20*/  BRA.DIV ~URZ, `(.L_x_121) ;  /* 0x00002bb27f007947 */ /* 0x000fea000b800000 */
[----:B----4-:R4:W1:Y:S02]  /*cf30*/  SHFL.IDX PT, R0, R12, 0x2, 0x1c1f ;  /* 0x005c1f000c007f89 */ /* 0x01086400000e0000 */
.L_x_184:
        /* <DEDUP_REMOVED lines=19> */
.L_x_123:
[----:B------:R-:W-:Y:S05]  /*d070*/  BSYNC B0 ;  /* 0x0000000000007941 */ /* 0x000fea0003800000 */
.L_x_122:
[----:B------:R-:W-:Y:S05]  /*d080*/  BRA.DIV ~URZ, `(.L_x_124) ;  /* 0x00002ac27f007947 */ /* 0x000fea000b800000 */
[----:B--2---:R2:W3:Y:S04]  /*d090*/  SHFL.IDX PT, R4, R5, 0x3, 0x1c1f ;  /* 0x007c1f0005047f89 */ /* 0x0044e800000e0000 */
[----:B-1----:R2:W1:Y:S02]  /*d0a0*/  SHFL.IDX PT, R0, R12, 0x3, 0x1c1f ;  /* 0x007c1f000c007f89 */ /* 0x00246400000e0000 */
.L_x_185:
[----:B------:R-:W-:-:S04]  /*d0b0*/  IADD3 R2, R10, 0x60, RZ ;  /* 0x000000600a027810 */ /* 0x000fc80007ffe0ff */
[----:B------:R-:W-:-:S13]  /*d0c0*/  ISETP.GE.AND P0, PT, R2, R11, PT ;  /* 0x0000000b0200720c */ /* 0x000fda0003f06270 */
[----:B------:R-:W-:Y:S05]  /*d0d0*/  @P0 BRA `(.L_x_97) ;  /* 0x000000f000000947 */ /* 0x000fea0003800000 */
[----:B------:R-:W-:Y:S02]  /*d0e0*/  ISETP.GE.AND P2, PT, R204, c[0x0][0x3c8], PT ;  /* 0x0000f200cc007a0c */ /* 0x000fe40003f46270 */
[----:B------:R-:W-:Y:S02]  /*d0f0*/  ISETP.GE.AND P1, PT, R236, c[0x0][0x3c8], PT ;  /* 0x0000f200ec007a0c */ /* 0x000fe40003f26270 */
[----:B------:R-:W-:Y:S02]  /*d100*/  ISETP.GE.AND P0, PT, R237, c[0x0][0x3c8], PT ;  /* 0x0000f200ed007a0c */ /* 0x000fe40003f06270 */
[----:B------:R-:W-:Y:S02]  /*d110*/  SHF.R.S32.HI R13, RZ, 0x1f, R204 ;  /* 0x0000001fff0d7819 */ /* 0x000fe400000114cc */
[----:B--234-:R-:W-:Y:S02]  /*d120*/  SHF.R.S32.HI R12, RZ, 0x1f, R236 ;  /* 0x0000001fff0c7819 */ /* 0x01cfe400000114ec */
[----:B------:R-:W-:-:S03]  /*d130*/  SHF.R.S32.HI R5, RZ, 0x1f, R237 ;  /* 0x0000001fff057819 */ /* 0x000fc600000114ed */
[-C--:B-1----:R-:W-:Y:S02]  /*d140*/  @!P2 LEA R8, P5, R204, R0.reuse, 0x1 ;  /* 0x00000000cc08a211 */ /* 0x082fe400078a08ff */
[-C--:B------:R-:W-:Y:S02]  /*d150*/  @!P1 LEA R6, P4, R236, R0.reuse, 0x1 ;  /* 0x00000000ec069211 */ /* 0x080fe400078808ff */
[C---:B------:R-:W-:Y:S02]  /*d160*/  @!P0 LEA R2, P3, R237.reuse, R0, 0x1 ;  /* 0x00000000ed028211 */ /* 0x040fe400078608ff */
[-C--:B------:R-:W-:Y:S02]  /*d170*/  @!P2 LEA.HI.X R9, R204, R4.reuse, R13, 0x1, P5 ;  /* 0x00000004cc09a211 */ /* 0x080fe400028f0c0d */
[-C--:B------:R-:W-:Y:S02]  /*d180*/  @!P1 LEA.HI.X R7, R236, R4.reuse, R12, 0x1, P4 ;  /* 0x00000004ec079211 */ /* 0x080fe400020f0c0c */
[----:B------:R-:W-:Y:S01]  /*d190*/  @!P0 LEA.HI.X R3, R237, R4, R5, 0x1, P3 ;  /* 0x00000004ed038211 */ /* 0x000fe200018f0c05 */
[----:B------:R1:W-:Y:S04]  /*d1a0*/  @!P2 ST.E.128 [R8.64], RZ ;  /* 0x000000ff0800a985 */ /* 0x0003e8000c101d06 */
[----:B------:R1:W-:Y:S04]  /*d1b0*/  @!P1 ST.E.128 [R6.64], RZ ;  /* 0x000000ff06009985 */ /* 0x0003e8000c101d06 */
[----:B------:R1:W-:Y:S02]  /*d1c0*/  @!P0 ST.E.128 [R2.64], RZ ;  /* 0x000000ff02008985 */ /* 0x0003e4000c101d06 */
.L_x_97:
[----:B----4-:R-:W-:Y:S05]  /*d1d0*/  BSYNC B1 ;  /* 0x0000000000017941 */ /* 0x010fea0003800000 */
.L_x_81:
[----:B-1----:R-:W4:Y:S02]  /*d1e0*/  LDL R0, [R1+0x8c] ;  /* 0x00008c0001007983 */ /* 0x002f240000100800 */
[----:B----4-:R-:W-:-:S13]  /*d1f0*/  ISETP.NE.AND P0, PT, R0, RZ, PT ;  /* 0x000000ff0000720c */ /* 0x010fda0003f05270 */
[----:B------:R-:W-:Y:S01]  /*d200*/  @P0 WARPSYNC 0xffffffff ;  /* 0xffffffff00000948 */ /* 0x000fe20003800000 */
[----:B------:R-:W-:Y:S06]  /*d210*/  @P0 BAR.SYNC.DEFER_BLOCKING 0x5, 0x80 ;  /* 0x0142000000000b1d */ /* 0x000fec0000010000 */
[----:B--23--:R-:W1:Y:S04]  /*d220*/  @P0 LDS.128 R4, [0xc080] ;  /* 0x00c08000ff040984 */ /* 0x00ce680000000c00 */
[----:B-1----:R1:W-:Y:S04]  /*d230*/  @P0 STL.64 [R1], R4 ;  /* 0x0000000401000387 */ /* 0x0023e80000100a00 */
[----:B------:R1:W-:Y:S04]  /*d240*/  @P0 STL.64 [R1+0x8], R6 ;  /* 0x0000080601000387 */ /* 0x0003e80000100a00 */
[----:B------:R-:W-:Y:S06]  /*d250*/  @P0 BAR.ARV 0x4, 0x80 ;  /* 0x0102000000000b1d */ /* 0x000fec0000002000 */
[----:B------:R-:W-:Y:S05]  /*d260*/  @P0 BRA `(.L_x_125) ;  /* 0x00000b9000000947 */ /* 0x000fea0003800000 */
[----:B------:R-:W2:Y:S01]  /*d270*/  S2R R0, SR_TID.X ;  /* 0x0000000000007919 */ /* 0x000ea20000002100 */
[----:B-1----:R-:W-:Y:S01]  /*d280*/  IMAD.MOV.U32 R7, RZ, RZ, RZ ;  /* 0x000000ffff077224 */ /* 0x002fe200078e00ff */
[----:B--2---:R-:W-:-:S04]  /*d290*/  LOP3.LUT R13, R0, 0x1f, RZ, 0xc0, !PT ;  /* 0x0000001f000d7812 */ /* 0x004fc800078ec0ff */
[----:B------:R-:W-:Y:S01]  /*d2a0*/  ISETP.NE.AND P5, PT, R13, 0x1f, PT ;  /* 0x0000001f0d00780c */ /* 0x000fe20003fa5270 */
[----:B------:R-:W-:Y:S10]  /*d2b0*/  BRA.DIV ~URZ, `(.L_x_126) ;  /* 0x000029627f007947 */ /* 0x000ff4000b800000 */
[----:B------:R1:W2:Y:S02]  /*d2c0*/  SHFL.IDX PT, R9, R28, RZ, 0x1f ;  /* 0x00001fff1c097589 */ /* 0x0002a400000e0000 */
.L_x_186:
[----:B------:R-:W-:Y:S05]  /*d2d0*/  BRA.DIV ~URZ, `(.L_x_127) ;  /* 0x000029b27f007947 */ /* 0x000fea000b800000 */
[----:B------:R3:W4:Y:S02]  /*d2e0*/  SHFL.IDX PT, R8, R28, 0x1, 0x1f ;  /* 0x00201f001c087f89 */ /* 0x00072400000e0000 */
.L_x_187:
[----:B------:R-:W5:Y:S01]  /*d2f0*/  LDL R0, [R1+0xc] ;  /* 0x00000c0001007983 */ /* 0x000f620000100800 */
[----:B------:R-:W-:Y:S02]  /*d300*/  IMAD.MOV.U32 R6, RZ, RZ, RZ ;  /* 0x000000ffff067224 */ /* 0x000fe400078e00ff */
[----:B-----5:R-:W-:-:S05]  /*d310*/  IMAD.IADD R0, R0, 0x1, R13 ;  /* 0x0000000100007824 */ /* 0x020fca00078e020d */
[----:B------:R-:W-:-:S13]  /*d320*/  ISETP.GE.OR P0, PT, R0, c[0x0][0x53c], !P5 ;  /* 0x00014f0000007a0c */ /* 0x000fda0006f06670 */
[----:B------:R-:W-:Y:S01]  /*d330*/  @!P0 IMAD.MOV.U32 R2, RZ, RZ, 0x4 ;  /* 0x00000004ff028424 */ /* 0x000fe200078e00ff */
[----:B------:R-:W-:-:S03]  /*d340*/  @!P0 MOV R3, 0x4 ;  /* 0x0000000400038802 */ /* 0x000fc60000000f00 */
[----:B------:R-:W-:-:S04]  /*d350*/  @!P0 IMAD.WIDE R4, R0, R2, c[0x0][0x580] ;  /* 0x0001600000048625 */ /* 0x000fc800078e0202 */
[----:B------:R-:W-:Y:S01]  /*d360*/  @!P0 IMAD.WIDE R2, R0, R3, c[0x0][0x578] ;  /* 0x00015e0000028625 */ /* 0x000fe200078e0203 */
[----:B------:R-:W5:Y:S04]  /*d370*/  @!P0 LDG.E R6, [R4.64] ;  /* 0x0000000604068981 */ /* 0x000f68000c1e1900 */
[----:B------:R-:W5:Y:S01]  /*d380*/  @!P0 LDG.E R7, [R2.64] ;  /* 0x0000000602078981 */ /* 0x000f62000c1e1900 */
[C---:B------:R-:W-:Y:S02]  /*d390*/  ISETP.GE.U32.AND P4, PT, R13.reuse, 0x10, PT ;  /* 0x000000100d00780c */ /* 0x040fe40003f86070 */
[C---:B------:R-:W-:Y:S02]  /*d3a0*/  ISETP.GE.U32.AND P3, PT, R13.reuse, 0x8, PT ;  /* 0x000000080d00780c */ /* 0x040fe40003f66070 */
[----:B------:R-:W-:-:S02]  /*d3b0*/  ISETP.GE.U32.AND P2, PT, R13, 0x4, PT ;  /* 0x000000040d00780c */ /* 0x000fc40003f46070 */
[C---:B------:R-:W-:Y:S02]  /*d3c0*/  ISETP.GE.U32.AND P1, PT, R13.reuse, 0x2, PT ;  /* 0x000000020d00780c */ /* 0x040fe40003f26070 */
[----:B------:R-:W-:Y:S02]  /*d3d0*/  ISETP.NE.AND P0, PT, R13, RZ, PT ;  /* 0x000000ff0d00720c */ /* 0x000fe40003f05270 */
[----:B------:R-:W-:Y:S01]  /*d3e0*/  MOV R12, RZ ;  /* 0x000000ff000c7202 */ /* 0x000fe20000000f00 */
[----:B-----5:R-:W-:Y:S01]  /*d3f0*/  IMAD R0, R7, R6, RZ ;  /* 0x0000000607007224 */ /* 0x020fe200078e02ff */
[----:B------:R-:W-:Y:S07]  /*d400*/  BRA.DIV ~URZ, `(.L_x_128) ;  /* 0x000028f27f007947 */ /* 0x000fee000b800000 */
[----:B------:R1:W3:Y:S02]  /*d410*/  SHFL.UP PT, R4, R0, 0x1, RZ ;  /* 0x0420000000047989 */ /* 0x0002e400000e00ff */
.L_x_188:
[----:B---3--:R-:W-:-:S04]  /*d420*/  SEL R4, R4, RZ, P0 ;  /* 0x000000ff04047207 */ /* 0x008fc80000000000 */
        /* <DEDUP_REMOVED lines=14> */
[----:B------:R1:W3:Y:S02]  /*d510*/  SHFL.IDX PT, R0, R4, 0x1f, 0x1f ;  /* 0x03e01f0004007f89 */ /* 0x0002e400000e0000 */
.L_x_189:
[----:B---3--:R-:W-:Y:S01]  /*d520*/  IMAD R0, R0, c[0x0][0x538], RZ ;  /* 0x00014e0000007a24 */ /* 0x008fe200078e02ff */
[----:B------:R-:W-:Y:S04]  /*d530*/  BSSY B1, `(.L_x_130) ;  /* 0x0000083000017945 */ /* 0x000fe80003800000 */
[----:B----4-:R-:W-:-:S04]  /*d540*/  IADD3 R8, R0, R8, RZ ;  /* 0x0000000800087210 */ /* 0x010fc80007ffe0ff */
[----:B--2---:R-:W-:-:S13]  /*d550*/  ISETP.GT.AND P6, PT, R8, R9, PT ;  /* 0x000000090800720c */ /* 0x004fda0003fc4270 */
[----:B------:R-:W-:Y:S05]  /*d560*/  @P6 BRA `(.L_x_131) ;  /* 0x0000025000006947 */ /* 0x000fea0003800000 */
.L_x_135:
[----:B------:R-:W2:Y:S02]  /*d570*/  LDL.LU R0, [R1+0xc] ;  /* 0x00000c0001007983 */ /* 0x000ea40000300800 */
[----:B--2---:R-:W-:-:S04]  /*d580*/  IADD3 R0, R0, 0x1f, RZ ;  /* 0x0000001f00007810 */ /* 0x004fc80007ffe0ff */
[----:B------:R-:W-:-:S13]  /*d590*/  ISETP.GE.AND P6, PT, R0, c[0x0][0x53c], PT ;  /* 0x00014f0000007a0c */ /* 0x000fda0003fc6270 */
[----:B------:R-:W-:Y:S05]  /*d5a0*/  @P6 BRA `(.L_x_132) ;  /* 0x0000076000006947 */ /* 0x000fea0003800000 */
[----:B------:R2:W-:Y:S01]  /*d5b0*/  STL [R1+0xc], R0 ;  /* 0x00000c0001007387 */ /* 0x0005e20000100800 */
[----:B------:R-:W-:Y:S01]  /*d5c0*/  CS2R R6, SRZ ;  /* 0x0000000000067805 */ /* 0x000fe2000001ff00 */
[----:B--2---:R-:W-:-:S04]  /*d5d0*/  IADD3 R0, R0, R13, RZ ;  /* 0x0000000d00007210 */ /* 0x004fc80007ffe0ff */
[----:B------:R-:W-:-:S13]  /*d5e0*/  ISETP.GE.OR P6, PT, R0, c[0x0][0x53c], !P5 ;  /* 0x00014f0000007a0c */ /* 0x000fda0006fc6670 */
[----:B------:R-:W-:Y:S02]  /*d5f0*/  @!P6 MOV R2, 0x4 ;  /* 0x000000040002e802 */ /* 0x000fe40000000f00 */
[----:B------:R-:W-:-:S03]  /*d600*/  @!P6 MOV R3, 0x4 ;  /* 0x000000040003e802 */ /* 0x000fc60000000f00 */
[----:B-1----:R-:W-:-:S04]  /*d610*/  @!P6 IMAD.WIDE R4, R0, R2, c[0x0][0x580] ;  /* 0x000160000004e625 */ /* 0x002fc800078e0202 */
[----:B------:R-:W-:Y:S01]  /*d620*/  @!P6 IMAD.WIDE R2, R0, R3, c[0x0][0x578] ;  /* 0x00015e000002e625 */ /* 0x000fe200078e0203 */
[----:B------:R-:W2:Y:S04]  /*d630*/  @!P6 LDG.E R6, [R4.64] ;  /* 0x000000060406e981 */ /* 0x000ea8000c1e1900 */
[----:B------:R-:W2:Y:S02]  /*d640*/  @!P6 LDG.E R7, [R2.64] ;  /* 0x000000060207e981 */ /* 0x000ea4000c1e1900 */
[----:B--2---:R-:W-:Y:S01]  /*d650*/  IMAD R0, R7, R6, RZ ;  /* 0x0000000607007224 */ /* 0x004fe200078e02ff */
[----:B------:R-:W-:Y:S05]  /*d660*/  BRA.DIV ~URZ, `(.L_x_133) ;  /* 0x000028827f007947 */ /* 0x000fea000b800000 */
[----:B------:R1:W2:Y:S02]  /*d670*/  SHFL.UP PT, R2, R0, 0x1, RZ ;  /* 0x0420000000027989 */ /* 0x0002a400000e00ff */
.L_x_190:
        /* <DEDUP_REMOVED lines=16> */
.L_x_191:
[----:B--2---:R-:W-:-:S05]  /*d780*/  IMAD R0, R0, c[0x0][0x538], RZ ;  /* 0x00014e0000007a24 */ /* 0x004fca00078e02ff */
[----:B------:R-:W-:-:S04]  /*d790*/  IADD3 R8, R0, R8, RZ ;  /* 0x0000000800087210 */ /* 0x000fc80007ffe0ff */
[----:B------:R-:W-:-:S13]  /*d7a0*/  ISETP.GT.AND P6, PT, R8, R9, PT ;  /* 0x000000090800720c */ /* 0x000fda0003fc4270 */
[----:B-1----:R-:W-:Y:S05]  /*d7b0*/  @!P6 BRA `(.L_x_135) ;  /* 0xfffffdb00000e947 */ /* 0x002fea000383ffff */
.L_x_131:
[----:B------:R-:W-:-:S05]  /*d7c0*/  IADD3 R10, -R0, R8, RZ ;  /* 0x00000008000a7210 */ /* 0x000fca0007ffe1ff */
[----:B------:R-:W-:-:S05]  /*d7d0*/  IMAD R0, R4, c[0x0][0x538], R10 ;  /* 0x00014e0004007a24 */ /* 0x000fca00078e020a */
[----:B------:R-:W-:Y:S01]  /*d7e0*/  ISETP.GT.AND P0, PT, R0, R9, PT ;  /* 0x000000090000720c */ /* 0x000fe20003f04270 */
[----:B------:R-:W-:-:S12]  /*d7f0*/  BRA.DIV ~URZ, `(.L_x_136) ;  /* 0x000028f27f007947 */ /* 0x000fd8000b800000 */
[----:B------:R-:W-:-:S04]  /*d800*/  VOTE.ANY R0, PT, !P0 ;  /* 0x0000000000007806 */ /* 0x000fc800040e0100 */
.L_x_192:
[----:B------:R2:W3:Y:S01]  /*d810*/  POPC R11, R0 ;  /* 0x00000000000b7309 */ /* 0x0004e20000000000 */
[----:B------:R-:W-:Y:S05]  /*d820*/  BRA.DIV ~URZ, `(.L_x_137) ;  /* 0x000029027f007947 */ /* 0x000fea000b800000 */
[----:B---3--:R3:W4:Y:S04]  /*d830*/  SHFL.IDX PT, R8, R6, R11, 0x1f ;  /* 0x00001f0b06087589 */ /* 0x00872800000e0000 */
[----:B------:R3:W1:Y:S02]  /*d840*/  SHFL.IDX PT, R7, R7, R11, 0x1f ;  /* 0x00001f0b07077589 */ /* 0x00066400000e0000 */
.L_x_193:
[----:B------:R-:W-:Y:S01]  /*d850*/  ISETP.NE.AND P0, PT, R0, RZ, PT ;  /* 0x000000ff0000720c */ /* 0x000fe20003f05270 */
[----:B------:R-:W-:-:S12]  /*d860*/  BSSY B0, `(.L_x_138) ;  /* 0x0000005000007945 */ /* 0x000fd80003800000 */
[----:B------:R-:W-:Y:S05]  /*d870*/  @!P0 BRA `(.L_x_139) ;  /* 0x0000003000008947 */ /* 0x000fea0003800000 */
[----:B--2---:R-:W-:Y:S01]  /*d880*/  IADD3 R0, R11, -0x1, RZ ;  /* 0xffffffff0b007810 */ /* 0x004fe20007ffe0ff */
[----:B------:R-:W-:Y:S05]  /*d890*/  BRA.DIV ~URZ, `(.L_x_140) ;  /* 0x000029627f007947 */ /* 0x000fea000b800000 */
[----:B------:R2:W3:Y:S02]  /*d8a0*/  SHFL.IDX PT, R12, R4, R0, 0x1f ;  /* 0x00001f00040c7589 */ /* 0x0004e400000e0000 */
.L_x_139:
[----:B------:R-:W-:Y:S05]  /*d8b0*/  BSYNC B0 ;  /* 0x0000000000007941 */ /* 0x000fea0003800000 */
.L_x_138:
[----:B---3--:R-:W-:Y:S01]  /*d8c0*/  IMAD R6, R12, c[0x0][0x538], R10 ;  /* 0x00014e000c067a24 */ /* 0x008fe200078e020a */
[----:B----4-:R-:W-:Y:S02]  /*d8d0*/  IABS R2, R8 ;  /* 0x0000000800027213 */ /* 0x010fe40000000000 */
[----:B-12---:R-:W-:Y:S01]  /*d8e0*/  IABS R0, R7 ;  /* 0x0000000700007213 */ /* 0x006fe20000000000 */
[----:B------:R-:W-:Y:S01]  /*d8f0*/  IMAD.IADD R10, R9, 0x1, -R6 ;  /* 0x00000001090a7824 */ /* 0x000fe200078e0a06 */
[----:B------:R1:W-:Y:S01]  /*d900*/  STL [R1], R6 ;  /* 0x0000000601007387 */ /* 0x0003e20000100800 */
[----:B------:R-:W2:Y:S03]  /*d910*/  I2F.RP R4, R2 ;  /* 0x0000000200047306 */ /* 0x000ea60000209400 */
[----:B------:R-:W3:Y:S05]  /*d920*/  LDL.LU R14, [R1+0xc] ;  /* 0x00000c00010e7983 */ /* 0x000eea0000300800 */
[----:B--2---:R-:W2:Y:S02]  /*d930*/  MUFU.RCP R4, R4 ;  /* 0x0000000400047308 */ /* 0x004ea40000001000 */
[----:B--2---:R-:W-:-:S06]  /*d940*/  IADD3 R4, R4, 0xffffffe, RZ ;  /* 0x0ffffffe04047810 */ /* 0x004fcc0007ffe0ff */
[----:B------:R-:W2:Y:S01]  /*d950*/  F2I.FTZ.U32.TRUNC.NTZ R5, R4 ;  /* 0x0000000400057305 */ /* 0x000ea2000021f000 */
[----:B-1----:R-:W-:Y:S01]  /*d960*/  IMAD.MOV.U32 R6, RZ, RZ, R0 ;  /* 0x000000ffff067224 */ /* 0x002fe200078e0000 */
[----:B------:R-:W-:Y:S02]  /*d970*/  IABS R0, R8 ;  /* 0x0000000800007213 */ /* 0x000fe40000000000 */
[----:B------:R-:W-:-:S04]  /*d980*/  IABS R9, R10 ;  /* 0x0000000a00097213 */ /* 0x000fc80000000000 */
[----:B------:R-:W1:Y:S01]  /*d990*/  I2F.RP R12, R6 ;  /* 0x00000006000c7306 */ /* 0x000e620000209400 */
[----:B--2---:R-:W-:Y:S01]  /*d9a0*/  IMAD.MOV R3, RZ, RZ, -R5 ;  /* 0x000000ffff037224 */ /* 0x004fe200078e0a05 */
[----:B------:R-:W-:-:S03]  /*d9b0*/  MOV R4, RZ ;  /* 0x000000ff00047202 */ /* 0x000fc60000000f00 */
[----:B------:R-:W-:Y:S02]  /*d9c0*/  IMAD R3, R3, R2, RZ ;  /* 0x0000000203037224 */ /* 0x000fe400078e02ff */
[----:B------:R-:W-:Y:S02]  /*d9d0*/  IMAD.MOV R0, RZ, RZ, -R0 ;  /* 0x000000ffff007224 */ /* 0x000fe400078e0a00 */
[----:B------:R-:W-:-:S04]  /*d9e0*/  IMAD.HI.U32 R5, R5, R3, R4 ;  /* 0x0000000305057227 */ /* 0x000fc800078e0004 */
[----:B------:R-:W-:Y:S02]  /*d9f0*/  IMAD.MOV.U32 R3, RZ, RZ, R9 ;  /* 0x000000ffff037224 */ /* 0x000fe400078e0009 */
[----:B------:R-:W-:Y:S02]  /*da00*/  IMAD.MOV.U32 R4, RZ, RZ, R0 ;  /* 0x000000ffff047224 */ /* 0x000fe400078e0000 */
[----:B------:R-:W-:-:S04]  /*da10*/  IMAD.HI.U32 R0, R5, R3, RZ ;  /* 0x0000000305007227 */ /* 0x000fc800078e00ff */
[----:B------:R-:W-:Y:S02]  /*da20*/  IMAD R3, R0, R4, R3 ;  /* 0x0000000400037224 */ /* 0x000fe400078e0203 */
[----:B-1----:R-:W1:Y:S03]  /*da30*/  MUFU.RCP R4, R12 ;  /* 0x0000000c00047308 */ /* 0x002e660000001000 */
[----:B------:R-:W-:-:S13]  /*da40*/  ISETP.GT.U32.AND P1, PT, R2, R3, PT ;  /* 0x000000030200720c */ /* 0x000fda0003f24070 */
[-C--:B------:R-:W-:Y:S02]  /*da50*/  @!P1 IADD3 R3, R3, -R2.reuse, RZ ;  /* 0x8000000203039210 */ /* 0x080fe40007ffe0ff */
[----:B-1----:R-:W-:Y:S02]  /*da60*/  IADD3 R4, R4, 0xffffffe, RZ ;  /* 0x0ffffffe04047810 */ /* 0x002fe40007ffe0ff */
[----:B------:R-:W-:Y:S02]  /*da70*/  ISETP.GE.U32.AND P2, PT, R3, R2, PT ;  /* 0x000000020300720c */ /* 0x000fe40003f46070 */
[----:B------:R-:W1:Y:S01]  /*da80*/  F2I.FTZ.U32.TRUNC.NTZ R3, R4 ;  /* 0x0000000400037305 */ /* 0x000e62000021f000 */
[----:B------:R-:W-:Y:S02]  /*da90*/  LOP3.LUT R2, R10, R8, RZ, 0x3c, !PT ;  /* 0x000000080a027212 */ /* 0x000fe400078e3cff */
[----:B------:R-:W-:Y:S02]  /*daa0*/  @!P1 IADD3 R0, R0, 0x1, RZ ;  /* 0x0000000100009810 */ /* 0x000fe40007ffe0ff */
[----:B------:R-:W-:-:S02]  /*dab0*/  ISETP.GE.AND P0, PT, R2, RZ, PT ;  /* 0x000000ff0200720c */ /* 0x000fc40003f06270 */
[----:B------:R-:W-:-:S04]  /*dac0*/  ISETP.NE.AND P1, PT, R8, RZ, PT ;  /* 0x000000ff0800720c */ /* 0x000fc80003f25270 */
[----:B------:R-:W-:Y:S01]  /*dad0*/  @P2 IADD3 R0, R0, 0x1, RZ ;  /* 0x0000000100002810 */ /* 0x000fe20007ffe0ff */
[----:B-1----:R-:W-:-:S06]  /*dae0*/  IMAD.MOV R2, RZ, RZ, -R3 ;  /* 0x000000ffff027224 */ /* 0x002fcc00078e0a03 */
[----:B------:R-:W-:Y:S02]  /*daf0*/  @!P0 IMAD.MOV R0, RZ, RZ, -R0 ;  /* 0x000000ffff008224 */ /* 0x000fe400078e0a00 */
[----:B------:R-:W-:Y:S01]  /*db00*/  IMAD.MOV.U32 R4, RZ, RZ, R2 ;  /* 0x000000ffff047224 */ /* 0x000fe200078e0002 */
[----:B------:R-:W-:Y:S02]  /*db10*/  IABS R2, R7 ;  /* 0x0000000700027213 */ /* 0x000fe40000000000 */
[----:B------:R-:W-:Y:S01]  /*db20*/  @!P1 LOP3.LUT R0, RZ, R8, RZ, 0x33, !PT ;  /* 0x00000008ff009212 */ /* 0x000fe200078e33ff */
[----:B------:R-:W-:Y:S01]  /*db30*/  IMAD R4, R4, R6, RZ ;  /* 0x0000000604047224 */ /* 0x000fe200078e02ff */
[----:B------:R-:W-:Y:S01]  /*db40*/  IADD3 R5, RZ, -R2, RZ ;  /* 0x80000002ff057210 */ /* 0x000fe20007ffe0ff */
[----:B------:R-:W-:Y:S01]  /*db50*/  IMAD.MOV.U32 R2, RZ, RZ, RZ ;  /* 0x000000ffff027224 */ /* 0x000fe200078e00ff */
[----:B------:R-:W-:-:S03]  /*db60*/  IABS R9, R0 ;  /* 0x0000000000097213 */ /* 0x000fc60000000000 */
[----:B------:R-:W-:Y:S01]  /*db70*/  IMAD.HI.U32 R2, R3, R4, R2 ;  /* 0x0000000403027227 */ /* 0x000fe200078e0002 */
[----:B------:R-:W-:-:S03]  /*db80*/  MOV R4, R5 ;  /* 0x0000000500047202 */ /* 0x000fc60000000f00 */
[----:B------:R-:W-:-:S04]  /*db90*/  IMAD.MOV.U32 R3, RZ, RZ, R9 ;  /* 0x000000ffff037224 */ /* 0x000fc800078e0009 */
[----:B------:R-:W-:-:S04]  /*dba0*/  IMAD.HI.U32 R2, R2, R3, RZ ;  /* 0x0000000302027227 */ /* 0x000fc800078e00ff */
[----:B------:R-:W-:-:S05]  /*dbb0*/  IMAD R3, R2, R4, R3 ;  /* 0x0000000402037224 */ /* 0x000fca00078e0203 */
[----:B------:R-:W-:-:S13]  /*dbc0*/  ISETP.GT.U32.AND P1, PT, R6, R3, PT ;  /* 0x000000030600720c */ /* 0x000fda0003f24070 */
[----:B------:R-:W-:-:S05]  /*dbd0*/  @!P1 IMAD.IADD R3, R3, 0x1, -R6 ;  /* 0x0000000103039824 */ /* 0x000fca00078e0a06 */
[----:B------:R-:W-:Y:S02]  /*dbe0*/  ISETP.GE.U32.AND P2, PT, R3, R6, PT ;  /* 0x000000060300720c */ /* 0x000fe40003f46070 */
[----:B------:R-:W-:Y:S02]  /*dbf0*/  LOP3.LUT R3, R0, R7, RZ, 0x3c, !PT ;  /* 0x0000000700037212 */ /* 0x000fe400078e3cff */
[----:B------:R-:W-:Y:S02]  /*dc00*/  @!P1 IADD3 R2, R2, 0x1, RZ ;  /* 0x0000000102029810 */ /* 0x000fe40007ffe0ff */
[----:B------:R-:W-:Y:S02]  /*dc10*/  ISETP.GE.AND P0, PT, R3, RZ, PT ;  /* 0x000000ff0300720c */ /* 0x000fe40003f06270 */
[----:B------:R-:W-:-:S05]  /*dc20*/  ISETP.NE.AND P1, PT, R7, RZ, PT ;  /* 0x000000ff0700720c */ /* 0x000fca0003f25270 */
[----:B------:R-:W-:-:S06]  /*dc30*/  @P2 IADD3 R2, R2, 0x1, RZ ;  /* 0x0000000102022810 */ /* 0x000fcc0007ffe0ff */
[----:B------:R-:W-:Y:S02]  /*dc40*/  @!P0 IMAD.MOV R2, RZ, RZ, -R2 ;  /* 0x000000ffff028224 */ /* 0x000fe400078e0a02 */
[----:B------:R-:W-:-:S04]  /*dc50*/  @!P1 LOP3.LUT R2, RZ, R7, RZ, 0x33, !PT ;  /* 0x00000007ff029212 */ /* 0x000fc800078e33ff */
[----:B------:R-:W-:Y:S01]  /*dc60*/  IADD3 R3, -R2, RZ, RZ ;  /* 0x000000ff02037210 */ /* 0x000fe20007ffe1ff */
[----:B------:R-:W-:Y:S02]  /*dc70*/  IMAD R4, R0, R8, RZ ;  /* 0x0000000800047224 */ /* 0x000fe400078e02ff */
[C---:B------:R-:W-:Y:S02]  /*dc80*/  IMAD R2, R7.reuse, 0x1000000, R2 ;  /* 0x0100000007027824 */ /* 0x040fe400078e0202 */
[----:B------:R-:W-:Y:S01]  /*dc90*/  IMAD R0, R7, R3, R0 ;  /* 0x0000000307007224 */ /* 0x000fe200078e0200 */
[----:B------:R-:W-:-:S03]  /*dca0*/  IADD3 R3, R10, -R4, RZ ;  /* 0x800000040a037210 */ /* 0x000fc60007ffe0ff */
[----:B------:R-:W-:-:S05]  /*dcb0*/  IMAD R0, R0, 0x10000, R2 ;  /* 0x0001000000007824 */ /* 0x000fca00078e0202 */
[----:B------:R1:W-:Y:S01]  /*dcc0*/  STL [R1+0x8], R0 ;  /* 0x0000080001007387 */ /* 0x0003e20000100800 */
[----:B---3--:R-:W-:-:S05]  /*dcd0*/  IMAD.IADD R14, R11, 0x1, R14 ;  /* 0x000000010b0e7824 */ /* 0x008fca00078e020e */
[----:B------:R1:W-:Y:S04]  /*dce0*/  STL [R1+0xc], R14 ;  /* 0x00000c0e01007387 */ /* 0x0003e80000100800 */
[----:B------:R1:W-:Y:S01]  /*dcf0*/  STL [R1+0x4], R3 ;  /* 0x0000040301007387 */ /* 0x0003e20000100800 */
[----:B------:R-:W-:Y:S05]  /*dd00*/  BRA `(.L_x_141) ;  /* 0x0000005000007947 */ /* 0x000fea0003800000 */
.L_x_132:
[----:B------:R-:W-:Y:S01]  /*dd10*/  MOV R0, c[0x0][0x53c] ;  /* 0x00014f0000007a02 */ /* 0x000fe20000000f00 */
[----:B------:R2:W-:Y:S04]  /*dd20*/  STL [R1], R9 ;  /* 0x0000000901007387 */ /* 0x0005e80000100800 */
[----:B------:R2:W-:Y:S04]  /*dd30*/  STL [R1+0x4], RZ ;  /* 0x000004ff01007387 */ /* 0x0005e80000100800 */
[----:B------:R2:W-:Y:S04]  /*dd40*/  STL [R1+0x8], RZ ;  /* 0x000008ff01007387 */ /* 0x0005e80000100800 */
[----:B------:R2:W-:Y:S02]  /*dd50*/  STL [R1+0xc], R0 ;  /* 0x00000c0001007387 */ /* 0x0005e40000100800 */
.L_x_141:
[----:B------:R-:W-:Y:S05]  /*dd60*/  BSYNC B1 ;  /* 0x0000000000017941 */ /* 0x000fea0003800000 */
.L_x_130:
[----:B-1----:R-:W3:Y:S04]  /*dd70*/  LDL R4, [R1] ;  /* 0x0000000001047983 */ /* 0x002ee80000100800 */
[----:B------:R-:W3:Y:S04]  /*dd80*/  LDL R5, [R1+0x4] ;  /* 0x0000040001057983 */ /* 0x000ee80000100800 */
[----:B------:R-:W3:Y:S04]  /*dd90*/  LDL R6, [R1+0x8] ;  /* 0x0000080001067983 */ /* 0x000ee80000100800 */
[----:B------:R-:W3:Y:S01]  /*dda0*/  LDL R7, [R1+0xc] ;  /* 0x00000c0001077983 */ /* 0x000ee20000100800 */
[----:B------:R-:W-:Y:S03]  /*ddb0*/  WARPSYNC 0xffffffff ;  /* 0xffffffff00007948 */ /* 0x000fe60003800000 */
[----:B------:R-:W-:Y:S01]  /*ddc0*/  BAR.SYNC.DEFER_BLOCKING 0x4, 0x80 ;  /* 0x0102000000007b1d */ /* 0x000fe20000010000 */
[----:B------:R-:W-:-:S13]  /*ddd0*/  ISETP.NE.AND P0, PT, R13, RZ, PT ;  /* 0x000000ff0d00720c */ /* 0x000fda0003f05270 */
[----:B---3--:R1:W-:Y:S04]  /*dde0*/  @!P0 STS.128 [0xc080], R4 ;  /* 0x00c08004ff008388 */ /* 0x0083e80000000c00 */
[----:B------:R-:W-:Y:S06]  /*ddf0*/  BAR.ARV 0x5, 0x80 ;  /* 0x0142000000007b1d */ /* 0x000fec0000002000 */
.L_x_125:
[----:B--2---:R-:W2:Y:S02]  /*de00*/  LDL R0, [R1+0xc] ;  /* 0x00000c0001007983 */ /* 0x004ea40000100800 */
[----:B--2---:R-:W-:-:S13]  /*de10*/  ISETP.GE.AND P0, PT, R0, c[0x0][0x53c], PT ;  /* 0x00014f0000007a0c */ /* 0x004fda0003f06270 */
[----:B-1----:R-:W-:Y:S01]  /*de20*/  @P0 CALL.REL.NOINC `(.L_x_142) ;  /* 0x0000001000000944 */ /* 0x002fe20003c00000 */
[----:B------:R-:W-:Y:S05]  /*de30*/  BRA `(.L_x_143) ;  /* 0xffff398000007947 */ /* 0x000fea000383ffff */
.L_x_142:
[----:B------:R-:W-:Y:S05]  /*de40*/  EXIT ;  /* 0x000000000000794d */ /* 0x000fea0003800000 */
.L_x_26:
[----:B------:R-:W-:Y:S01]  /*de50*/  IMAD.MOV.U32 R0, RZ, RZ, R5 ;  /* 0x000000ffff007224 */ /* 0x000fe200078e0005 */
[----:B------:R-:W-:Y:S02]  /*de60*/  MOV R2, 0x1 ;  /* 0x0000000100027802 */ /* 0x000fe40000000f00 */
[----:B------:R-:W-:Y:S02]  /*de70*/  MOV R3, 0xde90 ;  /* 0x0000de9000037802 */ /* 0x000fe40000000f00 */
[----:B------:R-:W-:Y:S05]  /*de80*/  CALL.REL.NOINC `($__internal_2_$__cuda_sm70_shflsync_up_p) ;  /* 0x0000249000007944 */ /* 0x000fea0003c00000 */
[----:B------:R-:W-:Y:S01]  /*de90*/  MOV R0, R4 ;  /* 0x0000000400007202 */ /* 0x000fe20000000f00 */
[----:B------:R-:W-:Y:S05]  /*dea0*/  BRA `(.L_x_144) ;  /* 0xffff25c000007947 */ /* 0x000fea000383ffff */
.L_x_27:
[----:B------:R-:W-:Y:S01]  /*deb0*/  IMAD.MOV.U32 R0, RZ, RZ, R5 ;  /* 0x000000ffff007224 */ /* 0x000fe200078e0005 */
[----:B------:R-:W-:Y:S02]  /*dec0*/  MOV R2, 0x2 ;  /* 0x0000000200027802 */ /* 0x000fe40000000f00 */
[----:B------:R-:W-:Y:S02]  /*ded0*/  MOV R3, 0xdef0 ;  /* 0x0000def000037802 */ /* 0x000fe40000000f00 */
[----:B------:R-:W-:Y:S05]  /*dee0*/  CALL.REL.NOINC `($__internal_2_$__cuda_sm70_shflsync_up_p) ;  /* 0x0000243000007944 */ /* 0x000fea0003c00000 */
[----:B------:R-:W-:Y:S01]  /*def0*/  SEL R0, R4, RZ, P4 ;  /* 0x000000ff04007207 */ /* 0x000fe20002000000 */
[----:B------:R-:W-:Y:S01]  /*df00*/  IMAD.MOV.U32 R2, RZ, RZ, 0x4 ;  /* 0x00000004ff027424 */ /* 0x000fe200078e00ff */
[----:B------:R-:W-:-:S03]  /*df10*/  MOV R3, 0xdf40 ;  /* 0x0000df4000037802 */ /* 0x000fc60000000f00 */
[----:B------:R-:W-:Y:S02]  /*df20*/  IMAD.IADD R0, R5, 0x1, R0 ;  /* 0x0000000105007824 */ /* 0x000fe400078e0200 */
        /* <DEDUP_REMOVED lines=13> */
[----:B------:R-:W-:Y:S02]  /*e000*/  MOV R3, 0x1f ;  /* 0x0000001f00037802 */ /* 0x000fe40000000f00 */
[----:B------:R-:W-:Y:S01]  /*e010*/  MOV R2, 0xe050 ;  /* 0x0000e05000027802 */ /* 0x000fe20000000f00 */
[----:B------:R-:W-:-:S04]  /*e020*/  IMAD.IADD R4, R0, 0x1, R4 ;  /* 0x0000000100047824 */ /* 0x000fc800078e0204 */
[----:B------:R-:W-:Y:S02]  /*e030*/  IMAD.MOV.U32 R30, RZ, RZ, R4 ;  /* 0x000000ffff1e7224 */ /* 0x000fe400078e0004 */
[----:B------:R-:W-:Y:S05]  /*e040*/  CALL.REL.NOINC `($__internal_1_$__cuda_sm70_shflsync_idx_p) ;  /* 0x0000228000007944 */ /* 0x000fea0003c00000 */
[----:B------:R-:W-:Y:S01]  /*e050*/  MOV R0, R29 ;  /* 0x0000001d00007202 */ /* 0x000fe20000000f00 */
[----:B------:R-:W-:Y:S05]  /*e060*/  BRA `(.L_x_145) ;  /* 0xffff250000007947 */ /* 0x000fea000383ffff */
.L_x_29:
[----:B------:R-:W-:Y:S02]  /*e070*/  SEL R0, RZ, 0x1, P0 ;  /* 0x00000001ff007807 */ /* 0x000fe40000000000 */
[----:B------:R-:W-:Y:S02]  /*e080*/  MOV R2, 0xe0a0 ;  /* 0x0000e0a000027802 */ /* 0x000fe40000000f00 */
[----:B------:R-:W-:Y:S05]  /*e090*/  CALL.REL.NOINC `($__internal_3_$__cuda_sm70_votesync_ballot) ;  /* 0x000022f000007944 */ /* 0x000fea0003c00000 */
[----:B------:R-:W-:Y:S05]  /*e0a0*/  BRA `(.L_x_146) ;  /* 0xffff255000007947 */ /* 0x000fea000383ffff */
.L_x_30:
[----:B------:R-:W-:Y:S01]  /*e0b0*/  IMAD.MOV.U32 R30, RZ, RZ, R8 ;  /* 0x000000ffff1e7224 */ /* 0x000fe200078e0008 */
[----:B--2---:R-:W-:Y:S01]  /*e0c0*/  MOV R29, R13 ;  /* 0x0000000d001d7202 */ /* 0x004fe20000000f00 */
[----:B------:R-:W-:Y:S01]  /*e0d0*/  IMAD.MOV.U32 R3, RZ, RZ, 0x1f ;  /* 0x0000001fff037424 */ /* 0x000fe200078e00ff */
[----:B------:R-:W-:Y:S02]  /*e0e0*/  MOV R2, 0xe100 ;  /* 0x0000e10000027802 */ /* 0x000fe40000000f00 */
[----:B-1----:R-:W-:Y:S05]  /*e0f0*/  CALL.REL.NOINC `($__internal_1_$__cuda_sm70_shflsync_idx_p) ;  /* 0x000021d000007944 */ /* 0x002fea0003c00000 */
[----:B------:R-:W-:Y:S01]  /*e100*/  IMAD.MOV.U32 R11, RZ, RZ, R29 ;  /* 0x000000ffff0b7224 */ /* 0x000fe200078e001d */
[----:B------:R-:W-:Y:S01]  /*e110*/  MOV R30, R7 ;  /* 0x00000007001e7202 */ /* 0x000fe20000000f00 */
[----:B------:R-:W-:Y:S01]  /*e120*/  IMAD.MOV.U32 R6, RZ, RZ, RZ ;  /* 0x000000ffff067224 */ /* 0x000fe200078e00ff */
[----:B------:R-:W-:Y:S01]  /*e130*/  MOV R29, R13 ;  /* 0x0000000d001d7202 */ /* 0x000fe20000000f00 */
[----:B------:R-:W-:Y:S01]  /*e140*/  IMAD.MOV.U32 R3, RZ, RZ, 0x1f ;  /* 0x0000001fff037424 */ /* 0x000fe200078e00ff */
[----:B------:R-:W-:-:S02]  /*e150*/  MOV R2, 0xe170 ;  /* 0x0000e17000027802 */ /* 0x000fc40000000f00 */
[----:B------:R-:W-:Y:S05]  /*e160*/  CALL.REL.NOINC `($__internal_1_$__cuda_sm70_shflsync_idx_p) ;  /* 0x0000216000007944 */ /* 0x000fea0003c00000 */
[----:B------:R-:W-:Y:S01]  /*e170*/  MOV R10, R29 ;  /* 0x0000001d000a7202 */ /* 0x000fe20000000f00 */
[----:B------:R-:W-:Y:S05]  /*e180*/  BRA `(.L_x_147) ;  /* 0xffff24c000007947 */ /* 0x000fea000383ffff */
.L_x_33:
[----:B------:R-:W-:Y:S01]  /*e190*/  IMAD.MOV.U32 R30, RZ, RZ, R4 ;  /* 0x000000ffff1e7224 */ /* 0x000fe200078e0004 */
[----:B------:R-:W-:-:S02]  /*e1a0*/  MOV R3, 0x1f ;  /* 0x0000001f00037802 */ /* 0x000fc40000000f00 */
[----:B------:R-:W-:Y:S02]  /*e1b0*/  MOV R2, 0xe1d0 ;  /* 0x0000e1d000027802 */ /* 0x000fe40000000f00 */
[----:B-1234-:R-:W-:Y:S05]  /*e1c0*/  CALL.REL.NOINC `($__internal_1_$__cuda_sm70_shflsync_idx_p) ;  /* 0x0000210000007944 */ /* 0x01efea0003c00000 */
[----:B------:R-:W-:Y:S01]  /*e1d0*/  MOV R6, R29 ;  /* 0x0000001d00067202 */ /* 0x000fe20000000f00 */
[----:B------:R-:W-:Y:S05]  /*e1e0*/  BRA `(.L_x_32) ;  /* 0xffff24c000007947 */ /* 0x000fea000383ffff */
.L_x_41:
[----:B------:R-:W-:Y:S01]  /*e1f0*/  IMAD.MOV.U32 R30, RZ, RZ, R5 ;  /* 0x000000ffff1e7224 */ /* 0x000fe200078e0005 */
[----:B------:R-:W-:Y:S01]  /*e200*/  MOV R29, RZ ;  /* 0x000000ff001d7202 */ /* 0x000fe20000000f00 */
[----:B------:R-:W-:Y:S01]  /*e210*/  IMAD.MOV.U32 R3, RZ, RZ, 0x1c1f ;  /* 0x00001c1fff037424 */ /* 0x000fe200078e00ff */
[----:B------:R-:W-:Y:S02]  /*e220*/  MOV R2, 0xe240 ;  /* 0x0000e24000027802 */ /* 0x000fe40000000f00 */
[----:B-----5:R-:W-:Y:S05]  /*e230*/  CALL.REL.NOINC `($__internal_1_$__cuda_sm70_shflsync_idx_p) ;  /* 0x0000209000007944 */ /* 0x020fea0003c00000 */
[----:B------:R-:W-:Y:S01]  /*e240*/  MOV R4, R29 ;  /* 0x0000001d00047202 */ /* 0x000fe20000000f00 */
[----:B------:R-:W-:Y:S05]  /*e250*/  BRA `(.L_x_148) ;  /* 0xffff421000007947 */ /* 0x000fea000383ffff */
.L_x_42:
[----:B------:R-:W-:Y:S01]  /*e260*/  IMAD.MOV.U32 R30, RZ, RZ, R12 ;  /* 0x000000ffff1e7224 */ /* 0x000fe200078e000c */
[----:B------:R-:W-:Y:S01]  /*e270*/  MOV R29, RZ ;  /* 0x000000ff001d7202 */ /* 0x000fe20000000f00 */
[----:B------:R-:W-:Y:S01]  /*e280*/  IMAD.MOV.U32 R3, RZ, RZ, 0x1c1f ;  /* 0x00001c1fff037424 */ /* 0x000fe200078e00ff */
[----:B------:R-:W-:Y:S02]  /*e290*/  MOV R2, 0xe2b0 ;  /* 0x0000e2b000027802 */ /* 0x000fe40000000f00 */
[----:B-12--5:R-:W-:Y:S05]  /*e2a0*/  CALL.REL.NOINC `($__internal_1_$__cuda_sm70_shflsync_idx_p) ;  /* 0x0000202000007944 */ /* 0x026fea0003c00000 */
[----:B------:R-:W-:Y:S01]  /*e2b0*/  MOV R0, R29 ;  /* 0x0000001d00007202 */ /* 0x000fe20000000f00 */
[----:B------:R-:W-:Y:S05]  /*e2c0*/  BRA `(.L_x_149) ;  /* 0xffff41c000007947 */ /* 0x000fea000383ffff */
.L_x_45:
[----:B------:R-:W-:Y:S01]  /*e2d0*/  IMAD.MOV.U32 R30, RZ, RZ, R5 ;  /* 0x000000ffff1e7224 */ /* 0x000fe200078e0005 */
[----:B------:R-:W-:Y:S01]  /*e2e0*/  MOV R29, 0x1 ;  /* 0x00000001001d7802 */ /* 0x000fe20000000f00 */
[----:B--2---:R-:W-:Y:S01]  /*e2f0*/  IMAD.MOV.U32 R3, RZ, RZ, 0x1c1f ;  /* 0x00001c1fff037424 */ /* 0x004fe200078e00ff */
[----:B------:R-:W-:-:S02]  /*e300*/  MOV R2, 0xe320 ;  /* 0x0000e32000027802 */ /* 0x000fc40000000f00 */
[----:B-1--45:R-:W-:Y:S05]  /*e310*/  CALL.REL.NOINC `($__internal_1_$__cuda_sm70_shflsync_idx_p) ;  /* 0x00001fb000007944 */ /* 0x032fea0003c00000 */
[----:B------:R-:W-:Y:S01]  /*e320*/  IMAD.MOV.U32 R4, RZ, RZ, R29 ;  /* 0x000000ffff047224 */ /* 0x000fe200078e001d */
[----:B------:R-:W-:Y:S01]  /*e330*/  MOV R29, 0x1 ;  /* 0x00000001001d7802 */ /* 0x000fe20000000f00 */
[----:B------:R-:W-:Y:S01]  /*e340*/  IMAD.MOV.U32 R30, RZ, RZ, R12 ;  /* 0x000000ffff1e7224 */ /* 0x000fe200078e000c */
[----:B------:R-:W-:-:S02]  /*e350*/  MOV R3, 0x1c1f ;  /* 0x00001c1f00037802 */ /* 0x000fc40000000f00 */
[----:B------:R-:W-:Y:S02]  /*e360*/  MOV R2, 0xe380 ;  /* 0x0000e38000027802 */ /* 0x000fe40000000f00 */
[----:B------:R-:W-:Y:S05]  /*e370*/  CALL.REL.NOINC `($__internal_1_$__cuda_sm70_shflsync_idx_p) ;  /* 0x00001f5000007944 */ /* 0x000fea0003c00000 */
[----:B------:R-:W-:Y:S01]  /*e380*/  MOV R0, R29 ;  /* 0x0000001d00007202 */ /* 0x000fe20000000f00 */
[----:B------:R-:W-:Y:S05]  /*e390*/  BRA `(.L_x_150) ;  /* 0xffff42a000007947 */ /* 0x000fea000383ffff */
.L_x_48:
[----:B------:R-:W-:Y:S01]  /*e3a0*/  IMAD.MOV.U32 R30, RZ, RZ, R5 ;  /* 0x000000ffff1e7224 */ /* 0x000fe200078e0005 */
[----:B------:R-:W-:Y:S01]  /*e3b0*/  MOV R29, 0x2 ;  /* 0x00000002001d7802 */ /* 0x000fe20000000f00 */
[----:B--2---:R-:W-:Y:S01]  /*e3c0*/  IMAD.MOV.U32 R3, RZ, RZ, 0x1c1f ;  /* 0x00001c1fff037424 */ /* 0x004fe200078e00ff */
[----:B------:R-:W-:Y:S02]  /*e3d0*/  MOV R2, 0xe3f0 ;  /* 0x0000e3f000027802 */ /* 0x000fe40000000f00 */
[----:B-1-345:R-:W-:Y:S05]  /*e3e0*/  CALL.REL.NOINC `($__internal_1_$__cuda_sm70_shflsync_idx_p) ;  /* 0x00001ee000007944 */ /* 0x03afea0003c00000 */
[----:B------:R-:W-:Y:S01]  /*e3f0*/  MOV R4, R29 ;  /* 0x0000001d00047202 */ /* 0x000fe20000000f00 */
[----:B------:R-:W-:Y:S05]  /*e400*/  BRA `(.L_x_151) ;  /* 0xffff43b000007947 */ /* 0x000fea000383ffff */
.L_x_49:
[----:B------:R-:W-:Y:S01]  /*e410*/  IMAD.MOV.U32 R30, RZ, RZ, R12 ;  /* 0x000000ffff1e7224 */ /* 0x000fe200078e000c */
[----:B------:R-:W-:Y:S01]  /*e420*/  MOV R29, 0x2 ;  /* 0x00000002001d7802 */ /* 0x000fe20000000f00 */
[----:B--2---:R-:W-:Y:S01]  /*e430*/  IMAD.MOV.U32 R3, RZ, RZ, 0x1c1f ;  /* 0x00001c1fff037424 */ /* 0x004fe200078e00ff */
[----:B------:R-:W-:Y:S02]  /*e440*/  MOV R2, 0xe460 ;  /* 0x0000e46000027802 */ /* 0x000fe40000000f00 */
[----:B-1-345:R-:W-:Y:S05]  /*e450*/  CALL.REL.NOINC `($__internal_1_$__cuda_sm70_shflsync_idx_p) ;  /* 0x00001e7000007944 */ /* 0x03afea0003c00000 */
[----:B------:R-:W-:Y:S01]  /*e460*/  MOV R0, R29 ;  /* 0x0000001d00007202 */ /* 0x000fe20000000f00 */
[----:B------:R-:W-:Y:S05]  /*e470*/  BRA `(.L_x_152) ;  /* 0xffff436000007947 */ /* 0x000fea000383ffff */
.L_x_52:
[----:B------:R-:W-:Y:S01]  /*e480*/  IMAD.MOV.U32 R30, RZ, RZ, R5 ;  /* 0x000000ffff1e7224 */ /* 0x000fe200078e0005 */
[----:B------:R-:W-:Y:S01]  /*e490*/  MOV R29, 0x3 ;  /* 0x00000003001d7802 */ /* 0x000fe20000000f00 */
[----:B-1----:R-:W-:Y:S01]  /*e4a0*/  IMAD.MOV.U32 R3, RZ, RZ, 0x1c1f ;  /* 0x00001c1fff037424 */ /* 0x002fe200078e00ff */
[----:B------:R-:W-:-:S02]  /*e4b0*/  MOV R2, 0xe4d0 ;  /* 0x0000e4d000027802 */ /* 0x000fc40000000f00 */
[----:B--2345:R-:W-:Y:S05]  /*e4c0*/  CALL.REL.NOINC `($__internal_1_$__cuda_sm70_shflsync_idx_p) ;  /* 0x00001e0000007944 */ /* 0x03cfea0003c00000 */
        /* <DEDUP_REMOVED lines=8> */
.L_x_55:
[----:B------:R-:W-:Y:S01]  /*e550*/  IMAD.MOV.U32 R30, RZ, RZ, R16 ;  /* 0x000000ffff1e7224 */ /* 0x000fe200078e0010 */
[----:B------:R-:W-:Y:S01]  /*e560*/  MOV R29, 0x1 ;  /* 0x00000001001d7802 */ /* 0x000fe20000000f00 */
[----:B--2---:R-:W-:Y:S01]  /*e570*/  IMAD.MOV.U32 R3, RZ, RZ, 0x1c1f ;  /* 0x00001c1fff037424 */ /* 0x004fe200078e00ff */
[----:B------:R-:W-:Y:S02]  /*e580*/  MOV R2, 0xe5a0 ;  /* 0x0000e5a000027802 */ /* 0x000fe40000000f00 */
[----:B------:R-:W-:Y:S05]  /*e590*/  CALL.REL.NOINC `($__internal_1_$__cuda_sm70_shflsync_idx_p) ;  /* 0x00001d3000007944 */ /* 0x000fea0003c00000 */
[----:B------:R-:W-:Y:S01]  /*e5a0*/  IMAD.MOV.U32 R12, RZ, RZ, R29 ;  /* 0x000000ffff0c7224 */ /* 0x000fe200078e001d */
[----:B------:R-:W-:Y:S01]  /*e5b0*/  MOV R29, 0x1 ;  /* 0x00000001001d7802 */ /* 0x000fe20000000f00 */
[----:B------:R-:W-:Y:S01]  /*e5c0*/  IMAD.MOV.U32 R30, RZ, RZ, R17 ;  /* 0x000000ffff1e7224 */ /* 0x000fe200078e0011 */
[----:B------:R-:W-:Y:S02]  /*e5d0*/  MOV R3, 0x1c1f ;  /* 0x00001c1f00037802 */ /* 0x000fe40000000f00 */
[----:B------:R-:W-:Y:S02]  /*e5e0*/  MOV R2, 0xe600 ;  /* 0x0000e60000027802 */ /* 0x000fe40000000f00 */
[----:B------:R-:W-:Y:S05]  /*e5f0*/  CALL.REL.NOINC `($__internal_1_$__cuda_sm70_shflsync_idx_p) ;  /* 0x00001cd000007944 */ /* 0x000fea0003c00000 */
[----:B------:R-:W-:Y:S01]  /*e600*/  MOV R2, R29 ;  /* 0x0000001d00027202 */ /* 0x000fe20000000f00 */
[----:B------:R-:W-:Y:S05]  /*e610*/  BRA `(.L_x_154) ;  /* 0xffff4c9000007947 */ /* 0x000fea000383ffff */
.L_x_58:
[----:B------:R-:W-:Y:S01]  /*e620*/  IMAD.MOV.U32 R30, RZ, RZ, R5 ;  /* 0x000000ffff1e7224 */ /* 0x000fe200078e0005 */
[----:B------:R-:W-:Y:S01]  /*e630*/  MOV R29, RZ ;  /* 0x000000ff001d7202 */ /* 0x000fe20000000f00 */
[----:B------:R-:W-:Y:S01]  /*e640*/  IMAD.MOV.U32 R3, RZ, RZ, 0x1c1f ;  /* 0x00001c1fff037424 */ /* 0x000fe200078e00ff */
[----:B------:R-:W-:-:S02]  /*e650*/  MOV R2, 0xe670 ;  /* 0x0000e67000027802 */ /* 0x000fc40000000f00 */
[----:B------:R-:W-:Y:S05]  /*e660*/  CALL.REL.NOINC `($__internal_1_$__cuda_sm70_shflsync_idx_p) ;  /* 0x00001c6000007944 */ /* 0x000fea0003c00000 */
[----:B------:R-:W-:Y:S01]  /*e670*/  MOV R4, R29 ;  /* 0x0000001d00047202 */ /* 0x000fe20000000f00 */
[----:B------:R-:W-:Y:S05]  /*e680*/  BRA `(.L_x_155) ;  /* 0xffff5bb000007947 */ /* 0x000fea000383ffff */
.L_x_59:
[----:B------:R-:W-:Y:S01]  /*e690*/  IMAD.MOV.U32 R30, RZ, RZ, R10 ;  /* 0x000000ffff1e7224 */ /* 0x000fe200078e000a */
[----:B------:R-:W-:Y:S01]  /*e6a0*/  MOV R29, RZ ;  /* 0x000000ff001d7202 */ /* 0x000fe20000000f00 */
[----:B------:R-:W-:Y:S01]  /*e6b0*/  IMAD.MOV.U32 R3, RZ, RZ, 0x1c1f ;  /* 0x00001c1fff037424 */ /* 0x000fe200078e00ff */
[----:B------:R-:W-:-:S02]  /*e6c0*/  MOV R2, 0xe6e0 ;  /* 0x0000e6e000027802 */ /* 0x000fc40000000f00 */
[----:B-12---:R-:W-:Y:S05]  /*e6d0*/  CALL.REL.NOINC `($__internal_1_$__cuda_sm70_shflsync_idx_p) ;  /* 0x00001bf000007944 */ /* 0x006fea0003c00000 */
[----:B------:R-:W-:Y:S01]  /*e6e0*/  MOV R0, R29 ;  /* 0x0000001d00007202 */ /* 0x000fe20000000f00 */
[----:B------:R-:W-:Y:S05]  /*e6f0*/  BRA `(.L_x_156) ;  /* 0xffff5b6000007947 */ /* 0x000fea000383ffff */
.L_x_62:
[----:B------:R-:W-:Y:S01]  /*e700*/  IMAD.MOV.U32 R30, RZ, RZ, R5 ;  /* 0x000000ffff1e7224 */ /* 0x000fe200078e0005 */
[----:B------:R-:W-:Y:S01]  /*e710*/  MOV R29, 0x1 ;  /* 0x00000001001d7802 */ /* 0x000fe20000000f00 */
[----:B--2---:R-:W-:Y:S01]  /*e720*/  IMAD.MOV.U32 R3, RZ, RZ, 0x1c1f ;  /* 0x00001c1fff037424 */ /* 0x004fe200078e00ff */
[----:B------:R-:W-:-:S03]  /*e730*/  MOV R2, 0xe750 ;  /* 0x0000e75000027802 */ /* 0x000fc60000000f00 */
[----:B-1-34-:R-:W-:Y:S05]  /*e740*/  CALL.REL.NOINC `($__internal_1_$__cuda_sm70_shflsync_idx_p) ;  /* 0x00001b8000007944 */ /* 0x01afea0003c00000 */
        /* <DEDUP_REMOVED lines=8> */
.L_x_63:
[----:B------:R-:W-:Y:S01]  /*e7d0*/  IMAD.MOV.U32 R4, RZ, RZ, R0 ;  /* 0x000000ffff047224 */ /* 0x000fe200078e0000 */
[----:B------:R-:W-:Y:S02]  /*e7e0*/  MOV R3, 0x2 ;  /* 0x0000000200037802 */ /* 0x000fe40000000f00 */
[----:B------:R-:W-:Y:S02]  /*e7f0*/  MOV R2, 0xe810 ;  /* 0x0000e81000027802 */ /* 0x000fe40000000f00 */
[----:B------:R-:W-:Y:S05]  /*e800*/  CALL.REL.NOINC `($__internal_0_$__cuda_sm70_shflsync_bfly_p) ;  /* 0x00001a6000007944 */ /* 0x000fea0003c00000 */
[----:B------:R-:W-:Y:S01]  /*e810*/  MOV R2, R9 ;  /* 0x0000000900027202 */ /* 0x000fe20000000f00 */
[----:B------:R-:W-:Y:S05]  /*e820*/  BRA `(.L_x_158) ;  /* 0xffff637000007947 */ /* 0x000fea000383ffff */
.L_x_64:
[----:B------:R-:W-:Y:S02]  /*e830*/  MOV R3, 0x1 ;  /* 0x0000000100037802 */ /* 0x000fe40000000f00 */
[----:B------:R-:W-:Y:S02]  /*e840*/  MOV R2, 0xe860 ;  /* 0x0000e86000027802 */ /* 0x000fe40000000f00 */
[----:B-1----:R-:W-:Y:S05]  /*e850*/  CALL.REL.NOINC `($__internal_0_$__cuda_sm70_shflsync_bfly_p) ;  /* 0x00001a1000007944 */ /* 0x002fea0003c00000 */
[----:B------:R-:W-:Y:S01]  /*e860*/  FMNMX.FTZ R104, R4, R9, !PT ;  /* 0x0000000904687209 */ /* 0x000fe20007810000 */
[----:B------:R-:W-:Y:S01]  /*e870*/  IMAD.MOV.U32 R4, RZ, RZ, R5 ;  /* 0x000000ffff047224 */ /* 0x000fe200078e0005 */
[----:B------:R-:W-:Y:S01]  /*e880*/  MOV R2, 0xe8b0 ;  /* 0x0000e8b000027802 */ /* 0x000fe20000000f00 */
[----:B------:R-:W-:-:S02]  /*e890*/  IMAD.MOV.U32 R3, RZ, RZ, 0x2 ;  /* 0x00000002ff037424 */ /* 0x000fc400078e00ff */
[----:B------:R-:W-:Y:S05]  /*e8a0*/  CALL.REL.NOINC `($__internal_0_$__cuda_sm70_shflsync_bfly_p) ;  /* 0x000019c000007944 */ /* 0x000fea0003c00000 */
[----:B------:R-:W-:Y:S01]  /*e8b0*/  FMNMX.FTZ R5, R5, R9, !PT ;  /* 0x0000000905057209 */ /* 0x000fe20007810000 */
[----:B------:R-:W-:Y:S01]  /*e8c0*/  IMAD.MOV.U32 R3, RZ, RZ, 0x1 ;  /* 0x00000001ff037424 */ /* 0x000fe200078e00ff */
[----:B------:R-:W-:-:S03]  /*e8d0*/  MOV R2, 0xe900 ;  /* 0x0000e90000027802 */ /* 0x000fc60000000f00 */
[----:B------:R-:W-:Y:S02]  /*e8e0*/  IMAD.MOV.U32 R4, RZ, RZ, R5 ;  /* 0x000000ffff047224 */ /* 0x000fe400078e0005 */
[----:B------:R-:W-:Y:S05]  /*e8f0*/  CALL.REL.NOINC `($__internal_0_$__cuda_sm70_shflsync_bfly_p) ;  /* 0x0000197000007944 */ /* 0x000fea0003c00000 */
[----:B------:R-:W-:Y:S01]  /*e900*/  FMNMX.FTZ R103, R5, R9, !PT ;  /* 0x0000000905677209 */ /* 0x000fe20007810000 */
[----:B------:R-:W-:Y:S01]  /*e910*/  IMAD.MOV.U32 R4, RZ, RZ, R6 ;  /* 0x000000ffff047224 */ /* 0x000fe200078e0006 */
[----:B------:R-:W-:Y:S01]  /*e920*/  MOV R2, 0xe950 ;  /* 0x0000e95000027802 */ /* 0x000fe20000000f00 */
[----:B------:R-:W-:Y:S02]  /*e930*/  IMAD.MOV.U32 R3, RZ, RZ, 0x2 ;  /* 0x00000002ff037424 */ /* 0x000fe400078e00ff */
        /* <DEDUP_REMOVED lines=16> */
[----:B------:R-:W-:Y:S05]  /*ea40*/  BRA `(.L_x_159) ;  /* 0xffff624000007947 */ /* 0x000fea000383ffff */
.L_x_66:
[----:B------:R-:W-:Y:S01]  /*ea50*/  MOV R29, RZ ;  /* 0x000000ff001d7202 */ /* 0x000fe20000000f00 */
[----:B------:R-:W-:Y:S01]  /*ea60*/  IMAD.MOV.U32 R30, RZ, RZ, R10 ;  /* 0x000000ffff1e7224 */ /* 0x000fe200078e000a */
[----:B------:R-:W-:Y:S01]  /*ea70*/  MOV R2, 0xeaa0 ;  /* 0x0000eaa000027802 */ /* 0x000fe20000000f00 */
[----:B------:R-:W-:Y:S02]  /*ea80*/  IMAD.MOV.U32 R3, RZ, RZ, 0x1c1f ;  /* 0x00001c1fff037424 */ /* 0x000fe400078e00ff */
[----:B-1234-:R-:W-:Y:S05]  /*ea90*/  CALL.REL.NOINC `($__internal_1_$__cuda_sm70_shflsync_idx_p) ;  /* 0x0000183000007944 */ /* 0x01efea0003c00000 */
[----:B------:R-:W-:Y:S01]  /*eaa0*/  MOV R2, R29 ;  /* 0x0000001d00027202 */ /* 0x000fe20000000f00 */
[----:B------:R-:W-:-:S05]  /*eab0*/  BRA `(.L_x_160) ;  /* 0xffff74e000007947 */ /* 0x000fca000383ffff */
.L_x_69:
[----:B------:R-:W-:Y:S01]  /*eac0*/  MOV R29, 0x1 ;  /* 0x00000001001d7802 */ /* 0x000fe20000000f00 */
[----:B------:R-:W-:Y:S01]  /*ead0*/  IMAD.MOV.U32 R30, RZ, RZ, R10 ;  /* 0x000000ffff1e7224 */ /* 0x000fe200078e000a */
[----:B------:R-:W-:Y:S01]  /*eae0*/  MOV R2, 0xeb10 ;  /* 0x0000eb1000027802 */ /* 0x000fe20000000f00 */
[----:B------:R-:W-:Y:S02]  /*eaf0*/  IMAD.MOV.U32 R3, RZ, RZ, 0x1c1f ;  /* 0x00001c1fff037424 */ /* 0x000fe400078e00ff */
[----:B-12-4-:R-:W-:Y:S05]  /*eb00*/  CALL.REL.NOINC `($__internal_1_$__cuda_sm70_shflsync_idx_p) ;  /* 0x000017c000007944 */ /* 0x016fea0003c00000 */
[----:B------:R-:W-:Y:S01]  /*eb10*/  MOV R3, 0x1c1f ;  /* 0x00001c1f00037802 */ /* 0x000fe20000000f00 */
[----:B------:R-:W-:Y:S01]  /*eb20*/  IMAD.MOV.U32 R4, RZ, RZ, R29 ;  /* 0x000000ffff047224 */ /* 0x000fe200078e001d */
[----:B------:R-:W-:Y:S01]  /*eb30*/  MOV R29, 0x1 ;  /* 0x00000001001d7802 */ /* 0x000fe20000000f00 */
[----:B------:R-:W-:Y:S01]  /*eb40*/  IMAD.MOV.U32 R30, RZ, RZ, R11 ;  /* 0x000000ffff1e7224 */ /* 0x000fe200078e000b */
[----:B------:R-:W-:Y:S02]  /*eb50*/  MOV R2, 0xeb70 ;  /* 0x0000eb7000027802 */ /* 0x000fe40000000f00 */
[----:B------:R-:W-:Y:S05]  /*eb60*/  CALL.REL.NOINC `($__internal_1_$__cuda_sm70_shflsync_idx_p) ;  /* 0x0000176000007944 */ /* 0x000fea0003c00000 */
[----:B------:R-:W-:Y:S01]  /*eb70*/  MOV R2, R29 ;  /* 0x0000001d00027202 */ /* 0x000fe20000000f00 */
[----:B------:R-:W-:-:S05]  /*eb80*/  BRA `(.L_x_161) ;  /* 0xffff758000007947 */ /* 0x000fca000383ffff */
.L_x_72:
[----:B------:R-:W-:Y:S01]  /*eb90*/  MOV R29, RZ ;  /* 0x000000ff001d7202 */ /* 0x000fe20000000f00 */
[----:B------:R-:W-:Y:S01]  /*eba0*/  IMAD.MOV.U32 R30, RZ, RZ, R10 ;  /* 0x000000ffff1e7224 */ /* 0x000fe200078e000a */
[----:B------:R-:W-:Y:S01]  /*ebb0*/  MOV R2, 0xebe0 ;  /* 0x0000ebe000027802 */ /* 0x000fe20000000f00 */
[----:B------:R-:W-:Y:S02]  /*ebc0*/  IMAD.MOV.U32 R3, RZ, RZ, 0x1c1f ;  /* 0x00001c1fff037424 */ /* 0x000fe400078e00ff */
[----:B------:R-:W-:Y:S05]  /*ebd0*/  CALL.REL.NOINC `($__internal_1_$__cuda_sm70_shflsync_idx_p) ;  /* 0x000016f000007944 */ /* 0x000fea0003c00000 */
[----:B------:R-:W-:Y:S01]  /*ebe0*/  MOV R4, R29 ;  /* 0x0000001d00047202 */ /* 0x000fe20000000f00 */
[----:B------:R-:W-:-:S05]  /*ebf0*/  BRA `(.L_x_162) ;  /* 0xffff847000007947 */ /* 0x000fca000383ffff */
.L_x_73:
[----:B------:R-:W-:Y:S01]  /*ec00*/  MOV R29, RZ ;  /* 0x000000ff001d7202 */ /* 0x000fe20000000f00 */
[----:B------:R-:W-:Y:S01]  /*ec10*/  IMAD.MOV.U32 R30, RZ, RZ, R11 ;  /* 0x000000ffff1e7224 */ /* 0x000fe200078e000b */
[----:B------:R-:W-:Y:S01]  /*ec20*/  MOV R2, 0xec50 ;  /* 0x0000ec5000027802 */ /* 0x000fe20000000f00 */
[----:B------:R-:W-:Y:S02]  /*ec30*/  IMAD.MOV.U32 R3, RZ, RZ, 0x1c1f ;  /* 0x00001c1fff037424 */ /* 0x000fe400078e00ff */
[----:B-12---:R-:W-:Y:S05]  /*ec40*/  CALL.REL.NOINC `($__internal_1_$__cuda_sm70_shflsync_idx_p) ;  /* 0x0000168000007944 */ /* 0x006fea0003c00000 */
[----:B------:R-:W-:Y:S01]  /*ec50*/  MOV R2, R29 ;  /* 0x0000001d00027202 */ /* 0x000fe20000000f00 */
[----:B------:R-:W-:-:S05]  /*ec60*/  BRA `(.L_x_163) ;  /* 0xffff842000007947 */ /* 0x000fca000383ffff */
.L_x_74:
[----:B------:R-:W-:Y:S01]  /*ec70*/  MOV R29, 0x1 ;  /* 0x00000001001d7802 */ /* 0x000fe20000000f00 */
[----:B------:R-:W-:Y:S01]  /*ec80*/  IMAD.MOV.U32 R30, RZ, RZ, R10 ;  /* 0x000000ffff1e7224 */ /* 0x000fe200078e000a */
[----:B--2---:R-:W-:Y:S01]  /*ec90*/  MOV R2, 0xecc0 ;  /* 0x0000ecc000027802 */ /* 0x004fe20000000f00 */
[----:B------:R-:W-:Y:S02]  /*eca0*/  IMAD.MOV.U32 R3, RZ, RZ, 0x1c1f ;  /* 0x00001c1fff037424 */ /* 0x000fe400078e00ff */
[----:B-1-3--:R-:W-:Y:S05]  /*ecb0*/  CALL.REL.NOINC `($__internal_1_$__cuda_sm70_shflsync_idx_p) ;  /* 0x0000161000007944 */ /* 0x00afea0003c00000 */
        /* <DEDUP_REMOVED lines=8> */
.L_x_75:
[----:B------:R-:W-:Y:S02]  /*ed40*/  MOV R3, 0x2 ;  /* 0x0000000200037802 */ /* 0x000fe40000000f00 */
[----:B------:R-:W-:Y:S02]  /*ed50*/  MOV R2, 0xed70 ;  /* 0x0000ed7000027802 */ /* 0x000fe40000000f00 */
[----:B------:R-:W-:Y:S05]  /*ed60*/  CALL.REL.NOINC `($__internal_0_$__cuda_sm70_shflsync_bfly_p) ;  /* 0x0000150000007944 */ /* 0x000fea0003c00000 */
[----:B------:R-:W-:Y:S01]  /*ed70*/  MOV R2, R9 ;  /* 0x0000000900027202 */ /* 0x000fe20000000f00 */
[----:B------:R-:W-:-:S05]  /*ed80*/  BRA `(.L_x_165) ;  /* 0xffff886000007947 */ /* 0x000fca000383ffff */
.L_x_76:
[----:B------:R-:W-:Y:S01]  /*ed90*/  MOV R3, 0x1 ;  /* 0x0000000100037802 */ /* 0x000fe20000000f00 */
[----:B-1----:R-:W-:Y:S01]  /*eda0*/  IMAD.MOV.U32 R4, RZ, RZ, R6 ;  /* 0x000000ffff047224 */ /* 0x002fe200078e0006 */
[----:B------:R-:W-:Y:S02]  /*edb0*/  MOV R2, 0xedd0 ;  /* 0x0000edd000027802 */ /* 0x000fe40000000f00 */
[----:B------:R-:W-:Y:S05]  /*edc0*/  CALL.REL.NOINC `($__internal_0_$__cuda_sm70_shflsync_bfly_p) ;  /* 0x000014a000007944 */ /* 0x000fea0003c00000 */
[----:B------:R-:W-:Y:S01]  /*edd0*/  IMAD.MOV.U32 R4, RZ, RZ, R5 ;  /* 0x000000ffff047224 */ /* 0x000fe200078e0005 */
[----:B------:R-:W-:Y:S01]  /*ede0*/  FMNMX.FTZ R104, R6, R9, !PT ;  /* 0x0000000906687209 */ /* 0x000fe20007810000 */
[----:B------:R-:W-:Y:S01]  /*edf0*/  IMAD.MOV.U32 R3, RZ, RZ, 0x2 ;  /* 0x00000002ff037424 */ /* 0x000fe200078e00ff */
[----:B------:R-:W-:Y:S02]  /*ee00*/  MOV R2, 0xee20 ;  /* 0x0000ee2000027802 */ /* 0x000fe40000000f00 */
[----:B------:R-:W-:Y:S05]  /*ee10*/  CALL.REL.NOINC `($__internal_0_$__cuda_sm70_shflsync_bfly_p) ;  /* 0x0000145000007944 */ /* 0x000fea0003c00000 */
[----:B------:R-:W-:Y:S01]  /*ee20*/  FMNMX.FTZ R4, R5, R9, !PT ;  /* 0x0000000905047209 */ /* 0x000fe20007810000 */
[----:B------:R-:W-:Y:S01]  /*ee30*/  IMAD.MOV.U32 R3, RZ, RZ, 0x1 ;  /* 0x00000001ff037424 */ /* 0x000fe200078e00ff */
[----:B------:R-:W-:Y:S02]  /*ee40*/  MOV R2, 0xee60 ;  /* 0x0000ee6000027802 */ /* 0x000fe40000000f00 */
[----:B------:R-:W-:Y:S05]  /*ee50*/  CALL.REL.NOINC `($__internal_0_$__cuda_sm70_shflsync_bfly_p) ;  /* 0x0000141000007944 */ /* 0x000fea0003c00000 */
[----:B------:R-:W-:Y:S01]  /*ee60*/  IMAD.MOV.U32 R3, RZ, RZ, 0x2 ;  /* 0x00000002ff037424 */ /* 0x000fe200078e00ff */
[----:B------:R-:W-:Y:S01]  /*ee70*/  FMNMX.FTZ R103, R4, R9, !PT ;  /* 0x0000000904677209 */ /* 0x000fe20007810000 */
[----:B------:R-:W-:Y:S01]  /*ee80*/  IMAD.MOV.U32 R4, RZ, RZ, R7 ;  /* 0x000000ffff047224 */ /* 0x000fe200078e0007 */
        /* <DEDUP_REMOVED lines=15> */
[----:B------:R-:W-:Y:S01]  /*ef80*/  MOV R2, R9 ;  /* 0x0000000900027202 */ /* 0x000fe20000000f00 */
[----:B------:R-:W-:-:S05]  /*ef90*/  BRA `(.L_x_166) ;  /* 0xffff874000007947 */ /* 0x000fca000383ffff */
.L_x_78:
[----:B------:R-:W-:Y:S01]  /*efa0*/  IMAD.MOV.U32 R4, RZ, RZ, R212 ;  /* 0x000000ffff047224 */ /* 0x000fe200078e00d4 */
[----:B------:R-:W-:-:S02]  /*efb0*/  MOV R3, 0x2 ;  /* 0x0000000200037802 */ /* 0x000fc40000000f00 */
[----:B------:R-:W-:Y:S02]  /*efc0*/  MOV R2, 0xefe0 ;  /* 0x0000efe000027802 */ /* 0x000fe40000000f00 */
[----:B------:R-:W-:Y:S05]  /*efd0*/  CALL.REL.NOINC `($__internal_0_$__cuda_sm70_shflsync_bfly_p) ;  /* 0x0000129000007944 */ /* 0x000fea0003c00000 */
[----:B------:R-:W-:Y:S01]  /*efe0*/  FADD.FTZ R4, R212, R9 ;  /* 0x00000009d4047221 */ /* 0x000fe20000010000 */
[----:B------:R-:W-:Y:S02]  /*eff0*/  MOV R3, 0x1 ;  /* 0x0000000100037802 */ /* 0x000fe40000000f00 */
[----:B------:R-:W-:Y:S02]  /*f000*/  MOV R2, 0xf020 ;  /* 0x0000f02000027802 */ /* 0x000fe40000000f00 */
[----:B------:R-:W-:Y:S05]  /*f010*/  CALL.REL.NOINC `($__internal_0_$__cuda_sm70_shflsync_bfly_p) ;  /* 0x0000125000007944 */ /* 0x000fea0003c00000 */
[----:B------:R-:W-:Y:S01]  /*f020*/  FADD.FTZ R7, R4, R9 ;  /* 0x0000000904077221 */ /* 0x000fe20000010000 */
[----:B------:R-:W-:Y:S02]  /*f030*/  MOV R4, R214 ;  /* 0x000000d600047202 */ /* 0x000fe40000000f00 */
[----:B------:R-:W-:Y:S02]  /*f040*/  MOV R3, 0x2 ;  /* 0x0000000200037802 */ /* 0x000fe40000000f00 */
[----:B------:R-:W-:Y:S02]  /*f050*/  MOV R2, 0xf070 ;  /* 0x0000f07000027802 */ /* 0x000fe40000000f00 */
[----:B------:R-:W-:Y:S05]  /*f060*/  CALL.REL.NOINC `($__internal_0_$__cuda_sm70_shflsync_bfly_p) ;  /* 0x0000120000007944 */ /* 0x000fea0003c00000 */
[----:B------:R-:W-:Y:S01]  /*f070*/  FADD.FTZ R6, R214, R9 ;  /* 0x00000009d6067221 */ /* 0x000fe20000010000 */
[----:B------:R-:W-:Y:S02]  /*f080*/  MOV R3, 0x1 ;  /* 0x0000000100037802 */ /* 0x000fe40000000f00 */
[----:B------:R-:W-:-:S02]  /*f090*/  MOV R2, 0xf0c0 ;  /* 0x0000f0c000027802 */ /* 0x000fc40000000f00 */
[----:B------:R-:W-:Y:S02]  /*f0a0*/  MOV R4, R6 ;  /* 0x0000000600047202 */ /* 0x000fe40000000f00 */
        /* <DEDUP_REMOVED lines=8> */
[----:B------:R-:W-:Y:S02]  /*f130*/  MOV R2, 0xf160 ;  /* 0x0000f16000027802 */ /* 0x000fe40000000f00 */
[----:B------:R-:W-:-:S02]  /*f140*/  MOV R4, R5 ;  /* 0x0000000500047202 */ /* 0x000fc40000000f00 */
[----:B------:R-:W-:Y:S05]  /*f150*/  CALL.REL.NOINC `($__internal_0_$__cuda_sm70_shflsync_bfly_p) ;  /* 0x0000111000007944 */ /* 0x000fea0003c00000 */
[----:B------:R-:W-:Y:S01]  /*f160*/  FADD.FTZ R5, R5, R9 ;  /* 0x0000000905057221 */ /* 0x000fe20000010000 */
[----:B------:R-:W-:-:S02]  /*f170*/  MOV R4, R234 ;  /* 0x000000ea00047202 */ /* 0x000fc40000000f00 */
[----:B------:R-:W-:Y:S02]  /*f180*/  MOV R3, 0x2 ;  /* 0x0000000200037802 */ /* 0x000fe40000000f00 */
[----:B------:R-:W-:Y:S02]  /*f190*/  MOV R2, 0xf1b0 ;  /* 0x0000f1b000027802 */ /* 0x000fe40000000f00 */
[----:B------:R-:W-:Y:S05]  /*f1a0*/  CALL.REL.NOINC `($__internal_0_$__cuda_sm70_shflsync_bfly_p) ;  /* 0x000010c000007944 */ /* 0x000fea0003c00000 */
[----:B------:R-:W-:Y:S01]  /*f1b0*/  FADD.FTZ R4, R234, R9 ;  /* 0x00000009ea047221 */ /* 0x000fe20000010000 */
[----:B------:R-:W-:Y:S02]  /*f1c0*/  MOV R3, 0x1 ;  /* 0x0000000100037802 */ /* 0x000fe40000000f00 */
[----:B------:R-:W-:Y:S02]  /*f1d0*/  MOV R2, 0xf1f0 ;  /* 0x0000f1f000027802 */ /* 0x000fe40000000f00 */
[----:B------:R-:W-:Y:S05]  /*f1e0*/  CALL.REL.NOINC `($__internal_0_$__cuda_sm70_shflsync_bfly_p) ;  /* 0x0000108000007944 */ /* 0x000fea0003c00000 */
[----:B------:R-:W-:Y:S05]  /*f1f0*/  BRA `(.L_x_167) ;  /* 0xffff9d7000007947 */ /* 0x000fea000383ffff */
.L_x_85:
[----:B-1234-:R-:W-:Y:S01]  /*f200*/  IMAD.MOV.U32 R30, RZ, RZ, R10 ;  /* 0x000000ffff1e7224 */ /* 0x01efe200078e000a */
[----:B------:R-:W-:Y:S01]  /*f210*/  MOV R29, RZ ;  /* 0x000000ff001d7202 */ /* 0x000fe20000000f00 */
[----:B------:R-:W-:Y:S01]  /*f220*/  IMAD.MOV.U32 R3, RZ, RZ, 0x1c1f ;  /* 0x00001c1fff037424 */ /* 0x000fe200078e00ff */
[----:B------:R-:W-:Y:S02]  /*f230*/  MOV R2, 0xf250 ;  /* 0x0000f25000027802 */ /* 0x000fe40000000f00 */
[----:B------:R-:W-:Y:S05]  /*f240*/  CALL.REL.NOINC `($__internal_1_$__cuda_sm70_shflsync_idx_p) ;  /* 0x0000108000007944 */ /* 0x000fea0003c00000 */
[----:B------:R-:W-:Y:S01]  /*f250*/  MOV R5, R29 ;  /* 0x0000001d00057202 */ /* 0x000fe20000000f00 */
[----:B------:R-:W-:Y:S05]  /*f260*/  BRA `(.L_x_168) ;  /* 0xffffb6e000007947 */ /* 0x000fea000383ffff */
.L_x_86:
[----:B------:R-:W-:Y:S01]  /*f270*/  IMAD.MOV.U32 R30, RZ, RZ, R12 ;  /* 0x000000ffff1e7224 */ /* 0x000fe200078e000c */
[----:B------:R-:W-:Y:S01]  /*f280*/  MOV R29, RZ ;  /* 0x000000ff001d7202 */ /* 0x000fe20000000f00 */
[----:B------:R-:W-:Y:S01]  /*f290*/  IMAD.MOV.U32 R3, RZ, RZ, 0x1c1f ;  /* 0x00001c1fff037424 */ /* 0x000fe200078e00ff */
[----:B------:R-:W-:-:S02]  /*f2a0*/  MOV R2, 0xf2c0 ;  /* 0x0000f2c000027802 */ /* 0x000fc40000000f00 */
[----:B-12---:R-:W-:Y:S05]  /*f2b0*/  CALL.REL.NOINC `($__internal_1_$__cuda_sm70_shflsync_idx_p) ;  /* 0x0000101000007944 */ /* 0x006fea0003c00000 */
[----:B------:R-:W-:Y:S01]  /*f2c0*/  MOV R0, R29 ;  /* 0x0000001d00007202 */ /* 0x000fe20000000f00 */
[----:B------:R-:W-:Y:S05]  /*f2d0*/  BRA `(.L_x_169) ;  /* 0xffffb69000007947 */ /* 0x000fea000383ffff */
.L_x_89:
[----:B------:R-:W-:Y:S01]  /*f2e0*/  IMAD.MOV.U32 R30, RZ, RZ, R10 ;  /* 0x000000ffff1e7224 */ /* 0x000fe200078e000a */
[----:B------:R-:W-:Y:S01]  /*f2f0*/  MOV R29, 0x1 ;  /* 0x00000001001d7802 */ /* 0x000fe20000000f00 */
[----:B--2---:R-:W-:Y:S01]  /*f300*/  IMAD.MOV.U32 R3, RZ, RZ, 0x1c1f ;  /* 0x00001c1fff037424 */ /* 0x004fe200078e00ff */
[----:B------:R-:W-:-:S02]  /*f310*/  MOV R2, 0xf330 ;  /* 0x0000f33000027802 */ /* 0x000fc40000000f00 */
        /* <DEDUP_REMOVED lines=9> */
.L_x_92:
[----:B------:R-:W-:Y:S01]  /*f3b0*/  IMAD.MOV.U32 R30, RZ, RZ, R10 ;  /* 0x000000ffff1e7224 */ /* 0x000fe200078e000a */
[----:B------:R-:W-:Y:S01]  /*f3c0*/  MOV R29, 0x2 ;  /* 0x00000002001d7802 */ /* 0x000fe20000000f00 */
[----:B-1----:R-:W-:Y:S01]  /*f3d0*/  IMAD.MOV.U32 R3, RZ, RZ, 0x1c1f ;  /* 0x00001c1fff037424 */ /* 0x002fe200078e00ff */
[----:B------:R-:W-:Y:S02]  /*f3e0*/  MOV R2, 0xf400 ;  /* 0x0000f40000027802 */ /* 0x000fe40000000f00 */
[----:B--234-:R-:W-:Y:S05]  /*f3f0*/  CALL.REL.NOINC `($__internal_1_$__cuda_sm70_shflsync_idx_p) ;  /* 0x00000ed000007944 */ /* 0x01cfea0003c00000 */
[----:B------:R-:W-:Y:S01]  /*f400*/  MOV R5, R29 ;  /* 0x0000001d00057202 */ /* 0x000fe20000000f00 */
[----:B------:R-:W-:Y:S05]  /*f410*/  BRA `(.L_x_171) ;  /* 0xffffb83000007947 */ /* 0x000fea000383ffff */
.L_x_93:
[----:B------:R-:W-:Y:S01]  /*f420*/  IMAD.MOV.U32 R30, RZ, RZ, R12 ;  /* 0x000000ffff1e7224 */ /* 0x000fe200078e000c */
[----:B------:R-:W-:Y:S01]  /*f430*/  MOV R29, 0x2 ;  /* 0x00000002001d7802 */ /* 0x000fe20000000f00 */
[----:B------:R-:W-:Y:S01]  /*f440*/  IMAD.MOV.U32 R3, RZ, RZ, 0x1c1f ;  /* 0x00001c1fff037424 */ /* 0x000fe200078e00ff */
[----:B------:R-:W-:Y:S02]  /*f450*/  MOV R2, 0xf470 ;  /* 0x0000f47000027802 */ /* 0x000fe40000000f00 */
[----:B-1234-:R-:W-:Y:S05]  /*f460*/  CALL.REL.NOINC `($__internal_1_$__cuda_sm70_shflsync_idx_p) ;  /* 0x00000e6000007944 */ /* 0x01efea0003c00000 */
[----:B------:R-:W-:Y:S01]  /*f470*/  MOV R0, R29 ;  /* 0x0000001d00007202 */ /* 0x000fe20000000f00 */
[----:B------:R-:W-:Y:S05]  /*f480*/  BRA `(.L_x_172) ;  /* 0xffffb7e000007947 */ /* 0x000fea000383ffff */
.L_x_96:
[----:B------:R-:W-:Y:S01]  /*f490*/  IMAD.MOV.U32 R30, RZ, RZ, R10 ;  /* 0x000000ffff1e7224 */ /* 0x000fe200078e000a */
[----:B------:R-:W-:Y:S01]  /*f4a0*/  MOV R29, 0x3 ;  /* 0x00000003001d7802 */ /* 0x000fe20000000f00 */
[----:B-1----:R-:W-:Y:S01]  /*f4b0*/  IMAD.MOV.U32 R3, RZ, RZ, 0x1c1f ;  /* 0x00001c1fff037424 */ /* 0x002fe200078e00ff */
[----:B------:R-:W-:-:S02]  /*f4c0*/  MOV R2, 0xf4e0 ;  /* 0x0000f4e000027802 */ /* 0x000fc40000000f00 */
[----:B--234-:R-:W-:Y:S05]  /*f4d0*/  CALL.REL.NOINC `($__internal_1_$__cuda_sm70_shflsync_idx_p) ;  /* 0x00000df000007944 */ /* 0x01cfea0003c00000 */
        /* <DEDUP_REMOVED lines=8> */
.L_x_98:
[----:B------:R-:W-:Y:S01]  /*f560*/  IMAD.MOV.U32 R30, RZ, RZ, R5 ;  /* 0x000000ffff1e7224 */ /* 0x000fe200078e0005 */
[----:B------:R-:W-:Y:S01]  /*f570*/  MOV R29, RZ ;  /* 0x000000ff001d7202 */ /* 0x000fe20000000f00 */
[----:B------:R-:W-:Y:S01]  /*f580*/  IMAD.MOV.U32 R3, RZ, RZ, 0x1c1f ;  /* 0x00001c1fff037424 */ /* 0x000fe200078e00ff */
[----:B------:R-:W-:Y:S02]  /*f590*/  MOV R2, 0xf5b0 ;  /* 0x0000f5b000027802 */ /* 0x000fe40000000f00 */
[----:B------:R-:W-:Y:S05]  /*f5a0*/  CALL.REL.NOINC `($__internal_1_$__cuda_sm70_shflsync_idx_p) ;  /* 0x00000d2000007944 */ /* 0x000fea0003c00000 */
[----:B------:R-:W-:Y:S01]  /*f5b0*/  MOV R4, R29 ;  /* 0x0000001d00047202 */ /* 0x000fe20000000f00 */
[----:B------:R-:W-:Y:S05]  /*f5c0*/  BRA `(.L_x_174) ;  /* 0xffffbb6000007947 */ /* 0x000fea000383ffff */
.L_x_99:
[----:B------:R-:W-:Y:S01]  /*f5d0*/  IMAD.MOV.U32 R30, RZ, RZ, R12 ;  /* 0x000000ffff1e7224 */ /* 0x000fe200078e000c */
[----:B------:R-:W-:Y:S01]  /*f5e0*/  MOV R29, RZ ;  /* 0x000000ff001d7202 */ /* 0x000fe20000000f00 */
[----:B------:R-:W-:Y:S01]  /*f5f0*/  IMAD.MOV.U32 R3, RZ, RZ, 0x1c1f ;  /* 0x00001c1fff037424 */ /* 0x000fe200078e00ff */
[----:B------:R-:W-:Y:S02]  /*f600*/  MOV R2, 0xf620 ;  /* 0x0000f62000027802 */ /* 0x000fe40000000f00 */
[----:B-12---:R-:W-:Y:S05]  /*f610*/  CALL.REL.NOINC `($__internal_1_$__cuda_sm70_shflsync_idx_p) ;  /* 0x00000cb000007944 */ /* 0x006fea0003c00000 */
[----:B------:R-:W-:Y:S01]  /*f620*/  MOV R0, R29 ;  /* 0x0000001d00007202 */ /* 0x000fe20000000f00 */
[----:B------:R-:W-:Y:S05]  /*f630*/  BRA `(.L_x_175) ;  /* 0xffffbb1000007947 */ /* 0x000fea000383ffff */
.L_x_102:
        /* <DEDUP_REMOVED lines=13> */
.L_x_105:
[----:B------:R-:W-:Y:S01]  /*f710*/  IMAD.MOV.U32 R30, RZ, RZ, R5 ;  /* 0x000000ffff1e7224 */ /* 0x000fe200078e0005 */
[----:B------:R-:W-:Y:S01]  /*f720*/  MOV R29, 0x2 ;  /* 0x00000002001d7802 */ /* 0x000fe20000000f00 */
[----:B-1----:R-:W-:Y:S01]  /*f730*/  IMAD.MOV.U32 R3, RZ, RZ, 0x1c1f ;  /* 0x00001c1fff037424 */ /* 0x002fe200078e00ff */
[----:B------:R-:W-:Y:S02]  /*f740*/  MOV R2, 0xf760 ;  /* 0x0000f76000027802 */ /* 0x000fe40000000f00 */
[----:B--234-:R-:W-:Y:S05]  /*f750*/  CALL.REL.NOINC `($__internal_1_$__cuda_sm70_shflsync_idx_p) ;  /* 0x00000b7000007944 */ /* 0x01cfea0003c00000 */
[----:B------:R-:W-:Y:S01]  /*f760*/  MOV R4, R29 ;  /* 0x0000001d00047202 */ /* 0x000fe20000000f00 */
[----:B------:R-:W-:Y:S05]  /*f770*/  BRA `(.L_x_177) ;  /* 0xffffc38000007947 */ /* 0x000fea000383ffff */
.L_x_106:
[----:B------:R-:W-:Y:S01]  /*f780*/  IMAD.MOV.U32 R30, RZ, RZ, R12 ;  /* 0x000000ffff1e7224 */ /* 0x000fe200078e000c */
[----:B------:R-:W-:Y:S01]  /*f790*/  MOV R29, 0x2 ;  /* 0x00000002001d7802 */ /* 0x000fe20000000f00 */
[----:B------:R-:W-:Y:S01]  /*f7a0*/  IMAD.MOV.U32 R3, RZ, RZ, 0x1c1f ;  /* 0x00001c1fff037424 */ /* 0x000fe200078e00ff */
[----:B------:R-:W-:Y:S02]  /*f7b0*/  MOV R2, 0xf7d0 ;  /* 0x0000f7d000027802 */ /* 0x000fe40000000f00 */
[----:B-1234-:R-:W-:Y:S05]  /*f7c0*/  CALL.REL.NOINC `($__internal_1_$__cuda_sm70_shflsync_idx_p) ;  /* 0x00000b0000007944 */ /* 0x01efea0003c00000 */
[----:B------:R-:W-:Y:S01]  /*f7d0*/  MOV R0, R29 ;  /* 0x0000001d00007202 */ /* 0x000fe20000000f00 */
[----:B------:R-:W-:Y:S05]  /*f7e0*/  BRA `(.L_x_178) ;  /* 0xffffc33000007947 */ /* 0x000fea000383ffff */
.L_x_109:
        /* <DEDUP_REMOVED lines=13> */
.L_x_113:
[----:B------:R-:W-:Y:S01]  /*f8c0*/  IMAD.MOV.U32 R30, RZ, RZ, R5 ;  /* 0x000000ffff1e7224 */ /* 0x000fe200078e0005 */
[----:B------:R-:W-:Y:S01]  /*f8d0*/  MOV R29, RZ ;  /* 0x000000ff001d7202 */ /* 0x000fe20000000f00 */
[----:B------:R-:W-:Y:S01]  /*f8e0*/  IMAD.MOV.U32 R3, RZ, RZ, 0x1c1f ;  /* 0x00001c1fff037424 */ /* 0x000fe200078e00ff */
[----:B------:R-:W-:Y:S02]  /*f8f0*/  MOV R2, 0xf910 ;  /* 0x0000f91000027802 */ /* 0x000fe40000000f00 */
[----:B------:R-:W-:Y:S05]  /*f900*/  CALL.REL.NOINC `($__internal_1_$__cuda_sm70_shflsync_idx_p) ;  /* 0x000009c000007944 */ /* 0x000fea0003c00000 */
[----:B------:R-:W-:Y:S01]  /*f910*/  MOV R4, R29 ;  /* 0x0000001d00047202 */ /* 0x000fe20000000f00 */
[----:B------:R-:W-:Y:S05]  /*f920*/  BRA `(.L_x_180) ;  /* 0xffffd2e000007947 */ /* 0x000fea000383ffff */
.L_x_114:
[----:B------:R-:W-:Y:S01]  /*f930*/  IMAD.MOV.U32 R30, RZ, RZ, R12 ;  /* 0x000000ffff1e7224 */ /* 0x000fe200078e000c */
[----:B------:R-:W-:Y:S01]  /*f940*/  MOV R29, RZ ;  /* 0x000000ff001d7202 */ /* 0x000fe20000000f00 */
[----:B------:R-:W-:Y:S01]  /*f950*/  IMAD.MOV.U32 R3, RZ, RZ, 0x1c1f ;  /* 0x00001c1fff037424 */ /* 0x000fe200078e00ff */
[----:B------:R-:W-:Y:S02]  /*f960*/  MOV R2, 0xf980 ;  /* 0x0000f98000027802 */ /* 0x000fe40000000f00 */
[----:B-12---:R-:W-:Y:S05]  /*f970*/  CALL.REL.NOINC `($__internal_1_$__cuda_sm70_shflsync_idx_p) ;  /* 0x0000095000007944 */ /* 0x006fea0003c00000 */
[----:B------:R-:W-:Y:S01]  /*f980*/  MOV R0, R29 ;  /* 0x0000001d00007202 */ /* 0x000fe20000000f00 */
[----:B------:R-:W-:Y:S05]  /*f990*/  BRA `(.L_x_181) ;  /* 0xffffd29000007947 */ /* 0x000fea000383ffff */
.L_x_117:
        /* <DEDUP_REMOVED lines=13> */
.L_x_120:
[----:B------:R-:W-:Y:S01]  /*fa70*/  IMAD.MOV.U32 R30, RZ, RZ, R5 ;  /* 0x000000ffff1e7224 */ /* 0x000fe200078e0005 */
[----:B------:R-:W-:Y:S01]  /*fa80*/  MOV R29, 0x2 ;  /* 0x00000002001d7802 */ /* 0x000fe20000000f00 */
[----:B-1----:R-:W-:Y:S01]  /*fa90*/  IMAD.MOV.U32 R3, RZ, RZ, 0x1c1f ;  /* 0x00001c1fff037424 */ /* 0x002fe200078e00ff */
[----:B------:R-:W-:Y:S02]  /*faa0*/  MOV R2, 0xfac0 ;  /* 0x0000fac000027802 */ /* 0x000fe40000000f00 */
[----:B--234-:R-:W-:Y:S05]  /*fab0*/  CALL.REL.NOINC `($__internal_1_$__cuda_sm70_shflsync_idx_p) ;  /* 0x0000081000007944 */ /* 0x01cfea0003c00000 */
[----:B------:R-:W-:Y:S01]  /*fac0*/  MOV R4, R29 ;  /* 0x0000001d00047202 */ /* 0x000fe20000000f00 */
[----:B------:R-:W-:Y:S05]  /*fad0*/  BRA `(.L_x_183) ;  /* 0xffffd44000007947 */ /* 0x000fea000383ffff */
.L_x_121:
[----:B------:R-:W-:Y:S01]  /*fae0*/  IMAD.MOV.U32 R30, RZ, RZ, R12 ;  /* 0x000000ffff1e7224 */ /* 0x000fe200078e000c */
[----:B------:R-:W-:Y:S01]  /*faf0*/  MOV R29, 0x2 ;  /* 0x00000002001d7802 */ /* 0x000fe20000000f00 */
[----:B------:R-:W-:Y:S01]  /*fb00*/  IMAD.MOV.U32 R3, RZ, RZ, 0x1c1f ;  /* 0x00001c1fff037424 */ /* 0x000fe200078e00ff */
[----:B------:R-:W-:Y:S02]  /*fb10*/  MOV R2, 0xfb30 ;  /* 0x0000fb3000027802 */ /* 0x000fe40000000f00 */
[----:B-1234-:R-:W-:Y:S05]  /*fb20*/  CALL.REL.NOINC `($__internal_1_$__cuda_sm70_shflsync_idx_p) ;  /* 0x000007a000007944 */ /* 0x01efea0003c00000 */
[----:B------:R-:W-:Y:S01]  /*fb30*/  MOV R0, R29 ;  /* 0x0000001d00007202 */ /* 0x000fe20000000f00 */
[----:B------:R-:W-:Y:S05]  /*fb40*/  BRA `(.L_x_184) ;  /* 0xffffd3f000007947 */ /* 0x000fea000383ffff */
.L_x_124:
        /* <DEDUP_REMOVED lines=13> */
.L_x_126:
[----:B------:R-:W-:Y:S01]  /*fc20*/  IMAD.MOV.U32 R30, RZ, RZ, R28 ;  /* 0x000000ffff1e7224 */ /* 0x000fe200078e001c */
[----:B------:R-:W-:Y:S01]  /*fc30*/  MOV R29, RZ ;  /* 0x000000ff001d7202 */ /* 0x000fe20000000f00 */
[----:B------:R-:W-:Y:S01]  /*fc40*/  IMAD.MOV.U32 R3, RZ, RZ, 0x1f ;  /* 0x0000001fff037424 */ /* 0x000fe200078e00ff */
[----:B------:R-:W-:Y:S02]  /*fc50*/  MOV R2, 0xfc70 ;  /* 0x0000fc7000027802 */ /* 0x000fe40000000f00 */
[----:B------:R-:W-:Y:S05]  /*fc60*/  CALL.REL.NOINC `($__internal_1_$__cuda_sm70_shflsync_idx_p) ;  /* 0x0000066000007944 */ /* 0x000fea0003c00000 */
[----:B------:R-:W-:Y:S01]  /*fc70*/  MOV R9, R29 ;  /* 0x0000001d00097202 */ /* 0x000fe20000000f00 */
[----:B------:R-:W-:Y:S05]  /*fc80*/  BRA `(.L_x_186) ;  /* 0xffffd64000007947 */ /* 0x000fea000383ffff */
.L_x_127:
[----:B------:R-:W-:Y:S01]  /*fc90*/  IMAD.MOV.U32 R30, RZ, RZ, R28 ;  /* 0x000000ffff1e7224 */ /* 0x000fe200078e001c */
[----:B------:R-:W-:Y:S01]  /*fca0*/  MOV R29, 0x1 ;  /* 0x00000001001d7802 */ /* 0x000fe20000000f00 */
[----:B------:R-:W-:Y:S01]  /*fcb0*/  IMAD.MOV.U32 R3, RZ, RZ, 0x1f ;  /* 0x0000001fff037424 */ /* 0x000fe200078e00ff */
[----:B------:R-:W-:Y:S02]  /*fcc0*/  MOV R2, 0xfce0 ;  /* 0x0000fce000027802 */ /* 0x000fe40000000f00 */
[----:B-12---:R-:W-:Y:S05]  /*fcd0*/  CALL.REL.NOINC `($__internal_1_$__cuda_sm70_shflsync_idx_p) ;  /* 0x000005f000007944 */ /* 0x006fea0003c00000 */
[----:B------:R-:W-:Y:S01]  /*fce0*/  MOV R8, R29 ;  /* 0x0000001d00087202 */ /* 0x000fe20000000f00 */
[----:B------:R-:W-:Y:S05]  /*fcf0*/  BRA `(.L_x_187) ;  /* 0xffffd5f000007947 */ /* 0x000fea000383ffff */
.L_x_128:
[----:B------:R-:W-:Y:S02]  /*fd00*/  MOV R2, 0x1 ;  /* 0x0000000100027802 */ /* 0x000fe40000000f00 */
[----:B------:R-:W-:-:S02]  /*fd10*/  MOV R3, 0xfd30 ;  /* 0x0000fd3000037802 */ /* 0x000fc40000000f00 */
[----:B-1234-:R-:W-:Y:S05]  /*fd20*/  CALL.REL.NOINC `($__internal_2_$__cuda_sm70_shflsync_up_p) ;  /* 0x000005f000007944 */ /* 0x01efea0003c00000 */
[----:B------:R-:W-:Y:S05]  /*fd30*/  BRA `(.L_x_188) ;  /* 0xffffd6e000007947 */ /* 0x000fea000383ffff */
.L_x_129:
[----:B------:R-:W-:Y:S02]  /*fd40*/  MOV R2, 0x2 ;  /* 0x0000000200027802 */ /* 0x000fe40000000f00 */
[----:B------:R-:W-:-:S02]  /*fd50*/  MOV R3, 0xfd70 ;  /* 0x0000fd7000037802 */ /* 0x000fc40000000f00 */
[----:B--2-4-:R-:W-:Y:S05]  /*fd60*/  CALL.REL.NOINC `($__internal_2_$__cuda_sm70_shflsync_up_p) ;  /* 0x000005b000007944 */ /* 0x014fea0003c00000 */
        /* <DEDUP_REMOVED lines=24> */
.L_x_133:
[----:B------:R-:W-:Y:S02]  /*fef0*/  MOV R2, 0x1 ;  /* 0x0000000100027802 */ /* 0x000fe40000000f00 */
[----:B------:R-:W-:Y:S02]  /*ff00*/  MOV R3, 0xff20 ;  /* 0x0000ff2000037802 */ /* 0x000fe40000000f00 */
[----:B------:R-:W-:Y:S05]  /*ff10*/  CALL.REL.NOINC `($__internal_2_$__cuda_sm70_shflsync_up_p) ;  /* 0x0000040000007944 */ /* 0x000fea0003c00000 */
[----:B------:R-:W-:Y:S01]  /*ff20*/  MOV R2, R4 ;  /* 0x0000000400027202 */ /* 0x000fe20000000f00 */
[----:B------:R-:W-:Y:S05]  /*ff30*/  BRA `(.L_x_190) ;  /* 0xffffd74000007947 */ /* 0x000fea000383ffff */
.L_x_134:
        /* <DEDUP_REMOVED lines=27> */
.L_x_136:
[----:B------:R-:W-:Y:S02]  /*100f0*/  SEL R0, RZ, 0x1, P0 ;  /* 0x00000001ff007807 */ /* 0x000fe40000000000 */
[----:B------:R-:W-:Y:S02]  /*10100*/  MOV R2, 0x10120 ;  /* 0x0001012000027802 */ /* 0x000fe40000000f00 */
[----:B-1----:R-:W-:Y:S05]  /*10110*/  CALL.REL.NOINC `($__internal_3_$__cuda_sm70_votesync_ballot) ;  /* 0x0000027000007944 */ /* 0x002fea0003c00000 */
[----:B------:R-:W-:Y:S05]  /*10120*/  BRA `(.L_x_192) ;  /* 0xffffd6e000007947 */ /* 0x000fea000383ffff */
.L_x_137:
[----:B------:R-:W-:Y:S01]  /*10130*/  IMAD.MOV.U32 R30, RZ, RZ, R6 ;  /* 0x000000ffff1e7224 */ /* 0x000fe200078e0006 */
[----:B---3--:R-:W-:Y:S01]  /*10140*/  MOV R29, R11 ;  /* 0x0000000b001d7202 */ /* 0x008fe20000000f00 */
[----:B------:R-:W-:Y:S01]  /*10150*/  IMAD.MOV.U32 R3, RZ, RZ, 0x1f ;  /* 0x0000001fff037424 */ /* 0x000fe200078e00ff */
[----:B------:R-:W-:Y:S02]  /*10160*/  MOV R2, 0x10180 ;  /* 0x0001018000027802 */ /* 0x000fe40000000f00 */
[----:B-12---:R-:W-:Y:S05]  /*10170*/  CALL.REL.NOINC `($__internal_1_$__cuda_sm70_shflsync_idx_p) ;  /* 0x0000015000007944 */ /* 0x006fea0003c00000 */
[----:B------:R-:W-:Y:S01]  /*10180*/  IMAD.MOV.U32 R8, RZ, RZ, R29 ;  /* 0x000000ffff087224 */ /* 0x000fe200078e001d */
[----:B------:R-:W-:Y:S01]  /*10190*/  MOV R29, R11 ;  /* 0x0000000b001d7202 */ /* 0x000fe20000000f00 */
[----:B------:R-:W-:Y:S01]  /*101a0*/  IMAD.MOV.U32 R30, RZ, RZ, R7 ;  /* 0x000000ffff1e7224 */ /* 0x000fe200078e0007 */
[----:B------:R-:W-:Y:S02]  /*101b0*/  MOV R3, 0x1f ;  /* 0x0000001f00037802 */ /* 0x000fe40000000f00 */
[----:B------:R-:W-:-:S02]  /*101c0*/  MOV R2, 0x101e0 ;  /* 0x000101e000027802 */ /* 0x000fc40000000f00 */
[----:B------:R-:W-:Y:S05]  /*101d0*/  CALL.REL.NOINC `($__internal_1_$__cuda_sm70_shflsync_idx_p) ;  /* 0x000000f000007944 */ /* 0x000fea0003c00000 */
[----:B------:R-:W-:Y:S01]  /*101e0*/  MOV R7, R29 ;  /* 0x0000001d00077202 */ /* 0x000fe20000000f00 */
[----:B------:R-:W-:Y:S05]  /*101f0*/  BRA `(.L_x_193) ;  /* 0xffffd65000007947 */ /* 0x000fea000383ffff */
.L_x_140:
[----:B------:R-:W-:Y:S01]  /*10200*/  IMAD.MOV.U32 R30, RZ, RZ, R4 ;  /* 0x000000ffff1e7224 */ /* 0x000fe200078e0004 */
[----:B------:R-:W-:Y:S01]  /*10210*/  MOV R29, R0 ;  /* 0x00000000001d7202 */ /* 0x000fe20000000f00 */
[----:B------:R-:W-:Y:S01]  /*10220*/  IMAD.MOV.U32 R3, RZ, RZ, 0x1f ;  /* 0x0000001fff037424 */ /* 0x000fe200078e00ff */
[----:B------:R-:W-:-:S02]  /*10230*/  MOV R2, 0x10250 ;  /* 0x0001025000027802 */ /* 0x000fc40000000f00 */
[----:B-1-34-:R-:W-:Y:S05]  /*10240*/  CALL.REL.NOINC `($__internal_1_$__cuda_sm70_shflsync_idx_p) ;  /* 0x0000008000007944 */ /* 0x01afea0003c00000 */
[----:B------:R-:W-:Y:S01]  /*10250*/  MOV R12, R29 ;  /* 0x0000001d000c7202 */ /* 0x000fe20000000f00 */
[----:B------:R-:W-:Y:S05]  /*10260*/  BRA `(.L_x_139) ;  /* 0xffffd64000007947 */ /* 0x000fea000383ffff */
        .weak           $__internal_0_$__cuda_sm70_shflsync_bfly_p
        .type           $__internal_0_$__cuda_sm70_shflsync_bfly_p,@function
        .size           $__internal_0_$__cuda_sm70_shflsync_bfly_p,($__internal_1_$__cuda_sm70_shflsync_idx_p - $__internal_0_$__cuda_sm70_shflsync_bfly_p)
$__internal_0_$__cuda_sm70_shflsync_bfly_p:
[----:B------:R-:W-:Y:S02]  /*10270*/  MOV R9, 0x1f ;  /* 0x0000001f00097802 */ /* 0x000fe40000000f00 */
[----:B------:R-:W-:-:S04]  /*10280*/  MOV R36, 0xffffffff ;  /* 0xffffffff00247802 */ /* 0x000fc80000000f00 */
[----:B------:R-:W-:Y:S04]  /*10290*/  WARPSYNC R36 ;  /* 0x0000002400007348 */ /* 0x000fe80003800000 */
[----:B------:R1:W2:Y:S02]  /*102a0*/  SHFL.BFLY PT, R9, R4, R3, R9 ;  /* 0x0c00000304097389 */ /* 0x0002a400000e0009 */
[----:B-1----:R-:W-:-:S04]  /*102b0*/  MOV R3, 0x0 ;  /* 0x0000000000037802 */ /* 0x002fc80000000f00 */
[----:B--2---:R-:W-:Y:S05]  /*102c0*/  RET.REL.NODEC R2 `(_ZN7cutlass13device_kernelIN5flash19enable_sm80_to_sm89INS1_16FlashAttnFwdSm80INS1_25CollectiveMainloopFwdSm80ILi4ELi1ELb0EN4cute5tupleIJNS5_1CILi128EEENS7_ILi48EEENS7_ILi96EEEEEELi96ENS_10bfloat16_tEfNS_4arch4Sm80ELb0ELb0ELb1ELb1ELb1ELb0ELb1ELb1EEENS1_21CollectiveEpilogueFwdINS6_IJS8_SA_S9_EEENS6_IJNS7_ILi1EEESI_SI_EEESC_SE_Li128ELb1ELb1ELb1ELb0EEENS1_36VarlenDynamicPersistentTileSchedulerILi128ELi48ELi128ELi128ELb1ELb1ELb0ELb0ELb1ELb1EEEEEEEEEvNT_6ParamsE) ;  /* 0xfffefd3002007950 */ /* 0x004fea0003c3ffff */
        .weak           $__internal_1_$__cuda_sm70_shflsync_idx_p
        .type           $__internal_1_$__cuda_sm70_shflsync_idx_p,@function
        .size           $__internal_1_$__cuda_sm70_shflsync_idx_p,($__internal_2_$__cuda_sm70_shflsync_up_p - $__internal_1_$__cuda_sm70_shflsync_idx_p)
$__internal_1_$__cuda_sm70_shflsync_idx_p:
[----:B------:R-:W-:-:S04]  /*102d0*/  MOV R31, 0xffffffff ;  /* 0xffffffff001f7802 */ /* 0x000fc80000000f00 */
[----:B------:R-:W-:Y:S04]  /*102e0*/  WARPSYNC R31 ;  /* 0x0000001f00007348 */ /* 0x000fe80003800000 */
[----:B------:R1:W2:Y:S02]  /*102f0*/  SHFL.IDX PT, R29, R30, R29, R3 ;  /* 0x0000001d1e1d7389 */ /* 0x0002a400000e0003 */
[----:B-1----:R-:W-:-:S04]  /*10300*/  MOV R3, 0x0 ;  /* 0x0000000000037802 */ /* 0x002fc80000000f00 */
[----:B--2---:R-:W-:Y:S05]  /*10310*/  RET.REL.NODEC R2 `(_ZN7cutlass13device_kernelIN5flash19enable_sm80_to_sm89INS1_16FlashAttnFwdSm80INS1_25CollectiveMainloopFwdSm80ILi4ELi1ELb0EN4cute5tupleIJNS5_1CILi128EEENS7_ILi48EEENS7_ILi96EEEEEELi96ENS_10bfloat16_tEfNS_4arch4Sm80ELb0ELb0ELb1ELb1ELb1ELb0ELb1ELb1EEENS1_21CollectiveEpilogueFwdINS6_IJS8_SA_S9_EEENS6_IJNS7_ILi1EEESI_SI_EEESC_SE_Li128ELb1ELb1ELb1ELb0EEENS1_36VarlenDynamicPersistentTileSchedulerILi128ELi48ELi128ELi128ELb1ELb1ELb0ELb0ELb1ELb1EEEEEEEEEvNT_6ParamsE) ;  /* 0xfffefce002007950 */ /* 0x004fea0003c3ffff */
        .weak           $__internal_2_$__cuda_sm70_shflsync_up_p
        .type           $__internal_2_$__cuda_sm70_shflsync_up_p,@function
        .size           $__internal_2_$__cuda_sm70_shflsync_up_p,($__internal_3_$__cuda_sm70_votesync_ballot - $__internal_2_$__cuda_sm70_shflsync_up_p)
$__internal_2_$__cuda_sm70_shflsync_up_p:
[----:B------:R-:W-:Y:S02]  /*10320*/  IMAD.MOV.U32 R4, RZ, RZ, RZ ;  /* 0x000000ffff047224 */ /* 0x000fe400078e00ff */
[----:B------:R-:W-:-:S04]  /*10330*/  IMAD.MOV.U32 R10, RZ, RZ, -0x1 ;  /* 0xffffffffff0a7424 */ /* 0x000fc800078e00ff */
[----:B------:R-:W-:Y:S04]  /*10340*/  WARPSYNC R10 ;  /* 0x0000000a00007348 */ /* 0x000fe80003800000 */
[----:B------:R1:W2:Y:S02]  /*10350*/  SHFL.UP PT, R4, R0, R2, R4 ;  /* 0x0400000200047389 */ /* 0x0002a400000e0004 */
[----:B-1----:R-:W-:Y:S02]  /*10360*/  MOV R2, R3 ;  /* 0x0000000300027202 */ /* 0x002fe40000000f00 */
[----:B------:R-:W-:-:S04]  /*10370*/  MOV R3, 0x0 ;  /* 0x0000000000037802 */ /* 0x000fc80000000f00 */
[----:B--2---:R-:W-:Y:S05]  /*10380*/  RET.REL.NODEC R2 `(_ZN7cutlass13device_kernelIN5flash19enable_sm80_to_sm89INS1_16FlashAttnFwdSm80INS1_25CollectiveMainloopFwdSm80ILi4ELi1ELb0EN4cute5tupleIJNS5_1CILi128EEENS7_ILi48EEENS7_ILi96EEEEEELi96ENS_10bfloat16_tEfNS_4arch4Sm80ELb0ELb0ELb1ELb1ELb1ELb0ELb1ELb1EEENS1_21CollectiveEpilogueFwdINS6_IJS8_SA_S9_EEENS6_IJNS7_ILi1EEESI_SI_EEESC_SE_Li128ELb1ELb1ELb1ELb0EEENS1_36VarlenDynamicPersistentTileSchedulerILi128ELi48ELi128ELi128ELb1ELb1ELb0ELb0ELb1ELb1EEEEEEEEEvNT_6ParamsE) ;  /* 0xfffefc7002007950 */ /* 0x004fea0003c3ffff */
        .weak           $__internal_3_$__cuda_sm70_votesync_ballot
        .type           $__internal_3_$__cuda_sm70_votesync_ballot,@function
        .size           $__internal_3_$__cuda_sm70_votesync_ballot,(.L_x_1815 - $__internal_3_$__cuda_sm70_votesync_ballot)
$__internal_3_$__cuda_sm70_votesync_ballot:
[----:B------:R-:W-:Y:S01]  /*10390*/  ISETP.NE.U32.AND P0, PT, R0, 0x1, PT ;  /* 0x000000010000780c */ /* 0x000fe20003f05070 */
[----:B------:R-:W-:-:S04]  /*103a0*/  IMAD.MOV.U32 R3, RZ, RZ, -0x1 ;  /* 0xffffffffff037424 */ /* 0x000fc800078e00ff */
[----:B------:R-:W-:Y:S08]  /*103b0*/  WARPSYNC R3 ;  /* 0x0000000300007348 */ /* 0x000ff00003800000 */
[----:B------:R-:W-:-:S04]  /*103c0*/  VOTE.ANY R0, PT, !P0 ;  /* 0x0000000000007806 */ /* 0x000fc800040e0100 */
[----:B------:R-:W-:Y:S01]  /*103d0*/  LOP3.LUT R0, R0, R3, RZ, 0xc0, !PT ;  /* 0x0000000300007212 */ /* 0x000fe200078ec0ff */
[----:B------:R-:W-:-:S04]  /*103e0*/  IMAD.MOV.U32 R3, RZ, RZ, 0x0 ;  /* 0x00000000ff037424 */ /* 0x000fc800078e00ff */
[----:B------:R-:W-:Y:S05]  /*103f0*/  RET.REL.NODEC R2 `(_ZN7cutlass13device_kernelIN5flash19enable_sm80_to_sm89INS1_16FlashAttnFwdSm80INS1_25CollectiveMainloopFwdSm80ILi4ELi1ELb0EN4cute5tupleIJNS5_1CILi128EEENS7_ILi48EEENS7_ILi96EEEEEELi96ENS_10bfloat16_tEfNS_4arch4Sm80ELb0ELb0ELb1ELb1ELb1ELb0ELb1ELb1EEENS1_21CollectiveEpilogueFwdINS6_IJS8_SA_S9_EEENS6_IJNS7_ILi1EEESI_SI_EEESC_SE_Li128ELb1ELb1ELb1ELb0EEENS1_36VarlenDynamicPersistentTileSchedulerILi128ELi48ELi128ELi128ELb1ELb1ELb0ELb0ELb1ELb1EEEEEEEEEvNT_6ParamsE) ;  /* 0xfffefc0002007950 */ /* 0x000fea0003c3ffff */
.L_x_194:
        /* <DEDUP_REMOVED lines=16> */
.L_x_1815:


//--------------------- .text._ZN7cutlass13device_kernelIN5flash19enable_sm80_to_sm89INS1_16FlashAttnFwdSm80INS1_25CollectiveMainloopFwdSm80ILi4ELi1ELb0EN4cute5tupleIJNS5_1CILi128EEENS7_ILi48EEENS7_ILi96EEEEEELi96ENS_10bfloat16_tEfNS_4arch4Sm80ELb0ELb0ELb1ELb1ELb1ELb1ELb1ELb1EEENS1_21CollectiveEpilogueFwdINS6_IJS8_SA_S9_EEENS6_IJNS7_ILi1EEESI_SI_EEESC_SE_Li128ELb1ELb1ELb1ELb0EEENS1_36VarlenDynamicPersistentTileSchedulerILi128ELi48ELi128ELi128ELb1ELb1ELb0ELb0ELb1ELb1EEEEEEEEEvNT_6ParamsE --------------------------
	.section	.text._ZN7cutlass13device_kernelIN5flash19enable_sm80_to_sm89INS1_16FlashAttnFwdSm80INS1_25CollectiveMainloopFwdSm80ILi4ELi1ELb0EN4cute5tupleIJNS5_1CILi128EEENS7_ILi48EEENS7_ILi96EEEEEELi96ENS_10bfloat16_tEfNS_4arch4Sm80ELb0ELb0ELb1ELb1ELb1ELb1ELb1ELb1EEENS1_21CollectiveEpilogueFwdINS6_IJS8_SA_S9_EEENS6_IJNS7_ILi1EEESI_SI_EEESC_SE_Li128ELb1ELb1ELb1ELb0EEENS1_36VarlenDynamicPersistentTileSchedulerILi128ELi48ELi128ELi128ELb1ELb1ELb0ELb0ELb1ELb1EEEEEEEEEvNT_6ParamsE,"ax",@progbits
	.sectioninfo	@"SHI_REGISTERS=255"
	.align	128
.text._ZN7cutlass13device_kernelIN5flash19enable_sm80_to_sm89INS1_16FlashAttnFwdSm80INS1_25CollectiveMainloopFwdSm80ILi4ELi1ELb0EN4cute5tupleIJNS5_1CILi128EEENS7_ILi48EEENS7_ILi96EEEEEELi96ENS_10bfloat16_tEfNS_4arch4Sm80ELb0ELb0ELb1ELb1ELb1ELb1ELb1ELb1EEENS1_21CollectiveEpilogueFwdINS6_IJS8_SA_S9_EEENS6_IJNS7_ILi1EEESI_SI_EEESC_SE_Li128ELb1ELb1ELb1ELb0EEENS1_36VarlenDynamicPersistentTileSchedulerILi128ELi48ELi128ELi128ELb1ELb1ELb0ELb0ELb1ELb1EEEEEEEEEvNT_6ParamsE:
        .type           _ZN7cutlass13device_kernelIN5flash19enable_sm80_to_sm89INS1_16FlashAttnFwdSm80INS1_25CollectiveMainloopFwdSm80ILi4ELi1ELb0EN4cute5tupleIJNS5_1CILi128EEENS7_ILi48EEENS7_ILi96EEEEEELi96ENS_10bfloat16_tEfNS_4arch4Sm80ELb0ELb0ELb1ELb1ELb1ELb1ELb1ELb1EEENS1_21CollectiveEpilogueFwdINS6_IJS8_SA_S9_EEENS6_IJNS7_ILi1EEESI_SI_EEESC_SE_Li128ELb1ELb1ELb1ELb0EEENS1_36VarlenDynamicPersistentTileSchedulerILi128ELi48ELi128ELi128ELb1ELb1ELb0ELb0ELb1ELb1EEEEEEEEEvNT_6ParamsE,@function
        .size           _ZN7cutlass13device_kernelIN5flash19enable_sm80_to_sm89INS1_16FlashAttnFwdSm80INS1_25CollectiveMainloopFwdSm80ILi4ELi1ELb0EN4cute5tupleIJNS5_1CILi128EEENS7_ILi48EEENS7_ILi96EEEEEELi96ENS_10bfloat16_tEfNS_4arch4Sm80ELb0ELb0ELb1ELb1ELb1ELb1ELb1ELb1EEENS1_21CollectiveEpilogueFwdINS6_IJS8_SA_S9_EEENS6_IJNS7_ILi1EEESI_SI_EEESC_SE_Li128ELb1ELb1ELb1ELb0EEENS1_36VarlenDynamicPersistentTileSchedulerILi128ELi48ELi128ELi128ELb1ELb1ELb0ELb0ELb1ELb1EEEEEEEEEvNT_6ParamsE,(.L_x_1820 - _ZN7cutlass13device_kernelIN5flash19enable_sm80_to_sm89INS1_16FlashAttnFwdSm80INS1_25CollectiveMainloopFwdSm80ILi4ELi1ELb0EN4cute5tupleIJNS5_1CILi128EEENS7_ILi48EEENS7_ILi96EEEEEELi96ENS_10bfloat16_tEfNS_4arch4Sm80ELb0ELb0ELb1ELb1ELb1ELb1ELb1ELb1EEENS1_21CollectiveEpilogueFwdINS6_IJS8_SA_S9_EEENS6_IJNS7_ILi1EEESI_SI_EEESC_SE_Li128ELb1ELb1ELb1ELb0EEENS1_36VarlenDynamicPersistentTileSchedulerILi128ELi48ELi128ELi128ELb1ELb1ELb0ELb0ELb1ELb1EEEEEEEEEvNT_6ParamsE)
        .other          _ZN7cutlass13device_kernelIN5flash19enable_sm80_to_sm89INS1_16FlashAttnFwdSm80INS1_25CollectiveMainloopFwdSm80ILi4ELi1ELb0EN4cute5tupleIJNS5_1CILi128EEENS7_ILi48EEENS7_ILi96EEEEEELi96ENS_10bfloat16_tEfNS_4arch4Sm80ELb0ELb0ELb1ELb1ELb1ELb1ELb1ELb1EEENS1_21CollectiveEpilogueFwdINS6_IJS8_SA_S9_EEENS6_IJNS7_ILi1EEESI_SI_EEESC_SE_Li128ELb1ELb1ELb1ELb0EEENS1_36VarlenDynamicPersistentTileSchedulerILi128ELi48ELi128ELi128ELb1ELb1ELb0ELb0ELb1ELb1EEEEEEEEEvNT_6ParamsE,@"STO_CUDA_ENTRY STV_DEFAULT"
_ZN7cutlass13device_kernelIN5flash19enable_sm80_to_sm89INS1_16FlashAttnFwdSm80INS1_25CollectiveMainloopFwdSm80ILi4ELi1ELb0EN4cute5tupleIJNS5_1CILi128EEENS7_ILi48EEENS7_ILi96EEEEEELi96ENS_10bfloat16_tEfNS_4arch4Sm80ELb0ELb0ELb1ELb1ELb1ELb1ELb1ELb1EEENS1_21CollectiveEpilogueFwdINS6_IJS8_SA_S9_EEENS6_IJNS7_ILi1EEESI_SI_EEESC_SE_Li128ELb1ELb1ELb1ELb0EEENS1_36VarlenDynamicPersistentTileSchedulerILi128ELi48ELi128ELi128ELb1ELb1ELb0ELb0ELb1ELb1EEEEEEEEEvNT_6ParamsE:
        /* <DEDUP_REMOVED lines=10> */
[----:B-1----:R1:W-:Y:S04]  /*00a0*/  @P0 STL.64 [R1+0x50], R4 ;  /* 0x0000500401000387 */ /* 0x0023e80000100a00 */
        /* <DEDUP_REMOVED lines=43> */
.L_x_200:
        /* <DEDUP_REMOVED lines=17> */
.L_x_386:
        /* <DEDUP_REMOVED lines=16> */
.L_x_387:
[----:B--2---:R-:W-:-:S05]  /*0570*/  IMAD R0, R0, c[0x0][0x538], RZ ;  /* 0x00014e0000007a24 */ /* 0x004fca00078e02ff */
[----:B------:R-:W-:-:S04]  /*0580*/  IADD3 R6, R0, R6, RZ ;  /* 0x0000000600067210 */ /* 0x000fc80007ffe0ff */
[----:B------:R-:W-:-:S13]  /*0590*/  ISETP.GT.AND P0, PT, R6, UR4, PT ;  /* 0x0000000406007c0c */ /* 0x000fda000bf04270 */
[----:B-1----:R-:W-:Y:S05]  /*05a0*/  @!P0 BRA `(.L_x_200) ;  /* 0xfffffdb000008947 */ /* 0x002fea000383ffff */
.L_x_196:
[----:B------:R-:W-:-:S05]  /*05b0*/  IADD3 R12, -R0, R6, RZ ;  /* 0x00000006000c7210 */ /* 0x000fca0007ffe1ff */
[----:B------:R-:W-:-:S05]  /*05c0*/  IMAD R0, R4, c[0x0][0x538], R12 ;  /* 0x00014e0004007a24 */ /* 0x000fca00078e020c */
[----:B------:R-:W-:Y:S01]  /*05d0*/  ISETP.GT.AND P0, PT, R0, UR4, PT ;  /* 0x0000000400007c0c */ /* 0x000fe2000bf04270 */
[----:B------:R-:W-:-:S12]  /*05e0*/  BRA.DIV ~URZ, `(.L_x_201) ;  /* 0x000192427f007947 */ /* 0x000fd8000b800000 */
[----:B------:R-:W-:-:S04]  /*05f0*/  VOTE.ANY R5, PT, !P0 ;  /* 0x0000000000057806 */ /* 0x000fc800040e0100 */
.L_x_388:
[----:B------:R1:W2:Y:S01]  /*0600*/  POPC R13, R5 ;  /* 0x00000005000d7309 */ /* 0x0002a20000000000 */
[----:B------:R-:W-:Y:S05]  /*0610*/  BRA.DIV ~URZ, `(.L_x_202) ;  /* 0x000192627f007947 */ /* 0x000fea000b800000 */
[----:B--2---:R2:W3:Y:S01]  /*0620*/  SHFL.IDX PT, R11, R8, R13, 0x1f ;  /* 0x00001f0d080b7589 */ /* 0x0044e200000e0000 */
[----:B------:R-:W-:-:S03]  /*0630*/  MOV R6, RZ ;  /* 0x000000ff00067202 */ /* 0x000fc60000000f00 */
[----:B------:R2:W4:Y:S04]  /*0640*/  SHFL.IDX PT, R10, R7, R13, 0x1f ;  /* 0x00001f0d070a7589 */ /* 0x00052800000e0000 */
.L_x_389:
[----:B------:R-:W-:Y:S01]  /*0650*/  ISETP.NE.AND P0, PT, R5, RZ, PT ;  /* 0x000000ff0500720c */ /* 0x000fe20003f05270 */
[----:B------:R-:W-:-:S12]  /*0660*/  BSSY B0, `(.L_x_203) ;  /* 0x0000005000007945 */ /* 0x000fd80003800000 */
[----:B------:R-:W-:Y:S05]  /*0670*/  @!P0 BRA `(.L_x_204) ;  /* 0x0000003000008947 */ /* 0x000fea0003800000 */
[----:B------:R-:W-:Y:S01]  /*0680*/  IADD3 R3, R13, -0x1, RZ ;  /* 0xffffffff0d037810 */ /* 0x000fe20007ffe0ff */
[----:B------:R-:W-:Y:S05]  /*0690*/  BRA.DIV ~URZ, `(.L_x_205) ;  /* 0x000192c27f007947 */ /* 0x000fea000b800000 */
[----:B------:R1:W2:Y:S02]  /*06a0*/  SHFL.IDX PT, R6, R4, R3, 0x1f ;  /* 0x00001f0304067589 */ /* 0x0002a400000e0000 */
.L_x_204:
[----:B------:R-:W-:Y:S05]  /*06b0*/  BSYNC B0 ;  /* 0x0000000000007941 */ /* 0x000fea0003800000 */
.L_x_203:
[----:B---3--:R-:W-:Y:S01]  /*06c0*/  IABS R0, R11 ;  /* 0x0000000b00007213 */ /* 0x008fe20000000000 */
[----:B-12---:R-:W-:-:S04]  /*06d0*/  IMAD R4, R6, c[0x0][0x538], R12 ;  /* 0x00014e0006047a24 */ /* 0x006fc800078e020c */
[----:B------:R-:W-:Y:S01]  /*06e0*/  IMAD.MOV.U32 R5, RZ, RZ, R0 ;  /* 0x000000ffff057224 */ /* 0x000fe200078e0000 */
[----:B----4-:R-:W-:Y:S01]  /*06f0*/  IABS R0, R10 ;  /* 0x0000000a00007213 */ /* 0x010fe20000000000 */
[----:B------:R1:W-:Y:S01]  /*0700*/  STL [R1+0x50], R4 ;  /* 0x0000500401007387 */ /* 0x0003e20000100800 */
        /* <DEDUP_REMOVED lines=18> */
[----:B------:R-:W-:Y:S02]  /*0830*/  ISETP.GT.U32.AND P0, PT, R5, R0, PT ;  /* 0x000000000500720c */ /* 0x000fe40003f04070 */
[----:B-1----:R-:W-:-:S11]  /*0840*/  IADD3 R3, R3, 0xffffffe, RZ ;  /* 0x0ffffffe03037810 */ /* 0x002fd60007ffe0ff */
[----:B------:R-:W-:Y:S01]  /*0850*/  @!P0 IMAD.IADD R0, R0, 0x1, -R5 ;  /* 0x0000000100008824 */ /* 0x000fe200078e0a05 */
[----:B------:R-:W-:Y:S02]  /*0860*/  @!P0 IADD3 R2, R2, 0x1, RZ ;  /* 0x0000000102028810 */ /* 0x000fe40007ffe0ff */
[----:B------:R-:W-:Y:S01]  /*0870*/  ISETP.NE.AND P0, PT, R11, RZ, PT ;  /* 0x000000ff0b00720c */ /* 0x000fe20003f05270 */
[----:B------:R-:W1:Y:S01]  /*0880*/  F2I.FTZ.U32.TRUNC.NTZ R3, R3 ;  /* 0x0000000300037305 */ /* 0x000e62000021f000 */
[----:B------:R-:W-:Y:S02]  /*0890*/  ISETP.GE.U32.AND P2, PT, R0, R5, PT ;  /* 0x000000050000720c */ /* 0x000fe40003f46070 */
[----:B------:R-:W-:-:S04]  /*08a0*/  LOP3.LUT R0, R12, R11, RZ, 0x3c, !PT ;  /* 0x0000000b0c007212 */ /* 0x000fc800078e3cff */
[----:B------:R-:W-:-:S07]  /*08b0*/  ISETP.GE.AND P1, PT, R0, RZ, PT ;  /* 0x000000ff0000720c */ /* 0x000fce0003f26270 */
[----:B------:R-:W-:Y:S02]  /*08c0*/  @P2 IADD3 R2, R2, 0x1, RZ ;  /* 0x0000000102022810 */ /* 0x000fe40007ffe0ff */
[----:B-1----:R-:W-:-:S03]  /*08d0*/  IADD3 R0, RZ, -R3, RZ ;  /* 0x80000003ff007210 */ /* 0x002fc60007ffe0ff */
[----:B------:R-:W-:Y:S02]  /*08e0*/  IMAD.MOV.U32 R4, RZ, RZ, R2 ;  /* 0x000000ffff047224 */ /* 0x000fe400078e0002 */
[----:B------:R-:W-:Y:S01]  /*08f0*/  IMAD.MOV.U32 R2, RZ, RZ, R0 ;  /* 0x000000ffff027224 */ /* 0x000fe200078e0000 */
[----:B------:R-:W-:Y:S01]  /*0900*/  IABS R0, R10 ;  /* 0x0000000a00007213 */ /* 0x000fe20000000000 */
[----:B------:R-:W-:Y:S01]  /*0910*/  @!P1 IMAD.MOV R4, RZ, RZ, -R4 ;  /* 0x000000ffff049224 */ /* 0x000fe200078e0a04 */
[----:B------:R-:W-:Y:S01]  /*0920*/  @!P0 LOP3.LUT R4, RZ, R11, RZ, 0x33, !PT ;  /* 0x0000000bff048212 */ /* 0x000fe200078e33ff */
[----:B------:R-:W-:Y:S01]  /*0930*/  IMAD R5, R2, R7, RZ ;  /* 0x0000000702057224 */ /* 0x000fe200078e02ff */
[----:B------:R-:W-:Y:S01]  /*0940*/  MOV R2, RZ ;  /* 0x000000ff00027202 */ /* 0x000fe20000000f00 */
[----:B------:R-:W-:Y:S01]  /*0950*/  IMAD.MOV R6, RZ, RZ, -R0 ;  /* 0x000000ffff067224 */ /* 0x000fe200078e0a00 */
[----:B------:R-:W-:-:S03]  /*0960*/  IABS R8, R4 ;  /* 0x0000000400087213 */ /* 0x000fc60000000000 */
        /* <DEDUP_REMOVED lines=26> */
.L_x_197:
[----:B------:R-:W-:Y:S01]  /*0b10*/  MOV R0, UR4 ;  /* 0x0000000400007c02 */ /* 0x000fe20008000f00 */
[----:B------:R-:W-:Y:S04]  /*0b20*/  STL [R1+0x54], RZ ;  /* 0x000054ff01007387 */ /* 0x000fe80000100800 */
[----:B------:R-:W-:Y:S04]  /*0b30*/  STL [R1+0x58], RZ ;  /* 0x000058ff01007387 */ /* 0x000fe80000100800 */
[----:B------:R1:W-:Y:S02]  /*0b40*/  STL [R1+0x50], R0 ;  /* 0x0000500001007387 */ /* 0x0003e40000100800 */
[----:B-1----:R-:W-:-:S05]  /*0b50*/  MOV R0, c[0x0][0x53c] ;  /* 0x00014f0000007a02 */ /* 0x002fca0000000f00 */
[----:B------:R1:W-:Y:S02]  /*0b60*/  STL [R1+0x5c], R0 ;  /* 0x00005c0001007387 */ /* 0x0003e40000100800 */
.L_x_206:
[----:B-1----:R-:W2:Y:S04]  /*0b70*/  LDL R4, [R1+0x50] ;  /* 0x0000500001047983 */ /* 0x002ea80000100800 */
[----:B------:R-:W2:Y:S04]  /*0b80*/  LDL R5, [R1+0x54] ;  /* 0x0000540001057983 */ /* 0x000ea80000100800 */
[----:B------:R-:W2:Y:S04]  /*0b90*/  LDL R6, [R1+0x58] ;  /* 0x0000580001067983 */ /* 0x000ea80000100800 */
[----:B------:R-:W2:Y:S01]  /*0ba0*/  LDL R7, [R1+0x5c] ;  /* 0x00005c0001077983 */ /* 0x000ea20000100800 */
[----:B------:R-:W-:Y:S01]  /*0bb0*/  ISETP.NE.AND P0, PT, R14, RZ, PT ;  /* 0x000000ff0e00720c */ /* 0x000fe20003f05270 */
[----:B------:R-:W-:-:S12]  /*0bc0*/  WARPSYNC 0xffffffff ;  /* 0xffffffff00007948 */ /* 0x000fd80003800000 */
[----:B--2---:R1:W-:Y:S04]  /*0bd0*/  @!P0 STS.128 [0xc080], R4 ;  /* 0x00c08004ff008388 */ /* 0x0043e80000000c00 */
[----:B------:R-:W-:Y:S06]  /*0be0*/  BAR.ARV 0x5, 0x80 ;  /* 0x0142000000007b1d */ /* 0x000fec0000002000 */
.L_x_195:
[----:B------:R-:W2:Y:S02]  /*0bf0*/  LDL R0, [R1+0x5c] ;  /* 0x00005c0001007983 */ /* 0x000ea40000100800 */
[----:B--2---:R-:W-:-:S13]  /*0c00*/  ISETP.GE.AND P0, PT, R0, c[0x0][0x53c], PT ;  /* 0x00014f0000007a0c */ /* 0x004fda0003f06270 */
[----:B------:R-:W-:Y:S05]  /*0c10*/  @P0 EXIT ;  /* 0x000000000000094d */ /* 0x000fea0003800000 */
[----:B------:R-:W2:Y:S01]  /*0c20*/  S2R R12, SR_TID.X ;  /* 0x00000000000c7919 */ /* 0x000ea20000002100 */
[----:B------:R-:W-:Y:S02]  /*0c30*/  ULDC UR4, c[0x0][0x2ac] ;  /* 0x0000ab0000047ab9 */ /* 0x000fe40000000800 */
[----:B------:R-:W-:Y:S02]  /*0c40*/  ULDC UR6, c[0x0][0x1d0] ;  /* 0x0000740000067ab9 */ /* 0x000fe40000000800 */
[----:B------:R-:W-:Y:S01]  /*0c50*/  UIMAD UR6, UR4, UR6, URZ ;  /* 0x00000006040672a4 */ /* 0x000fe2000f8e023f */
[----:B--2---:R-:W-:Y:S02]  /*0c60*/  SHF.R.S32.HI R8, RZ, 0x1f, R12 ;  /* 0x0000001fff087819 */ /* 0x004fe4000001140c */
[-C--:B------:R-:W-:Y:S02]  /*0c70*/  LEA.HI R11, R12, R12.reuse, RZ, 0x1 ;  /* 0x0000000c0c0b7211 */ /* 0x080fe400078f08ff */
[----:B------:R-:W-:-:S02]  /*0c80*/  LEA.HI R3, R8, R12, RZ, 0x4 ;  /* 0x0000000c08037211 */ /* 0x000fc400078f20ff */
[----:B------:R-:W-:Y:S02]  /*0c90*/  SHF.R.S32.HI R112, RZ, 0x1, R11 ;  /* 0x00000001ff707819 */ /* 0x000fe4000001140b */
[----:B------:R-:W-:Y:S02]  /*0ca0*/  SHF.R.S32.HI R0, RZ, 0x4, R3 ;  /* 0x00000004ff007819 */ /* 0x000fe40000011403 */
[C---:B------:R-:W-:Y:S02]  /*0cb0*/  LOP3.LUT R2, R3.reuse, 0xfffffff0, RZ, 0xc0, !PT ;  /* 0xfffffff003027812 */ /* 0x040fe400078ec0ff */
[----:B-1----:R-:W-:Y:S02]  /*0cc0*/  LEA.HI R4, R3, R0, RZ, 0x1 ;  /* 0x0000000003047211 */ /* 0x002fe400078f08ff */
[----:B------:R-:W-:Y:S01]  /*0cd0*/  LEA.HI R5, R11, R112, RZ, 0x1 ;  /* 0x000000700b057211 */ /* 0x000fe200078f08ff */
[----:B------:R-:W-:Y:S01]  /*0ce0*/  IMAD.IADD R2, R12, 0x1, -R2 ;  /* 0x000000010c027824 */ /* 0x000fe200078e0a02 */
[----:B------:R-:W-:-:S02]  /*0cf0*/  LOP3.LUT R4, R4, 0xfffffffe, RZ, 0xc0, !PT ;  /* 0xfffffffe04047812 */ /* 0x000fc400078ec0ff */
[----:B------:R-:W-:Y:S02]  /*0d00*/  LOP3.LUT R3, R5, 0x7fffffe, RZ, 0xc0, !PT ;  /* 0x07fffffe05037812 */ /* 0x000fe400078ec0ff */
[----:B------:R-:W-:Y:S01]  /*0d10*/  LEA.HI R9, R2, R2, RZ, 0x1 ;  /* 0x0000000202097211 */ /* 0x000fe200078f08ff */
[----:B------:R-:W-:Y:S01]  /*0d20*/  IMAD.IADD R19, R0, 0x1, -R4 ;  /* 0x0000000100137824 */ /* 0x000fe200078e0a04 */
[----:B------:R-:W-:Y:S01]  /*0d30*/  SHF.R.S32.HI R5, RZ, 0x1f, R2 ;  /* 0x0000001fff057819 */ /* 0x000fe20000011402 */
[----:B------:R-:W-:Y:S01]  /*0d40*/  IMAD.IADD R3, R112, 0x1, -R3 ;  /* 0x0000000170037824 */ /* 0x000fe200078e0a03 */
[----:B------:R-:W-:Y:S02]  /*0d50*/  LOP3.LUT R4, R9, 0x7fffffe, RZ, 0xc0, !PT ;  /* 0x07fffffe09047812 */ /* 0x000fe400078ec0ff */
[-C--:B------:R-:W-:Y:S01]  /*0d60*/  LEA.HI R22, R8, R12.reuse, RZ, 0x3 ;  /* 0x0000000c08167211 */ /* 0x080fe200078f18ff */
[----:B------:R-:W-:Y:S01]  /*0d70*/  IMAD R0, R0, 0x8, R3 ;  /* 0x0000000800007824 */ /* 0x000fe200078e0203 */
[----:B------:R-:W-:Y:S01]  /*0d80*/  LEA.HI R13, R8, R12, RZ, 0x2 ;  /* 0x0000000c080d7211 */ /* 0x000fe200078f10ff */
[----:B------:R-:W-:Y:S01]  /*0d90*/  IMAD.IADD R14, R2, 0x1, -R4 ;  /* 0x00000001020e7824 */ /* 0x000fe200078e0a04 */
[----:B------:R-:W-:-:S02]  /*0da0*/  LEA.HI R18, R5, R2, RZ, 0x3 ;  /* 0x0000000205127211 */ /* 0x000fc400078f18ff */
[----:B------:R-:W-:Y:S02]  /*0db0*/  LOP3.LUT R3, R22, 0xfffffff8, RZ, 0xc0, !PT ;  /* 0xfffffff816037812 */ /* 0x000fe400078ec0ff */
[----:B------:R-:W-:Y:S02]  /*0dc0*/  SHF.R.S32.HI R2, RZ, 0x3, R22 ;  /* 0x00000003ff027819 */ /* 0x000fe40000011416 */
[C---:B------:R-:W-:Y:S01]  /*0dd0*/  LOP3.LUT R4, R13.reuse, 0xfffffffc, RZ, 0xc0, !PT ;  /* 0xfffffffc0d047812 */ /* 0x040fe200078ec0ff */
[----:B------:R-:W-:Y:S01]  /*0de0*/  IMAD.IADD R3, R12, 0x1, -R3 ;  /* 0x000000010c037824 */ /* 0x000fe200078e0a03 */
[----:B------:R-:W-:Y:S01]  /*0df0*/  SHF.R.S32.HI R247, RZ, 0x2, R13 ;  /* 0x00000002fff77819 */ /* 0x000fe2000001140d */
[----:B------:R-:W-:Y:S01]  /*0e00*/  IMAD.SHL.U32 R2, R2, 0x40, RZ ;  /* 0x0000004002027824 */ /* 0x000fe200078e00ff */
[----:B------:R-:W-:Y:S01]  /*0e10*/  LEA.HI R8, R8, R12, RZ, 0x5 ;  /* 0x0000000c08087211 */ /* 0x000fe200078f28ff */
[----:B------:R-:W-:Y:S01]  /*0e20*/  IMAD.IADD R24, R12, 0x1, -R4 ;  /* 0x000000010c187824 */ /* 0x000fe200078e0a04 */
[----:B------:R-:W-:-:S02]  /*0e30*/  LEA.HI R4, R13, R247, RZ, 0x1 ;  /* 0x000000f70d047211 */ /* 0x000fc400078f08ff */
[----:B------:R-:W-:Y:S01]  /*0e40*/  LEA.HI R10, R3, R3, RZ, 0x1 ;  /* 0x00000003030a7211 */ /* 0x000fe200078f08ff */
[----:B------:R-:W-:Y:S01]  /*0e50*/  IMAD.SHL.U32 R228, R24, 0x8, RZ ;  /* 0x0000000818e47824 */ /* 0x000fe200078e00ff */
[----:B------:R-:W-:Y:S02]  /*0e60*/  LOP3.LUT R2, R2, 0xc0, RZ, 0xc0, !PT ;  /* 0x000000c002027812 */ /* 0x000fe400078ec0ff */
[----:B------:R-:W-:Y:S02]  /*0e70*/  LOP3.LUT R4, R4, 0x7fffffe, RZ, 0xc0, !PT ;  /* 0x07fffffe04047812 */ /* 0x000fe400078ec0ff */
[----:B------:R-:W-:Y:S02]  /*0e80*/  LOP3.LUT R6, R10, 0x3fffffe, RZ, 0xc0, !PT ;  /* 0x03fffffe0a067812 */ /* 0x000fe400078ec0ff */
[----:B------:R-:W-:Y:S01]  /*0e90*/  SHF.R.U32.HI R5, RZ, 0x3, R2 ;  /* 0x00000003ff057819 */ /* 0x000fe20000011602 */
[----:B------:R-:W-:Y:S01]  /*0ea0*/  IMAD.IADD R4, R247, 0x1, -R4 ;  /* 0x00000001f7047824 */ /* 0x000fe200078e0a04 */
[----:B------:R-:W-:Y:S01]  /*0eb0*/  LOP3.LUT R2, R2, 0x18, R228, 0xf8, !PT ;  /* 0x0000001802027812 */ /* 0x000fe200078ef8e4 */
[----:B------:R-:W-:Y:S01]  /*0ec0*/  IMAD.IADD R21, R3, 0x1, -R6 ;  /* 0x0000000103157824 */ /* 0x000fe200078e0a06 */
[----:B------:R-:W-:-:S02]  /*0ed0*/  SHF.R.S32.HI R7, RZ, 0x5, R8 ;  /* 0x00000005ff077819 */ /* 0x000fc40000011408 */
[----:B------:R-:W-:Y:S02]  /*0ee0*/  LOP3.LUT R6, R2, R5, RZ, 0x3c, !PT ;  /* 0x0000000502067212 */ /* 0x000fe400078e3cff */
[----:B------:R-:W-:Y:S01]  /*0ef0*/  LOP3.LUT R2, R11, 0xfffffffe, RZ, 0xc0, !PT ;  /* 0xfffffffe0b027812 */ /* 0x000fe200078ec0ff */
[----:B------:R-:W-:Y:S01]  /*0f00*/  IMAD R3, R7, 0x8, R4 ;  /* 0x0000000807037824 */ /* 0x000fe200078e0204 */
[----:B------:R-:W-:Y:S02]  /*0f10*/  SHF.R.S32.HI R5, RZ, 0x1f, R8 ;  /* 0x0000001fff057819 */ /* 0x000fe40000011408 */
[----:B------:R-:W-:Y:S01]  /*0f20*/  LOP3.LUT R4, R8, 0xffffffe0, RZ, 0xc0, !PT ;  /* 0xffffffe008047812 */ /* 0x000fe200078ec0ff */
[----:B------:R-:W-:Y:S01]  /*0f30*/  IMAD.IADD R168, R12, 0x1, -R2 ;  /* 0x000000010ca87824 */ /* 0x000fe200078e0a02 */
[----:B------:R-:W-:Y:S01]  /*0f40*/  LEA.HI R2, R24, R24, RZ, 0x1 ;  /* 0x0000001818027211 */ /* 0x000fe200078f08ff */
[----:B------:R-:W-:Y:S01]  /*0f50*/  IMAD.U32 R248, R3, 0x20, R6 ;  /* 0x0000002003f87824 */ /* 0x000fe200078e0006 */
[----:B------:R-:W-:Y:S01]  /*0f60*/  LEA.HI R3, R5, R7, RZ, 0x2 ;  /* 0x0000000705037211 */ /* 0x000fe200078f10ff */
[----:B------:R-:W-:Y:S01]  /*0f70*/  IMAD.SHL.U32 R114, R168, 0x4, RZ ;  /* 0x00000004a8727824 */ /* 0x000fe200078e00ff */
[----:B------:R-:W-:Y:S01]  /*0f80*/  IADD3 R8, R112, 0x40, RZ ;  /* 0x0000004070087810 */ /* 0x000fe20007ffe0ff */
[----:B------:R-:W-:Y:S01]  /*0f90*/  IMAD.IADD R31, R12, 0x1, -R4 ;  /* 0x000000010c1f7824 */ /* 0x000fe200078e0a04 */
[----:B------:R-:W-:Y:S01]  /*0fa0*/  LOP3.LUT R4, R3, 0xffffffc, RZ, 0xc0, !PT ;  /* 0x0ffffffc03047812 */ /* 0x000fe200078ec0ff */
[----:B------:R-:W-:Y:S01]  /*0fb0*/  IMAD.SHL.U32 R104, R168, 0x8, RZ ;  /* 0x00000008a8687824 */ /* 0x000fe200078e00ff */
[C---:B------:R-:W-:Y:S01]  /*0fc0*/  LOP3.LUT R3, R2.reuse, 0x1ffffffe, RZ, 0xc0, !PT ;  /* 0x1ffffffe02037812 */ /* 0x040fe200078ec0ff */
[----:B------:R-:W-:Y:S01]  /*0fd0*/  IMAD.SHL.U32 R2, R2, 0x20, RZ ;  /* 0x0000002002027824 */ /* 0x000fe200078e00ff */
[----:B------:R-:W-:Y:S01]  /*0fe0*/  IADD3 R164, R114, 0x10, RZ ;  /* 0x0000001072a47810 */ /* 0x000fe20007ffe0ff */
[----:B------:R-:W-:Y:S01]  /*0ff0*/  IMAD.IADD R6, R7, 0x1, -R4 ;  /* 0x0000000107067824 */ /* 0x000fe200078e0a04 */
[----:B------:R-:W-:Y:S01]  /*1000*/  SHF.R.S32.HI R5, RZ, 0x1f, R31 ;  /* 0x0000001fff057819 */ /* 0x000fe2000001141f */
[----:B------:R-:W-:Y:S01]  /*1010*/  IMAD.IADD R4, R24, 0x1, -R3 ;  /* 0x0000000118047824 */ /* 0x000fe200078e0a03 */
[----:B------:R-:W-:Y:S01]  /*1020*/  LOP3.LUT R3, R2, 0xffffffc0, RZ, 0xc0, !PT ;  /* 0xffffffc002037812 */ /* 0x000fe200078ec0ff */
[----:B------:R-:W-:Y:S01]  /*1030*/  IMAD.IADD R2, R114, 0x1, R164 ;  /* 0x0000000172027824 */ /* 0x000fe200078e02a4 */
[----:B------:R-:W-:-:S02]  /*1040*/  LEA.HI R20, R5, R31, RZ, 0x2 ;  /* 0x0000001f05147211 */ /* 0x000fc400078f10ff */
[----:B------:R-:W-:Y:S01]  /*1050*/  IADD3 R113, R114, 0x20, RZ ;  /* 0x0000002072717810 */ /* 0x000fe20007ffe0ff */
[----:B------:R-:W-:Y:S01]  /*1060*/  IMAD R23, R4, 0x8, R3 ;  /* 0x0000000804177824 */ /* 0x000fe200078e0203 */
[----:B------:R-:W-:Y:S02]  /*1070*/  SHF.R.S32.HI R4, RZ, 0x1f, R8 ;  /* 0x0000001fff047819 */ /* 0x000fe40000011408 */
[----:B------:R-:W-:Y:S02]  /*1080*/  SHF.R.S32.HI R3, RZ, 0x1f, R2 ;  /* 0x0000001fff037819 */ /* 0x000fe40000011402 */
[----:B------:R-:W-:Y:S02]  /*1090*/  SHF.R.S32.HI R5, RZ, 0x2, R20 ;  /* 0x00000002ff057819 */ /* 0x000fe40000011414 */
[----:B------:R-:W-:Y:S02]  /*10a0*/  LEA.HI R4, R4, R8, RZ, 0x3 ;  /* 0x0000000804047211 */ /* 0x000fe400078f18ff */
[CC--:B------:R-:W-:Y:S01]  /*10b0*/  LEA.HI R15, R3.reuse, R2.reuse, RZ, 0x3 ;  /* 0x00000002030f7211 */ /* 0x0c0fe200078f18ff */
[----:B------:R-:W-:Y:S01]  /*10c0*/  IMAD R29, R6, 0x10, R5 ;  /* 0x00000010061d7824 */ /* 0x000fe200078e0205 */
[----:B------:R-:W-:Y:S01]  /*10d0*/  LEA.HI R16, R3, R2, RZ, 0x5 ;  /* 0x0000000203107211 */ /* 0x000fe200078f28ff */
[----:B------:R-:W-:Y:S01]  /*10e0*/  IMAD.IADD R2, R114, 0x1, R113 ;  /* 0x0000000172027824 */ /* 0x000fe200078e0271 */
[----:B------:R-:W-:Y:S01]  /*10f0*/  LEA.HI R12, R8, R8, RZ, 0x1 ;  /* 0x00000008080c7211 */ /* 0x000fe200078f08ff */
[----:B------:R-:W-:Y:S01]  /*1100*/  IMAD.SHL.U32 R4, R4, 0x20, RZ ;  /* 0x0000002004047824 */ /* 0x000fe200078e00ff */
[----:B------:R-:W-:Y:S01]  /*1110*/  SHF.R.S32.HI R5, RZ, 0x1f, R13 ;  /* 0x0000001fff057819 */ /* 0x000fe2000001140d */
[----:B------:R-:W-:Y:S01]  /*1120*/  STL [R1+0x128], R29 ;  /* 0x0001281d01007387 */ /* 0x000fe20000100800 */
[----:B------:R-:W-:-:S02]  /*1130*/  LOP3.LUT R6, R12, 0x7fffffe, RZ, 0xc0, !PT ;  /* 0x07fffffe0c067812 */ /* 0x000fc400078ec0ff */
[----:B------:R-:W-:Y:S02]  /*1140*/  SHF.R.S32.HI R3, RZ, 0x1f, R2 ;  /* 0x0000001fff037819 */ /* 0x000fe40000011402 */
[----:B------:R-:W-:Y:S01]  /*1150*/  LEA.HI R11, R5, R247, RZ, 0x3 ;  /* 0x000000f7050b7211 */ /* 0x000fe200078f18ff */
[----:B------:R-:W-:Y:S01]  /*1160*/  IMAD.IADD R6, R8, 0x1, -R6 ;  /* 0x0000000108067824 */ /* 0x000fe200078e0a06 */
[----:B------:R-:W-:Y:S01]  /*1170*/  LOP3.LUT R4, R4, 0xffffff00, RZ, 0xc0, !PT ;  /* 0xffffff0004047812 */ /* 0x000fe200078ec0ff */
[----:B------:R-:W-:Y:S01]  /*1180*/  IMAD.SHL.U32 R8, R7, 0x200, RZ ;  /* 0x0000020007087824 */ /* 0x000fe200078e00ff */
[CC--:B------:R-:W-:Y:S02]  /*1190*/  LEA.HI R252, R3.reuse, R2.reuse, RZ, 0x3 ;  /* 0x0000000203fc7211 */ /* 0x0c0fe400078f18ff */
[----:B------:R-:W-:Y:S01]  /*11a0*/  LEA.HI R17, R3, R2, RZ, 0x5 ;  /* 0x0000000203117211 */ /* 0x000fe200078f28ff */
[----:B------:R-:W-:Y:S01]  /*11b0*/  IMAD R25, R6, 0x20, R4 ;  /* 0x0000002006197824 */ /* 0x000fe200078e0204 */
[----:B------:R-:W-:-:S02]  /*11c0*/  LOP3.LUT R3, R11, 0xfffffff8, RZ, 0xc0, !PT ;  /* 0xfffffff80b037812 */ /* 0x000fc400078ec0ff */
[----:B------:R-:W-:Y:S02]  /*11d0*/  SHF.R.S32.HI R2, RZ, 0x1, R10 ;  /* 0x00000001ff027819 */ /* 0x000fe4000001140a */
[----:B------:R-:W-:Y:S01]  /*11e0*/  SHF.R.S32.HI R7, RZ, 0x1, R9 ;  /* 0x00000001ff077819 */ /* 0x000fe20000011409 */
[----:B------:R-:W-:Y:S01]  /*11f0*/  IMAD.IADD R6, R247, 0x1, -R3 ;  /* 0x00000001f7067824 */ /* 0x000fe200078e0a03 */
[----:B------:R-:W-:Y:S01]  /*1200*/  SHF.R.S32.HI R4, RZ, 0x1f, R9 ;  /* 0x0000001fff047819 */ /* 0x000fe20000011409 */
[C---:B------:R-:W-:Y:S01]  /*1210*/  IMAD.SHL.U32 R3, R2.reuse, 0x40, RZ ;  /* 0x0000004002037824 */ /* 0x040fe200078e00ff */
[----:B------:R-:W-:Y:S01]  /*1220*/  LOP3.LUT P3, RZ, R2, 0x2, RZ, 0xc0, !PT ;  /* 0x0000000202ff7812 */ /* 0x000fe2000786c0ff */
[----:B------:R-:W-:Y:S01]  /*1230*/  STL [R1+0xe0], R25 ;  /* 0x0000e01901007387 */ /* 0x000fe20000100800 */
[----:B------:R-:W-:Y:S01]  /*1240*/  LEA.HI R9, R4, R7, RZ, 0x2 ;  /* 0x0000000704097211 */ /* 0x000fe200078f10ff */
[----:B------:R-:W-:Y:S01]  /*1250*/  IMAD.SHL.U32 R4, R18, 0x20, RZ ;  /* 0x0000002012047824 */ /* 0x000fe200078e00ff */
[----:B------:R-:W-:-:S02]  /*1260*/  LOP3.LUT R3, R3, 0xc0, RZ, 0xc0, !PT ;  /* 0x000000c003037812 */ /* 0x000fc400078ec0ff */
[----:B------:R-:W-:Y:S02]  /*1270*/  LEA.HI R2, R6, R6, RZ, 0x1 ;  /* 0x0000000606027211 */ /* 0x000fe400078f08ff */
[----:B------:R-:W-:Y:S02]  /*1280*/  LOP3.LUT R10, R3, 0x8, R22, 0xf8, !PT ;  /* 0x00000008030a7812 */ /* 0x000fe400078ef816 */
[----:B------:R-:W-:Y:S02]  /*1290*/  SHF.R.U32.HI R3, RZ, 0x3, R3 ;  /* 0x00000003ff037819 */ /* 0x000fe40000011603 */
[----:B------:R-:W-:Y:S02]  /*12a0*/  LOP3.LUT R11, R9, 0xfffffffc, RZ, 0xc0, !PT ;  /* 0xfffffffc090b7812 */ /* 0x000fe400078ec0ff */
[----:B------:R-:W-:Y:S02]  /*12b0*/  LOP3.LUT R10, R10, R3, RZ, 0x3c, !PT ;  /* 0x000000030a0a7212 */ /* 0x000fe400078e3cff */
[----:B------:R-:W-:Y:S01]  /*12c0*/  LEA.HI R3, R5, R247, RZ, 0x2 ;  /* 0x000000f705037211 */ /* 0x000fe200078f10ff */
[----:B------:R-:W-:Y:S01]  /*12d0*/  IMAD R5, R24, 0x2, R8 ;  /* 0x0000000218057824 */ /* 0x000fe200078e0208 */
[----:B------:R-:W-:Y:S01]  /*12e0*/  LOP3.LUT R9, R2, 0x3fffffe, RZ, 0xc0, !PT ;  /* 0x03fffffe02097812 */ /* 0x000fe200078ec0ff */
[----:B------:R-:W-:Y:S01]  /*12f0*/  IMAD.IADD R11, R7, 0x1, -R11 ;  /* 0x00000001070b7824 */ /* 0x000fe200078e0a0b */
[----:B------:R-:W-:Y:S01]  /*1300*/  LOP3.LUT R3, R3, 0xfffffffc, RZ, 0xc0, !PT ;  /* 0xfffffffc03037812 */ /* 0x000fe200078ec0ff */
[----:B------:R-:W-:Y:S01]  /*1310*/  IMAD.SHL.U32 R7, R0, 0x20, RZ ;  /* 0x0000002000077824 */ /* 0x000fe200078e00ff */
[----:B------:R-:W-:Y:S01]  /*1320*/  LOP3.LUT R4, R4, 0xffffff00, RZ, 0xc0, !PT ;  /* 0xffffff0004047812 */ /* 0x000fe200078ec0ff */
[----:B------:R-:W-:Y:S01]  /*1330*/  IMAD.IADD R9, R6, 0x1, -R9 ;  /* 0x0000000106097824 */ /* 0x000fe200078e0a09 */
[----:B------:R-:W-:Y:S01]  /*1340*/  SHF.R.S32.HI R2, RZ, 0x1, R2 ;  /* 0x00000001ff027819 */ /* 0x000fe20000011402 */
[----:B------:R-:W-:Y:S01]  /*1350*/  IMAD.IADD R3, R247, 0x1, -R3 ;  /* 0x00000001f7037824 */ /* 0x000fe200078e0a03 */
[----:B------:R-:W-:Y:S01]  /*1360*/  LOP3.LUT P4, RZ, R11, 0x2, RZ, 0xc0, !PT ;  /* 0x000000020bff7812 */ /* 0x000fe2000788c0ff */
[----:B------:R-:W-:Y:S01]  /*1370*/  IMAD.IADD R6, R4, 0x1, R8 ;  /* 0x0000000104067824 */ /* 0x000fe200078e0208 */
[----:B------:R-:W-:Y:S01]  /*1380*/  LOP3.LUT P1, RZ, R2, 0x2, RZ, 0xc0, !PT ;  /* 0x0000000202ff7812 */ /* 0x000fe2000782c0ff */
[C---:B------:R-:W-:Y:S01]  /*1390*/  IMAD R13, R14.reuse, 0x20, R4 ;  /* 0x000000200e0d7824 */ /* 0x040fe200078e0204 */
[----:B------:R-:W-:Y:S01]  /*13a0*/  SHF.R.S32.HI R4, RZ, 0x1, R12 ;  /* 0x00000001ff047819 */ /* 0x000fe2000001140c */
[----:B------:R-:W-:Y:S01]  /*13b0*/  IMAD R14, R14, 0x20, R6 ;  /* 0x000000200e0e7824 */ /* 0x000fe200078e0206 */
[C---:B------:R-:W-:Y:S01]  /*13c0*/  LOP3.LUT P0, RZ, R3.reuse, 0x2, RZ, 0xc0, !PT ;  /* 0x0000000203ff7812 */ /* 0x040fe2000780c0ff */
[----:B------:R-:W-:Y:S01]  /*13d0*/  IMAD.SHL.U32 R3, R3, 0x40, RZ ;  /* 0x0000004003037824 */ /* 0x000fe200078e00ff */
[----:B------:R-:W-:Y:S01]  /*13e0*/  LOP3.LUT R6, R2, 0x1, RZ, 0xc0, !PT ;  /* 0x0000000102067812 */ /* 0x000fe200078ec0ff */
[----:B------:R-:W-:Y:S01]  /*13f0*/  IMAD.SHL.U32 R4, R4, 0x40, RZ ;  /* 0x0000004004047824 */ /* 0x000fe200078e00ff */
[----:B------:R-:W-:Y:S01]  /*1400*/  IADD3 R246, R104, 0x30, RZ ;  /* 0x0000003068f67810 */ /* 0x000fe20007ffe0ff */
[----:B------:R-:W-:Y:S01]  /*1410*/  IMAD.SHL.U32 R0, R2, 0x40, RZ ;  /* 0x0000004002007824 */ /* 0x000fe200078e00ff */
[----:B------:R-:W-:Y:S01]  /*1420*/  LOP3.LUT R28, R3, 0xc0, RZ, 0xc0, !PT ;  /* 0x000000c0031c7812 */ /* 0x000fe200078ec0ff */
[----:B------:R-:W-:Y:S01]  /*1430*/  IMAD R9, R9, 0x20, R5 ;  /* 0x0000002009097824 */ /* 0x000fe200078e0205 */
[----:B------:R-:W-:Y:S01]  /*1440*/  LOP3.LUT R30, R4, 0xc0, RZ, 0xc0, !PT ;  /* 0x000000c0041e7812 */ /* 0x000fe200078ec0ff */
[----:B------:R-:W-:Y:S01]  /*1450*/  IMAD.SHL.U32 R2, R16, 0x80, RZ ;  /* 0x0000008010027824 */ /* 0x000fe200078e00ff */
[----:B------:R-:W-:Y:S01]  /*1460*/  SHF.R.U32.HI R26, RZ, 0x3, R28 ;  /* 0x00000003ff1a7819 */ /* 0x000fe2000001161c */
[----:B------:R-:W-:Y:S01]  /*1470*/  IMAD R8, R19, 0x8, R21 ;  /* 0x0000000813087824 */ /* 0x000fe200078e0215 */
[----:B------:R-:W-:Y:S01]  /*1480*/  LOP3.LUT R3, R28, 0x18, R15, 0xf8, !PT ;  /* 0x000000181c037812 */ /* 0x000fe200078ef80f */
[----:B------:R-:W-:Y:S01]  /*1490*/  STL [R1+0xd8], R30 ;  /* 0x0000d81e01007387 */ /* 0x000fe20000100800 */
[----:B------:R-:W-:-:S02]  /*14a0*/  SHF.R.U32.HI R27, RZ, 0x3, R30 ;  /* 0x00000003ff1b7819 */ /* 0x000fc4000001161e */
[----:B------:R-:W-:Y:S01]  /*14b0*/  LOP3.LUT R5, R30, 0x18, R15, 0xf8, !PT ;  /* 0x000000181e057812 */ /* 0x000fe200078ef80f */
[----:B------:R-:W-:Y:S01]  /*14c0*/  STL [R1+0x4], R28 ;  /* 0x0000041c01007387 */ /* 0x000fe20000100800 */
[----:B------:R-:W-:Y:S02]  /*14d0*/  LOP3.LUT R4, R3, R26, RZ, 0x3c, !PT ;  /* 0x0000001a03047212 */ /* 0x000fe400078e3cff */
[----:B------:R-:W-:Y:S01]  /*14e0*/  LOP3.LUT R2, R2, 0xfffff000, RZ, 0xc0, !PT ;  /* 0xfffff00002027812 */ /* 0x000fe200078ec0ff */
[----:B------:R-:W-:Y:S01]  /*14f0*/  STL [R1+0xdc], R27 ;  /* 0x0000dc1b01007387 */ /* 0x000fe20000100800 */
[----:B------:R-:W-:Y:S02]  /*1500*/  LOP3.LUT R3, R5, R27, RZ, 0x3c, !PT ;  /* 0x0000001b05037212 */ /* 0x000fe400078e3cff */
[----:B------:R-:W-:Y:S01]  /*1510*/  ISETP.NE.U32.AND P2, PT, R6, 0x1, PT ;  /* 0x000000010600780c */ /* 0x000fe20003f45070 */
[----:B------:R-:W-:Y:S01]  /*1520*/  STL [R1+0x8], R26 ;  /* 0x0000081a01007387 */ /* 0x000fe20000100800 */
[----:B------:R-:W-:Y:S01]  /*1530*/  LOP3.LUT R6, R0, 0xc0, RZ, 0xc0, !PT ;  /* 0x000000c000067812 */ /* 0x000fe200078ec0ff */
[----:B------:R-:W-:Y:S01]  /*1540*/  IMAD.U32 R0, R8, 0x20, R10 ;  /* 0x0000002008007824 */ /* 0x000fe200078e000a */
[----:B------:R-:W-:Y:S01]  /*1550*/  IADD3 R16, R3, R25, R2 ;  /* 0x0000001903107210 */ /* 0x000fe20007ffe002 */
[----:B------:R-:W-:Y:S01]  /*1560*/  IMAD.SHL.U32 R3, R11, 0x40, RZ ;  /* 0x000000400b037824 */ /* 0x000fe200078e00ff */
[----:B------:R-:W-:-:S02]  /*1570*/  LEA.HI R5, R6, R6, RZ, 0x1d ;  /* 0x0000000606057211 */ /* 0x000fc400078fe8ff */
[----:B------:R-:W-:Y:S01]  /*1580*/  IADD3 R18, R4, R2, R7 ;  /* 0x0000000204127210 */ /* 0x000fe20007ffe007 */
[----:B------:R-:W-:Y:S01]  /*1590*/  IMAD.SHL.U32 R4, R19, 0x8, RZ ;  /* 0x0000000813047824 */ /* 0x000fe200078e00ff */
[----:B------:R-:W-:Y:S01]  /*15a0*/  LOP3.LUT R3, R3, 0xc0, RZ, 0xc0, !PT ;  /* 0x000000c003037812 */ /* 0x000fe200078ec0ff */
[----:B------:R-:W-:Y:S01]  /*15b0*/  IMAD.SHL.U32 R2, R17, 0x80, RZ ;  /* 0x0000008011027824 */ /* 0x000fe200078e00ff */
[----:B------:R-:W-:Y:S01]  /*15c0*/  LOP3.LUT R8, R30, 0x18, R252, 0xf8, !PT ;  /* 0x000000181e087812 */ /* 0x000fe200078ef8fc */
[----:B------:R-:W-:Y:S01]  /*15d0*/  IMAD.IADD R9, R5, 0x1, R9 ;  /* 0x0000000105097824 */ /* 0x000fe200078e0209 */
[----:B------:R-:W-:Y:S02]  /*15e0*/  LOP3.LUT R6, R3, 0x8, R4, 0xf8, !PT ;  /* 0x0000000803067812 */ /* 0x000fe400078ef804 */
[----:B------:R-:W-:Y:S01]  /*15f0*/  LOP3.LUT R5, R28, 0x18, R252, 0xf8, !PT ;  /* 0x000000181c057812 */ /* 0x000fe200078ef8fc */
[----:B------:R-:W-:Y:S01]  /*1600*/  IMAD.SHL.U32 R24, R9, 0x2, RZ ;  /* 0x0000000209187824 */ /* 0x000fe200078e00ff */
[----:B------:R-:W-:-:S02]  /*1610*/  LOP3.LUT R2, R2, 0xfffff000, RZ, 0xc0, !PT ;  /* 0xfffff00002027812 */ /* 0x000fc400078ec0ff */
[----:B------:R-:W-:Y:S02]  /*1620*/  SHF.R.U32.HI R3, RZ, 0x3, R3 ;  /* 0x00000003ff037819 */ /* 0x000fe40000011603 */
[----:B------:R-:W-:Y:S01]  /*1630*/  LOP3.LUT R4, R8, R27, RZ, 0x3c, !PT ;  /* 0x0000001b08047212 */ /* 0x000fe200078e3cff */
[----:B------:R-:W-:Y:S01]  /*1640*/  STL [R1+0x60], R24 ;  /* 0x0000601801007387 */ /* 0x000fe20000100800 */
[----:B------:R-:W-:Y:S02]  /*1650*/  LOP3.LUT R5, R5, R26, RZ, 0x3c, !PT ;  /* 0x0000001a05057212 */ /* 0x000fe400078e3cff */
[----:B------:R-:W-:Y:S02]  /*1660*/  LOP3.LUT R3, R6, R3, RZ, 0x3c, !PT ;  /* 0x0000000306037212 */ /* 0x000fe400078e3cff */
[----:B------:R-:W-:Y:S02]  /*1670*/  IADD3 R11, R4, R25, R2 ;  /* 0x00000019040b7210 */ /* 0x000fe40007ffe002 */
[----:B------:R-:W-:-:S02]  /*1680*/  IADD3 R4, R24, 0x80, RZ ;  /* 0x0000008018047810 */ /* 0x000fc40007ffe0ff */
[----:B------:R-:W-:Y:S01]  /*1690*/  IADD3 R12, R5, R2, R7 ;  /* 0x00000002050c7210 */ /* 0x000fe20007ffe007 */
[C---:B------:R-:W-:Y:S01]  /*16a0*/  IMAD.IADD R2, R3.reuse, 0x1, R14 ;  /* 0x0000000103027824 */ /* 0x040fe200078e020e */
[----:B------:R-:W-:Y:S01]  /*16b0*/  IADD3 R22, R24, 0x70, RZ ;  /* 0x0000007018167810 */ /* 0x000fe20007ffe0ff */
[----:B------:R-:W-:Y:S01]  /*16c0*/  IMAD.IADD R3, R3, 0x1, R13 ;  /* 0x0000000103037824 */ /* 0x000fe200078e020d */
[----:B------:R-:W-:Y:S01]  /*16d0*/  @P2 IADD3 R22, R4, 0x10, RZ ;  /* 0x0000001004162810 */ /* 0x000fe20007ffe0ff */
[----:B------:R-:W-:Y:S01]  /*16e0*/  IMAD.MOV.U32 R13, RZ, RZ, 0x20 ;  /* 0x00000020ff0d7424 */ /* 0x000fe200078e00ff */
[----:B------:R-:W-:Y:S02]  /*16f0*/  IADD3 R245, R104, 0x40, RZ ;  /* 0x0000004068f57810 */ /* 0x000fe40007ffe0ff */
[----:B------:R-:W-:Y:S01]  /*1700*/  SHF.R.S32.HI R14, RZ, 0x1f, R246 ;  /* 0x0000001fff0e7819 */ /* 0x000fe200000114f6 */
[----:B------:R-:W-:Y:S01]  /*1710*/  STL [R1+0x64], R22 ;  /* 0x0000641601007387 */ /* 0x000fe20000100800 */
[----:B------:R-:W-:-:S02]  /*1720*/  IADD3 R167, R114, 0x8, RZ ;  /* 0x0000000872a77810 */ /* 0x000fc40007ffe0ff */
[----:B------:R-:W-:Y:S01]  /*1730*/  IADD3 R244, R104, 0x50, RZ ;  /* 0x0000005068f47810 */ /* 0x000fe20007ffe0ff */
[----:B------:R1:W-:Y:S01]  /*1740*/  STL [R1+0x14], R14 ;  /* 0x0000140e01007387 */ /* 0x0003e20000100800 */
[----:B------:R-:W-:Y:S02]  /*1750*/  SHF.R.S32.HI R17, RZ, 0x1f, R245 ;  /* 0x0000001fff117819 */ /* 0x000fe400000114f5 */
[----:B------:R-:W-:Y:S02]  /*1760*/  SHF.R.S32.HI R10, RZ, 0x1f, R244 ;  /* 0x0000001fff0a7819 */ /* 0x000fe400000114f4 */
[C---:B------:R-:W-:Y:S01]  /*1770*/  IADD3 R166, R114.reuse, 0x18, RZ ;  /* 0x0000001872a67810 */ /* 0x040fe20007ffe0ff */
[----:B------:R2:W-:Y:S01]  /*1780*/  STL [R1+0x10], R17 ;  /* 0x0000101101007387 */ /* 0x0005e20000100800 */
[----:B------:R-:W-:Y:S02]  /*1790*/  IADD3 R165, R114, 0x28, RZ ;  /* 0x0000002872a57810 */ /* 0x000fe40007ffe0ff */
[----:B------:R-:W-:Y:S01]  /*17a0*/  SHF.R.S32.HI R9, RZ, 0x1f, R167 ;  /* 0x0000001fff097819 */ /* 0x000fe200000114a7 */
[----:B------:R3:W-:Y:S01]  /*17b0*/  STL [R1+0xc], R10 ;  /* 0x00000c0a01007387 */ /* 0x0007e20000100800 */
[----:B------:R-:W-:-:S02]  /*17c0*/  SHF.R.S32.HI R8, RZ, 0x1f, R164 ;  /* 0x0000001fff087819 */ /* 0x000fc400000114a4 */
[----:B------:R-:W-:Y:S02]  /*17d0*/  SHF.R.S32.HI R6, RZ, 0x1f, R166 ;  /* 0x0000001fff067819 */ /* 0x000fe400000114a6 */
[----:B------:R-:W-:Y:S02]  /*17e0*/  SHF.R.S32.HI R5, RZ, 0x1f, R113 ;  /* 0x0000001fff057819 */ /* 0x000fe40000011471 */
[----:B------:R-:W-:Y:S02]  /*17f0*/  SHF.R.S32.HI R4, RZ, 0x1f, R165 ;  /* 0x0000001fff047819 */ /* 0x000fe400000114a5 */
[----:B------:R-:W-:Y:S02]  /*1800*/  LEA R169, R0, 0x3c80, 0x1 ;  /* 0x00003c8000a97811 */ /* 0x000fe400078e08ff */
[----:B------:R-:W-:Y:S02]  /*1810*/  LEA R0, R18, 0x6080, 0x1 ;  /* 0x0000608012007811 */ /* 0x000fe400078e08ff */
[----:B------:R-:W-:Y:S01]  /*1820*/  IADD3 R198, R169, 0x20, RZ ;  /* 0x00000020a9c67810 */ /* 0x000fe20007ffe0ff */
[----:B-1----:R-:W-:Y:S01]  /*1830*/  IMAD.SHL.U32 R14, R167, 0x2, RZ ;  /* 0x00000002a70e7824 */ /* 0x002fe200078e00ff */
[----:B------:R-:W-:-:S02]  /*1840*/  LEA R196, R2, 0x6080, 0x1 ;  /* 0x0000608002c47811 */ /* 0x000fc400078e08ff */
[----:B------:R-:W-:Y:S02]  /*1850*/  LEA R170, R3, 0x1880, 0x1 ;  /* 0x0000188003aa7811 */ /* 0x000fe400078e08ff */
[----:B------:R1:W-:Y:S01]  /*1860*/  STL [R1+0x110], R14 ;  /* 0x0001100e01007387 */ /* 0x0003e20000100800 */
[----:B--2---:R-:W-:Y:S01]  /*1870*/  IMAD.SHL.U32 R17, R164, 0x2, RZ ;  /* 0x00000002a4117824 */ /* 0x004fe200078e00ff */
[C---:B------:R-:W-:Y:S02]  /*1880*/  IADD3 R238, R228.reuse, 0x20, RZ ;  /* 0x00000020e4ee7810 */ /* 0x040fe40007ffe0ff */
[----:B------:R-:W-:Y:S01]  /*1890*/  IADD3 R230, R228, 0x40, RZ ;  /* 0x00000040e4e67810 */ /* 0x000fe20007ffe0ff */
[----:B---3--:R-:W-:Y:S01]  /*18a0*/  IMAD.SHL.U32 R10, R166, 0x2, RZ ;  /* 0x00000002a60a7824 */ /* 0x008fe200078e00ff */
[----:B------:R2:W-:Y:S01]  /*18b0*/  STL [R1+0x114], R17 ;  /* 0x0001141101007387 */ /* 0x0005e20000100800 */
[----:B------:R-:W-:Y:S02]  /*18c0*/  @P3 IADD3 R198, R169, -0x20, RZ ;  /* 0xffffffe0a9c63810 */ /* 0x000fe40007ffe0ff */
[----:B------:R-:W-:Y:S01]  /*18d0*/  SHF.R.S32.HI R105, RZ, 0x1f, R104 ;  /* 0x0000001fff697819 */ /* 0x000fe20000011468 */
[----:B------:R3:W-:Y:S01]  /*18e0*/  STL [R1+0x118], R10 ;  /* 0x0001180a01007387 */ /* 0x0007e20000100800 */
[----:B------:R-:W-:-:S02]  /*18f0*/  SHF.R.S32.HI R229, RZ, 0x1f, R228 ;  /* 0x0000001fffe57819 */ /* 0x000fc400000114e4 */
[----:B------:R-:W-:Y:S02]  /*1900*/  SHF.R.S32.HI R250, RZ, 0x1f, R238 ;  /* 0x0000001ffffa7819 */ /* 0x000fe400000114ee */
[----:B------:R-:W-:Y:S02]  /*1910*/  SHF.R.S32.HI R249, RZ, 0x1f, R230 ;  /* 0x0000001ffff97819 */ /* 0x000fe400000114e6 */
[----:B------:R-:W-:Y:S02]  /*1920*/  SHF.R.S32.HI R252, RZ, 0x3, R252 ;  /* 0x00000003fffc7819 */ /* 0x000fe400000114fc */
[C---:B------:R-:W-:Y:S02]  /*1930*/  IADD3 R206, R198.reuse, 0x400, RZ ;  /* 0x00000400c6ce7810 */ /* 0x040fe40007ffe0ff */
[C---:B------:R-:W-:Y:S02]  /*1940*/  IADD3 R205, R198.reuse, 0x800, RZ ;  /* 0x00000800c6cd7810 */ /* 0x040fe40007ffe0ff */
[C---:B------:R-:W-:Y:S01]  /*1950*/  IADD3 R204, R198.reuse, 0xc00, RZ ;  /* 0x00000c00c6cc7810 */ /* 0x040fe20007ffe0ff */
[----:B-1----:R-:W-:Y:S01]  /*1960*/  IMAD.SHL.U32 R14, R113, 0x2, RZ ;  /* 0x00000002710e7824 */ /* 0x002fe200078e00ff */
[----:B------:R-:W-:-:S02]  /*1970*/  IADD3 R203, R198, 0x1000, RZ ;  /* 0x00001000c6cb7810 */ /* 0x000fc40007ffe0ff */
[C---:B------:R-:W-:Y:S02]  /*1980*/  IADD3 R202, R198.reuse, 0x1400, RZ ;  /* 0x00001400c6ca7810 */ /* 0x040fe40007ffe0ff */
[----:B------:R1:W-:Y:S01]  /*1990*/  STL [R1+0x11c], R14 ;  /* 0x00011c0e01007387 */ /* 0x0003e20000100800 */
[----:B--2---:R-:W-:Y:S01]  /*19a0*/  IMAD.SHL.U32 R17, R165, 0x2, RZ ;  /* 0x00000002a5117824 */ /* 0x004fe200078e00ff */
[C---:B------:R-:W-:Y:S02]  /*19b0*/  IADD3 R201, R198.reuse, 0x1800, RZ ;  /* 0x00001800c6c97810 */ /* 0x040fe40007ffe0ff */
[----:B------:R-:W-:Y:S02]  /*19c0*/  IADD3 R200, R198, 0x1c00, RZ ;  /* 0x00001c00c6c87810 */ /* 0x000fe40007ffe0ff */
[----:B---3--:R-:W-:Y:S01]  /*19d0*/  LOP3.LUT R10, R20, 0x7ffffffc, RZ, 0xc0, !PT ;  /* 0x7ffffffc140a7812 */ /* 0x008fe200078ec0ff */
[----:B------:R2:W-:Y:S01]  /*19e0*/  STL [R1+0x120], R17 ;  /* 0x0001201101007387 */ /* 0x0005e20000100800 */
[----:B------:R-:W-:-:S02]  /*19f0*/  IADD3 R199, R198, 0x2000, RZ ;  /* 0x00002000c6c77810 */ /* 0x000fc40007ffe0ff */
[----:B-1----:R-:W-:Y:S02]  /*1a00*/  SHF.L.U64.HI R14, R167, 0x1, R9 ;  /* 0x00000001a70e7819 */ /* 0x002fe40000010209 */
[----:B------:R-:W-:Y:S02]  /*1a10*/  SHF.L.U64.HI R9, R164, 0x1, R8 ;  /* 0x00000001a4097819 */ /* 0x000fe40000010208 */
[----:B------:R-:W-:Y:S01]  /*1a20*/  SHF.L.U64.HI R8, R166, 0x1, R6 ;  /* 0x00000001a6087819 */ /* 0x000fe20000010206 */
[----:B------:R1:W-:Y:S01]  /*1a30*/  STL [R1+0x10c], R14 ;  /* 0x00010c0e01007387 */ /* 0x0003e20000100800 */
[----:B------:R-:W-:Y:S02]  /*1a40*/  SHF.L.U64.HI R6, R113, 0x1, R5 ;  /* 0x0000000171067819 */ /* 0x000fe40000010205 */
[----:B------:R-:W-:Y:S01]  /*1a50*/  SHF.L.U64.HI R5, R165, 0x1, R4 ;  /* 0x00000001a5057819 */ /* 0x000fe20000010204 */
[----:B------:R-:W-:Y:S01]  /*1a60*/  STL [R1+0x108], R9 ;  /* 0x0001080901007387 */ /* 0x000fe20000100800 */
[----:B------:R-:W-:-:S03]  /*1a70*/  IMAD.IADD R4, R31, 0x1, -R10 ;  /* 0x000000011f047824 */ /* 0x000fc600078e0a0a */
[----:B------:R3:W-:Y:S01]  /*1a80*/  STL [R1+0x104], R8 ;  /* 0x0001040801007387 */ /* 0x0007e20000100800 */
[----:B------:R-:W-:Y:S01]  /*1a90*/  IMAD.SHL.U32 R10, R4, 0x2, RZ ;  /* 0x00000002040a7824 */ /* 0x000fe200078e00ff */
[----:B------:R-:W-:Y:S02]  /*1aa0*/  SHF.R.S32.HI R4, RZ, 0x3, R15 ;  /* 0x00000003ff047819 */ /* 0x000fe4000001140f */
[----:B------:R4:W-:Y:S02]  /*1ab0*/  STL [R1+0x100], R6 ;  /* 0x0001000601007387 */ /* 0x0009e40000100800 */
[C---:B------:R-:W-:Y:S02]  /*1ac0*/  IADD3 R21, R10.reuse, 0x28, RZ ;  /* 0x000000280a157810 */ /* 0x040fe40007ffe0ff */
[----:B------:R5:W-:Y:S01]  /*1ad0*/  STL [R1+0xfc], R5 ;  /* 0x0000fc0501007387 */ /* 0x000be20000100800 */
[C---:B------:R-:W-:Y:S02]  /*1ae0*/  IADD3 R20, R10.reuse, 0x30, RZ ;  /* 0x000000300a147810 */ /* 0x040fe40007ffe0ff */
[----:B------:R-:W-:-:S02]  /*1af0*/  IADD3 R19, R10, 0x38, RZ ;  /* 0x000000380a137810 */ /* 0x000fc40007ffe0ff */
[C---:B--2---:R-:W-:Y:S02]  /*1b00*/  IADD3 R17, R10.reuse, 0x40, RZ ;  /* 0x000000400a117810 */ /* 0x044fe40007ffe0ff */
[C---:B------:R-:W-:Y:S02]  /*1b10*/  IADD3 R15, R10.reuse, 0x48, RZ ;  /* 0x000000480a0f7810 */ /* 0x040fe40007ffe0ff */
[----:B-1----:R-:W-:Y:S02]  /*1b20*/  IADD3 R14, R10, 0x50, RZ ;  /* 0x000000500a0e7810 */ /* 0x002fe40007ffe0ff */
[----:B---3--:R-:W-:Y:S01]  /*1b30*/  LOP3.LUT R8, R28, 0x8, R104, 0xf8, !PT ;  /* 0x000000081c087812 */ /* 0x008fe200078ef868 */
[----:B----4-:R-:W-:-:S03]  /*1b40*/  IMAD.IADD R6, R29, 0x1, R23 ;  /* 0x000000011d067824 */ /* 0x010fc600078e0217 */
[----:B------:R-:W-:Y:S02]  /*1b50*/  LOP3.LUT R8, R8, R26, RZ, 0x3c, !PT ;  /* 0x0000001a08087212 */ /* 0x000fe400078e3cff */
[----:B------:R-:W-:Y:S02]  /*1b60*/  IADD3 R23, R10, 0x20, RZ ;  /* 0x000000200a177810 */ /* 0x000fe40007ffe0ff */
[----:B-----5:R-:W-:Y:S01]  /*1b70*/  LOP3.LUT R5, R30, 0x18, R104, 0xf8, !PT ;  /* 0x000000181e057812 */ /* 0x020fe200078ef868 */
[----:B------:R1:W-:Y:S01]  /*1b80*/  STL [R1+0x12c], R6 ;  /* 0x00012c0601007387 */ /* 0x0003e20000100800 */
[----:B------:R-:W-:-:S03]  /*1b90*/  IMAD.IADD R242, R7, 0x1, R8 ;  /* 0x0000000107f27824 */ /* 0x000fc600078e0208 */
[----:B------:R-:W-:Y:S02]  /*1ba0*/  STL [R1+0x9c], R10 ;  /* 0x00009c0a01007387 */ /* 0x000fe40000100800 */
[----:B------:R-:W-:Y:S02]  /*1bb0*/  LEA R242, R242, 0x1880, 0x1 ;  /* 0x00001880f2f27811 */ /* 0x000fe400078e08ff */
[----:B------:R2:W-:Y:S02]  /*1bc0*/  STL [R1], R4 ;  /* 0x0000000401007387 */ /* 0x0005e40000100800 */
[C---:B------:R-:W-:Y:S02]  /*1bd0*/  IADD3 R243, R242.reuse, 0x20, RZ ;  /* 0x00000020f2f37810 */ /* 0x040fe40007ffe0ff */
[----:B------:R-:W-:Y:S02]  /*1be0*/  @P0 IADD3 R243, R242, -0x20, RZ ;  /* 0xffffffe0f2f30810 */ /* 0x000fe40007ffe0ff */
[----:B-1----:R-:W-:-:S04]  /*1bf0*/  LOP3.LUT R6, R28, 0x18, R104, 0xf8, !PT ;  /* 0x000000181c067812 */ /* 0x002fc800078ef868 */
[----:B------:R-:W-:Y:S02]  /*1c00*/  LOP3.LUT R9, R6, R26, RZ, 0x3c, !PT ;  /* 0x0000001a06097212 */ /* 0x000fe400078e3cff */
[C---:B------:R-:W-:Y:S02]  /*1c10*/  IADD3 R26, R10.reuse, 0x10, RZ ;  /* 0x000000100a1a7810 */ /* 0x040fe40007ffe0ff */
[----:B--2---:R-:W-:Y:S01]  /*1c20*/  LOP3.LUT R4, R5, R27, RZ, 0x3c, !PT ;  /* 0x0000001b05047212 */ /* 0x004fe200078e3cff */
[----:B------:R-:W-:Y:S01]  /*1c30*/  IMAD.IADD R9, R7, 0x1, R9 ;  /* 0x0000000107097824 */ /* 0x000fe200078e0209 */
[C---:B------:R-:W-:Y:S02]  /*1c40*/  IADD3 R27, R10.reuse, 0x8, RZ ;  /* 0x000000080a1b7810 */ /* 0x040fe40007ffe0ff */
[----:B------:R-:W-:Y:S01]  /*1c50*/  SEL R5, R13, 0xffffffe0, !P1 ;  /* 0xffffffe00d057807 */ /* 0x000fe20004800000 */
[----:B------:R-:W-:Y:S01]  /*1c60*/  IMAD.IADD R6, R25, 0x1, R4 ;  /* 0x0000000119067824 */ /* 0x000fe200078e0204 */
[C---:B------:R-:W-:Y:S01]  /*1c70*/  IADD3 R25, R10.reuse, 0x18, RZ ;  /* 0x000000180a197810 */ /* 0x040fe20007ffe0ff */
[----:B------:R-:W-:Y:S01]  /*1c80*/  STL [R1+0x90], R27 ;  /* 0x0000901b01007387 */ /* 0x000fe20000100800 */
[----:B------:R-:W-:-:S02]  /*1c90*/  IADD3 R10, R10, 0x58, RZ ;  /* 0x000000580a0a7810 */ /* 0x000fc40007ffe0ff */
[----:B------:R-:W-:Y:S01]  /*1ca0*/  SEL R4, R13, 0xffffffe0, !P4 ;  /* 0xffffffe00d047807 */ /* 0x000fe20006000000 */
[----:B------:R-:W-:Y:S01]  /*1cb0*/  STL [R1+0x8c], R26 ;  /* 0x00008c1a01007387 */ /* 0x000fe20000100800 */
[----:B------:R-:W-:Y:S02]  /*1cc0*/  LEA R13, R6, 0x6080, 0x1 ;  /* 0x00006080060d7811 */ /* 0x000fe400078e08ff */
[----:B------:R-:W-:Y:S01]  /*1cd0*/  SHF.R.S32.HI R8, RZ, 0x1f, R27 ;  /* 0x0000001fff087819 */ /* 0x000fe2000001141b */
[----:B------:R-:W-:Y:S01]  /*1ce0*/  STL [R1+0x88], R25 ;  /* 0x0000881901007387 */ /* 0x000fe20000100800 */
[----:B------:R-:W-:Y:S01]  /*1cf0*/  SHF.R.S32.HI R6, RZ, 0x1f, R26 ;  /* 0x0000001fff067819 */ /* 0x000fe2000001141a */
[----:B------:R-:W-:Y:S02]  /*1d00*/  IMAD.IADD R197, R196, 0x1, R4 ;  /* 0x00000001c4c57824 */ /* 0x000fe400078e0204 */
[----:B------:R-:W-:Y:S01]  /*1d10*/  STL [R1+0x84], R23 ;  /* 0x0000841701007387 */ /* 0x000fe20000100800 */
[----:B------:R-:W-:-:S03]  /*1d20*/  IMAD.IADD R171, R4, 0x1, R170 ;  /* 0x0000000104ab7824 */ /* 0x000fc600078e02aa */
[----:B------:R-:W-:Y:S04]  /*1d30*/  STL [R1+0x80], R21 ;  /* 0x0000801501007387 */ /* 0x000fe80000100800 */
[----:B------:R-:W-:Y:S04]  /*1d40*/  STL [R1+0x7c], R20 ;  /* 0x00007c1401007387 */ /* 0x000fe80000100800 */
[----:B------:R-:W-:Y:S04]  /*1d50*/  STL [R1+0x78], R19 ;  /* 0x0000781301007387 */ /* 0x000fe80000100800 */
[----:B------:R-:W-:Y:S04]  /*1d60*/  STL [R1+0x74], R17 ;  /* 0x0000741101007387 */ /* 0x000fe80000100800 */
[----:B------:R-:W-:Y:S04]  /*1d70*/  STL [R1+0x70], R15 ;  /* 0x0000700f01007387 */ /* 0x000fe80000100800 */
[----:B------:R-:W-:Y:S04]  /*1d80*/  STL [R1+0x6c], R14 ;  /* 0x00006c0e01007387 */ /* 0x000fe80000100800 */
[----:B------:R-:W-:Y:S04]  /*1d90*/  STL [R1+0x68], R10 ;  /* 0x0000680a01007387 */ /* 0x000fe80000100800 */
[----:B------:R1:W-:Y:S04]  /*1da0*/  STL [R1+0xf8], R13 ;  /* 0x0000f80d01007387 */ /* 0x0003e80000100800 */
[----:B------:R2:W-:Y:S04]  /*1db0*/  STL [R1+0xd4], R8 ;  /* 0x0000d40801007387 */ /* 0x0005e80000100800 */
[----:B------:R3:W-:Y:S01]  /*1dc0*/  STL [R1+0xd0], R6 ;  /* 0x0000d00601007387 */ /* 0x0007e20000100800 */
[----:B-1----:R-:W-:-:S02]  /*1dd0*/  SHF.R.S32.HI R13, RZ, 0x1f, R25 ;  /* 0x0000001fff0d7819 */ /* 0x002fc40000011419 */
[----:B--2---:R-:W-:-:S03]  /*1de0*/  SHF.R.S32.HI R8, RZ, 0x1f, R23 ;  /* 0x0000001fff087819 */ /* 0x004fc60000011417 */
[----:B------:R1:W-:Y:S01]  /*1df0*/  STL [R1+0xcc], R13 ;  /* 0x0000cc0d01007387 */ /* 0x0003e20000100800 */
[----:B---3--:R-:W-:-:S03]  /*1e00*/  SHF.R.S32.HI R6, RZ, 0x1f, R21 ;  /* 0x0000001fff067819 */ /* 0x008fc60000011415 */
[----:B------:R2:W-:Y:S04]  /*1e10*/  STL [R1+0xc8], R8 ;  /* 0x0000c80801007387 */ /* 0x0005e80000100800 */
[----:B------:R3:W-:Y:S01]  /*1e20*/  STL [R1+0xc4], R6 ;  /* 0x0000c40601007387 */ /* 0x0007e20000100800 */
[----:B-1----:R-:W-:Y:S02]  /*1e30*/  SHF.R.S32.HI R13, RZ, 0x1f, R20 ;  /* 0x0000001fff0d7819 */ /* 0x002fe40000011414 */
[----:B--2---:R-:W-:-:S03]  /*1e40*/  SHF.R.S32.HI R8, RZ, 0x1f, R19 ;  /* 0x0000001fff087819 */ /* 0x004fc60000011413 */
[----:B------:R1:W-:Y:S01]  /*1e50*/  STL [R1+0xc0], R13 ;  /* 0x0000c00d01007387 */ /* 0x0003e20000100800 */
[----:B---3--:R-:W-:-:S03]  /*1e60*/  SHF.R.S32.HI R6, RZ, 0x1f, R17 ;  /* 0x0000001fff067819 */ /* 0x008fc60000011411 */
[----:B------:R2:W-:Y:S04]  /*1e70*/  STL [R1+0xbc], R8 ;  /* 0x0000bc0801007387 */ /* 0x0005e80000100800 */
[----:B------:R3:W-:Y:S01]  /*1e80*/  STL [R1+0xb8], R6 ;  /* 0x0000b80601007387 */ /* 0x0007e20000100800 */
[----:B-1----:R-:W-:Y:S02]  /*1e90*/  SHF.R.S32.HI R13, RZ, 0x1f, R15 ;  /* 0x0000001fff0d7819 */ /* 0x002fe4000001140f */
[----:B--2---:R-:W-:-:S03]  /*1ea0*/  SHF.R.S32.HI R8, RZ, 0x1f, R14 ;  /* 0x0000001fff087819 */ /* 0x004fc6000001140e */
[----:B------:R-:W-:Y:S01]  /*1eb0*/  STL [R1+0xb4], R13 ;  /* 0x0000b40d01007387 */ /* 0x000fe20000100800 */
[----:B---3--:R-:W-:-:S03]  /*1ec0*/  SHF.R.S32.HI R6, RZ, 0x1f, R10 ;  /* 0x0000001fff067819 */ /* 0x008fc6000001140a */
[----:B------:R-:W-:Y:S04]  /*1ed0*/  STL [R1+0xb0], R8 ;  /* 0x0000b00801007387 */ /* 0x000fe80000100800 */
[----:B------:R1:W-:Y:S04]  /*1ee0*/  STL [R1+0xac], R6 ;  /* 0x0000ac0601007387 */ /* 0x0003e80000100800 */
[----:B------:R2:W-:Y:S01]  /*1ef0*/  STL [R1+0xf4], R0 ;  /* 0x0000f40001007387 */ /* 0x0005e20000100800 */
[----:B-1----:R-:W-:Y:S02]  /*1f00*/  LEA R6, R16, 0x6080, 0x1 ;  /* 0x0000608010067811 */ /* 0x002fe400078e08ff */
[----:B--2---:R-:W-:-:S03]  /*1f10*/  LEA R0, R12, 0x6080, 0x1 ;  /* 0x000060800c007811 */ /* 0x004fc600078e08ff */
[----:B------:R1:W-:Y:S04]  /*1f20*/  STL [R1+0xf0], R6 ;  /* 0x0000f00601007387 */ /* 0x0003e80000100800 */
[----:B------:R2:W-:Y:S01]  /*1f30*/  STL [R1+0xec], R0 ;  /* 0x0000ec0001007387 */ /* 0x0005e20000100800 */
[----:B-1----:R-:W-:Y:S02]  /*1f40*/  LEA R6, R11, 0x6080, 0x1 ;  /* 0x000060800b067811 */ /* 0x002fe400078e08ff */
[----:B--2---:R-:W-:-:S03]  /*1f50*/  LEA R0, R9, 0x6080, 0x1 ;  /* 0x0000608009007811 */ /* 0x004fc600078e08ff */
[----:B------:R-:W-:Y:S04]  /*1f60*/  STL [R1+0xe8], R6 ;  /* 0x0000e80601007387 */ /* 0x000fe80000100800 */
[----:B------:R1:W-:Y:S02]  /*1f70*/  STL [R1+0xe4], R0 ;  /* 0x0000e40001007387 */ /* 0x0003e40000100800 */
[----:B-1----:R-:W-:-:S05]  /*1f80*/  IMAD.IADD R0, R24, 0x1, R5 ;  /* 0x0000000118007824 */ /* 0x002fca00078e0205 */
[----:B------:R1:W-:Y:S02]  /*1f90*/  STL [R1+0x98], R0 ;  /* 0x0000980001007387 */ /* 0x0003e40000100800 */
[----:B-1----:R-:W-:-:S05]  /*1fa0*/  IMAD.IADD R0, R5, 0x1, R22 ;  /* 0x0000000105007824 */ /* 0x002fca00078e0216 */
[----:B------:R1:W-:Y:S02]  /*1fb0*/  STL [R1+0x94], R0 ;  /* 0x0000940001007387 */ /* 0x0003e40000100800 */
.L_x_385:
[----:B-1----:R-:W2:Y:S01]  /*1fc0*/  LDL R0, [R1+0x5c] ;  /* 0x00005c0001007983 */ /* 0x002ea20000100800 */
[----:B------:R-:W-:Y:S01]  /*1fd0*/  IMAD.MOV.U32 R2, RZ, RZ, 0x4 ;  /* 0x00000004ff027424 */ /* 0x000fe200078e00ff */
[----:B------:R-:W-:-:S04]  /*1fe0*/  ISETP.NE.U32.AND P0, PT, RZ, c[0x0][0x370], PT ;  /* 0x0000dc00ff007a0c */ /* 0x000fc80003f05070 */
[----:B------:R-:W-:Y:S01]  /*1ff0*/  ISETP.NE.AND.EX P1, PT, RZ, c[0x0][0x374], PT, P0 ;  /* 0x0000dd00ff007a0c */ /* 0x000fe20003f25300 */
[----:B--2---:R-:W-:-:S05]  /*2000*/  IMAD.WIDE R2, R0, R2, c[0x0][0x588] ;  /* 0x0001620000027625 */ /* 0x004fca00078e0202 */
[----:B------:R-:W2:Y:S01]  /*2010*/  LDG.E R17, [R2.64] ;  /* 0x0000000802117981 */ /* 0x000ea2000c1e1900 */
[----:B------:R-:W-:Y:S01]  /*2020*/  ISETP.NE.U32.AND P4, PT, RZ, c[0x0][0x360], PT ;  /* 0x0000d800ff007a0c */ /* 0x000fe20003f85070 */
[----:B------:R-:W-:Y:S01]  /*2030*/  IMAD.MOV.U32 R10, RZ, RZ, RZ ;  /* 0x000000ffff0a7224 */ /* 0x000fe200078e00ff */
[----:B------:R-:W-:Y:S02]  /*2040*/  ISETP.NE.U32.AND P3, PT, RZ, c[0x0][0x348], PT ;  /* 0x0000d200ff007a0c */ /* 0x000fe40003f65070 */
[----:B------:R-:W-:Y:S02]  /*2050*/  ISETP.NE.AND.EX P4, PT, RZ, c[0x0][0x364], PT, P4 ;  /* 0x0000d900ff007a0c */ /* 0x000fe40003f85340 */
[----:B------:R-:W-:Y:S02]  /*2060*/  ISETP.NE.U32.AND P5, PT, RZ, c[0x0][0x350], PT ;  /* 0x0000d400ff007a0c */ /* 0x000fe40003fa5070 */
[----:B------:R-:W-:Y:S02]  /*2070*/  ISETP.NE.U32.AND P6, PT, RZ, c[0x0][0x358], PT ;  /* 0x0000d600ff007a0c */ /* 0x000fe40003fc5070 */
[----:B------:R-:W-:-:S02]  /*2080*/  ISETP.NE.AND.EX P3, PT, RZ, c[0x0][0x34c], PT, P3 ;  /* 0x0000d300ff007a0c */ /* 0x000fc40003f65330 */
[----:B------:R-:W-:Y:S02]  /*2090*/  ISETP.NE.AND.EX P5, PT, RZ, c[0x0][0x354], PT, P5 ;  /* 0x0000d500ff007a0c */ /* 0x000fe40003fa5350 */
[----:B------:R-:W-:Y:S01]  /*20a0*/  ISETP.NE.AND.EX P6, PT, RZ, c[0x0][0x35c], PT, P6 ;  /* 0x0000d700ff007a0c */ /* 0x000fe20003fc5360 */
[----:B------:R-:W-:Y:S02]  /*20b0*/  IMAD.MOV.U32 R138, RZ, RZ, RZ ;  /* 0x000000ffff8a7224 */ /* 0x000fe400078e00ff */
[----:B------:R-:W-:Y:S02]  /*20c0*/  IMAD.MOV.U32 R15, RZ, RZ, RZ ;  /* 0x000000ffff0f7224 */ /* 0x000fe400078e00ff */
[----:B------:R-:W-:Y:S01]  /*20d0*/  IMAD.MOV.U32 R13, RZ, RZ, RZ ;  /* 0x000000ffff0d7224 */ /* 0x000fe200078e00ff */
[----:B--2---:R-:W-:Y:S01]  /*20e0*/  SHF.R.S32.HI R16, RZ, 0x1f, R17 ;  /* 0x0000001fff107819 */ /* 0x004fe20000011411 */
[C---:B------:R-:W-:Y:S01]  /*20f0*/  IMAD.SHL.U32 R19, R17.reuse, 0x4, RZ ;  /* 0x0000000411137824 */ /* 0x040fe200078e00ff */
[C---:B------:R-:W-:Y:S01]  /*2100*/  @P1 LEA R4, P0, R17.reuse, c[0x0][0x370], 0x2 ;  /* 0x0000dc0011041a11 */ /* 0x040fe200078010ff */
[----:B------:R1:W-:Y:S01]  /*2110*/  STL [R1+0x4c], R17 ;  /* 0x00004c1101007387 */ /* 0x0003e20000100800 */
[----:B------:R-:W-:-:S02]  /*2120*/  SHF.L.U64.HI R18, R17, 0x2, R16 ;  /* 0x0000000211127819 */ /* 0x000fc40000010210 */
[----:B------:R-:W-:Y:S01]  /*2130*/  @P1 LEA.HI.X R5, R17, c[0x0][0x374], R16, 0x2, P0 ;  /* 0x0000dd0011051a11 */ /* 0x000fe200000f1410 */
[----:B------:R1:W-:Y:S01]  /*2140*/  STL [R1+0xa0], R16 ;  /* 0x0000a01001007387 */ /* 0x0003e20000100800 */
[----:B------:R-:W-:-:S03]  /*2150*/  @P4 IADD3 R2, P0, R19, c[0x0][0x360], RZ ;  /* 0x0000d80013024a10 */ /* 0x000fc60007f1e0ff */
[----:B------:R2:W3:Y:S01]  /*2160*/  @P1 LDG.E R10, [R4.64] ;  /* 0x00000008040a1981 */ /* 0x0004e2000c1e1900 */
[C---:B------:R-:W-:Y:S02]  /*2170*/  @P4 IADD3.X R3, R18.reuse, c[0x0][0x364], RZ, P0, !PT ;  /* 0x0000d90012034a10 */ /* 0x040fe400007fe4ff */
[----:B------:R-:W-:Y:S01]  /*2180*/  IADD3 R8, P2, R19, c[0x0][0x348], RZ ;  /* 0x0000d20013087a10 */ /* 0x000fe20007f5e0ff */
[----:B------:R1:W-:Y:S04]  /*2190*/  STL [R1+0x44], R19 ;  /* 0x0000441301007387 */ /* 0x0003e80000100800 */
[----:B------:R4:W5:Y:S01]  /*21a0*/  @P4 LDG.E R139, [R2.64] ;  /* 0x00000008028b4981 */ /* 0x000962000c1e1900 */
[----:B------:R-:W-:-:S03]  /*21b0*/  IADD3.X R9, R18, c[0x0][0x34c], RZ, P2, !PT ;  /* 0x0000d30012097a10 */ /* 0x000fc600017fe4ff */
[----:B------:R1:W-:Y:S04]  /*21c0*/  STL [R1+0x48], R18 ;  /* 0x0000481201007387 */ /* 0x0003e80000100800 */
[----:B------:R1:W5:Y:S01]  /*21d0*/  @P3 LDG.E R138, [R8.64] ;  /* 0x00000008088a3981 */ /* 0x000362000c1e1900 */
[----:B--2---:R-:W-:-:S04]  /*21e0*/  IADD3 R4, P1, R19, c[0x0][0x350], RZ ;  /* 0x0000d40013047a10 */ /* 0x004fc80007f3e0ff */
[----:B------:R-:W-:Y:S02]  /*21f0*/  IADD3.X R5, R18, c[0x0][0x354], RZ, P1, !PT ;  /* 0x0000d50012057a10 */ /* 0x000fe40000ffe4ff */
[----:B----4-:R-:W-:-:S03]  /*2200*/  IADD3 R2, P0, R19, c[0x0][0x358], RZ ;  /* 0x0000d60013027a10 */ /* 0x010fc60007f1e0ff */
[----:B------:R1:W5:Y:S01]  /*2210*/  @P5 LDG.E R15, [R4.64] ;  /* 0x00000008040f5981 */ /* 0x000362000c1e1900 */
[----:B------:R-:W-:-:S05]  /*2220*/  IADD3.X R3, R18, c[0x0][0x35c], RZ, P0, !PT ;  /* 0x0000d70012037a10 */ /* 0x000fca00007fe4ff */
[----:B------:R1:W5:Y:S01]  /*2230*/  @P6 LDG.E R13, [R2.64] ;  /* 0x00000008020d6981 */ /* 0x000362000c1e1900 */
[----:B------:R-:W-:Y:S03]  /*2240*/  YIELD ;  /* 0x0000000000007946 */ /* 0x000fe60003800000 */
[----:B---3--:R1:W-:Y:S01]  /*2250*/  STL [R1+0x40], R10 ;  /* 0x0000400a01007387 */ /* 0x0083e20000100800 */
[----:B------:R-:W-:Y:S05]  /*2260*/  @P4 BRA `(.L_x_207) ;  /* 0x0000005000004947 */ /* 0x000fea0003800000 */
[----:B-----5:R-:W-:Y:S01]  /*2270*/  MOV R139, c[0x0][0x168] ;  /* 0x00005a00008b7a02 */ /* 0x020fe20000000f00 */
[----:B------:R-:W-:Y:S05]  /*2280*/  @!P3 BRA `(.L_x_207) ;  /* 0x000000300000b947 */ /* 0x000fea0003800000 */
[----:B------:R-:W2:Y:S04]  /*2290*/  LDG.E R6, [R8.64] ;  /* 0x0000000808067981 */ /* 0x000ea8000c1e1900 */
[----:B------:R-:W2:Y:S02]  /*22a0*/  LDG.E R0, [R8.64+0x4] ;  /* 0x0000040808007981 */ /* 0x000ea4000c1e1900 */
[----:B--2---:R-:W-:-:S02]  /*22b0*/  IADD3 R139, -R6, R0, RZ ;  /* 0x00000000068b7210 */ /* 0x004fc40007ffe1ff */
.L_x_207:
[----:B------:R-:W-:-:S04]  /*22c0*/  ISETP.NE.U32.AND P0, PT, RZ, c[0x0][0x368], PT ;  /* 0x0000da00ff007a0c */ /* 0x000fc80003f05070 */
[----:B------:R-:W-:-:S13]  /*22d0*/  ISETP.NE.AND.EX P0, PT, RZ, c[0x0][0x36c], PT, P0 ;  /* 0x0000db00ff007a0c */ /* 0x000fda0003f05300 */
[----:B------:R-:W-:Y:S05]  /*22e0*/  @!P0 BRA `(.L_x_208) ;  /* 0x0000004000008947 */ /* 0x000fea0003800000 */
[----:B-1----:R-:W-:-:S04]  /*22f0*/  IADD3 R4, P0, R19, c[0x0][0x368], RZ ;  /* 0x0000da0013047a10 */ /* 0x002fc80007f1e0ff */
[----:B------:R-:W-:-:S05]  /*2300*/  IADD3.X R5, R18, c[0x0][0x36c], RZ, P0, !PT ;  /* 0x0000db0012057a10 */ /* 0x000fca00007fe4ff */
[----:B------:R1:W5:Y:S01]  /*2310*/  LDG.E R12, [R4.64] ;  /* 0x00000008040c7981 */ /* 0x000362000c1e1900 */
[----:B------:R-:W-:Y:S05]  /*2320*/  BRA `(.L_x_209) ;  /* 0x0000005000007947 */ /* 0x000fea0003800000 */
.L_x_208:
[----:B------:R-:W-:Y:S01]  /*2330*/  MOV R12, UR6 ;  /* 0x00000006000c7c02 */ /* 0x000fe20008000f00 */
[----:B------:R-:W-:Y:S05]  /*2340*/  @!P5 BRA `(.L_x_209) ;  /* 0x000000300000d947 */ /* 0x000fea0003800000 */
[----:B------:R-:W2:Y:S04]  /*2350*/  LDG.E R6, [R4.64] ;  /* 0x0000000804067981 */ /* 0x000ea8000c1e1900 */
[----:B------:R-:W2:Y:S02]  /*2360*/  LDG.E R0, [R4.64+0x4] ;  /* 0x0000040804007981 */ /* 0x000ea4000c1e1900 */
[----:B--2---:R-:W-:Y:S02]  /*2370*/  IADD3 R12, -R6, R0, RZ ;  /* 0x00000000060c7210 */ /* 0x004fe40007ffe1ff */
.L_x_209:
[----:B------:R-:W2:Y:S04]  /*2380*/  LDL R14, [R1+0x58] ;  /* 0x00005800010e7983 */ /* 0x000ea80000100800 */
[----:B-1----:R1:W3:Y:S04]  /*2390*/  @P6 LDG.E R4, [R2.64] ;  /* 0x0000000802046981 */ /* 0x0022e8000c1e1900 */
[----:B------:R1:W3:Y:S01]  /*23a0*/  @P6 LDG.E R0, [R2.64+0x4] ;  /* 0x0000040802006981 */ /* 0x0002e2000c1e1900 */
[----:B------:R-:W-:Y:S01]  /*23b0*/  ISETP.NE.U32.AND P0, PT, RZ, c[0x0][0x378], PT ;  /* 0x0000de00ff007a0c */ /* 0x000fe20003f05070 */
[----:B-----5:R-:W-:-:S03]  /*23c0*/  IMAD.MOV.U32 R129, RZ, RZ, R12 ;  /* 0x000000ffff817224 */ /* 0x020fc600078e000c */
[----:B------:R-:W-:-:S13]  /*23d0*/  ISETP.NE.AND.EX P1, PT, RZ, c[0x0][0x37c], PT, P0 ;  /* 0x0000df00ff007a0c */ /* 0x000fda0003f25300 */
[----:B-1----:R-:W-:-:S04]  /*23e0*/  @P1 IADD3 R2, P0, R19, c[0x0][0x378], RZ ;  /* 0x0000de0013021a10 */ /* 0x002fc80007f1e0ff */
[----:B------:R-:W-:-:S05]  /*23f0*/  @P1 IADD3.X R3, R18, c[0x0][0x37c], RZ, P0, !PT ;  /* 0x0000df0012031a10 */ /* 0x000fca00007fe4ff */
[----:B------:R1:W5:Y:S01]  /*2400*/  @P1 LDG.E R129, [R2.64] ;  /* 0x0000000802811981 */ /* 0x000362000c1e1900 */
[----:B------:R-:W-:Y:S01]  /*2410*/  IMAD.IADD R6, R12, 0x1, -R10 ;  /* 0x000000010c067824 */ /* 0x000fe200078e0a0a */
[----:B------:R-:W-:Y:S01]  /*2420*/  BSSY B0, `(.L_x_210) ;  /* 0x0000031000007945 */ /* 0x000fe20003800000 */
[----:B-1----:R-:W-:Y:S01]  /*2430*/  IMAD.MOV.U32 R2, RZ, RZ, c[0x0][0x228] ;  /* 0x00008a00ff027624 */ /* 0x002fe200078e00ff */
[----:B--2---:R-:W-:-:S04]  /*2440*/  LOP3.LUT R3, R14, 0xff000000, RZ, 0xc0, !PT ;  /* 0xff0000000e037812 */ /* 0x004fc800078ec0ff */
[----:B------:R-:W-:Y:S01]  /*2450*/  SHF.R.U32.HI R3, RZ, 0x8, R3 ;  /* 0x00000008ff037819 */ /* 0x000fe20000011603 */
[----:B---3--:R-:W-:Y:S01]  /*2460*/  @P6 IMAD.IADD R2, R0, 0x1, -R4 ;  /* 0x0000000100026824 */ /* 0x008fe200078e0a04 */
[----:B------:R-:W-:-:S03]  /*2470*/  LOP3.LUT R4, R14, 0xff0000, RZ, 0xc0, !PT ;  /* 0x00ff00000e047812 */ /* 0x000fc600078ec0ff */
[----:B------:R-:W-:Y:S01]  /*2480*/  IMAD.IADD R136, R6, 0x1, R2 ;  /* 0x0000000106887824 */ /* 0x000fe200078e0202 */
[----:B------:R-:W-:-:S04]  /*2490*/  LEA.HI R3, R4, R3, RZ, 0x10 ;  /* 0x0000000304037211 */ /* 0x000fc800078f80ff */
[----:B------:R-:W-:Y:S02]  /*24a0*/  SHF.R.U32.HI R5, RZ, 0x10, R3 ;  /* 0x00000010ff057819 */ /* 0x000fe40000011603 */
[----:B------:R-:W-:Y:S02]  /*24b0*/  LOP3.LUT R20, R3, 0xff, RZ, 0xc0, !PT ;  /* 0x000000ff03147812 */ /* 0x000fe400078ec0ff */
[C---:B------:R-:W-:Y:S01]  /*24c0*/  IADD3 R0, R136.reuse, 0x2f, RZ ;  /* 0x0000002f88007810 */ /* 0x040fe20007ffe0ff */
[----:B------:R1:W-:Y:S01]  /*24d0*/  STL [R1+0xa4], R5 ;  /* 0x0000a40501007387 */ /* 0x0003e20000100800 */
[----:B------:R-:W-:Y:S02]  /*24e0*/  ISETP.GE.AND P0, PT, R136, 0x1, PT ;  /* 0x000000018800780c */ /* 0x000fe40003f06270 */
[----:B------:R-:W-:Y:S01]  /*24f0*/  ISETP.NE.AND P1, PT, R5, RZ, PT ;  /* 0x000000ff0500720c */ /* 0x000fe20003f25270 */
[----:B------:R1:W-:Y:S01]  /*2500*/  STL [R1+0xa8], R20 ;  /* 0x0000a81401007387 */ /* 0x0003e20000100800 */
[----:B------:R-:W-:-:S02]  /*2510*/  IMAD.HI R0, R0, 0x2aaaaaab, RZ ;  /* 0x2aaaaaab00007827 */ /* 0x000fc400078e02ff */
[----:B------:R-:W-:-:S03]  /*2520*/  SEL R128, R5, c[0x0][0x338], P1 ;  /* 0x0000ce0005807a07 */ /* 0x000fc60000800000 */
[----:B------:R-:W-:-:S04]  /*2530*/  SHF.R.U32.HI R4, RZ, 0x1f, R0 ;  /* 0x0000001fff047819 */ /* 0x000fc80000011600 */
[----:B------:R-:W-:Y:S01]  /*2540*/  LEA.HI.SX32 R137, R0, R4, 0x1d ;  /* 0x0000000400897211 */ /* 0x000fe200078feaff */
[----:B------:R-:W-:Y:S01]  /*2550*/  IMAD.MOV.U32 R0, RZ, RZ, RZ ;  /* 0x000000ffff007224 */ /* 0x000fe200078e00ff */
[----:B------:R-:W-:Y:S05]  /*2560*/  @!P0 BRA `(.L_x_211) ;  /* 0x000001c000008947 */ /* 0x000fea0003800000 */
        /* <DEDUP_REMOVED lines=11> */
[----:B------:R-:W-:Y:S02]  /*2620*/  IMAD.MOV.U32 R4, RZ, RZ, RZ ;  /* 0x000000ffff047224 */ /* 0x000fe400078e00ff */
        /* <DEDUP_REMOVED lines=16> */
.L_x_211:
[----:B------:R-:W-:Y:S05]  /*2730*/  BSYNC B0 ;  /* 0x0000000000007941 */ /* 0x000fea0003800000 */
.L_x_210:
[----:B------:R-:W-:-:S04]  /*2740*/  IMAD R3, R20, R0, RZ ;  /* 0x0000000014037224 */ /* 0x000fc800078e02ff */
[C---:B------:R-:W-:Y:S02]  /*2750*/  IMAD.IADD R0, R3.reuse, 0x1, R0 ;  /* 0x0000000103007824 */ /* 0x040fe400078e0200 */
[----:B------:R-:W-:-:S03]  /*2760*/  IMAD R3, R3, 0x30, -R6 ;  /* 0x0000003003037824 */ /* 0x000fc600078e0a06 */
[----:B------:R-:W-:Y:S02]  /*2770*/  IMNMX R0, R137, R0, PT ;  /* 0x0000000089007217 */ /* 0x000fe40003800200 */
[----:B------:R-:W-:-:S03]  /*2780*/  IMNMX R3, RZ, R3, !PT ;  /* 0x00000003ff037217 */ /* 0x000fc60007800200 */
[----:B------:R-:W-:Y:S02]  /*2790*/  IMAD R0, R0, 0x30, -R6 ;  /* 0x0000003000007824 */ /* 0x000fe400078e0a06 */
[----:B-1----:R-:W-:-:S03]  /*27a0*/  IMAD.WIDE.U32 R4, R3, -0x55555555, RZ ;  /* 0xaaaaaaab03047825 */ /* 0x002fc600078e00ff */
[----:B------:R-:W-:Y:S02]  /*27b0*/  IMNMX R0, R0, R2, PT ;  /* 0x0000000200007217 */ /* 0x000fe40003800200 */
[----:B------:R-:W-:Y:S02]  /*27c0*/  SHF.R.U32.HI R87, RZ, 0x5, R5 ;  /* 0x00000005ff577819 */ /* 0x000fe40000011605 */
[----:B------:R-:W-:-:S13]  /*27d0*/  ISETP.GT.AND P0, PT, R0, R3, PT ;  /* 0x000000030000720c */ /* 0x000fda0003f04270 */
[----:B------:R-:W-:Y:S01]  /*27e0*/  @P0 IADD3 R3, R0, 0x2f, RZ ;  /* 0x0000002f00030810 */ /* 0x000fe20007ffe0ff */
[----:B------:R-:W-:-:S04]  /*27f0*/  IMAD.MOV.U32 R0, RZ, RZ, R87 ;  /* 0x000000ffff007224 */ /* 0x000fc800078e0057 */
[----:B------:R-:W-:-:S05]  /*2800*/  @P0 IMAD.HI R3, R3, 0x2aaaaaab, RZ ;  /* 0x2aaaaaab03030827 */ /* 0x000fca00078e02ff */
[----:B------:R-:W-:-:S04]  /*2810*/  @P0 SHF.R.U32.HI R4, RZ, 0x1f, R3 ;  /* 0x0000001fff040819 */ /* 0x000fc80000011603 */
[----:B------:R-:W-:-:S04]  /*2820*/  @P0 LEA.HI.SX32 R0, R3, R4, 0x1d ;  /* 0x0000000403000211 */ /* 0x000fc800078feaff */
[----:B------:R-:W-:-:S13]  /*2830*/  ISETP.GT.AND P0, PT, R0, R87, PT ;  /* 0x000000570000720c */ /* 0x000fda0003f04270 */
[----:B------:R-:W-:Y:S05]  /*2840*/  @!P0 BRA `(.L_x_212) ;  /* 0x0000538000008947 */ /* 0x000fea0003800000 */
[----:B------:R-:W-:Y:S01]  /*2850*/  SHF.R.S32.HI R3, RZ, 0x1f, R13 ;  /* 0x0000001fff037819 */ /* 0x000fe2000001140d */
[----:B------:R-:W-:Y:S01]  /*2860*/  IMAD.MOV.U32 R130, RZ, RZ, 0x30 ;  /* 0x00000030ff827424 */ /* 0x000fe200078e00ff */
[C---:B------:R-:W-:Y:S01]  /*2870*/  IADD3 R88, P0, R247.reuse, R13, RZ ;  /* 0x0000000df7587210 */ /* 0x040fe20007f1e0ff */
[----:B------:R-:W-:Y:S01]  /*2880*/  IMAD.MOV.U32 R142, RZ, RZ, c[0x0][0x238] ;  /* 0x00008e00ff8e7624 */ /* 0x000fe200078e00ff */
[----:B------:R-:W-:Y:S01]  /*2890*/  IADD3 R33, R0, -0x1, RZ ;  /* 0xffffffff00217810 */ /* 0x000fe20007ffe0ff */
[----:B------:R-:W-:Y:S01]  /*28a0*/  IMAD R143, R130, c[0x0][0x23c], RZ ;  /* 0x00008f00828f7a24 */ /* 0x000fe200078e02ff */
[----:B------:R-:W-:Y:S01]  /*28b0*/  LEA.HI.X.SX32 R89, R247, R3, 0x1, P0 ;  /* 0x00000003f7597211 */ /* 0x000fe200000f0eff */
[----:B------:R-:W-:Y:S01]  /*28c0*/  IMAD.WIDE.U32 R4, R88, c[0x0][0x238], R228 ;  /* 0x00008e0058047a25 */ /* 0x000fe200078e00e4 */
[----:B------:R-:W-:Y:S02]  /*28d0*/  SEL R13, R16, RZ, !P6 ;  /* 0x000000ff100d7207 */ /* 0x000fe40007000000 */
[----:B------:R-:W-:Y:S01]  /*28e0*/  LOP3.LUT R26, R14, 0xffff, RZ, 0xc0, !PT ;  /* 0x0000ffff0e1a7812 */ /* 0x000fe200078ec0ff */
[----:B------:R-:W-:Y:S01]  /*28f0*/  IMAD R3, R89, c[0x0][0x238], RZ ;  /* 0x00008e0059037a24 */ /* 0x000fe200078e02ff */
[----:B------:R-:W-:Y:S01]  /*2900*/  SEL R14, R17, RZ, !P6 ;  /* 0x000000ff110e7207 */ /* 0x000fe20007000000 */
[----:B------:R-:W-:Y:S01]  /*2910*/  IMAD R0, R13, c[0x0][0x248], RZ ;  /* 0x000092000d007a24 */ /* 0x000fe200078e02ff */
[----:B------:R-:W-:Y:S01]  /*2920*/  ISETP.NE.U32.AND P4, PT, RZ, c[0x0][0x340], PT ;  /* 0x0000d000ff007a0c */ /* 0x000fe20003f85070 */
[----:B------:R-:W-:Y:S01]  /*2930*/  IMAD R3, R88, c[0x0][0x23c], R3 ;  /* 0x00008f0058037a24 */ /* 0x000fe200078e0203 */
[----:B------:R-:W-:Y:S01]  /*2940*/  LOP3.LUT R241, R241, 0xfffffffb, RZ, 0xc0, !PT ;  /* 0xfffffffbf1f17812 */ /* 0x000fe200078ec0ff */
[----:B------:R-:W-:Y:S01]  /*2950*/  IMAD R6, R14, c[0x0][0x24c], R0 ;  /* 0x000093000e067a24 */ /* 0x000fe200078e0200 */
[----:B------:R-:W-:Y:S01]  /*2960*/  ISETP.NE.AND.EX P4, PT, RZ, c[0x0][0x344], PT, P4 ;  /* 0x0000d100ff007a0c */ /* 0x000fe20003f85340 */
[----:B------:R-:W-:Y:S01]  /*2970*/  IMAD.IADD R5, R5, 0x1, R3 ;  /* 0x0000000105057824 */ /* 0x000fe200078e0203 */
[----:B------:R-:W-:Y:S01]  /*2980*/  ISETP.GE.AND P6, PT, R238, c[0x0][0x1d4], PT ;  /* 0x00007500ee007a0c */ /* 0x000fe20003fc6270 */
[----:B------:R-:W-:Y:S01]  /*2990*/  IMAD R3, R33, -0x30, R2 ;  /* 0xffffffd021037824 */ /* 0x000fe200078e0202 */
[----:B------:R-:W-:Y:S01]  /*29a0*/  ISETP.GE.AND P5, PT, R230, c[0x0][0x1d4], PT ;  /* 0x00007500e6007a0c */ /* 0x000fe20003fa6270 */
[----:B------:R-:W-:-:S03]  /*29b0*/  IMAD.WIDE.U32 R4, R26, c[0x0][0x240], R4 ;  /* 0x000090001a047a25 */ /* 0x000fc600078e0004 */
[----:B------:R-:W-:Y:S01]  /*29c0*/  IMNMX R3, R3, 0x30, PT ;  /* 0x0000003003037817 */ /* 0x000fe20003800200 */
[----:B------:R-:W-:-:S04]  /*29d0*/  IMAD.WIDE.U32 R134, R130, c[0x0][0x238], RZ ;  /* 0x00008e0082867a25 */ /* 0x000fc800078e00ff */
[----:B------:R-:W-:Y:S02]  /*29e0*/  IMAD.IADD R0, R3, 0x1, -R247 ;  /* 0x0000000103007824 */ /* 0x000fe400078e0af7 */
[----:B------:R-:W-:Y:S02]  /*29f0*/  IMAD R5, R26, c[0x0][0x244], R5 ;  /* 0x000091001a057a24 */ /* 0x000fe400078e0205 */
[----:B------:R-:W-:Y:S01]  /*2a00*/  IMAD.IADD R143, R135, 0x1, R143 ;  /* 0x00000001878f7824 */ /* 0x000fe200078e028f */
[----:B------:R-:W-:Y:S01]  /*2a10*/  ISETP.GE.AND P1, PT, R0, 0x1, PT ;  /* 0x000000010000780c */ /* 0x000fe20003f26270 */
[----:B------:R-:W-:Y:S01]  /*2a20*/  IMAD.WIDE.U32 R92, R14, c[0x0][0x248], R4 ;  /* 0x000092000e5c7a25 */ /* 0x000fe200078e0004 */
[----:B------:R-:W-:Y:S02]  /*2a30*/  SHF.R.S32.HI R4, RZ, 0x1f, R33 ;  /* 0x0000001fff047819 */ /* 0x000fe40000011421 */
[----:B------:R-:W-:Y:S01]  /*2a40*/  ISETP.GT.AND P0, PT, R0, 0x20, PT ;  /* 0x000000200000780c */ /* 0x000fe20003f04270 */
[----:B------:R-:W-:-:S02]  /*2a50*/  IMAD R3, R143, R33, RZ ;  /* 0x000000218f037224 */ /* 0x000fc400078e02ff */
[----:B------:R-:W-:Y:S02]  /*2a60*/  IMAD.IADD R91, R93, 0x1, R6 ;  /* 0x000000015d5b7824 */ /* 0x000fe400078e0206 */
[----:B------:R-:W-:Y:S02]  /*2a70*/  IMAD.MOV.U32 R90, RZ, RZ, R92 ;  /* 0x000000ffff5a7224 */ /* 0x000fe400078e005c */
[-C--:B------:R-:W-:Y:S02]  /*2a80*/  IMAD R3, R4, R134.reuse, R3 ;  /* 0x0000008604037224 */ /* 0x080fe400078e0203 */
[----:B------:R-:W-:-:S04]  /*2a90*/  IMAD.WIDE.U32 R4, R33, R134, R90 ;  /* 0x0000008621047225 */ /* 0x000fc800078e005a */
[----:B------:R-:W-:Y:S01]  /*2aa0*/  IMAD.IADD R0, R5, 0x1, R3 ;  /* 0x0000000105007824 */ /* 0x000fe200078e0203 */
[----:B------:R-:W-:Y:S01]  /*2ab0*/  @P1 LEA R8, P2, R4, c[0x0][0x220], 0x1 ;  /* 0x0000880004081a11 */ /* 0x000fe200078408ff */
[----:B------:R-:W-:Y:S02]  /*2ac0*/  IMAD.MOV.U32 R6, RZ, RZ, 0x5 ;  /* 0x00000005ff067424 */ /* 0x000fe400078e00ff */
[----:B------:R-:W-:Y:S01]  /*2ad0*/  IMAD.SHL.U32 R144, R142, 0x20, RZ ;  /* 0x000000208e907824 */ /* 0x000fe200078e00ff */
[----:B------:R-:W-:Y:S02]  /*2ae0*/  @P1 LEA.HI.X R9, R4, c[0x0][0x224], R0, 0x1, P2 ;  /* 0x0000890004091a11 */ /* 0x000fe400010f0c00 */
[----:B------:R-:W-:Y:S02]  /*2af0*/  ISETP.GE.AND P2, PT, R228, c[0x0][0x1d4], PT ;  /* 0x00007500e4007a0c */ /* 0x000fe40003f46270 */
[----:B------:R-:W-:Y:S02]  /*2b00*/  SHF.L.U64.HI R142, R142, R6, c[0x0][0x23c] ;  /* 0x00008f008e8e7619 */ /* 0x000fe40000010206 */
[----:B------:R-:W-:-:S05]  /*2b10*/  @P0 IADD3 R3, P3, R144, R4, RZ ;  /* 0x0000000490030210 */ /* 0x000fca0007f7e0ff */
[----:B------:R-:W-:-:S04]  /*2b20*/  @P0 IMAD.X R0, R0, 0x1, R142, P3 ;  /* 0x0000000100000824 */ /* 0x000fc800018e068e */
[----:B------:R-:W-:Y:S02]  /*2b30*/  @P2 LOP3.LUT R241, R241, 0x4, RZ, 0xfc, !PT ;  /* 0x00000004f1f12812 */ /* 0x000fe400078efcff */
[----:B------:R-:W-:Y:S02]  /*2b40*/  @P0 LEA R4, P2, R3, c[0x0][0x220], 0x1 ;  /* 0x0000880003040a11 */ /* 0x000fe400078408ff */
[----:B------:R-:W-:Y:S02]  /*2b50*/  LOP3.LUT P3, RZ, R241, 0x4, RZ, 0xc0, !PT ;  /* 0x00000004f1ff7812 */ /* 0x000fe4000786c0ff */
[----:B------:R-:W-:Y:S01]  /*2b60*/  @P0 LEA.HI.X R5, R3, c[0x0][0x224], R0, 0x1, P2 ;  /* 0x0000890003050a11 */ /* 0x000fe200010f0c00 */
[C---:B------:R-:W-:Y:S01]  /*2b70*/  @P1 IMAD.SHL.U32 R3, R248.reuse, 0x2, RZ ;  /* 0x00000002f8031824 */ /* 0x040fe200078e00ff */
[----:B------:R-:W-:Y:S01]  /*2b80*/  @P4 IADD3 R10, P2, R19, c[0x0][0x340], RZ ;  /* 0x0000d000130a4a10 */ /* 0x000fe20007f5e0ff */
[----:B------:R-:W-:Y:S01]  /*2b90*/  @P0 IMAD.SHL.U32 R0, R248, 0x2, RZ ;  /* 0x00000002f8000824 */ /* 0x000fe200078e00ff */
[----:B------:R-:W-:-:S02]  /*2ba0*/  LOP3.LUT R241, R241, 0xfffffffd, RZ, 0xc0, !PT ;  /* 0xfffffffdf1f17812 */ /* 0x000fc400078ec0ff */
[----:B------:R-:W-:Y:S02]  /*2bb0*/  @P4 IADD3.X R11, R18, c[0x0][0x344], RZ, P2, !PT ;  /* 0x0000d100120b4a10 */ /* 0x000fe400017fe4ff */
[----:B------:R-:W-:-:S03]  /*2bc0*/  @P6 LOP3.LUT R241, R241, 0x2, RZ, 0xfc, !PT ;  /* 0x00000002f1f16812 */ /* 0x000fc600078efcff */
[----:B------:R-:W2:Y:S01]  /*2bd0*/  @P4 LDG.E R6, [R10.64] ;  /* 0x000000080a064981 */ /* 0x000ea2000c1e1900 */
[----:B------:R-:W-:-:S03]  /*2be0*/  LOP3.LUT R241, R241, 0xfffffffe, RZ, 0xc0, !PT ;  /* 0xfffffffef1f17812 */ /* 0x000fc600078ec0ff */
[----:B------:R-:W-:Y:S01]  /*2bf0*/  @!PT LDS RZ, [RZ] ;  /* 0x00000000fffff984 */ /* 0x000fe20000000800 */
[----:B------:R-:W-:Y:S01]  /*2c00*/  @!PT LDS RZ, [RZ] ;  /* 0x00000000fffff984 */ /* 0x000fe20000000800 */
[----:B------:R-:W-:Y:S01]  /*2c10*/  @!PT LDS RZ, [RZ] ;  /* 0x00000000fffff984 */ /* 0x000fe20000000800 */
[----:B------:R1:W-:Y:S01]  /*2c20*/  @P1 LDGSTS.E.BYPASS.LTC128B.128 [R3+0x3c80], [R8.64], !P3 ;  /* 0x03c8000008031fae */ /* 0x0003e2000d901d48 */
[C---:B------:R-:W-:Y:S02]  /*2c30*/  IADD3 R28, R104.reuse, 0x20, RZ ;  /* 0x00000020681c7810 */ /* 0x040fe40007ffe0ff */
[----:B------:R-:W-:Y:S01]  /*2c40*/  IADD3 R29, R104, 0x10, RZ ;  /* 0x00000010681d7810 */ /* 0x000fe20007ffe0ff */
[----:B------:R1:W-:Y:S01]  /*2c50*/  @P1 LDGSTS.E.BYPASS.LTC128B.128 [R3+0x4880], [R8.64+0x40], !P6 ;  /* 0x0488004008031fae */ /* 0x0003e2000f101d48 */
[----:B------:R-:W-:-:S03]  /*2c60*/  @P5 LOP3.LUT R241, R241, 0x1, RZ, 0xfc, !PT ;  /* 0x00000001f1f15812 */ /* 0x000fc600078efcff */
[----:B------:R1:W-:Y:S04]  /*2c70*/  @P1 LDGSTS.E.BYPASS.LTC128B.128 [R3+0x5480], [R8.64+0x80], !P5 ;  /* 0x0548008008031fae */ /* 0x0003e8000e901d48 */
[----:B------:R3:W-:Y:S04]  /*2c80*/  @P0 LDGSTS.E.BYPASS.LTC128B.128 [R0+0x4480], [R4.64], !P3 ;  /* 0x0448000004000fae */ /* 0x0007e8000d901d48 */
[----:B------:R3:W-:Y:S04]  /*2c90*/  @P0 LDGSTS.E.BYPASS.LTC128B.128 [R0+0x5080], [R4.64+0x40], !P6 ;  /* 0x0508004004000fae */ /* 0x0007e8000f101d48 */
[----:B------:R3:W-:Y:S01]  /*2ca0*/  @P0 LDGSTS.E.BYPASS.LTC128B.128 [R0+0x5c80], [R4.64+0x80], !P5 ;  /* 0x05c8008004000fae */ /* 0x0007e2000e901d48 */
[----:B------:R-:W-:-:S03]  /*2cb0*/  ISETP.GE.AND P1, PT, R104, c[0x0][0x27c], PT ;  /* 0x00009f0068007a0c */ /* 0x000fc60003f26270 */
[----:B------:R-:W0:Y:S01]  /*2cc0*/  LDGDEPBAR ;  /* 0x00000000000079af */ /* 0x000e220000000000 */
[----:B------:R-:W-:Y:S01]  /*2cd0*/  WARPSYNC 0xffffffff ;  /* 0xffffffff00007948 */ /* 0x000fe20003800000 */
[----:B------:R-:W-:Y:S02]  /*2ce0*/  SHF.R.S32.HI R115, RZ, 0x1f, R114 ;  /* 0x0000001fff737819 */ /* 0x000fe40000011472 */
[----:B------:R-:W-:Y:S02]  /*2cf0*/  ISETP.GE.AND P3, PT, R28, c[0x0][0x27c], PT ;  /* 0x00009f001c007a0c */ /* 0x000fe40003f66270 */
[----:B------:R-:W-:Y:S02]  /*2d00*/  ISETP.GE.AND P2, PT, R29, c[0x0][0x27c], PT ;  /* 0x00009f001d007a0c */ /* 0x000fe40003f46270 */
[----:B-----5:R-:W-:Y:S02]  /*2d10*/  SHF.R.S32.HI R20, RZ, 0x1f, R129 ;  /* 0x0000001fff147819 */ /* 0x020fe40000011481 */
[----:B-1----:R-:W-:Y:S01]  /*2d20*/  SHF.R.S32.HI R3, RZ, 0x1f, R112 ;  /* 0x0000001fff037819 */ /* 0x002fe20000011470 */
[----:B---3--:R-:W-:-:S04]  /*2d30*/  IMAD.MOV.U32 R0, RZ, RZ, c[0x0][0x27c] ;  /* 0x00009f00ff007624 */ /* 0x008fc800078e00ff */
[----:B------:R-:W-:Y:S01]  /*2d40*/  IMAD.SHL.U32 R64, R0, 0x2, RZ ;  /* 0x0000000200407824 */ /* 0x000fe200078e00ff */
[----:B--2---:R-:W-:Y:S01]  /*2d50*/  @P4 SHF.R.S32.HI R19, RZ, 0x1f, R6 ;  /* 0x0000001fff134819 */ /* 0x004fe20000011406 */
[----:B------:R-:W-:Y:S02]  /*2d60*/  @!P4 IMAD.MOV.U32 R6, RZ, RZ, R17 ;  /* 0x000000ffff06c224 */ /* 0x000fe400078e0011 */
[----:B------:R-:W-:Y:S02]  /*2d70*/  @!P4 IMAD.MOV.U32 R19, RZ, RZ, R16 ;  /* 0x000000ffff13c224 */ /* 0x000fe400078e0010 */
[----:B------:R-:W2:Y:S04]  /*2d80*/  LDL R23, [R1+0x4] ;  /* 0x0000040001177983 */ /* 0x000ea80000100800 */
[----:B------:R-:W3:Y:S01]  /*2d90*/  LDL R27, [R1+0x8] ;  /* 0x00000800011b7983 */ /* 0x000ee20000100800 */
[----:B------:R-:W-:Y:S01]  /*2da0*/  IMAD.WIDE.U32 R4, R26, c[0x0][0x260], R228 ;  /* 0x000098001a047a25 */ /* 0x000fe200078e00e4 */
[----:B------:R-:W-:Y:S01]  /*2db0*/  MOV R146, c[0x0][0x2b8] ;  /* 0x0000ae0000927a02 */ /* 0x000fe20000000f00 */
[----:B------:R-:W-:Y:S01]  /*2dc0*/  ULDC.U8 UR5, c[0x0][0x298] ;  /* 0x0000a60000057ab9 */ /* 0x000fe20000000000 */
[----:B------:R-:W-:Y:S01]  /*2dd0*/  MOV R145, c[0x0][0x27c] ;  /* 0x00009f0000917a02 */ /* 0x000fe20000000f00 */
[----:B------:R-:W-:Y:S01]  /*2de0*/  IMAD R8, R3, c[0x0][0x280], RZ ;  /* 0x0000a00003087a24 */ /* 0x000fe200078e02ff */
[----:B------:R-:W-:Y:S01]  /*2df0*/  ISETP.NE.AND P4, PT, R146, 0x1, PT ;  /* 0x000000019200780c */ /* 0x000fe20003f85270 */
[----:B------:R-:W-:Y:S01]  /*2e00*/  IMAD R5, R26, c[0x0][0x264], R5 ;  /* 0x000099001a057a24 */ /* 0x000fe200078e0205 */
[----:B------:R-:W-:Y:S01]  /*2e10*/  ISETP.GE.AND P0, PT, R145, 0x1, PT ;  /* 0x000000019100780c */ /* 0x000fe20003f06270 */
[----:B------:R-:W-:Y:S01]  /*2e20*/  IMAD R0, R13, c[0x0][0x268], RZ ;  /* 0x00009a000d007a24 */ /* 0x000fe200078e02ff */
[----:B------:R-:W-:Y:S01]  /*2e30*/  LOP3.LUT R241, R241, 0xffffffef, RZ, 0xc0, !PT ;  /* 0xffffffeff1f17812 */ /* 0x000fe200078ec0ff */
[----:B------:R-:W-:-:S02]  /*2e40*/  IMAD R10, R3, c[0x0][0x290], RZ ;  /* 0x0000a400030a7a24 */ /* 0x000fc400078e02ff */
[C---:B------:R-:W-:Y:S01]  /*2e50*/  IMAD R3, R112.reuse, c[0x0][0x284], R8 ;  /* 0x0000a10070037a24 */ /* 0x040fe200078e0208 */
[----:B------:R-:W-:Y:S01]  /*2e60*/  LOP3.LUT R241, R241, 0xfffffff7, RZ, 0xc0, !PT ;  /* 0xfffffff7f1f17812 */ /* 0x000fe200078ec0ff */
[----:B------:R-:W-:-:S04]  /*2e70*/  IMAD.WIDE.U32 R8, R112, c[0x0][0x280], R114 ;  /* 0x0000a00070087a25 */ /* 0x000fc800078e0072 */
[----:B------:R-:W-:Y:S01]  /*2e80*/  IMAD.WIDE.U32 R82, R14, c[0x0][0x268], R4 ;  /* 0x00009a000e527a25 */ /* 0x000fe200078e0004 */
[----:B------:R-:W-:-:S03]  /*2e90*/  @P4 LOP3.LUT R241, R241, 0x8, RZ, 0xfc, !PT ;  /* 0x00000008f1f14812 */ /* 0x000fc600078efcff */
[----:B------:R-:W-:Y:S01]  /*2ea0*/  IMAD R25, R14, c[0x0][0x26c], R0 ;  /* 0x00009b000e197a24 */ /* 0x000fe200078e0200 */
[----:B------:R-:W-:Y:S01]  /*2eb0*/  SEL R0, RZ, c[0x0][0x27c], !P1 ;  /* 0x00009f00ff007a07 */ /* 0x000fe20004800000 */
[----:B------:R-:W-:Y:S01]  /*2ec0*/  IMAD.WIDE.U32 R4, R112, c[0x0][0x290], R114 ;  /* 0x0000a40070047a25 */ /* 0x000fe200078e0072 */
[----:B------:R-:W-:Y:S02]  /*2ed0*/  @P0 LOP3.LUT R241, R241, 0x10, RZ, 0xfc, !PT ;  /* 0x00000010f1f10812 */ /* 0x000fe400078efcff */
[----:B------:R-:W-:Y:S01]  /*2ee0*/  IADD3 R0, R104, R0, RZ ;  /* 0x0000000068007210 */ /* 0x000fe20007ffe0ff */
[C---:B------:R-:W-:Y:S01]  /*2ef0*/  IMAD R18, R112.reuse, c[0x0][0x294], R10 ;  /* 0x0000a50070127a24 */ /* 0x040fe200078e020a */
[----:B------:R-:W-:Y:S01]  /*2f00*/  IADD3 R81, R83, R25, RZ ;  /* 0x0000001953517210 */ /* 0x000fe20007ffe0ff */
[----:B------:R-:W-:Y:S01]  /*2f10*/  IMAD.MOV.U32 R14, RZ, RZ, R8 ;  /* 0x000000ffff0e7224 */ /* 0x000fe200078e0008 */
[----:B------:R-:W-:Y:S01]  /*2f20*/  SEL R8, RZ, c[0x0][0x27c], !P2 ;  /* 0x00009f00ff087a07 */ /* 0x000fe20005000000 */
[----:B------:R-:W-:Y:S01]  /*2f30*/  IMAD.WIDE.U32 R10, R112, c[0x0][0x280], R104 ;  /* 0x0000a000700a7a25 */ /* 0x000fe200078e0068 */
[----:B------:R-:W-:-:S02]  /*2f40*/  IADD3 R13, R5, R18, RZ ;  /* 0x00000012050d7210 */ /* 0x000fc40007ffe0ff */
[----:B------:R-:W-:Y:S01]  /*2f50*/  SEL R5, RZ, c[0x0][0x27c], !P3 ;  /* 0x00009f00ff057a07 */ /* 0x000fe20005800000 */
[----:B------:R-:W-:Y:S01]  /*2f60*/  IMAD.IADD R127, R12, 0x1, R15 ;  /* 0x000000010c7f7824 */ /* 0x000fe200078e020f */
[----:B------:R-:W-:Y:S01]  /*2f70*/  MOV R12, R4 ;  /* 0x00000004000c7202 */ /* 0x000fe20000000f00 */
[----:B------:R-:W-:Y:S01]  /*2f80*/  IMAD.IADD R15, R9, 0x1, R3 ;  /* 0x00000001090f7824 */ /* 0x000fe200078e0203 */
[----:B------:R-:W-:Y:S01]  /*2f90*/  SHF.R.S32.HI R4, RZ, 0x1f, R0 ;  /* 0x0000001fff047819 */ /* 0x000fe20000011400 */
[----:B------:R-:W-:Y:S02]  /*2fa0*/  IMAD.IADD R11, R3, 0x1, R11 ;  /* 0x00000001030b7824 */ /* 0x000fe400078e020b */
[----:B------:R-:W-:Y:S01]  /*2fb0*/  IMAD.IADD R3, R29, 0x1, R8 ;  /* 0x000000011d037824 */ /* 0x000fe200078e0208 */
[----:B------:R-:W-:Y:S01]  /*2fc0*/  IADD3 R8, R28, R5, RZ ;  /* 0x000000051c087210 */ /* 0x000fe20007ffe0ff */
[----:B------:R-:W-:Y:S01]  /*2fd0*/  IMAD.WIDE.U32 R16, R112, c[0x0][0x290], R104 ;  /* 0x0000a40070107a25 */ /* 0x000fe200078e0068 */
[----:B------:R-:W-:-:S02]  /*2fe0*/  LEA.HI R5, R4, R0, RZ, 0x3 ;  /* 0x0000000004057211 */ /* 0x000fc400078f18ff */
[----:B------:R-:W-:Y:S01]  /*2ff0*/  SHF.R.S32.HI R9, RZ, 0x1f, R3 ;  /* 0x0000001fff097819 */ /* 0x000fe20000011403 */
[----:B------:R-:W-:Y:S01]  /*3000*/  IMAD R140, R130, c[0x0][0x284], RZ ;  /* 0x0000a100828c7a24 */ /* 0x000fe200078e02ff */
[----:B------:R-:W-:Y:S01]  /*3010*/  LEA.HI R22, R4, R0, RZ, 0x5 ;  /* 0x0000000004167211 */ /* 0x000fe200078f28ff */
[C---:B------:R-:W-:Y:S01]  /*3020*/  IMAD R141, R130.reuse, c[0x0][0x294], RZ ;  /* 0x0000a500828d7a24 */ /* 0x040fe200078e02ff */
[----:B------:R-:W-:Y:S01]  /*3030*/  SHF.R.S32.HI R0, RZ, 0x1f, R8 ;  /* 0x0000001fff007819 */ /* 0x000fe20000011408 */
[----:B------:R-:W-:Y:S01]  /*3040*/  IMAD.WIDE.U32 R132, R130, c[0x0][0x280], RZ ;  /* 0x0000a00082847a25 */ /* 0x000fe200078e00ff */
[CC--:B------:R-:W-:Y:S02]  /*3050*/  LEA.HI R4, R9.reuse, R3.reuse, RZ, 0x3 ;  /* 0x0000000309047211 */ /* 0x0c0fe400078f18ff */
[----:B------:R-:W-:Y:S01]  /*3060*/  LEA.HI R21, R9, R3, RZ, 0x5 ;  /* 0x0000000309157211 */ /* 0x000fe200078f28ff */
[----:B------:R-:W-:Y:S01]  /*3070*/  IMAD.IADD R9, R18, 0x1, R17 ;  /* 0x0000000112097824 */ /* 0x000fe200078e0211 */
[-C--:B------:R-:W-:Y:S01]  /*3080*/  LEA.HI R3, R0, R8.reuse, RZ, 0x3 ;  /* 0x0000000800037211 */ /* 0x080fe200078f18ff */
[----:B------:R-:W-:Y:S01]  /*3090*/  IMAD.WIDE.U32 R108, R6, c[0x0][0x2b0], RZ ;  /* 0x0000ac00066c7a25 */ /* 0x000fe200078e00ff */
[----:B------:R-:W-:-:S02]  /*30a0*/  LEA.HI R0, R0, R8, RZ, 0x5 ;  /* 0x0000000800007211 */ /* 0x000fc400078f28ff */
[----:B------:R-:W-:Y:S01]  /*30b0*/  SHF.R.S32.HI R22, RZ, 0x5, R22 ;  /* 0x00000005ff167819 */ /* 0x000fe20000011416 */
[----:B------:R-:W-:Y:S01]  /*30c0*/  IMAD.WIDE.U32 R130, R130, c[0x0][0x290], RZ ;  /* 0x0000a40082827a25 */ /* 0x000fe200078e00ff */
[----:B------:R-:W-:Y:S02]  /*30d0*/  SHF.R.S32.HI R18, RZ, 0x5, R21 ;  /* 0x00000005ff127819 */ /* 0x000fe40000011415 */
[----:B------:R-:W-:Y:S01]  /*30e0*/  SHF.R.S32.HI R0, RZ, 0x5, R0 ;  /* 0x00000005ff007819 */ /* 0x000fe20000011400 */
[--C-:B------:R-:W-:Y:S01]  /*30f0*/  IMAD R24, R22, 0x600, R7.reuse ;  /* 0x0000060016187824 */ /* 0x100fe200078e0207 */
[----:B------:R-:W-:Y:S01]  /*3100*/  LOP3.LUT R86, R5, 0xfffffff8, RZ, 0xc0, !PT ;  /* 0xfffffff805567812 */ /* 0x000fe200078ec0ff */
[----:B------:R-:W-:Y:S01]  /*3110*/  IMAD R21, R18, 0x600, R7 ;  /* 0x0000060012157824 */ /* 0x000fe200078e0207 */
[----:B------:R-:W-:Y:S01]  /*3120*/  LOP3.LUT R85, R4, 0xfffffff8, RZ, 0xc0, !PT ;  /* 0xfffffff804557812 */ /* 0x000fe200078ec0ff */
[----:B------:R-:W-:Y:S01]  /*3130*/  IMAD.WIDE.U32 R96, R129, c[0x0][0x280], R10 ;  /* 0x0000a00081607a25 */ /* 0x000fe200078e000a */
[----:B------:R-:W-:-:S02]  /*3140*/  LOP3.LUT R84, R3, 0xfffffff8, RZ, 0xc0, !PT ;  /* 0xfffffff803547812 */ /* 0x000fc400078ec0ff */
[----:B------:R-:W-:Y:S01]  /*3150*/  IADD3 R141, R131, R141, RZ ;  /* 0x0000008d838d7210 */ /* 0x000fe20007ffe0ff */
[C---:B------:R-:W-:Y:S01]  /*3160*/  IMAD.WIDE.U32 R106, R26.reuse, c[0x0][0x1e8], RZ ;  /* 0x00007a001a6a7a25 */ /* 0x040fe200078e00ff */
[----:B------:R-:W-:Y:S02]  /*3170*/  SHF.R.S32.HI R62, RZ, 0x3, R5 ;  /* 0x00000003ff3e7819 */ /* 0x000fe40000011405 */
[----:B------:R-:W-:Y:S01]  /*3180*/  SHF.R.S32.HI R61, RZ, 0x3, R4 ;  /* 0x00000003ff3d7819 */ /* 0x000fe20000011404 */
[----:B------:R-:W-:Y:S01]  /*3190*/  IMAD.WIDE.U32 R102, R26, c[0x0][0x210], RZ ;  /* 0x000084001a667a25 */ /* 0x000fe200078e00ff */
[----:B------:R-:W-:Y:S02]  /*31a0*/  SHF.R.S32.HI R60, RZ, 0x3, R3 ;  /* 0x00000003ff3c7819 */ /* 0x000fe40000011403 */
[----:B------:R-:W-:Y:S01]  /*31b0*/  SHF.R.S32.HI R120, RZ, 0x1f, R86 ;  /* 0x0000001fff787819 */ /* 0x000fe20000011456 */
[----:B------:R-:W-:Y:S01]  /*31c0*/  IMAD.WIDE.U32 R100, R129, c[0x0][0x280], R14 ;  /* 0x0000a00081647a25 */ /* 0x000fe200078e000e */
[----:B------:R-:W-:-:S02]  /*31d0*/  SHF.R.S32.HI R119, RZ, 0x1f, R85 ;  /* 0x0000001fff777819 */ /* 0x000fc40000011455 */
[----:B------:R-:W-:Y:S01]  /*31e0*/  SHF.R.S32.HI R118, RZ, 0x1f, R84 ;  /* 0x0000001fff767819 */ /* 0x000fe20000011454 */
[----:B------:R-:W-:-:S04]  /*31f0*/  IMAD.WIDE.U32 R98, R129, c[0x0][0x290], R12 ;  /* 0x0000a40081627a25 */ /* 0x000fc800078e000c */
[----:B------:R-:W-:Y:S02]  /*3200*/  IMAD.IADD R140, R133, 0x1, R140 ;  /* 0x00000001858c7824 */ /* 0x000fe400078e028c */
[C---:B------:R-:W-:Y:S02]  /*3210*/  IMAD R126, R26.reuse, c[0x0][0x1ec], R107 ;  /* 0x00007b001a7e7a24 */ /* 0x040fe400078e026b */
[----:B------:R-:W-:Y:S01]  /*3220*/  IMAD R125, R26, c[0x0][0x214], R103 ;  /* 0x000085001a7d7a24 */ /* 0x000fe200078e0267 */
[C---:B--2---:R-:W-:Y:S02]  /*3230*/  LOP3.LUT R17, R23.reuse, 0x18, R5, 0xf8, !PT ;  /* 0x0000001817117812 */ /* 0x044fe400078ef805 */
[C---:B------:R-:W-:Y:S02]  /*3240*/  LOP3.LUT R8, R23.reuse, 0x18, R4, 0xf8, !PT ;  /* 0x0000001817087812 */ /* 0x040fe400078ef804 */
[----:B------:R-:W-:Y:S02]  /*3250*/  LOP3.LUT R23, R23, 0x18, R3, 0xf8, !PT ;  /* 0x0000001817177812 */ /* 0x000fe400078ef803 */
[-C--:B---3--:R-:W-:Y:S01]  /*3260*/  LOP3.LUT R22, R17, R27.reuse, RZ, 0x3c, !PT ;  /* 0x0000001b11167212 */ /* 0x088fe200078e3cff */
[----:B------:R-:W-:Y:S01]  /*3270*/  IMAD R17, R0, 0x600, R7 ;  /* 0x0000060000117824 */ /* 0x000fe200078e0207 */
[----:B------:R-:W-:-:S02]  /*3280*/  LOP3.LUT R18, R8, R27, RZ, 0x3c, !PT ;  /* 0x0000001b08127212 */ /* 0x000fc400078e3cff */
[----:B------:R-:W-:Y:S01]  /*3290*/  LOP3.LUT R0, R23, R27, RZ, 0x3c, !PT ;  /* 0x0000001b17007212 */ /* 0x000fe200078e3cff */
[----:B------:R-:W-:Y:S01]  /*32a0*/  IMAD.IADD R23, R24, 0x1, R22 ;  /* 0x0000000118177824 */ /* 0x000fe200078e0216 */
[----:B------:R-:W-:Y:S01]  /*32b0*/  IADD3 R22, R21, R18, RZ ;  /* 0x0000001215167210 */ /* 0x000fe20007ffe0ff */
[----:B------:R-:W-:Y:S01]  /*32c0*/  IMAD R18, R20, c[0x0][0x290], RZ ;  /* 0x0000a40014127a24 */ /* 0x000fe200078e02ff */
[----:B------:R-:W-:Y:S01]  /*32d0*/  MOV R8, R16 ;  /* 0x0000001000087202 */ /* 0x000fe20000000f00 */
[----:B------:R-:W-:Y:S01]  /*32e0*/  IMAD.IADD R21, R17, 0x1, R0 ;  /* 0x0000000111157824 */ /* 0x000fe200078e0200 */
[----:B------:R-:W-:Y:S01]  /*32f0*/  SHF.L.U32 R111, R22, 0x1, RZ ;  /* 0x00000001166f7819 */ /* 0x000fe200000006ff */
[----:B------:R-:W-:Y:S02]  /*3300*/  IMAD R0, R19, c[0x0][0x2b0], RZ ;  /* 0x0000ac0013007a24 */ /* 0x000fe400078e02ff */
[----:B------:R-:W-:Y:S02]  /*3310*/  IMAD R16, R20, c[0x0][0x280], RZ ;  /* 0x0000a00014107a24 */ /* 0x000fe400078e02ff */
[----:B------:R-:W-:Y:S01]  /*3320*/  IMAD R17, R6, c[0x0][0x2b4], R0 ;  /* 0x0000ad0006117a24 */ /* 0x000fe200078e0200 */
[----:B------:R-:W-:Y:S01]  /*3330*/  LEA R0, R168, R112, 0x6 ;  /* 0x00000070a8007211 */ /* 0x000fe200078e30ff */
[----:B------:R-:W-:-:S02]  /*3340*/  IMAD R16, R129, c[0x0][0x284], R16 ;  /* 0x0000a10081107a24 */ /* 0x000fc400078e0210 */
[C---:B------:R-:W-:Y:S02]  /*3350*/  IMAD R6, R129.reuse, c[0x0][0x294], R18 ;  /* 0x0000a50081067a24 */ /* 0x040fe400078e0212 */
[----:B------:R-:W-:Y:S01]  /*3360*/  IMAD.WIDE.U32 R94, R129, c[0x0][0x290], R8 ;  /* 0x0000a400815e7a25 */ /* 0x000fe200078e0008 */
[----:B------:R-:W-:-:S03]  /*3370*/  IADD3 R121, R16, R97, RZ ;  /* 0x0000006110797210 */ /* 0x000fc60007ffe0ff */
[----:B------:R-:W-:Y:S01]  /*3380*/  IMAD.IADD R124, R109, 0x1, R17 ;  /* 0x000000016d7c7824 */ /* 0x000fe200078e0211 */
[----:B------:R-:W-:Y:S01]  /*3390*/  IADD3 R117, R6, R95, RZ ;  /* 0x0000005f06757210 */ /* 0x000fe20007ffe0ff */
[----:B------:R-:W-:Y:S02]  /*33a0*/  IMAD.IADD R123, R101, 0x1, R16 ;  /* 0x00000001657b7824 */ /* 0x000fe400078e0210 */
[----:B------:R-:W-:Y:S02]  /*33b0*/  IMAD.IADD R122, R99, 0x1, R6 ;  /* 0x00000001637a7824 */ /* 0x000fe400078e0206 */
[----:B------:R-:W-:Y:S02]  /*33c0*/  IMAD.SHL.U32 R116, R23, 0x2, RZ ;  /* 0x0000000217747824 */ /* 0x000fe400078e00ff */
[----:B------:R-:W-:Y:S01]  /*33d0*/  IMAD.SHL.U32 R110, R21, 0x2, RZ ;  /* 0x00000002156e7824 */ /* 0x000fe200078e00ff */
[----:B------:R-:W-:Y:S06]  /*33e0*/  BAR.SYNC.DEFER_BLOCKING 0x0 ;  /* 0x0000000000007b1d */ /* 0x000fec0000010000 */
.L_x_239:
[----:B-1----:R-:W-:Y:S01]  /*33f0*/  IMAD R3, R33, 0x30, R0 ;  /* 0x0000003021037824 */ /* 0x002fe200078e0200 */
[----:B------:R-:W-:Y:S01]  /*3400*/  ISETP.NE.AND P4, PT, R146, 0x1, PT ;  /* 0x000000019200780c */ /* 0x000fe20003f85270 */
[----:B------:R-:W-:Y:S01]  /*3410*/  IMAD.MOV.U32 R77, RZ, RZ, RZ ;  /* 0x000000ffff4d7224 */ /* 0x000fe200078e00ff */
[----:B------:R-:W-:Y:S04]  /*3420*/  DEPBAR.LE SB0, 0x0 ;  /* 0x000080000000791a */ /* 0x000fe80000000000 */
[----:B--2---:R-:W-:Y:S01]  /*3430*/  IMAD.IADD R4, R127, 0x1, R3 ;  /* 0x000000017f047824 */ /* 0x004fe200078e0203 */
[----:B------:R-:W-:Y:S01]  /*3440*/  ISETP.GE.AND P0, PT, R3, R2, PT ;  /* 0x000000020300720c */ /* 0x000fe20003f06270 */
[----:B------:R-:W-:Y:S01]  /*3450*/  WARPSYNC 0xffffffff ;  /* 0xffffffff00007948 */ /* 0x000fe20003800000 */
[----:B------:R-:W-:Y:S01]  /*3460*/  ISETP.GE.AND P5, PT, R145, 0x1, PT ;  /* 0x000000019100780c */ /* 0x000fe20003fa6270 */
[--C-:B------:R-:W-:Y:S01]  /*3470*/  IMAD.MOV.U32 R3, RZ, RZ, R4.reuse ;  /* 0x000000ffff037224 */ /* 0x100fe200078e0004 */
[----:B------:R-:W-:Y:S01]  /*3480*/  ISETP.GT.OR P0, PT, R0, 0x2f, P0 ;  /* 0x0000002f0000780c */ /* 0x000fe20000704670 */
[----:B------:R-:W-:Y:S01]  /*3490*/  BSSY B1, `(.L_x_213) ;  /* 0x00003e1000017945 */ /* 0x000fe20003800000 */
[----:B---3--:R-:W-:Y:S05]  /*34a0*/  @P4 IMAD.HI.U32 R5, R4, c[0x0][0x2bc], RZ ;  /* 0x0000af0004054a27 */ /* 0x008fea00078e00ff */
[----:B------:R-:W-:Y:S06]  /*34b0*/  @P4 SHF.R.U32.HI R3, RZ, c[0x0][0x2c0], R5 ;  /* 0x0000b000ff034a19 */ /* 0x000fec0000011605 */
[C---:B------:R-:W-:Y:S04]  /*34c0*/  @!P0 IADD3 R5, P4, R3.reuse, R108, RZ ;  /* 0x0000006c03058210 */ /* 0x040fe80007f9e0ff */
[----:B------:R-:W-:Y:S01]  /*34d0*/  @!P0 LEA.HI.X.SX32 R6, R3, R124, 0x1, P4 ;  /* 0x0000007c03068211 */ /* 0x000fe200020f0eff */
[----:B------:R-:W-:Y:S01]  /*34e0*/  IMAD.MOV R3, RZ, RZ, -R3 ;  /* 0x000000ffff037224 */ /* 0x000fe200078e0a03 */
[----:B------:R-:W-:Y:S03]  /*34f0*/  @!P0 LEA R8, P4, R5, c[0x0][0x2a0], 0x2 ;  /* 0x0000a80005088a11 */ /* 0x000fe600078810ff */
[----:B------:R-:W-:Y:S01]  /*3500*/  IMAD R78, R3, c[0x0][0x2b8], R4 ;  /* 0x0000ae00034e7a24 */ /* 0x000fe200078e0204 */
[----:B------:R-:W-:Y:S03]  /*3510*/  @!P0 LEA.HI.X R9, R5, c[0x0][0x2a4], R6, 0x2, P4 ;  /* 0x0000a90005098a11 */ /* 0x000fe600020f1406 */
[C---:B------:R-:W-:Y:S01]  /*3520*/  IMAD.WIDE.U32 R4, R78.reuse, c[0x0][0x1e0], RZ ;  /* 0x000078004e047a25 */ /* 0x040fe200078e00ff */
[----:B------:R-:W-:Y:S01]  /*3530*/  SHF.R.S32.HI R79, RZ, 0x1f, R78 ;  /* 0x0000001fff4f7819 */ /* 0x000fe2000001144e */
[----:B------:R-:W2:Y:S04]  /*3540*/  @!P0 LDG.E R77, [R8.64] ;  /* 0x00000008084d8981 */ /* 0x000ea8000c1e1900 */
[----:B------:R-:W-:Y:S01]  /*3550*/  IMAD R3, R79, c[0x0][0x1e0], RZ ;  /* 0x000078004f037a24 */ /* 0x000fe200078e02ff */
[----:B------:R-:W-:Y:S03]  /*3560*/  BAR.SYNC.DEFER_BLOCKING 0x0 ;  /* 0x0000000000007b1d */ /* 0x000fe60000010000 */
[----:B------:R-:W-:Y:S04]  /*3570*/  IMAD R3, R78, c[0x0][0x1e4], R3 ;  /* 0x000079004e037a24 */ /* 0x000fe800078e0203 */
        /* <DEDUP_REMOVED lines=8> */
[----:B------:R-:W-:Y:S01]  /*3600*/  LEA.HI.X R32, R3, c[0x0][0x1cc], R4, 0x1, P0 ;  /* 0x0000730003207a11 */ /* 0x000fe200000f0c04 */
[----:B----4-:R-:W-:-:S05]  /*3610*/  @!P5 BRA `(.L_x_214) ;  /* 0x000039e00000d947 */ /* 0x010fca0003800000 */
[-C--:B------:R-:W-:Y:S01]  /*3620*/  IMAD R6, R140, R33.reuse, RZ ;  /* 0x000000218c067224 */ /* 0x080fe200078e02ff */
[----:B------:R-:W-:Y:S01]  /*3630*/  ISETP.NE.AND P0, PT, RZ, UR5, PT ;  /* 0x00000005ff007c0c */ /* 0x000fe2000bf05270 */
[-C--:B------:R-:W-:Y:S01]  /*3640*/  IMAD R5, R141, R33.reuse, RZ ;  /* 0x000000218d057224 */ /* 0x080fe200078e02ff */
[----:B------:R-:W-:Y:S01]  /*3650*/  SHF.R.S32.HI R4, RZ, 0x1f, R33 ;  /* 0x0000001fff047819 */ /* 0x000fe20000011421 */
[----:B------:R-:W-:Y:S02]  /*3660*/  IMAD R3, R33, -0x30, R2 ;  /* 0xffffffd021037824 */ /* 0x000fe400078e0202 */
[-C--:B------:R-:W-:Y:S03]  /*3670*/  IMAD.WIDE.U32 R30, R132, R33.reuse, RZ ;  /* 0x00000021841e7225 */ /* 0x080fe600078e00ff */
[----:B------:R-:W-:Y:S01]  /*3680*/  IMNMX R76, R3, 0x30, PT ;  /* 0x00000030034c7817 */ /* 0x000fe20003800200 */
[C---:B------:R-:W-:Y:S02]  /*3690*/  IMAD R6, R4.reuse, R132, R6 ;  /* 0x0000008404067224 */ /* 0x040fe400078e0206 */
[----:B------:R-:W-:Y:S02]  /*36a0*/  IMAD R5, R4, R130, R5 ;  /* 0x0000008204057224 */ /* 0x000fe400078e0205 */
[----:B------:R-:W-:Y:S01]  /*36b0*/  IMAD.WIDE.U32 R34, R130, R33, RZ ;  /* 0x0000002182227225 */ /* 0x000fe200078e00ff */
[----:B------:R-:W-:Y:S04]  /*36c0*/  IADD3 R6, R31, R6, RZ ;  /* 0x000000061f067210 */ /* 0x000fe80007ffe0ff */
[----:B------:R-:W-:Y:S01]  /*36d0*/  IADD3 R57, R35, R5, RZ ;  /* 0x0000000523397210 */ /* 0x000fe20007ffe0ff */
[----:B------:R-:W-:-:S05]  /*36e0*/  @!P0 BRA `(.L_x_215) ;  /* 0x00001c9000008947 */ /* 0x000fca0003800000 */
[----:B------:R-:W-:Y:S01]  /*36f0*/  ISETP.GE.AND P4, PT, R112, R76, PT ;  /* 0x0000004c7000720c */ /* 0x000fe20003f86270 */
[----:B------:R-:W-:Y:S01]  /*3700*/  BSSY B0, `(.L_x_216) ;  /* 0x000003a000007945 */ /* 0x000fe20003800000 */
        /* <DEDUP_REMOVED lines=12> */
[----:B------:R-:W-:-:S05]  /*37d0*/  @P4 BRA `(.L_x_217) ;  /* 0x000002c000004947 */ /* 0x000fca0003800000 */
[----:B------:R-:W-:Y:S01]  /*37e0*/  IADD3 R3, P0, R100, R30, RZ ;  /* 0x0000001e64037210 */ /* 0x000fe20007f1e0ff */
[----:B------:R-:W-:Y:S01]  /*37f0*/  CS2R R18, SRZ ;  /* 0x0000000000127805 */ /* 0x000fe2000001ff00 */
[----:B------:R-:W-:Y:S01]  /*3800*/  CS2R R12, SRZ ;  /* 0x00000000000c7805 */ /* 0x000fe2000001ff00 */
[----:B------:R-:W-:Y:S01]  /*3810*/  CS2R R38, SRZ ;  /* 0x0000000000267805 */ /* 0x000fe2000001ff00 */
[----:B------:R-:W-:Y:S01]  /*3820*/  CS2R R14, SRZ ;  /* 0x00000000000e7805 */ /* 0x000fe2000001ff00 */
[----:B------:R-:W-:Y:S01]  /*3830*/  IMAD.X R5, R6, 0x1, R123, P0 ;  /* 0x0000000106057824 */ /* 0x000fe200000e067b */
[----:B------:R-:W-:Y:S01]  /*3840*/  IADD3 R4, P0, R98, R34, RZ ;  /* 0x0000002262047210 */ /* 0x000fe20007f1e0ff */
[----:B------:R-:W-:Y:S01]  /*3850*/  CS2R R40, SRZ ;  /* 0x0000000000287805 */ /* 0x000fe2000001ff00 */
[----:B------:R-:W-:Y:S01]  /*3860*/  CS2R R16, SRZ ;  /* 0x0000000000107805 */ /* 0x000fe2000001ff00 */
[----:B------:R-:W-:Y:S01]  /*3870*/  CS2R R42, SRZ ;  /* 0x00000000002a7805 */ /* 0x000fe2000001ff00 */
[----:B------:R-:W-:Y:S01]  /*3880*/  CS2R R20, SRZ ;  /* 0x0000000000147805 */ /* 0x000fe2000001ff00 */
[----:B------:R-:W-:Y:S01]  /*3890*/  IMAD.X R6, R57, 0x1, R122, P0 ;  /* 0x0000000139067824 */ /* 0x000fe200000e067a */
[C---:B------:R-:W-:Y:S01]  /*38a0*/  LEA R10, P0, R3.reuse, c[0x0][0x270], 0x1 ;  /* 0x00009c00030a7a11 */ /* 0x040fe200078008ff */
[----:B------:R-:W-:Y:S01]  /*38b0*/  CS2R R44, SRZ ;  /* 0x00000000002c7805 */ /* 0x000fe2000001ff00 */
[----:B------:R-:W-:Y:S01]  /*38c0*/  CS2R R22, SRZ ;  /* 0x0000000000167805 */ /* 0x000fe2000001ff00 */
[----:B------:R-:W-:Y:S01]  /*38d0*/  CS2R R46, SRZ ;  /* 0x00000000002e7805 */ /* 0x000fe2000001ff00 */
[----:B------:R-:W-:Y:S02]  /*38e0*/  LEA.HI.X R11, R3, c[0x0][0x274], R5, 0x1, P0 ;  /* 0x00009d00030b7a11 */ /* 0x000fe400000f0c05 */
[C---:B------:R-:W-:Y:S04]  /*38f0*/  LEA R8, P0, R4.reuse, c[0x0][0x288], 0x1 ;  /* 0x0000a20004087a11 */ /* 0x040fe800078008ff */
[----:B------:R-:W-:Y:S02]  /*3900*/  LEA.HI.X R9, R4, c[0x0][0x28c], R6, 0x1, P0 ;  /* 0x0000a30004097a11 */ /* 0x000fe400000f0c06 */
[----:B------:R-:W-:Y:S01]  /*3910*/  ISETP.GE.AND P0, PT, R114, c[0x0][0x27c], PT ;  /* 0x00009f0072007a0c */ /* 0x000fe20003f06270 */
[----:B------:R-:W-:Y:S11]  /*3920*/  CS2R R4, SRZ ;  /* 0x0000000000047805 */ /* 0x000ff6000001ff00 */
[----:B------:R-:W-:Y:S01]  /*3930*/  @!UPT UIADD3 URZ, URZ, URZ, URZ ;  /* 0x0000003f3f3ff290 */ /* 0x000fe2000fffe03f */
[----:B------:R1:W5:Y:S04]  /*3940*/  @!P0 LDG.E.64 R4, [R10.64] ;  /* 0x000000080a048981 */ /* 0x000368000c1e1b00 */
[----:B------:R1:W5:Y:S01]  /*3950*/  @!P0 LDG.E.64 R18, [R8.64] ;  /* 0x0000000808128981 */ /* 0x000362000c1e1b00 */
[----:B------:R-:W-:Y:S11]  /*3960*/  ISETP.GE.AND P0, PT, R167, c[0x0][0x27c], PT ;  /* 0x00009f00a7007a0c */ /* 0x000ff60003f06270 */
[----:B------:R-:W-:Y:S02]  /*3970*/  @!UPT UIADD3 URZ, URZ, URZ, URZ ;  /* 0x0000003f3f3ff290 */ /* 0x000fe4000fffe03f */
[----:B------:R1:W5:Y:S04]  /*3980*/  @!P0 LDG.E.64 R12, [R10.64+0x10] ;  /* 0x000010080a0c8981 */ /* 0x000368000c1e1b00 */
[----:B------:R1:W5:Y:S01]  /*3990*/  @!P0 LDG.E.64 R38, [R8.64+0x10] ;  /* 0x0000100808268981 */ /* 0x000362000c1e1b00 */
        /* <DEDUP_REMOVED lines=15> */
[----:B------:R1:W5:Y:S02]  /*3a90*/  @!P0 LDG.E.64 R46, [R8.64+0x50] ;  /* 0x00005008082e8981 */ /* 0x000364000c1e1b00 */
.L_x_217:
[----:B------:R-:W-:Y:S05]  /*3aa0*/  BSYNC B0 ;  /* 0x0000000000007941 */ /* 0x000fea0003800000 */
.L_x_216:
[----:B------:R2:W3:Y:S04]  /*3ab0*/  SHFL.IDX PT, R55, R32, RZ, 0x1e1f ;  /* 0x001e1fff20377589 */ /* 0x0004e800000e0000 */
[----:B------:R2:W4:Y:S01]  /*3ac0*/  SHFL.IDX PT, R54, R56, RZ, 0x1e1f ;  /* 0x001e1fff38367589 */ /* 0x00052200000e0000 */
[----:B------:R-:W-:-:S05]  /*3ad0*/  @P4 BRA `(.L_x_218) ;  /* 0x000037c000004947 */ /* 0x000fca0003800000 */
[----:B-----5:R-:W-:Y:S01]  /*3ae0*/  MOV R3, R21 ;  /* 0x0000001500037202 */ /* 0x020fe20000000f00 */
[----:B-1----:R-:W-:Y:S01]  /*3af0*/  IMAD.MOV.U32 R9, RZ, RZ, R22 ;  /* 0x000000ffff097224 */ /* 0x002fe200078e0016 */
[----:B------:R-:W-:Y:S01]  /*3b00*/  ISETP.GE.AND P0, PT, R104, c[0x0][0x1d4], PT ;  /* 0x0000750068007a0c */ /* 0x000fe20003f06270 */
[----:B------:R-:W-:Y:S01]  /*3b10*/  IMAD.MOV.U32 R8, RZ, RZ, R23 ;  /* 0x000000ffff087224 */ /* 0x000fe200078e0017 */
[----:B------:R-:W-:Y:S01]  /*3b20*/  BSSY B0, `(.L_x_219) ;  /* 0x0000057000007945 */ /* 0x000fe20003800000 */
[----:B------:R-:W-:Y:S03]  /*3b30*/  IMAD.MOV.U32 R6, RZ, RZ, R20 ;  /* 0x000000ffff067224 */ /* 0x000fe600078e0014 */
[----:B------:R-:W-:Y:S01]  /*3b40*/  PRMT R30, R8, 0x5410, R9 ;  /* 0x00005410081e7816 */ /* 0x000fe20000000009 */
[----:B------:R-:W-:Y:S01]  /*3b50*/  IMAD.MOV.U32 R9, RZ, RZ, R16 ;  /* 0x000000ffff097224 */ /* 0x000fe200078e0010 */
[----:B------:R-:W-:Y:S01]  /*3b60*/  PRMT R27, R3, 0x5410, R6 ;  /* 0x00005410031b7816 */ /* 0x000fe20000000006 */
[----:B------:R-:W-:Y:S01]  /*3b70*/  IMAD.MOV.U32 R8, RZ, RZ, R17 ;  /* 0x000000ffff087224 */ /* 0x000fe200078e0011 */
[----:B------:R-:W-:Y:S01]  /*3b80*/  MOV R6, R14 ;  /* 0x0000000e00067202 */ /* 0x000fe20000000f00 */
        /* <DEDUP_REMOVED lines=11> */
[----:B------:R-:W-:Y:S02]  /*3c40*/  MOV R9, R44 ;  /* 0x0000002c00097202 */ /* 0x000fe40000000f00 */
[----:B------:R-:W-:Y:S02]  /*3c50*/  MOV R3, R43 ;  /* 0x0000002b00037202 */ /* 0x000fe40000000f00 */
[----:B------:R-:W-:Y:S01]  /*3c60*/  PRMT R51, R9, 0x5410, R8 ;  /* 0x0000541009337816 */ /* 0x000fe20000000008 */
[----:B------:R-:W-:Y:S01]  /*3c70*/  IMAD.MOV.U32 R9, RZ, RZ, R40 ;  /* 0x000000ffff097224 */ /* 0x000fe200078e0028 */
[----:B------:R-:W-:Y:S01]  /*3c80*/  PRMT R50, R6, 0x5410, R3 ;  /* 0x0000541006327816 */ /* 0x000fe20000000003 */
[----:B------:R-:W-:Y:S01]  /*3c90*/  IMAD.MOV.U32 R8, RZ, RZ, R41 ;  /* 0x000000ffff087224 */ /* 0x000fe200078e0029 */
[----:B------:R-:W-:Y:S01]  /*3ca0*/  MOV R6, R38 ;  /* 0x0000002600067202 */ /* 0x000fe20000000f00 */
[----:B------:R-:W-:Y:S03]  /*3cb0*/  IMAD.MOV.U32 R3, RZ, RZ, R39 ;  /* 0x000000ffff037224 */ /* 0x000fe600078e0027 */
[----:B------:R-:W-:Y:S02]  /*3cc0*/  PRMT R49, R9, 0x5410, R8 ;  /* 0x0000541009317816 */ /* 0x000fe40000000008 */
[----:B------:R-:W-:Y:S01]  /*3cd0*/  PRMT R48, R6, 0x5410, R3 ;  /* 0x0000541006307816 */ /* 0x000fe20000000003 */
[----:B------:R-:W-:-:S05]  /*3ce0*/  @P0 BRA `(.L_x_220) ;  /* 0x000003a000000947 */ /* 0x000fca0003800000 */
[C---:B--2-4-:R-:W-:Y:S01]  /*3cf0*/  LEA R56, P0, R104.reuse, R54, 0x1 ;  /* 0x0000003668387211 */ /* 0x054fe200078008ff */
[----:B------:R-:W1:Y:S01]  /*3d00*/  LDS.128 R8, [R242+0x2400] ;  /* 0x00240000f2087984 */ /* 0x000e620000000c00 */
[----:B------:R-:W-:Y:S01]  /*3d10*/  MOV R6, R4 ;  /* 0x0000000400067202 */ /* 0x000fe20000000f00 */
[----:B------:R-:W-:Y:S01]  /*3d20*/  IMAD.MOV.U32 R31, RZ, RZ, R18 ;  /* 0x000000ffff1f7224 */ /* 0x000fe200078e0012 */
[----:B---3--:R-:W-:Y:S01]  /*3d30*/  LEA.HI.X R57, R104, R55, R105, 0x1, P0 ;  /* 0x0000003768397211 */ /* 0x008fe200000f0c69 */
[--C-:B------:R-:W-:Y:S01]  /*3d40*/  IMAD.MOV.U32 R34, RZ, RZ, R19.reuse ;  /* 0x000000ffff227224 */ /* 0x100fe200078e0013 */
[----:B------:R-:W-:Y:S11]  /*3d50*/  ISETP.GE.AND P0, PT, R114, c[0x0][0x27c], PT ;  /* 0x00009f0072007a0c */ /* 0x000ff60003f06270 */
[----:B------:R-:W-:Y:S02]  /*3d60*/  @!UPT UIADD3 URZ, URZ, URZ, URZ ;  /* 0x0000003f3f3ff290 */ /* 0x000fe4000fffe03f */
[----:B------:R-:W-:Y:S02]  /*3d70*/  @!P0 SHF.R.U64 R32, R18, 0x10, R19 ;  /* 0x0000001012208819 */ /* 0x000fe40000001213 */
[--C-:B------:R-:W-:Y:S01]  /*3d80*/  @!P0 SHF.R.U64 R18, R4, 0x10, R5.reuse ;  /* 0x0000001004128819 */ /* 0x100fe20000001205 */
[----:B------:R-:W-:Y:S01]  /*3d90*/  IMAD.MOV.U32 R4, RZ, RZ, R5 ;  /* 0x000000ffff047224 */ /* 0x000fe200078e0005 */
[----:B------:R-:W-:Y:S02]  /*3da0*/  @!P0 SHF.R.U32.HI R19, RZ, 0x10, R19 ;  /* 0x00000010ff138819 */ /* 0x000fe40000011613 */
[----:B------:R-:W-:Y:S02]  /*3db0*/  @!P0 SHF.R.U32.HI R3, RZ, 0x10, R5 ;  /* 0x00000010ff038819 */ /* 0x000fe40000011605 */
[----:B------:R-:W-:Y:S02]  /*3dc0*/  @!P0 PRMT R32, R31, 0x5410, R32 ;  /* 0x000054101f208816 */ /* 0x000fe40000000020 */
[----:B------:R-:W-:Y:S02]  /*3dd0*/  @!P0 PRMT R6, R6, 0x5410, R18 ;  /* 0x0000541006068816 */ /* 0x000fe40000000012 */
[----:B------:R-:W-:Y:S01]  /*3de0*/  @!P0 PRMT R36, R34, 0x5410, R19 ;  /* 0x0000541022248816 */ /* 0x000fe20000000013 */
[----:B------:R-:W-:Y:S01]  /*3df0*/  @!P0 IMAD.U32 R18, R32, 0x10000, RZ ;  /* 0x0001000020128824 */ /* 0x000fe200078e00ff */
[----:B------:R-:W-:Y:S02]  /*3e00*/  @!P0 PRMT R19, R4, 0x5410, R3 ;  /* 0x0000541004138816 */ /* 0x000fe40000000003 */
[----:B------:R-:W-:Y:S02]  /*3e10*/  @!P0 SHF.L.U32 R5, R6, 0x10, RZ ;  /* 0x0000001006058819 */ /* 0x000fe400000006ff */
[----:B------:R-:W-:Y:S02]  /*3e20*/  @!P0 LOP3.LUT R32, R32, 0xffff0000, RZ, 0xc0, !PT ;  /* 0xffff000020208812 */ /* 0x000fe400078ec0ff */
[----:B------:R-:W-:Y:S01]  /*3e30*/  @!P0 LOP3.LUT R6, R6, 0xffff0000, RZ, 0xc0, !PT ;  /* 0xffff000006068812 */ /* 0x000fe200078ec0ff */
[C---:B-1----:R-:W-:Y:S01]  /*3e40*/  @!P0 IMAD.U32 R31, R8.reuse, 0x10000, RZ ;  /* 0x00010000081f8824 */ /* 0x042fe200078e00ff */
[----:B------:R-:W-:Y:S01]  /*3e50*/  @!P0 LOP3.LUT R3, R8, 0xffff0000, RZ, 0xc0, !PT ;  /* 0xffff000008038812 */ /* 0x000fe200078ec0ff */
[C---:B------:R-:W-:Y:S01]  /*3e60*/  @!P0 IMAD.U32 R34, R9.reuse, 0x10000, RZ ;  /* 0x0001000009228824 */ /* 0x040fe200078e00ff */
[----:B------:R-:W-:Y:S03]  /*3e70*/  @!P0 LOP3.LUT R4, R9, 0xffff0000, RZ, 0xc0, !PT ;  /* 0xffff000009048812 */ /* 0x000fe600078ec0ff */
[C---:B------:R-:W-:Y:S02]  /*3e80*/  @!P0 FMUL.FTZ R35, R3.reuse, R18 ;  /* 0x0000001203238220 */ /* 0x040fe40000410000 */
[-C--:B------:R-:W-:Y:S02]  /*3e90*/  @!P0 FMUL.FTZ R3, R3, R5.reuse ;  /* 0x0000000503038220 */ /* 0x080fe40000410000 */
[----:B------:R-:W-:Y:S02]  /*3ea0*/  @!P0 FMUL.FTZ R37, R4, R32 ;  /* 0x0000002004258220 */ /* 0x000fe40000410000 */
[----:B------:R-:W-:Y:S01]  /*3eb0*/  @!P0 FFMA.FTZ R63, R31, R5, -R35 ;  /* 0x000000051f3f8223 */ /* 0x000fe20000010823 */
[----:B------:R-:W-:Y:S01]  /*3ec0*/  @!P0 LOP3.LUT R5, R10, 0xffff0000, RZ, 0xc0, !PT ;  /* 0xffff00000a058812 */ /* 0x000fe200078ec0ff */
[----:B------:R-:W-:Y:S01]  /*3ed0*/  @!P0 FFMA.FTZ R3, R18, R31, R3 ;  /* 0x0000001f12038223 */ /* 0x000fe20000010003 */
[C---:B------:R-:W-:Y:S01]  /*3ee0*/  @!P0 SHF.L.U32 R31, R36.reuse, 0x10, RZ ;  /* 0x00000010241f8819 */ /* 0x040fe200000006ff */
[C---:B------:R-:W-:Y:S01]  /*3ef0*/  @!P0 IMAD.U32 R18, R19.reuse, 0x10000, RZ ;  /* 0x0001000013128824 */ /* 0x040fe200078e00ff */
[----:B------:R-:W-:Y:S01]  /*3f00*/  @!P0 LOP3.LUT R36, R36, 0xffff0000, RZ, 0xc0, !PT ;  /* 0xffff000024248812 */ /* 0x000fe200078ec0ff */
[-C--:B------:R-:W-:Y:S01]  /*3f10*/  @!P0 FMUL.FTZ R4, R4, R6.reuse ;  /* 0x0000000604048220 */ /* 0x080fe20000410000 */
[----:B------:R-:W-:Y:S01]  /*3f20*/  @!P0 LOP3.LUT R19, R19, 0xffff0000, RZ, 0xc0, !PT ;  /* 0xffff000013138812 */ /* 0x000fe200078ec0ff */
[----:B------:R-:W-:Y:S01]  /*3f30*/  @!P0 FFMA.FTZ R59, R34, R6, -R37 ;  /* 0x00000006223b8223 */ /* 0x000fe20000010825 */
[C---:B------:R-:W-:Y:S01]  /*3f40*/  @!P0 LOP3.LUT R6, R11.reuse, 0xffff0000, RZ, 0xc0, !PT ;  /* 0xffff00000b068812 */ /* 0x040fe200078ec0ff */
[----:B------:R-:W-:Y:S01]  /*3f50*/  @!P0 IMAD.U32 R35, R10, 0x10000, RZ ;  /* 0x000100000a238824 */ /* 0x000fe200078e00ff */
[----:B------:R-:W-:Y:S01]  /*3f60*/  @!P0 SHF.L.U32 R37, R11, 0x10, RZ ;  /* 0x000000100b258819 */ /* 0x000fe200000006ff */
[C---:B------:R-:W-:Y:S02]  /*3f70*/  @!P0 FMUL.FTZ R53, R5.reuse, R31 ;  /* 0x0000001f05358220 */ /* 0x040fe40000410000 */
[----:B------:R-:W-:Y:S02]  /*3f80*/  @!P0 FMUL.FTZ R5, R5, R18 ;  /* 0x0000001205058220 */ /* 0x000fe40000410000 */
[C---:B------:R-:W-:Y:S02]  /*3f90*/  @!P0 FMUL.FTZ R58, R6.reuse, R36 ;  /* 0x00000024063a8220 */ /* 0x040fe40000410000 */
[----:B------:R-:W-:Y:S02]  /*3fa0*/  @!P0 FMUL.FTZ R6, R6, R19 ;  /* 0x0000001306068220 */ /* 0x000fe40000410000 */
[----:B------:R-:W-:Y:S02]  /*3fb0*/  @!P0 FFMA.FTZ R4, R32, R34, R4 ;  /* 0x0000002220048223 */ /* 0x000fe40000010004 */
[----:B------:R-:W-:Y:S02]  /*3fc0*/  @!P0 FFMA.FTZ R5, R31, R35, R5 ;  /* 0x000000231f058223 */ /* 0x000fe40000010005 */
[----:B------:R-:W-:Y:S01]  /*3fd0*/  @!P0 FFMA.FTZ R53, R35, R18, -R53 ;  /* 0x0000001223358223 */ /* 0x000fe20000010835 */
[----:B------:R-:W-:Y:S01]  /*3fe0*/  @!P0 F2FP.BF16.PACK_AB R18, R3, R63 ;  /* 0x0000003f0312823e */ /* 0x000fe200000010ff */
[----:B------:R-:W-:Y:S01]  /*3ff0*/  @!P0 FFMA.FTZ R58, R37, R19, -R58 ;  /* 0x00000013253a8223 */ /* 0x000fe2000001083a */
[----:B------:R-:W-:Y:S01]  /*4000*/  @!P0 F2FP.BF16.PACK_AB R4, R4, R59 ;  /* 0x0000003b0404823e */ /* 0x000fe200000010ff */
[----:B------:R-:W-:Y:S01]  /*4010*/  @!P0 FFMA.FTZ R6, R36, R37, R6 ;  /* 0x0000002524068223 */ /* 0x000fe20000010006 */
[----:B------:R-:W-:Y:S01]  /*4020*/  @!P0 F2FP.BF16.PACK_AB R5, R5, R53 ;  /* 0x000000350505823e */ /* 0x000fe200000010ff */
[----:B------:R-:W-:Y:S01]  /*4030*/  @!P0 IMAD.MOV.U32 R8, RZ, RZ, R18 ;  /* 0x000000ffff088224 */ /* 0x000fe200078e0012 */
[----:B------:R-:W-:Y:S02]  /*4040*/  @!P0 MOV R9, R4 ;  /* 0x0000000400098202 */ /* 0x000fe40000000f00 */
[----:B------:R-:W-:Y:S01]  /*4050*/  @!P0 F2FP.BF16.PACK_AB R3, R6, R58 ;  /* 0x0000003a0603823e */ /* 0x000fe200000010ff */
[----:B------:R-:W-:Y:S03]  /*4060*/  @!P0 IMAD.MOV.U32 R10, RZ, RZ, R5 ;  /* 0x000000ffff0a8224 */ /* 0x000fe600078e0005 */
[----:B------:R-:W-:Y:S05]  /*4070*/  @!P0 MOV R11, R3 ;  /* 0x00000003000b8202 */ /* 0x000fea0000000f00 */
[----:B------:R1:W-:Y:S02]  /*4080*/  ST.E.128 [R56.64], R8 ;  /* 0x0000000838007985 */ /* 0x0003e4000c101d08 */
.L_x_220:
[----:B------:R-:W-:Y:S05]  /*4090*/  BSYNC B0 ;  /* 0x0000000000007941 */ /* 0x000fea0003800000 */
.L_x_219:
[----:B------:R-:W-:Y:S01]  /*40a0*/  ISETP.GE.AND P0, PT, R29, c[0x0][0x1d4], PT ;  /* 0x000075001d007a0c */ /* 0x000fe20003f06270 */
[----:B------:R-:W-:Y:S01]  /*40b0*/  @!UPT UIADD3 URZ, URZ, URZ, URZ ;  /* 0x0000003f3f3ff290 */ /* 0x000fe2000fffe03f */
[----:B------:R-:W-:Y:S11]  /*40c0*/  BSSY B0, `(.L_x_221) ;  /* 0x000003a000007945 */ /* 0x000ff60003800000 */
[----:B------:R-:W-:-:S05]  /*40d0*/  @P0 BRA `(.L_x_222) ;  /* 0x0000038000000947 */ /* 0x000fca0003800000 */
[----:B------:R-:W5:Y:S04]  /*40e0*/  LDL R3, [R1] ;  /* 0x0000000001037983 */ /* 0x000f680000100800 */
[----:B-1----:R-:W1:Y:S01]  /*40f0*/  LDS.128 R8, [R243+0x2400] ;  /* 0x00240000f3087984 */ /* 0x002e620000000c00 */
[----:B-----5:R-:W-:Y:S05]  /*4100*/  IMAD.SHL.U32 R3, R3, 0x8, RZ ;  /* 0x0000000803037824 */ /* 0x020fea00078e00ff */
[C---:B----4-:R-:W-:Y:S04]  /*4110*/  LEA R36, P0, R3.reuse, R54, 0x1 ;  /* 0x0000003603247211 */ /* 0x050fe800078008ff */
[----:B---3--:R-:W-:Y:S02]  /*4120*/  LEA.HI.X.SX32 R37, R3, R55, 0x1, P0 ;  /* 0x0000003703257211 */ /* 0x008fe400000f0eff */
[----:B------:R-:W-:Y:S11]  /*4130*/  ISETP.GE.AND P0, PT, R167, c[0x0][0x27c], PT ;  /* 0x00009f00a7007a0c */ /* 0x000ff60003f06270 */
[----:B------:R-:W-:Y:S02]  /*4140*/  @!UPT UIADD3 URZ, URZ, URZ, URZ ;  /* 0x0000003f3f3ff290 */ /* 0x000fe4000fffe03f */
[----:B------:R-:W-:Y:S01]  /*4150*/  @!P0 SHF.R.U64 R6, R38, 0x10, R39 ;  /* 0x0000001026068819 */ /* 0x000fe20000001227 */
[----:B-1----:R-:W-:Y:S01]  /*4160*/  @!P0 IMAD.U32 R31, R9, 0x10000, RZ ;  /* 0x00010000091f8824 */ /* 0x002fe200078e00ff */
[--C-:B------:R-:W-:Y:S02]  /*4170*/  @!P0 SHF.R.U64 R3, R12, 0x10, R13.reuse ;  /* 0x000000100c038819 */ /* 0x100fe4000000120d */
[----:B------:R-:W-:Y:S02]  /*4180*/  @!P0 SHF.R.U32.HI R4, RZ, 0x10, R13 ;  /* 0x00000010ff048819 */ /* 0x000fe4000001160d */
[----:B------:R-:W-:Y:S02]  /*4190*/  @!P0 PRMT R6, R48, 0x5410, R6 ;  /* 0x0000541030068816 */ /* 0x000fe40000000006 */
[----:B------:R-:W-:Y:S02]  /*41a0*/  @!P0 PRMT R3, R24, 0x5432, R3 ;  /* 0x0000543218038816 */ /* 0x000fe40000000003 */
[----:B------:R-:W-:Y:S01]  /*41b0*/  @!P0 SHF.R.U32.HI R5, RZ, 0x10, R39 ;  /* 0x00000010ff058819 */ /* 0x000fe20000011627 */
[----:B------:R-:W-:Y:S01]  /*41c0*/  @!P0 IMAD.U32 R18, R6, 0x10000, RZ ;  /* 0x0001000006128824 */ /* 0x000fe200078e00ff */
[----:B------:R-:W-:Y:S01]  /*41d0*/  @!P0 PRMT R12, R24, 0x5410, R4 ;  /* 0x00005410180c8816 */ /* 0x000fe20000000004 */
[----:B------:R-:W-:Y:S01]  /*41e0*/  @!P0 IMAD.U32 R13, R3, 0x10000, RZ ;  /* 0x00010000030d8824 */ /* 0x000fe200078e00ff */
[----:B------:R-:W-:Y:S02]  /*41f0*/  @!P0 LOP3.LUT R4, R8, 0xffff0000, RZ, 0xc0, !PT ;  /* 0xffff000008048812 */ /* 0x000fe400078ec0ff */
[----:B--2---:R-:W-:Y:S02]  /*4200*/  @!P0 PRMT R32, R48, 0x5432, R5 ;  /* 0x0000543230208816 */ /* 0x004fe40000000005 */
[----:B------:R-:W-:Y:S01]  /*4210*/  @!P0 LOP3.LUT R5, R9, 0xffff0000, RZ, 0xc0, !PT ;  /* 0xffff000009058812 */ /* 0x000fe200078ec0ff */
[----:B------:R-:W-:Y:S01]  /*4220*/  @!P0 FMUL.FTZ R34, R4, R18 ;  /* 0x0000001204228220 */ /* 0x000fe20000410000 */
[----:B------:R-:W-:Y:S02]  /*4230*/  @!P0 LOP3.LUT R24, R6, 0xffff0000, RZ, 0xc0, !PT ;  /* 0xffff000006188812 */ /* 0x000fe400078ec0ff */
[----:B------:R-:W-:Y:S01]  /*4240*/  @!P0 LOP3.LUT R6, R3, 0xffff0000, RZ, 0xc0, !PT ;  /* 0xffff000003068812 */ /* 0x000fe200078ec0ff */
[-C--:B------:R-:W-:Y:S01]  /*4250*/  @!P0 FMUL.FTZ R3, R4, R13.reuse ;  /* 0x0000000d04038220 */ /* 0x080fe20000410000 */
[----:B------:R-:W-:Y:S01]  /*4260*/  @!P0 SHF.L.U32 R19, R8, 0x10, RZ ;  /* 0x0000001008138819 */ /* 0x000fe200000006ff */
[C---:B------:R-:W-:Y:S02]  /*4270*/  @!P0 FMUL.FTZ R35, R5.reuse, R24 ;  /* 0x0000001805238220 */ /* 0x040fe40000410000 */
[-C--:B------:R-:W-:Y:S01]  /*4280*/  @!P0 FMUL.FTZ R4, R5, R6.reuse ;  /* 0x0000000605048220 */ /* 0x080fe20000410000 */
[----:B------:R-:W-:Y:S01]  /*4290*/  @!P0 LOP3.LUT R5, R10, 0xffff0000, RZ, 0xc0, !PT ;  /* 0xffff00000a058812 */ /* 0x000fe200078ec0ff */
[----:B------:R-:W-:Y:S02]  /*42a0*/  @!P0 FFMA.FTZ R48, R19, R13, -R34 ;  /* 0x0000000d13308223 */ /* 0x000fe40000010822 */
[----:B------:R-:W-:Y:S01]  /*42b0*/  @!P0 FFMA.FTZ R3, R18, R19, R3 ;  /* 0x0000001312038223 */ /* 0x000fe20000010003 */
[----:B------:R-:W-:Y:S01]  /*42c0*/  @!P0 SHF.L.U32 R19, R10, 0x10, RZ ;  /* 0x000000100a138819 */ /* 0x000fe200000006ff */
[C---:B------:R-:W-:Y:S01]  /*42d0*/  @!P0 IMAD.U32 R18, R32.reuse, 0x10000, RZ ;  /* 0x0001000020128824 */ /* 0x040fe200078e00ff */
[----:B------:R-:W-:Y:S01]  /*42e0*/  @!P0 LOP3.LUT R32, R32, 0xffff0000, RZ, 0xc0, !PT ;  /* 0xffff000020208812 */ /* 0x000fe200078ec0ff */
[C---:B------:R-:W-:Y:S01]  /*42f0*/  @!P0 IMAD.U32 R13, R12.reuse, 0x10000, RZ ;  /* 0x000100000c0d8824 */ /* 0x040fe200078e00ff */
[----:B------:R-:W-:Y:S01]  /*4300*/  @!P0 LOP3.LUT R12, R12, 0xffff0000, RZ, 0xc0, !PT ;  /* 0xffff00000c0c8812 */ /* 0x000fe200078ec0ff */
[----:B------:R-:W-:Y:S01]  /*4310*/  @!P0 FFMA.FTZ R39, R31, R6, -R35 ;  /* 0x000000061f278223 */ /* 0x000fe20000010823 */
[----:B------:R-:W-:Y:S01]  /*4320*/  @!P0 LOP3.LUT R6, R11, 0xffff0000, RZ, 0xc0, !PT ;  /* 0xffff00000b068812 */ /* 0x000fe200078ec0ff */
[C---:B------:R-:W-:Y:S02]  /*4330*/  @!P0 FMUL.FTZ R35, R5.reuse, R18 ;  /* 0x0000001205238220 */ /* 0x040fe40000410000 */
[----:B------:R-:W-:Y:S02]  /*4340*/  @!P0 FMUL.FTZ R5, R5, R13 ;  /* 0x0000000d05058220 */ /* 0x000fe40000410000 */
[----:B------:R-:W-:Y:S02]  /*4350*/  @!P0 IMAD.U32 R34, R11, 0x10000, RZ ;  /* 0x000100000b228824 */ /* 0x000fe400078e00ff */
[C---:B------:R-:W-:Y:S02]  /*4360*/  @!P0 FMUL.FTZ R38, R6.reuse, R32 ;  /* 0x0000002006268220 */ /* 0x040fe40000410000 */
[-C--:B------:R-:W-:Y:S02]  /*4370*/  @!P0 FMUL.FTZ R6, R6, R12.reuse ;  /* 0x0000000c06068220 */ /* 0x080fe40000410000 */
        /* <DEDUP_REMOVED lines=14> */
.L_x_222:
[----:B------:R-:W-:Y:S05]  /*4460*/  BSYNC B0 ;  /* 0x0000000000007941 */ /* 0x000fea0003800000 */
.L_x_221:
[----:B------:R-:W-:Y:S01]  /*4470*/  ISETP.GE.AND P0, PT, R28, c[0x0][0x1d4], PT ;  /* 0x000075001c007a0c */ /* 0x000fe20003f06270 */
[----:B------:R-:W-:Y:S01]  /*4480*/  @!UPT UIADD3 URZ, URZ, URZ, URZ ;  /* 0x0000003f3f3ff290 */ /* 0x000fe2000fffe03f */
[----:B------:R-:W-:Y:S11]  /*4490*/  BSSY B0, `(.L_x_223) ;  /* 0x000003b000007945 */ /* 0x000ff60003800000 */
[----:B------:R-:W-:-:S05]  /*44a0*/  @P0 BRA `(.L_x_224) ;  /* 0x0000039000000947 */ /* 0x000fca0003800000 */
[----:B-1----:R-:W1:Y:S01]  /*44b0*/  LDS.128 R8, [R242+0x3000] ;  /* 0x00300000f2087984 */ /* 0x002e620000000c00 */
[----:B------:R-:W-:Y:S02]  /*44c0*/  IMAD.SHL.U32 R3, R252, 0x8, RZ ;  /* 0x00000008fc037824 */ /* 0x000fe400078e00ff */
[----:B----4-:R-:W-:Y:S02]  /*44d0*/  IMAD.MOV.U32 R4, RZ, RZ, R54 ;  /* 0x000000ffff047224 */ /* 0x010fe400078e0036 */
[----:B---3--:R-:W-:Y:S03]  /*44e0*/  IMAD.MOV.U32 R5, RZ, RZ, R55 ;  /* 0x000000ffff057224 */ /* 0x008fe600078e0037 */
[C---:B------:R-:W-:Y:S04]  /*44f0*/  LEA R34, P0, R3.reuse, R4, 0x1 ;  /* 0x0000000403227211 */ /* 0x040fe800078008ff */
[----:B------:R-:W-:Y:S02]  /*4500*/  LEA.HI.X.SX32 R35, R3, R5, 0x1, P0 ;  /* 0x0000000503237211 */ /* 0x000fe400000f0eff */
[----:B------:R-:W-:Y:S11]  /*4510*/  ISETP.GE.AND P0, PT, R164, c[0x0][0x27c], PT ;  /* 0x00009f00a4007a0c */ /* 0x000ff60003f06270 */
[----:B------:R-:W-:Y:S02]  /*4520*/  @!UPT UIADD3 URZ, URZ, URZ, URZ ;  /* 0x0000003f3f3ff290 */ /* 0x000fe4000fffe03f */
[----:B------:R-:W-:Y:S02]  /*4530*/  @!P0 SHF.R.U64 R6, R40, 0x10, R41 ;  /* 0x0000001028068819 */ /* 0x000fe40000001229 */
[--C-:B------:R-:W-:Y:S02]  /*4540*/  @!P0 SHF.R.U64 R3, R14, 0x10, R15.reuse ;  /* 0x000000100e038819 */ /* 0x100fe4000000120f */
[----:B------:R-:W-:Y:S02]  /*4550*/  @!P0 SHF.R.U32.HI R4, RZ, 0x10, R15 ;  /* 0x00000010ff048819 */ /* 0x000fe4000001160f */
[----:B------:R-:W-:Y:S02]  /*4560*/  @!P0 PRMT R6, R49, 0x5410, R6 ;  /* 0x0000541031068816 */ /* 0x000fe40000000006 */
[C---:B------:R-:W-:Y:S02]  /*4570*/  @!P0 PRMT R3, R25.reuse, 0x5432, R3 ;  /* 0x0000543219038816 */ /* 0x040fe40000000003 */
[----:B------:R-:W-:Y:S02]  /*4580*/  @!P0 SHF.R.U32.HI R5, RZ, 0x10, R41 ;  /* 0x00000010ff058819 */ /* 0x000fe40000011629 */
[----:B------:R-:W-:Y:S01]  /*4590*/  @!P0 PRMT R12, R25, 0x5410, R4 ;  /* 0x00005410190c8816 */ /* 0x000fe20000000004 */
[----:B------:R-:W-:Y:S01]  /*45a0*/  @!P0 IMAD.U32 R13, R3, 0x10000, RZ ;  /* 0x00010000030d8824 */ /* 0x000fe200078e00ff */
[C---:B-1----:R-:W-:Y:S01]  /*45b0*/  @!P0 LOP3.LUT R4, R8.reuse, 0xffff0000, RZ, 0xc0, !PT ;  /* 0xffff000008048812 */ /* 0x042fe200078ec0ff */
[----:B------:R-:W-:Y:S01]  /*45c0*/  @!P0 IMAD.U32 R15, R8, 0x10000, RZ ;  /* 0x00010000080f8824 */ /* 0x000fe200078e00ff */
[----:B------:R-:W-:Y:S02]  /*45d0*/  @!P0 SHF.L.U32 R14, R6, 0x10, RZ ;  /* 0x00000010060e8819 */ /* 0x000fe400000006ff */
[----:B------:R-:W-:Y:S02]  /*45e0*/  @!P0 PRMT R24, R49, 0x5432, R5 ;  /* 0x0000543231188816 */ /* 0x000fe40000000005 */
[----:B------:R-:W-:Y:S01]  /*45f0*/  @!P0 LOP3.LUT R5, R9, 0xffff0000, RZ, 0xc0, !PT ;  /* 0xffff000009058812 */ /* 0x000fe200078ec0ff */
[----:B------:R-:W-:Y:S01]  /*4600*/  @!P0 FMUL.FTZ R25, R4, R14 ;  /* 0x0000000e04198220 */ /* 0x000fe20000410000 */
[----:B------:R-:W-:Y:S02]  /*4610*/  @!P0 LOP3.LUT R18, R6, 0xffff0000, RZ, 0xc0, !PT ;  /* 0xffff000006128812 */ /* 0x000fe400078ec0ff */
[----:B------:R-:W-:Y:S01]  /*4620*/  @!P0 LOP3.LUT R6, R3, 0xffff0000, RZ, 0xc0, !PT ;  /* 0xffff000003068812 */ /* 0x000fe200078ec0ff */
[-C--:B------:R-:W-:Y:S01]  /*4630*/  @!P0 FMUL.FTZ R3, R4, R13.reuse ;  /* 0x0000000d04038220 */ /* 0x080fe20000410000 */
[----:B------:R-:W-:Y:S01]  /*4640*/  @!P0 SHF.L.U32 R19, R9, 0x10, RZ ;  /* 0x0000001009138819 */ /* 0x000fe200000006ff */
[----:B------:R-:W-:Y:S02]  /*4650*/  @!P0 FMUL.FTZ R31, R5, R18 ;  /* 0x00000012051f8220 */ /* 0x000fe40000410000 */
[----:B------:R-:W-:Y:S01]  /*4660*/  @!P0 FFMA.FTZ R37, R15, R13, -R25 ;  /* 0x0000000d0f258223 */ /* 0x000fe20000010819 */
[----:B------:R-:W-:Y:S01]  /*4670*/  @!P0 SHF.L.U32 R13, R12, 0x10, RZ ;  /* 0x000000100c0d8819 */ /* 0x000fe200000006ff */
[-C--:B------:R-:W-:Y:S01]  /*4680*/  @!P0 FMUL.FTZ R4, R5, R6.reuse ;  /* 0x0000000605048220 */ /* 0x080fe20000410000 */
[----:B------:R-:W-:Y:S01]  /*4690*/  @!P0 LOP3.LUT R5, R10, 0xffff0000, RZ, 0xc0, !PT ;  /* 0xffff00000a058812 */ /* 0x000fe200078ec0ff */
[----:B------:R-:W-:Y:S01]  /*46a0*/  @!P0 FFMA.FTZ R3, R14, R15, R3 ;  /* 0x0000000f0e038223 */ /* 0x000fe20000010003 */
[----:B------:R-:W-:Y:S01]  /*46b0*/  @!P0 LOP3.LUT R12, R12, 0xffff0000, RZ, 0xc0, !PT ;  /* 0xffff00000c0c8812 */ /* 0x000fe200078ec0ff */
[C---:B------:R-:W-:Y:S01]  /*46c0*/  @!P0 IMAD.U32 R14, R24.reuse, 0x10000, RZ ;  /* 0x00010000180e8824 */ /* 0x040fe200078e00ff */
[----:B------:R-:W-:Y:S01]  /*46d0*/  @!P0 LOP3.LUT R24, R24, 0xffff0000, RZ, 0xc0, !PT ;  /* 0xffff000018188812 */ /* 0x000fe200078ec0ff */
[----:B------:R-:W-:Y:S01]  /*46e0*/  @!P0 FFMA.FTZ R36, R19, R6, -R31 ;  /* 0x0000000613248223 */ /* 0x000fe2000001081f */
[----:B------:R-:W-:Y:S01]  /*46f0*/  @!P0 LOP3.LUT R6, R11, 0xffff0000, RZ, 0xc0, !PT ;  /* 0xffff00000b068812 */ /* 0x000fe200078ec0ff */
[----:B------:R-:W-:Y:S02]  /*4700*/  @!P0 IMAD.U32 R15, R10, 0x10000, RZ ;  /* 0x000100000a0f8824 */ /* 0x000fe400078e00ff */
[C---:B------:R-:W-:Y:S02]  /*4710*/  @!P0 FMUL.FTZ R31, R5.reuse, R14 ;  /* 0x0000000e051f8220 */ /* 0x040fe40000410000 */
[----:B------:R-:W-:Y:S02]  /*4720*/  @!P0 FMUL.FTZ R5, R5, R13 ;  /* 0x0000000d05058220 */ /* 0x000fe40000410000 */
[----:B------:R-:W-:Y:S02]  /*4730*/  @!P0 IMAD.U32 R25, R11, 0x10000, RZ ;  /* 0x000100000b198824 */ /* 0x000fe400078e00ff */
[C---:B--2---:R-:W-:Y:S02]  /*4740*/  @!P0 FMUL.FTZ R32, R6.reuse, R24 ;  /* 0x0000001806208220 */ /* 0x044fe40000410000 */
        /* <DEDUP_REMOVED lines=8> */
[----:B------:R-:W-:Y:S02]  /*47d0*/  @!P0 F2FP.BF16.PACK_AB R5, R5, R31 ;  /* 0x0000001f0505823e */ /* 0x000fe400000010ff */
[----:B------:R-:W-:Y:S01]  /*47e0*/  @!P0 MOV R9, R4 ;  /* 0x0000000400098202 */ /* 0x000fe20000000f00 */
[----:B------:R-:W-:Y:S01]  /*47f0*/  @!P0 IMAD.MOV.U32 R8, RZ, RZ, R12 ;  /* 0x000000ffff088224 */ /* 0x000fe200078e000c */
[----:B------:R-:W-:Y:S01]  /*4800*/  @!P0 F2FP.BF16.PACK_AB R3, R6, R32 ;  /* 0x000000200603823e */ /* 0x000fe200000010ff */
[----:B------:R-:W-:Y:S03]  /*4810*/  @!P0 IMAD.MOV.U32 R10, RZ, RZ, R5 ;  /* 0x000000ffff0a8224 */ /* 0x000fe600078e0005 */
[----:B------:R-:W-:Y:S05]  /*4820*/  @!P0 MOV R11, R3 ;  /* 0x00000003000b8202 */ /* 0x000fea0000000f00 */
[----:B------:R1:W-:Y:S02]  /*4830*/  ST.E.128 [R34.64], R8 ;  /* 0x0000000822007985 */ /* 0x0003e4000c101d08 */
.L_x_224:
[----:B------:R-:W-:Y:S05]  /*4840*/  BSYNC B0 ;  /* 0x0000000000007941 */ /* 0x000fea0003800000 */
.L_x_223:
[----:B------:R-:W-:Y:S01]  /*4850*/  ISETP.GE.AND P0, PT, R246, c[0x0][0x1d4], PT ;  /* 0x00007500f6007a0c */ /* 0x000fe20003f06270 */
[----:B------:R-:W-:Y:S01]  /*4860*/  @!UPT UIADD3 URZ, URZ, URZ, URZ ;  /* 0x0000003f3f3ff290 */ /* 0x000fe2000fffe03f */
[----:B------:R-:W-:Y:S11]  /*4870*/  BSSY B0, `(.L_x_225) ;  /* 0x0000039000007945 */ /* 0x000ff60003800000 */
[----:B------:R-:W-:-:S05]  /*4880*/  @P0 BRA `(.L_x_226) ;  /* 0x0000037000000947 */ /* 0x000fca0003800000 */
[C---:B----4-:R-:W-:Y:S01]  /*4890*/  LEA R24, P0, R246.reuse, R54, 0x1 ;  /* 0x00000036f6187211 */ /* 0x050fe200078008ff */
[----:B------:R-:W4:Y:S04]  /*48a0*/  LDL R3, [R1+0x14] ;  /* 0x0000140001037983 */ /* 0x000f280000100800 */
[----:B-1----:R-:W1:Y:S01]  /*48b0*/  LDS.128 R8, [R243+0x3000] ;  /* 0x00300000f3087984 */ /* 0x002e620000000c00 */
[----:B---34-:R-:W-:Y:S02]  /*48c0*/  LEA.HI.X R25, R246, R55, R3, 0x1, P0 ;  /* 0x00000037f6197211 */ /* 0x018fe400000f0c03 */
        /* <DEDUP_REMOVED lines=29> */
[----:B--2---:R-:W-:Y:S01]  /*4aa0*/  @!P0 FFMA.FTZ R32, R17, R6, -R26 ;  /* 0x0000000611208223 */ /* 0x004fe2000001081a */
[----:B------:R-:W-:Y:S01]  /*4ab0*/  @!P0 LOP3.LUT R6, R11, 0xffff0000, RZ, 0xc0, !PT ;  /* 0xffff00000b068812 */ /* 0x000fe200078ec0ff */
[----:B------:R-:W-:Y:S02]  /*4ac0*/  @!P0 IMAD.U32 R15, R10, 0x10000, RZ ;  /* 0x000100000a0f8824 */ /* 0x000fe400078e00ff */
[C---:B------:R-:W-:Y:S02]  /*4ad0*/  @!P0 FMUL.FTZ R26, R5.reuse, R14 ;  /* 0x0000000e051a8220 */ /* 0x040fe40000410000 */
[----:B------:R-:W-:Y:S02]  /*4ae0*/  @!P0 FMUL.FTZ R5, R5, R13 ;  /* 0x0000000d05058220 */ /* 0x000fe40000410000 */
[----:B------:R-:W-:Y:S02]  /*4af0*/  @!P0 IMAD.U32 R19, R11, 0x10000, RZ ;  /* 0x000100000b138824 */ /* 0x000fe400078e00ff */
        /* <DEDUP_REMOVED lines=16> */
.L_x_226:
[----:B------:R-:W-:Y:S05]  /*4c00*/  BSYNC B0 ;  /* 0x0000000000007941 */ /* 0x000fea0003800000 */
.L_x_225:
[----:B------:R-:W-:Y:S01]  /*4c10*/  ISETP.GE.AND P0, PT, R245, c[0x0][0x1d4], PT ;  /* 0x00007500f5007a0c */ /* 0x000fe20003f06270 */
[----:B------:R-:W-:Y:S01]  /*4c20*/  @!UPT UIADD3 URZ, URZ, URZ, URZ ;  /* 0x0000003f3f3ff290 */ /* 0x000fe2000fffe03f */
[----:B------:R-:W-:Y:S11]  /*4c30*/  BSSY B0, `(.L_x_227) ;  /* 0x0000039000007945 */ /* 0x000ff60003800000 */
[----:B------:R-:W-:-:S05]  /*4c40*/  @P0 BRA `(.L_x_228) ;  /* 0x0000037000000947 */ /* 0x000fca0003800000 */
[C---:B-1--4-:R-:W-:Y:S01]  /*4c50*/  LEA R24, P0, R245.reuse, R54, 0x1 ;  /* 0x00000036f5187211 */ /* 0x052fe200078008ff */
[----:B------:R-:W4:Y:S04]  /*4c60*/  LDL R3, [R1+0x10] ;  /* 0x0000100001037983 */ /* 0x000f280000100800 */
[----:B------:R-:W1:Y:S01]  /*4c70*/  LDS.128 R8, [R242+0x3c00] ;  /* 0x003c0000f2087984 */ /* 0x000e620000000c00 */
        /* <DEDUP_REMOVED lines=8> */
[C---:B------:R-:W-:Y:S02]  /*4d00*/  @!P0 PRMT R3, R27.reuse, 0x5432, R3 ;  /* 0x000054321b038816 */ /* 0x040fe40000000003 */
        /* <DEDUP_REMOVED lines=43> */
.L_x_228:
[----:B------:R-:W-:Y:S05]  /*4fc0*/  BSYNC B0 ;  /* 0x0000000000007941 */ /* 0x000fea0003800000 */
.L_x_227:
[----:B------:R-:W-:Y:S11]  /*4fd0*/  ISETP.GE.AND P0, PT, R244, c[0x0][0x1d4], PT ;  /* 0x00007500f4007a0c */ /* 0x000ff60003f06270 */
[----:B------:R-:W-:Y:S02]  /*4fe0*/  @!UPT UIADD3 URZ, URZ, URZ, URZ ;  /* 0x0000003f3f3ff290 */ /* 0x000fe4000fffe03f */
        /* <DEDUP_REMOVED lines=55> */
[----:B------:R1:W-:Y:S01]  /*5360*/  ST.E.128 [R20.64], R8 ;  /* 0x0000000814007985 */ /* 0x0003e2000c101d08 */
[----:B------:R-:W-:-:S05]  /*5370*/  BRA `(.L_x_218) ;  /* 0x00001f2000007947 */ /* 0x000fca0003800000 */
.L_x_215:
        /* <DEDUP_REMOVED lines=31> */
[----:B------:R-:W-:Y:S01]  /*5570*/  LEA.HI.X R13, R3, c[0x0][0x274], R4, 0x1, P0 ;  /* 0x00009d00030d7a11 */ /* 0x000fe200000f0c04 */
[----:B------:R-:W-:Y:S01]  /*5580*/  CS2R R52, SRZ ;  /* 0x0000000000347805 */ /* 0x000fe2000001ff00 */
[C---:B------:R-:W-:Y:S04]  /*5590*/  LEA R4, P0, R5.reuse, c[0x0][0x288], 0x1 ;  /* 0x0000a20005047a11 */ /* 0x040fe800078008ff */
[----:B------:R-:W-:Y:S02]  /*55a0*/  LEA.HI.X R5, R5, c[0x0][0x28c], R6, 0x1, P0 ;  /* 0x0000a30005057a11 */ /* 0x000fe400000f0c06 */
[----:B------:R-:W-:Y:S11]  /*55b0*/  ISETP.GE.AND P0, PT, R104, c[0x0][0x27c], PT ;  /* 0x00009f0068007a0c */ /* 0x000ff60003f06270 */
[----:B------:R-:W-:Y:S02]  /*55c0*/  @!UPT UIADD3 URZ, URZ, URZ, URZ ;  /* 0x0000003f3f3ff290 */ /* 0x000fe4000fffe03f */
[----:B------:R1:W5:Y:S04]  /*55d0*/  @!P0 LDG.E.128 R8, [R12.64] ;  /* 0x000000080c088981 */ /* 0x000368000c1e1d00 */
[----:B------:R1:W5:Y:S01]  /*55e0*/  @!P0 LDG.E.128 R36, [R4.64] ;  /* 0x0000000804248981 */ /* 0x000362000c1e1d00 */
[----:B------:R-:W-:Y:S11]  /*55f0*/  ISETP.GE.AND P0, PT, R29, c[0x0][0x27c], PT ;  /* 0x00009f001d007a0c */ /* 0x000ff60003f06270 */
[----:B------:R-:W-:Y:S02]  /*5600*/  @!UPT UIADD3 URZ, URZ, URZ, URZ ;  /* 0x0000003f3f3ff290 */ /* 0x000fe4000fffe03f */
[----:B------:R1:W5:Y:S04]  /*5610*/  @!P0 LDG.E.128 R16, [R12.64+0x20] ;  /* 0x000020080c108981 */ /* 0x000368000c1e1d00 */
[----:B------:R1:W5:Y:S01]  /*5620*/  @!P0 LDG.E.128 R48, [R4.64+0x20] ;  /* 0x0000200804308981 */ /* 0x000362000c1e1d00 */
[----:B------:R-:W-:Y:S11]  /*5630*/  ISETP.GE.AND P0, PT, R28, c[0x0][0x27c], PT ;  /* 0x00009f001c007a0c */ /* 0x000ff60003f06270 */
[----:B------:R-:W-:Y:S02]  /*5640*/  @!UPT UIADD3 URZ, URZ, URZ, URZ ;  /* 0x0000003f3f3ff290 */ /* 0x000fe4000fffe03f */
[----:B------:R1:W5:Y:S04]  /*5650*/  @!P0 LDG.E.128 R24, [R12.64+0x40] ;  /* 0x000040080c188981 */ /* 0x000368000c1e1d00 */
[----:B------:R1:W5:Y:S02]  /*5660*/  @!P0 LDG.E.128 R52, [R4.64+0x40] ;  /* 0x0000400804348981 */ /* 0x000364000c1e1d00 */
.L_x_230:
[----:B------:R-:W-:Y:S05]  /*5670*/  BSYNC B0 ;  /* 0x0000000000007941 */ /* 0x000fea0003800000 */
.L_x_229:
[----:B------:R2:W3:Y:S04]  /*5680*/  SHFL.IDX PT, R67, R32, RZ, 0x1e1f ;  /* 0x001e1fff20437589 */ /* 0x0004e800000e0000 */
[----:B------:R2:W4:Y:S01]  /*5690*/  SHFL.IDX PT, R66, R56, RZ, 0x1e1f ;  /* 0x001e1fff38427589 */ /* 0x00052200000e0000 */
[----:B------:R-:W-:-:S05]  /*56a0*/  @P4 BRA `(.L_x_218) ;  /* 0x00001bf000004947 */ /* 0x000fca0003800000 */
[----:B------:R-:W-:Y:S01]  /*56b0*/  ISETP.GE.AND P0, PT, R104, c[0x0][0x1d4], PT ;  /* 0x0000750068007a0c */ /* 0x000fe20003f06270 */
[----:B------:R1:W5:Y:S01]  /*56c0*/  LDL R148, [R1+0x4] ;  /* 0x0000040001947983 */ /* 0x0003620000100800 */
[----:B------:R-:W-:Y:S01]  /*56d0*/  IADD3 R63, -R64, c[0x0][0x1d4], RZ ;  /* 0x00007500403f7a10 */ /* 0x000fe20007ffe1ff */
[----:B-----5:R-:W-:Y:S01]  /*56e0*/  IMAD.MOV.U32 R6, RZ, RZ, R26 ;  /* 0x000000ffff067224 */ /* 0x020fe200078e001a */
[----:B------:R-:W-:Y:S01]  /*56f0*/  BSSY B0, `(.L_x_231) ;  /* 0x0000098000007945 */ /* 0x000fe20003800000 */
[----:B------:R1:W5:Y:S02]  /*5700*/  LDL R147, [R1+0x8] ;  /* 0x0000080001937983 */ /* 0x0003640000100800 */
[----:B-1----:R-:W-:Y:S02]  /*5710*/  IMAD.MOV.U32 R5, RZ, RZ, R27 ;  /* 0x000000ffff057224 */ /* 0x002fe400078e001b */
[----:B------:R-:W-:Y:S02]  /*5720*/  IMAD.MOV.U32 R4, RZ, RZ, R24 ;  /* 0x000000ffff047224 */ /* 0x000fe400078e0018 */
[----:B------:R-:W-:Y:S01]  /*5730*/  IMAD.MOV.U32 R3, RZ, RZ, R25 ;  /* 0x000000ffff037224 */ /* 0x000fe200078e0019 */
[----:B--2---:R-:W-:Y:S01]  /*5740*/  PRMT R32, R5, 0x5410, R6 ;  /* 0x0000541005207816 */ /* 0x004fe20000000006 */
[----:B------:R-:W-:Y:S01]  /*5750*/  IMAD.MOV.U32 R5, RZ, RZ, R19 ;  /* 0x000000ffff057224 */ /* 0x000fe200078e0013 */
[----:B------:R-:W-:Y:S02]  /*5760*/  MOV R6, R18 ;  /* 0x0000001200067202 */ /* 0x000fe40000000f00 */
        /* <DEDUP_REMOVED lines=18> */
[----:B------:R-:W-:Y:S01]  /*5890*/  SEL R3, R64, R63, !P1 ;  /* 0x0000003f40037207 */ /* 0x000fe20004800000 */
[----:B------:R-:W1:Y:S01]  /*58a0*/  LDS.128 R44, [R116+0x3c80] ;  /* 0x003c8000742c7984 */ /* 0x000e620000000c00 */
[----:B------:R-:W-:Y:S01]  /*58b0*/  ISETP.GE.AND P0, PT, R104, c[0x0][0x27c], PT ;  /* 0x00009f0068007a0c */ /* 0x000fe20003f06270 */
[----:B------:R-:W-:Y:S01]  /*58c0*/  IMAD.MOV.U32 R21, RZ, RZ, R8 ;  /* 0x000000ffff157224 */ /* 0x000fe200078e0008 */
[----:B------:R-:W-:Y:S01]  /*58d0*/  SHF.R.S32.HI R4, RZ, 0x1f, R3 ;  /* 0x0000001fff047819 */ /* 0x000fe20000011403 */
[----:B------:R-:W-:Y:S01]  /*58e0*/  IMAD.MOV.U32 R20, RZ, RZ, R9 ;  /* 0x000000ffff147224 */ /* 0x000fe200078e0009 */
[----:B------:R-:W-:Y:S01]  /*58f0*/  MOV R40, R36 ;  /* 0x0000002400287202 */ /* 0x000fe20000000f00 */
[----:B------:R-:W-:Y:S01]  /*5900*/  IMAD.MOV.U32 R42, RZ, RZ, R37 ;  /* 0x000000ffff2a7224 */ /* 0x000fe200078e0025 */
[----:B------:R-:W-:Y:S01]  /*5910*/  LEA.HI R3, R4, R3, RZ, 0x4 ;  /* 0x0000000304037211 */ /* 0x000fe200078f20ff */
[----:B------:R-:W-:Y:S01]  /*5920*/  IMAD.MOV.U32 R43, RZ, RZ, R39 ;  /* 0x000000ffff2b7224 */ /* 0x000fe200078e0027 */
[----:B------:R-:W-:Y:S02]  /*5930*/  MOV R34, R38 ;  /* 0x0000002600227202 */ /* 0x000fe40000000f00 */
[----:B------:R-:W-:Y:S03]  /*5940*/  LEA.HI.SX32 R3, R3, R62, 0x1c ;  /* 0x0000003e03037211 */ /* 0x000fe600078fe2ff */
[----:B------:R-:W-:Y:S02]  /*5950*/  @!P0 SHF.R.U64 R41, R36, 0x10, R37 ;  /* 0x0000001024298819 */ /* 0x000fe40000001225 */
[----:B------:R-:W-:Y:S01]  /*5960*/  IMAD.SHL.U32 R70, R3, 0x8, RZ ;  /* 0x0000000803467824 */ /* 0x000fe200078e00ff */
[----:B------:R-:W-:Y:S02]  /*5970*/  SHF.R.S32.HI R4, RZ, 0x1f, R3 ;  /* 0x0000001fff047819 */ /* 0x000fe40000011403 */
[----:B------:R-:W-:Y:S01]  /*5980*/  @!P0 SHF.R.U64 R22, R8, 0x10, R9 ;  /* 0x0000001008168819 */ /* 0x000fe20000001209 */
[----:B------:R-:W-:Y:S01]  /*5990*/  IMAD.MOV.U32 R8, RZ, RZ, R11 ;  /* 0x000000ffff087224 */ /* 0x000fe200078e000b */
[----:B------:R-:W-:Y:S02]  /*59a0*/  LEA.HI R4, R4, R3, RZ, 0x2 ;  /* 0x0000000304047211 */ /* 0x000fe400078f10ff */
[----:B------:R-:W-:Y:S02]  /*59b0*/  @!P0 SHF.R.U64 R35, R38, 0x10, R39 ;  /* 0x0000001026238819 */ /* 0x000fe40000001227 */
[----:B------:R-:W-:Y:S02]  /*59c0*/  SHF.R.S32.HI R3, RZ, 0x2, R4 ;  /* 0x00000002ff037819 */ /* 0x000fe40000011404 */
[----:B------:R-:W-:Y:S02]  /*59d0*/  LOP3.LUT R4, R148, 0x18, R70, 0xf8, !PT ;  /* 0x0000001894047812 */ /* 0x000fe400078ef846 */
[----:B------:R-:W-:Y:S01]  /*59e0*/  @!P0 PRMT R38, R40, 0x5410, R41 ;  /* 0x0000541028268816 */ /* 0x000fe20000000029 */
[----:B------:R-:W-:Y:S01]  /*59f0*/  IMAD R3, R3, 0x600, R7 ;  /* 0x0000060003037824 */ /* 0x000fe200078e0207 */
[----:B-----5:R-:W-:Y:S02]  /*5a00*/  LOP3.LUT R4, R4, R147, RZ, 0x3c, !PT ;  /* 0x0000009304047212 */ /* 0x020fe400078e3cff */
[----:B------:R-:W-:Y:S02]  /*5a10*/  @!P0 SHF.R.U64 R5, R10, 0x10, R11 ;  /* 0x000000100a058819 */ /* 0x000fe4000000120b */
[----:B------:R-:W-:Y:S01]  /*5a20*/  @!P0 SHF.R.U32.HI R36, RZ, 0x10, R37 ;  /* 0x00000010ff248819 */ /* 0x000fe20000011625 */
[----:B------:R-:W-:Y:S01]  /*5a30*/  IMAD.IADD R3, R3, 0x1, R4 ;  /* 0x0000000103037824 */ /* 0x000fe200078e0204 */
[----:B------:R-:W-:Y:S02]  /*5a40*/  @!P0 SHF.R.U32.HI R4, RZ, 0x10, R9 ;  /* 0x00000010ff048819 */ /* 0x000fe40000011609 */
[----:B------:R-:W-:Y:S01]  /*5a50*/  @!P0 PRMT R9, R21, 0x5410, R22 ;  /* 0x0000541015098816 */ /* 0x000fe20000000016 */
[----:B------:R-:W-:Y:S01]  /*5a60*/  IMAD.SHL.U32 R3, R3, 0x2, RZ ;  /* 0x0000000203037824 */ /* 0x000fe200078e00ff */
[----:B------:R-:W-:Y:S02]  /*5a70*/  @!P0 SHF.L.U32 R21, R38, 0x10, RZ ;  /* 0x0000001026158819 */ /* 0x000fe400000006ff */
[----:B------:R-:W-:Y:S02]  /*5a80*/  @!P0 SHF.R.U32.HI R6, RZ, 0x10, R11 ;  /* 0x00000010ff068819 */ /* 0x000fe4000001160b */
[----:B------:R2:W4:Y:S01]  /*5a90*/  LDS.128 R12, [R3+0x3c80] ;  /* 0x003c8000030c7984 */ /* 0x0005220000000c00 */
[----:B------:R-:W-:Y:S02]  /*5aa0*/  @!P0 PRMT R36, R42, 0x5410, R36 ;  /* 0x000054102a248816 */ /* 0x000fe40000000024 */
[----:B------:R-:W-:Y:S02]  /*5ab0*/  @!P0 LOP3.LUT R22, R38, 0xffff0000, RZ, 0xc0, !PT ;  /* 0xffff000026168812 */ /* 0x000fe400078ec0ff */
[----:B------:R-:W-:Y:S01]  /*5ac0*/  @!P0 PRMT R40, R34, 0x5410, R35 ;  /* 0x0000541022288816 */ /* 0x000fe20000000023 */
[----:B-1----:R-:W-:Y:S01]  /*5ad0*/  @!P0 IMAD.U32 R35, R45, 0x10000, RZ ;  /* 0x000100002d238824 */ /* 0x002fe200078e00ff */
[----:B------:R-:W-:Y:S02]  /*5ae0*/  @!P0 SHF.L.U32 R34, R36, 0x10, RZ ;  /* 0x0000001024228819 */ /* 0x000fe400000006ff */
[----:B------:R-:W-:Y:S01]  /*5af0*/  @!P0 SHF.R.U32.HI R37, RZ, 0x10, R39 ;  /* 0x00000010ff258819 */ /* 0x000fe20000011627 */
[----:B------:R-:W-:Y:S01]  /*5b00*/  @!P0 IMAD.U32 R39, R46, 0x10000, RZ ;  /* 0x000100002e278824 */ /* 0x000fe200078e00ff */
[----:B------:R-:W-:Y:S02]  /*5b10*/  @!P0 LOP3.LUT R36, R36, 0xffff0000, RZ, 0xc0, !PT ;  /* 0xffff000024248812 */ /* 0x000fe400078ec0ff */
[----:B------:R-:W-:Y:S02]  /*5b20*/  @!P0 PRMT R43, R43, 0x5410, R37 ;  /* 0x000054102b2b8816 */ /* 0x000fe40000000025 */
[----:B------:R-:W-:Y:S02]  /*5b30*/  @!P0 LOP3.LUT R37, R45, 0xffff0000, RZ, 0xc0, !PT ;  /* 0xffff00002d258812 */ /* 0x000fe400078ec0ff */
[C---:B------:R-:W-:Y:S02]  /*5b40*/  @!P0 SHF.L.U32 R38, R40.reuse, 0x10, RZ ;  /* 0x0000001028268819 */ /* 0x040fe400000006ff */
[----:B------:R-:W-:Y:S02]  /*5b50*/  @!P0 LOP3.LUT R40, R40, 0xffff0000, RZ, 0xc0, !PT ;  /* 0xffff000028288812 */ /* 0x000fe400078ec0ff */
[----:B------:R-:W-:Y:S01]  /*5b60*/  @!P0 SHF.L.U32 R42, R43, 0x10, RZ ;  /* 0x000000102b2a8819 */ /* 0x000fe200000006ff */
[----:B--2---:R-:W-:Y:S01]  /*5b70*/  IMAD.MOV.U32 R3, RZ, RZ, R10 ;  /* 0x000000ffff037224 */ /* 0x004fe200078e000a */
[----:B------:R-:W-:Y:S02]  /*5b80*/  @!P0 PRMT R10, R20, 0x5410, R4 ;  /* 0x00005410140a8816 */ /* 0x000fe40000000004 */
[----:B------:R-:W-:Y:S01]  /*5b90*/  @!P0 PRMT R20, R8, 0x5410, R6 ;  /* 0x0000541008148816 */ /* 0x000fe20000000006 */
[----:B------:R-:W-:Y:S01]  /*5ba0*/  @!P0 IMAD.U32 R6, R44, 0x10000, RZ ;  /* 0x000100002c068824 */ /* 0x000fe200078e00ff */
[----:B------:R-:W-:Y:S01]  /*5bb0*/  @!P0 PRMT R11, R3, 0x5410, R5 ;  /* 0x00005410030b8816 */ /* 0x000fe20000000005 */
[----:B------:R-:W-:Y:S02]  /*5bc0*/  @!P0 IMAD.U32 R5, R9, 0x10000, RZ ;  /* 0x0001000009058824 */ /* 0x000fe400078e00ff */
[C---:B----4-:R-:W-:Y:S01]  /*5bd0*/  @!P0 IMAD.U32 R3, R12.reuse, 0x10000, RZ ;  /* 0x000100000c038824 */ /* 0x050fe200078e00ff */
[----:B------:R-:W-:Y:S03]  /*5be0*/  @!P0 LOP3.LUT R4, R12, 0xffff0000, RZ, 0xc0, !PT ;  /* 0xffff00000c048812 */ /* 0x000fe600078ec0ff */
[C---:B------:R-:W-:Y:S02]  /*5bf0*/  @!P0 FMUL.FTZ R8, R3.reuse, R21 ;  /* 0x0000001503088220 */ /* 0x040fe40000410000 */
[-C--:B------:R-:W-:Y:S02]  /*5c00*/  @!P0 FMUL.FTZ R3, R3, R5.reuse ;  /* 0x0000000503038220 */ /* 0x080fe40000410000 */
[----:B------:R-:W-:Y:S02]  /*5c10*/  @!P0 FFMA.FTZ R71, R6, R5, -R8 ;  /* 0x0000000506478223 */ /* 0x000fe40000010808 */
[----:B------:R-:W-:Y:S01]  /*5c20*/  @!P0 FFMA.FTZ R3, R21, R6, R3 ;  /* 0x0000000615038223 */ /* 0x000fe20000010003 */
[----:B------:R-:W-:Y:S01]  /*5c30*/  @!P0 LOP3.LUT R6, R9, 0xffff0000, RZ, 0xc0, !PT ;  /* 0xffff000009068812 */ /* 0x000fe200078ec0ff */
[----:B------:R-:W-:Y:S01]  /*5c40*/  @!P0 FMUL.FTZ R8, R4, R22 ;  /* 0x0000001604088220 */ /* 0x000fe20000410000 */
[----:B------:R-:W-:Y:S01]  /*5c50*/  @!P0 LOP3.LUT R21, R44, 0xffff0000, RZ, 0xc0, !PT ;  /* 0xffff00002c158812 */ /* 0x000fe200078ec0ff */
[----:B------:R-:W-:Y:S02]  /*5c60*/  @!P0 IMAD.U32 R5, R13, 0x10000, RZ ;  /* 0x000100000d058824 */ /* 0x000fe400078e00ff */
[-C--:B------:R-:W-:Y:S02]  /*5c70*/  @!P0 FMUL.FTZ R4, R4, R6.reuse ;  /* 0x0000000604048220 */ /* 0x080fe40000410000 */
[----:B------:R-:W-:Y:S01]  /*5c80*/  @!P0 FFMA.FTZ R69, R21, R6, -R8 ;  /* 0x0000000615458223 */ /* 0x000fe20000010808 */
[----:B------:R-:W-:Y:S01]  /*5c90*/  @!P0 LOP3.LUT R6, R13, 0xffff0000, RZ, 0xc0, !PT ;  /* 0xffff00000d068812 */ /* 0x000fe200078ec0ff */
[C---:B------:R-:W-:Y:S02]  /*5ca0*/  @!P0 IMAD.U32 R8, R10.reuse, 0x10000, RZ ;  /* 0x000100000a088824 */ /* 0x040fe400078e00ff */
[----:B------:R-:W-:Y:S01]  /*5cb0*/  @!P0 FMUL.FTZ R9, R5, R34 ;  /* 0x0000002205098220 */ /* 0x000fe20000410000 */
[----:B------:R-:W-:Y:S01]  /*5cc0*/  @!P0 F2FP.BF16.PACK_AB R69, R69, R71 ;  /* 0x000000474545823e */ /* 0x000fe200000010ff */
[-C--:B------:R-:W-:Y:S02]  /*5cd0*/  @!P0 FMUL.FTZ R5, R5, R8.reuse ;  /* 0x0000000805058220 */ /* 0x080fe40000410000 */
[----:B------:R-:W-:Y:S01]  /*5ce0*/  @!P0 FFMA.FTZ R75, R35, R8, -R9 ;  /* 0x00000008234b8223 */ /* 0x000fe20000010809 */
[----:B------:R-:W-:Y:S01]  /*5cf0*/  @!P0 LOP3.LUT R9, R10, 0xffff0000, RZ, 0xc0, !PT ;  /* 0xffff00000a098812 */ /* 0x000fe200078ec0ff */
[----:B------:R-:W-:Y:S01]  /*5d00*/  @!P0 FMUL.FTZ R10, R6, R36 ;  /* 0x00000024060a8220 */ /* 0x000fe20000410000 */
[----:B------:R-:W-:Y:S01]  /*5d10*/  @!P0 MOV R44, R69 ;  /* 0x00000045002c8202 */ /* 0x000fe20000000f00 */
[----:B------:R-:W-:Y:S02]  /*5d20*/  @!P0 IMAD.U32 R8, R14, 0x10000, RZ ;  /* 0x000100000e088824 */ /* 0x000fe400078e00ff */
[-C--:B------:R-:W-:Y:S02]  /*5d30*/  @!P0 FMUL.FTZ R6, R6, R9.reuse ;  /* 0x0000000906068220 */ /* 0x080fe40000410000 */
[----:B------:R-:W-:Y:S01]  /*5d40*/  @!P0 FFMA.FTZ R68, R37, R9, -R10 ;  /* 0x0000000925448223 */ /* 0x000fe2000001080a */
[----:B------:R-:W-:Y:S01]  /*5d50*/  @!P0 LOP3.LUT R9, R14, 0xffff0000, RZ, 0xc0, !PT ;  /* 0xffff00000e098812 */ /* 0x000fe200078ec0ff */
[C---:B------:R-:W-:Y:S01]  /*5d60*/  @!P0 IMAD.U32 R10, R11.reuse, 0x10000, RZ ;  /* 0x000100000b0a8824 */ /* 0x040fe200078e00ff */
[----:B------:R-:W-:Y:S01]  /*5d70*/  @!P0 LOP3.LUT R11, R11, 0xffff0000, RZ, 0xc0, !PT ;  /* 0xffff00000b0b8812 */ /* 0x000fe200078ec0ff */
[----:B------:R-:W-:Y:S01]  /*5d80*/  @!P0 FMUL.FTZ R41, R8, R38 ;  /* 0x0000002608298220 */ /* 0x000fe20000410000 */
[----:B------:R-:W-:Y:S01]  /*5d90*/  @!P0 F2FP.BF16.PACK_AB R68, R68, R75 ;  /* 0x0000004b4444823e */ /* 0x000fe200000010ff */
[-C--:B------:R-:W-:Y:S02]  /*5da0*/  @!P0 FMUL.FTZ R8, R8, R10.reuse ;  /* 0x0000000a08088220 */ /* 0x080fe40000410000 */
[----:B------:R-:W-:Y:S01]  /*5db0*/  @!P0 FFMA.FTZ R74, R39, R10, -R41 ;  /* 0x0000000a274a8223 */ /* 0x000fe20000010829 */
[----:B------:R-:W-:Y:S01]  /*5dc0*/  @!P0 LOP3.LUT R41, R46, 0xffff0000, RZ, 0xc0, !PT ;  /* 0xffff00002e298812 */ /* 0x000fe200078ec0ff */
[----:B------:R-:W-:Y:S02]  /*5dd0*/  @!P0 FMUL.FTZ R65, R9, R40 ;  /* 0x0000002809418220 */ /* 0x000fe40000410000 */
[----:B------:R-:W-:Y:S02]  /*5de0*/  @!P0 IMAD.U32 R10, R15, 0x10000, RZ ;  /* 0x000100000f0a8824 */ /* 0x000fe400078e00ff */
[-C--:B------:R-:W-:Y:S02]  /*5df0*/  @!P0 FMUL.FTZ R9, R9, R11.reuse ;  /* 0x0000000b09098220 */ /* 0x080fe40000410000 */
[----:B------:R-:W-:Y:S02]  /*5e00*/  @!P0 FFMA.FTZ R72, R41, R11, -R65 ;  /* 0x0000000b29488223 */ /* 0x000fe40000010841 */
[----:B------:R-:W-:Y:S02]  /*5e10*/  @!P0 FFMA.FTZ R4, R22, R21, R4 ;  /* 0x0000001516048223 */ /* 0x000fe40000010004 */
[C---:B------:R-:W-:Y:S01]  /*5e20*/  @!P0 IMAD.U32 R11, R20.reuse, 0x10000, RZ ;  /* 0x00010000140b8824 */ /* 0x040fe200078e00ff */
[----:B------:R-:W-:Y:S01]  /*5e30*/  @!P0 LOP3.LUT R20, R20, 0xffff0000, RZ, 0xc0, !PT ;  /* 0xffff000014148812 */ /* 0x000fe200078ec0ff */
[----:B------:R-:W-:Y:S02]  /*5e40*/  @!P0 IMAD.U32 R21, R47, 0x10000, RZ ;  /* 0x000100002f158824 */ /* 0x000fe400078e00ff */
[----:B------:R-:W-:Y:S02]  /*5e50*/  @!P0 FMUL.FTZ R22, R10, R42 ;  /* 0x0000002a0a168220 */ /* 0x000fe40000410000 */
[----:B------:R-:W-:Y:S02]  /*5e60*/  @!P0 FFMA.FTZ R5, R34, R35, R5 ;  /* 0x0000002322058223 */ /* 0x000fe40000010005 */
[-C--:B------:R-:W-:Y:S02]  /*5e70*/  @!P0 FMUL.FTZ R10, R10, R11.reuse ;  /* 0x0000000b0a0a8220 */ /* 0x080fe40000410000 */
[----:B------:R-:W-:Y:S01]  /*5e80*/  @!P0 FFMA.FTZ R73, R21, R11, -R22 ;  /* 0x0000000b15498223 */ /* 0x000fe20000010816 */
[----:B------:R-:W-:Y:S01]  /*5e90*/  @!P0 LOP3.LUT R22, R43, 0xffff0000, RZ, 0xc0, !PT ;  /* 0xffff00002b168812 */ /* 0x000fe200078ec0ff */
[----:B------:R-:W-:Y:S01]  /*5ea0*/  @!P0 FFMA.FTZ R6, R36, R37, R6 ;  /* 0x0000002524068223 */ /* 0x000fe20000010006 */
[----:B------:R-:W-:Y:S01]  /*5eb0*/  @!P0 LOP3.LUT R11, R15, 0xffff0000, RZ, 0xc0, !PT ;  /* 0xffff00000f0b8812 */ /* 0x000fe200078ec0ff */
[----:B------:R-:W-:Y:S01]  /*5ec0*/  @!P0 FFMA.FTZ R8, R38, R39, R8 ;  /* 0x0000002726088223 */ /* 0x000fe20000010008 */
[----:B------:R-:W-:Y:S01]  /*5ed0*/  @!P0 LOP3.LUT R43, R47, 0xffff0000, RZ, 0xc0, !PT ;  /* 0xffff00002f2b8812 */ /* 0x000fe200078ec0ff */
[----:B------:R-:W-:Y:S01]  /*5ee0*/  @!P0 FFMA.FTZ R9, R40, R41, R9 ;  /* 0x0000002928098223 */ /* 0x000fe20000010009 */
[----:B------:R-:W-:Y:S01]  /*5ef0*/  @!P0 F2FP.BF16.PACK_AB R5, R6, R5 ;  /* 0x000000050605823e */ /* 0x000fe200000010ff */
[C---:B------:R-:W-:Y:S02]  /*5f00*/  @!P0 FMUL.FTZ R65, R11.reuse, R22 ;  /* 0x000000160b418220 */ /* 0x040fe40000410000 */
[-C--:B------:R-:W-:Y:S02]  /*5f10*/  @!P0 FMUL.FTZ R11, R11, R20.reuse ;  /* 0x000000140b0b8220 */ /* 0x080fe40000410000 */
[----:B------:R-:W-:Y:S02]  /*5f20*/  @!P0 FFMA.FTZ R10, R42, R21, R10 ;  /* 0x000000152a0a8223 */ /* 0x000fe4000001000a */
[----:B------:R-:W-:Y:S02]  /*5f30*/  @!P0 FFMA.FTZ R11, R22, R43, R11 ;  /* 0x0000002b160b8223 */ /* 0x000fe4000001000b */
[----:B------:R-:W-:Y:S01]  /*5f40*/  @!P0 FFMA.FTZ R71, R43, R20, -R65 ;  /* 0x000000142b478223 */ /* 0x000fe20000010841 */
[----:B------:R-:W-:Y:S01]  /*5f50*/  @!P0 F2FP.BF16.PACK_AB R65, R72, R74 ;  /* 0x0000004a4841823e */ /* 0x000fe200000010ff */
[----:B------:R-:W-:Y:S01]  /*5f60*/  @!P0 IMAD.MOV.U32 R45, RZ, RZ, R68 ;  /* 0x000000ffff2d8224 */ /* 0x000fe200078e0044 */
        /* <DEDUP_REMOVED lines=8> */
[----:B------:R-:W-:Y:S02]  /*5ff0*/  @!P0 MOV R47, R21 ;  /* 0x00000015002f8202 */ /* 0x000fe40000000f00 */
[----:B------:R-:W-:Y:S02]  /*6000*/  @!P0 MOV R14, R4 ;  /* 0x00000004000e8202 */ /* 0x000fe40000000f00 */
[C---:B------:R-:W-:Y:S04]  /*6010*/  LEA R4, P0, R86.reuse, R66, 0x1 ;  /* 0x0000004256047211 */ /* 0x040fe800078008ff */
[----:B---3--:R-:W-:Y:S02]  /*6020*/  LEA.HI.X R5, R86, R67, R120, 0x1, P0 ;  /* 0x0000004356057211 */ /* 0x008fe400000f0c78 */
[C---:B------:R-:W-:Y:S03]  /*6030*/  ISETP.GE.AND P0, PT, R70.reuse, c[0x0][0x1d4], PT ;  /* 0x0000750046007a0c */ /* 0x040fe60003f06270 */
[----:B------:R1:W-:Y:S10]  /*6040*/  ST.E.128 [R4.64], R44 ;  /* 0x0000002c04007985 */ /* 0x0003f4000c101d08 */
[----:B------:R-:W-:Y:S05]  /*6050*/  @!P0 IMAD.WIDE R8, R70, 0x2, R66 ;  /* 0x0000000246088825 */ /* 0x000fea00078e0242 */
[----:B------:R1:W-:Y:S02]  /*6060*/  @!P0 ST.E.128 [R8.64], R12 ;  /* 0x0000000c08008985 */ /* 0x0003e4000c101d08 */
.L_x_232:
[----:B------:R-:W-:Y:S05]  /*6070*/  BSYNC B0 ;  /* 0x0000000000007941 */ /* 0x000fea0003800000 */
.L_x_231:
[----:B------:R-:W-:Y:S01]  /*6080*/  ISETP.GE.AND P0, PT, R29, c[0x0][0x1d4], PT ;  /* 0x000075001d007a0c */ /* 0x000fe20003f06270 */
[----:B------:R-:W-:Y:S01]  /*6090*/  @!UPT UIADD3 URZ, URZ, URZ, URZ ;  /* 0x0000003f3f3ff290 */ /* 0x000fe2000fffe03f */
[----:B------:R-:W-:Y:S11]  /*60a0*/  BSSY B0, `(.L_x_233) ;  /* 0x0000078000007945 */ /* 0x000ff60003800000 */
[----:B------:R-:W-:-:S05]  /*60b0*/  @P0 BRA `(.L_x_234) ;  /* 0x0000076000000947 */ /* 0x000fca0003800000 */
[----:B------:R-:W-:Y:S01]  /*60c0*/  SEL R3, R64, R63, !P2 ;  /* 0x0000003f40037207 */ /* 0x000fe20005000000 */
[----:B-1----:R-:W1:Y:S01]  /*60d0*/  LDS.128 R44, [R111+0x3c80] ;  /* 0x003c80006f2c7984 */ /* 0x002e620000000c00 */
[----:B------:R-:W-:Y:S02]  /*60e0*/  ISETP.GE.AND P0, PT, R29, c[0x0][0x27c], PT ;  /* 0x00009f001d007a0c */ /* 0x000fe40003f06270 */
[----:B------:R-:W-:Y:S04]  /*60f0*/  SHF.R.S32.HI R4, RZ, 0x1f, R3 ;  /* 0x0000001fff047819 */ /* 0x000fe80000011403 */
[----:B------:R-:W-:Y:S04]  /*6100*/  LEA.HI R3, R4, R3, RZ, 0x4 ;  /* 0x0000000304037211 */ /* 0x000fe800078f20ff */
[----:B------:R-:W-:Y:S03]  /*6110*/  LEA.HI.SX32 R3, R3, R61, 0x1c ;  /* 0x0000003d03037211 */ /* 0x000fe600078fe2ff */
[----:B------:R-:W-:Y:S02]  /*6120*/  @!P0 SHF.R.U64 R8, R48, 0x10, R49 ;  /* 0x0000001030088819 */ /* 0x000fe40000001231 */
[----:B------:R-:W-:Y:S01]  /*6130*/  IMAD.SHL.U32 R42, R3, 0x8, RZ ;  /* 0x00000008032a7824 */ /* 0x000fe200078e00ff */
[----:B------:R-:W-:Y:S02]  /*6140*/  SHF.R.S32.HI R4, RZ, 0x1f, R3 ;  /* 0x0000001fff047819 */ /* 0x000fe40000011403 */
[----:B------:R-:W-:Y:S02]  /*6150*/  @!P0 SHF.R.U32.HI R10, RZ, 0x10, R49 ;  /* 0x00000010ff0a8819 */ /* 0x000fe40000011631 */
[----:B------:R-:W-:Y:S02]  /*6160*/  LEA.HI R4, R4, R3, RZ, 0x2 ;  /* 0x0000000304047211 */ /* 0x000fe400078f10ff */
[----:B------:R-:W-:Y:S02]  /*6170*/  @!P0 SHF.R.U64 R5, R16, 0x10, R17 ;  /* 0x0000001010058819 */ /* 0x000fe40000001211 */
[----:B------:R-:W-:Y:S02]  /*6180*/  SHF.R.S32.HI R3, RZ, 0x2, R4 ;  /* 0x00000002ff037819 */ /* 0x000fe40000011404 */
[----:B------:R-:W-:Y:S02]  /*6190*/  LOP3.LUT R4, R148, 0x18, R42, 0xf8, !PT ;  /* 0x0000001894047812 */ /* 0x000fe400078ef82a */
[----:B------:R-:W-:Y:S01]  /*61a0*/  @!P0 SHF.R.U32.HI R6, RZ, 0x10, R19 ;  /* 0x00000010ff068819 */ /* 0x000fe20000011613 */
[----:B------:R-:W-:Y:S01]  /*61b0*/  IMAD R3, R3, 0x600, R7 ;  /* 0x0000060003037824 */ /* 0x000fe200078e0207 */
[----:B-----5:R-:W-:Y:S02]  /*61c0*/  LOP3.LUT R4, R4, R147, RZ, 0x3c, !PT ;  /* 0x0000009304047212 */ /* 0x020fe400078e3cff */
[----:B------:R-:W-:Y:S02]  /*61d0*/  @!P0 PRMT R9, R23, 0x5432, R5 ;  /* 0x0000543217098816 */ /* 0x000fe40000000005 */
[----:B------:R-:W-:Y:S01]  /*61e0*/  @!P0 SHF.R.U64 R11, R50, 0x10, R51 ;  /* 0x00000010320b8819 */ /* 0x000fe20000001233 */
[----:B------:R-:W-:Y:S01]  /*61f0*/  IMAD.IADD R3, R3, 0x1, R4 ;  /* 0x0000000103037824 */ /* 0x000fe200078e0204 */
[----:B------:R-:W-:Y:S02]  /*6200*/  @!P0 SHF.R.U32.HI R4, RZ, 0x10, R17 ;  /* 0x00000010ff048819 */ /* 0x000fe40000011611 */
[----:B------:R-:W-:Y:S01]  /*6210*/  @!P0 SHF.R.U32.HI R16, RZ, 0x10, R51 ;  /* 0x00000010ff108819 */ /* 0x000fe20000011633 */
[----:B------:R-:W-:Y:S01]  /*6220*/  IMAD.SHL.U32 R3, R3, 0x2, RZ ;  /* 0x0000000203037824 */ /* 0x000fe200078e00ff */
[----:B------:R-:W-:Y:S01]  /*6230*/  @!P0 PRMT R35, R57, 0x5432, R11 ;  /* 0x0000543239238816 */ /* 0x000fe2000000000b */
[----:B-1----:R-:W-:Y:S01]  /*6240*/  @!P0 IMAD.U32 R11, R44, 0x10000, RZ ;  /* 0x000100002c0b8824 */ /* 0x002fe200078e00ff */
[----:B------:R-:W-:Y:S01]  /*6250*/  @!P0 SHF.L.U32 R21, R45, 0x10, RZ ;  /* 0x000000102d158819 */ /* 0x000fe200000006ff */
[----:B------:R-:W-:Y:S01]  /*6260*/  @!P0 IMAD.U32 R38, R47, 0x10000, RZ ;  /* 0x000100002f268824 */ /* 0x000fe200078e00ff */
[----:B------:R1:W2:Y:S01]  /*6270*/  LDS.128 R12, [R3+0x3c80] ;  /* 0x003c8000030c7984 */ /* 0x0002a20000000c00 */
[----:B------:R-:W-:Y:S02]  /*6280*/  @!P0 PRMT R34, R57, 0x5410, R16 ;  /* 0x0000541039228816 */ /* 0x000fe40000000010 */
[----:B------:R-:W-:Y:S02]  /*6290*/  @!P0 PRMT R16, R30, 0x5410, R6 ;  /* 0x000054101e108816 */ /* 0x000fe40000000006 */
[C---:B------:R-:W-:Y:S01]  /*62a0*/  @!P0 LOP3.LUT R39, R34.reuse, 0xffff0000, RZ, 0xc0, !PT ;  /* 0xffff000022278812 */ /* 0x040fe200078ec0ff */
[----:B------:R-:W-:Y:S01]  /*62b0*/  @!P0 IMAD.U32 R37, R34, 0x10000, RZ ;  /* 0x0001000022258824 */ /* 0x000fe200078e00ff */
[----:B------:R-:W-:Y:S02]  /*62c0*/  @!P0 LOP3.LUT R40, R47, 0xffff0000, RZ, 0xc0, !PT ;  /* 0xffff00002f288812 */ /* 0x000fe400078ec0ff */
[C---:B------:R-:W-:Y:S02]  /*62d0*/  @!P0 SHF.L.U32 R34, R46.reuse, 0x10, RZ ;  /* 0x000000102e228819 */ /* 0x040fe400000006ff */
[----:B------:R-:W-:Y:S02]  /*62e0*/  @!P0 LOP3.LUT R36, R46, 0xffff0000, RZ, 0xc0, !PT ;  /* 0xffff00002e248812 */ /* 0x000fe400078ec0ff */
[----:B-1----:R-:W-:Y:S02]  /*62f0*/  @!P0 SHF.R.U64 R3, R18, 0x10, R19 ;  /* 0x0000001012038819 */ /* 0x002fe40000001213 */
[C---:B------:R-:W-:Y:S02]  /*6300*/  @!P0 PRMT R19, R56.reuse, 0x5410, R8 ;  /* 0x0000541038138816 */ /* 0x040fe40000000008 */
[----:B------:R-:W-:Y:S02]  /*6310*/  @!P0 PRMT R18, R56, 0x5432, R10 ;  /* 0x0000543238128816 */ /* 0x000fe4000000000a */
[----:B------:R-:W-:Y:S01]  /*6320*/  @!P0 PRMT R17, R30, 0x5432, R3 ;  /* 0x000054321e118816 */ /* 0x000fe20000000003 */
[----:B------:R-:W-:Y:S01]  /*6330*/  @!P0 IMAD.U32 R10, R19, 0x10000, RZ ;  /* 0x00010000130a8824 */ /* 0x000fe200078e00ff */
[----:B------:R-:W-:Y:S01]  /*6340*/  @!P0 PRMT R8, R23, 0x5410, R4 ;  /* 0x0000541017088816 */ /* 0x000fe20000000004 */
[----:B------:R-:W-:Y:S02]  /*6350*/  @!P0 IMAD.U32 R20, R18, 0x10000, RZ ;  /* 0x0001000012148824 */ /* 0x000fe400078e00ff */
[C---:B------:R-:W-:Y:S01]  /*6360*/  @!P0 IMAD.U32 R4, R9.reuse, 0x10000, RZ ;  /* 0x0001000009048824 */ /* 0x040fe200078e00ff */
[----:B------:R-:W-:Y:S01]  /*6370*/  @!P0 LOP3.LUT R9, R9, 0xffff0000, RZ, 0xc0, !PT ;  /* 0xffff000009098812 */ /* 0x000fe200078ec0ff */
[C---:B------:R-:W-:Y:S01]  /*6380*/  @!P0 IMAD.U32 R6, R8.reuse, 0x10000, RZ ;  /* 0x0001000008068824 */ /* 0x040fe200078e00ff */
[----:B------:R-:W-:Y:S01]  /*6390*/  @!P0 LOP3.LUT R8, R8, 0xffff0000, RZ, 0xc0, !PT ;  /* 0xffff000008088812 */ /* 0x000fe200078ec0ff */
[----:B--2---:R-:W-:Y:S01]  /*63a0*/  @!P0 IMAD.U32 R5, R13, 0x10000, RZ ;  /* 0x000100000d058824 */ /* 0x004fe200078e00ff */
[----:B------:R-:W-:Y:S03]  /*63b0*/  @!P0 SHF.L.U32 R3, R12, 0x10, RZ ;  /* 0x000000100c038819 */ /* 0x000fe600000006ff */
[----:B------:R-:W-:Y:S02]  /*63c0*/  @!P0 FMUL.FTZ R23, R5, R20 ;  /* 0x0000001405178220 */ /* 0x000fe40000410000 */
[C---:B------:R-:W-:Y:S02]  /*63d0*/  @!P0 FMUL.FTZ R22, R3.reuse, R10 ;  /* 0x0000000a03168220 */ /* 0x040fe40000410000 */
[-C--:B------:R-:W-:Y:S02]  /*63e0*/  @!P0 FMUL.FTZ R3, R3, R4.reuse ;  /* 0x0000000403038220 */ /* 0x080fe40000410000 */
[----:B------:R-:W-:Y:S01]  /*63f0*/  @!P0 FFMA.FTZ R57, R11, R4, -R22 ;  /* 0x000000040b398223 */ /* 0x000fe20000010816 */
[----:B------:R-:W-:Y:S01]  /*6400*/  @!P0 LOP3.LUT R22, R18, 0xffff0000, RZ, 0xc0, !PT ;  /* 0xffff000012168812 */ /* 0x000fe200078ec0ff */
[-C--:B------:R-:W-:Y:S01]  /*6410*/  @!P0 FMUL.FTZ R5, R5, R6.reuse ;  /* 0x0000000605058220 */ /* 0x080fe20000410000 */
[----:B------:R-:W-:Y:S01]  /*6420*/  @!P0 LOP3.LUT R18, R19, 0xffff0000, RZ, 0xc0, !PT ;  /* 0xffff000013128812 */ /* 0x000fe200078ec0ff */
[----:B------:R-:W-:Y:S01]  /*6430*/  @!P0 FFMA.FTZ R56, R21, R6, -R23 ;  /* 0x0000000615388223 */ /* 0x000fe20000010817 */
[----:B------:R-:W-:Y:S01]  /*6440*/  @!P0 LOP3.LUT R4, R12, 0xffff0000, RZ, 0xc0, !PT ;  /* 0xffff00000c048812 */ /* 0x000fe200078ec0ff */
[----:B------:R-:W-:Y:S01]  /*6450*/  @!P0 FFMA.FTZ R3, R10, R11, R3 ;  /* 0x0000000b0a038223 */ /* 0x000fe20000010003 */
[----:B------:R-:W-:Y:S02]  /*6460*/  @!P0 LOP3.LUT R6, R13, 0xffff0000, RZ, 0xc0, !PT ;  /* 0xffff00000d068812 */ /* 0x000fe400078ec0ff */
[----:B------:R-:W-:Y:S01]  /*6470*/  @!P0 LOP3.LUT R19, R44, 0xffff0000, RZ, 0xc0, !PT ;  /* 0xffff00002c138812 */ /* 0x000fe200078ec0ff */
[----:B------:R-:W-:Y:S01]  /*6480*/  @!P0 FMUL.FTZ R11, R4, R18 ;  /* 0x00000012040b8220 */ /* 0x000fe20000410000 */
[----:B------:R-:W-:Y:S01]  /*6490*/  @!P0 LOP3.LUT R23, R45, 0xffff0000, RZ, 0xc0, !PT ;  /* 0xffff00002d178812 */ /* 0x000fe200078ec0ff */
[C---:B------:R-:W-:Y:S02]  /*64a0*/  @!P0 FMUL.FTZ R10, R6.reuse, R22 ;  /* 0x00000016060a8220 */ /* 0x040fe40000410000 */
[-C--:B------:R-:W-:Y:S01]  /*64b0*/  @!P0 FFMA.FTZ R50, R19, R9.reuse, -R11 ;  /* 0x0000000913328223 */ /* 0x080fe2000001080b */
[----:B------:R-:W-:Y:S01]  /*64c0*/  @!P0 LOP3.LUT R11, R15, 0xffff0000, RZ, 0xc0, !PT ;  /* 0xffff00000f0b8812 */ /* 0x000fe200078ec0ff */
[-C--:B------:R-:W-:Y:S02]  /*64d0*/  @!P0 FFMA.FTZ R51, R23, R8.reuse, -R10 ;  /* 0x0000000817338223 */ /* 0x080fe4000001080a */
[----:B------:R-:W-:Y:S02]  /*64e0*/  @!P0 IMAD.U32 R10, R15, 0x10000, RZ ;  /* 0x000100000f0a8824 */ /* 0x000fe400078e00ff */
[----:B------:R-:W-:Y:S01]  /*64f0*/  @!P0 FMUL.FTZ R6, R6, R8 ;  /* 0x0000000806068220 */ /* 0x000fe20000410000 */
[----:B------:R-:W-:Y:S01]  /*6500*/  @!P0 LOP3.LUT R8, R16, 0xffff0000, RZ, 0xc0, !PT ;  /* 0xffff000010088812 */ /* 0x000fe200078ec0ff */
[----:B------:R-:W-:Y:S02]  /*6510*/  @!P0 FMUL.FTZ R4, R4, R9 ;  /* 0x0000000904048220 */ /* 0x000fe40000410000 */
[----:B------:R-:W-:Y:S02]  /*6520*/  @!P0 IMAD.U32 R9, R16, 0x10000, RZ ;  /* 0x0001000010098824 */ /* 0x000fe400078e00ff */
[----:B------:R-:W-:Y:S02]  /*6530*/  @!P0 FMUL.FTZ R16, R10, R37 ;  /* 0x000000250a108220 */ /* 0x000fe40000410000 */
[C---:B------:R-:W-:Y:S02]  /*6540*/  @!P0 FMUL.FTZ R30, R11.reuse, R39 ;  /* 0x000000270b1e8220 */ /* 0x040fe40000410000 */
[-C--:B------:R-:W-:Y:S02]  /*6550*/  @!P0 FFMA.FTZ R49, R38, R9.reuse, -R16 ;  /* 0x0000000926318223 */ /* 0x080fe40000010810 */
[-C--:B------:R-:W-:Y:S02]  /*6560*/  @!P0 FMUL.FTZ R11, R11, R8.reuse ;  /* 0x000000080b0b8220 */ /* 0x080fe40000410000 */
[----:B------:R-:W-:Y:S02]  /*6570*/  @!P0 FFMA.FTZ R48, R40, R8, -R30 ;  /* 0x0000000828308223 */ /* 0x000fe4000001081e */
[C---:B------:R-:W-:Y:S01]  /*6580*/  @!P0 IMAD.U32 R30, R35.reuse, 0x10000, RZ ;  /* 0x00010000231e8824 */ /* 0x040fe200078e00ff */
[----:B------:R-:W-:Y:S01]  /*6590*/  @!P0 LOP3.LUT R35, R35, 0xffff0000, RZ, 0xc0, !PT ;  /* 0xffff000023238812 */ /* 0x000fe200078ec0ff */
[----:B------:R-:W-:Y:S02]  /*65a0*/  @!P0 IMAD.U32 R8, R14, 0x10000, RZ ;  /* 0x000100000e088824 */ /* 0x000fe400078e00ff */
[C---:B------:R-:W-:Y:S01]  /*65b0*/  @!P0 IMAD.U32 R16, R17.reuse, 0x10000, RZ ;  /* 0x0001000011108824 */ /* 0x040fe200078e00ff */
[----:B------:R-:W-:Y:S01]  /*65c0*/  @!P0 LOP3.LUT R17, R17, 0xffff0000, RZ, 0xc0, !PT ;  /* 0xffff000011118812 */ /* 0x000fe200078ec0ff */
[----:B------:R-:W-:Y:S01]  /*65d0*/  @!P0 FMUL.FTZ R10, R10, R9 ;  /* 0x000000090a0a8220 */ /* 0x000fe20000410000 */
[----:B------:R-:W-:Y:S01]  /*65e0*/  @!P0 LOP3.LUT R9, R14, 0xffff0000, RZ, 0xc0, !PT ;  /* 0xffff00000e098812 */ /* 0x000fe200078ec0ff */
[----:B------:R-:W-:Y:S01]  /*65f0*/  @!P0 FFMA.FTZ R4, R18, R19, R4 ;  /* 0x0000001312048223 */ /* 0x000fe20000010004 */
[----:B------:R-:W-:Y:S01]  /*6600*/  @!P0 F2FP.BF16.PACK_AB R19, R50, R57 ;  /* 0x000000393213823e */ /* 0x000fe200000010ff */
[----:B------:R-:W-:Y:S01]  /*6610*/  @!P0 FMUL.FTZ R41, R8, R30 ;  /* 0x0000001e08298220 */ /* 0x000fe20000410000 */
[----:B------:R-:W-:Y:S01]  /*6620*/  @!P0 F2FP.BF16.PACK_AB R18, R48, R49 ;  /* 0x000000313012823e */ /* 0x000fe200000010ff */
[----:B------:R-:W-:Y:S02]  /*6630*/  @!P0 FMUL.FTZ R8, R8, R16 ;  /* 0x0000001008088220 */ /* 0x000fe40000410000 */
[----:B------:R-:W-:Y:S02]  /*6640*/  @!P0 FFMA.FTZ R5, R20, R21, R5 ;  /* 0x0000001514058223 */ /* 0x000fe40000010005 */
[C---:B------:R-:W-:Y:S02]  /*6650*/  @!P0 FMUL.FTZ R43, R9.reuse, R35 ;  /* 0x00000023092b8220 */ /* 0x040fe40000410000 */
[----:B------:R-:W-:Y:S02]  /*6660*/  @!P0 FMUL.FTZ R9, R9, R17 ;  /* 0x0000001109098220 */ /* 0x000fe40000410000 */
[----:B------:R-:W-:Y:S02]  /*6670*/  @!P0 FFMA.FTZ R6, R22, R23, R6 ;  /* 0x0000001716068223 */ /* 0x000fe40000010006 */
[----:B------:R-:W-:Y:S02]  /*6680*/  @!P0 FFMA.FTZ R8, R30, R34, R8 ;  /* 0x000000221e088223 */ /* 0x000fe40000010008 */
[----:B------:R-:W-:Y:S01]  /*6690*/  @!P0 FFMA.FTZ R9, R35, R36, R9 ;  /* 0x0000002423098223 */ /* 0x000fe20000010009 */
[----:B------:R-:W-:Y:S01]  /*66a0*/  @!P0 F2FP.BF16.PACK_AB R5, R6, R5 ;  /* 0x000000050605823e */ /* 0x000fe200000010ff */
[----:B------:R-:W-:Y:S02]  /*66b0*/  @!P0 FFMA.FTZ R10, R37, R38, R10 ;  /* 0x00000026250a8223 */ /* 0x000fe4000001000a */
[----:B------:R-:W-:Y:S01]  /*66c0*/  @!P0 FFMA.FTZ R16, R34, R16, -R41 ;  /* 0x0000001022108223 */ /* 0x000fe20000010829 */
[----:B------:R-:W-:Y:S01]  /*66d0*/  @!P0 F2FP.BF16.PACK_AB R41, R51, R56 ;  /* 0x000000383329823e */ /* 0x000fe200000010ff */
[----:B------:R-:W-:Y:S01]  /*66e0*/  @!P0 FFMA.FTZ R43, R36, R17, -R43 ;  /* 0x00000011242b8223 */ /* 0x000fe2000001082b */
[----:B------:R-:W-:Y:S01]  /*66f0*/  @!P0 MOV R13, R5 ;  /* 0x00000005000d8202 */ /* 0x000fe20000000f00 */
[----:B------:R-:W-:Y:S01]  /*6700*/  @!P0 FFMA.FTZ R11, R39, R40, R11 ;  /* 0x00000028270b8223 */ /* 0x000fe2000001000b */
[----:B------:R-:W-:Y:S01]  /*6710*/  @!P0 MOV R45, R41 ;  /* 0x00000029002d8202 */ /* 0x000fe20000000f00 */
[----:B------:R-:W-:Y:S01]  /*6720*/  @!P0 IMAD.MOV.U32 R44, RZ, RZ, R19 ;  /* 0x000000ffff2c8224 */ /* 0x000fe200078e0013 */
[----:B------:R-:W-:Y:S01]  /*6730*/  @!P0 F2FP.BF16.PACK_AB R17, R43, R16 ;  /* 0x000000102b11823e */ /* 0x000fe200000010ff */
[----:B------:R-:W-:Y:S01]  /*6740*/  @!P0 IMAD.MOV.U32 R47, RZ, RZ, R18 ;  /* 0x000000ffff2f8224 */ /* 0x000fe200078e0012 */
[----:B------:R-:W-:Y:S02]  /*6750*/  @!P0 F2FP.BF16.PACK_AB R16, R4, R3 ;  /* 0x000000030410823e */ /* 0x000fe400000010ff */
[----:B------:R-:W-:Y:S01]  /*6760*/  @!P0 F2FP.BF16.PACK_AB R4, R9, R8 ;  /* 0x000000080904823e */ /* 0x000fe200000010ff */
[----:B------:R-:W-:Y:S01]  /*6770*/  @!P0 IMAD.MOV.U32 R46, RZ, RZ, R17 ;  /* 0x000000ffff2e8224 */ /* 0x000fe200078e0011 */
[----:B------:R-:W-:Y:S01]  /*6780*/  @!P0 F2FP.BF16.PACK_AB R3, R11, R10 ;  /* 0x0000000a0b03823e */ /* 0x000fe200000010ff */
[----:B------:R-:W-:Y:S02]  /*6790*/  @!P0 IMAD.MOV.U32 R12, RZ, RZ, R16 ;  /* 0x000000ffff0c8224 */ /* 0x000fe400078e0010 */
[----:B------:R-:W-:Y:S02]  /*67a0*/  @!P0 IMAD.MOV.U32 R14, RZ, RZ, R4 ;  /* 0x000000ffff0e8224 */ /* 0x000fe400078e0004 */
[----:B------:R-:W-:Y:S01]  /*67b0*/  @!P0 IMAD.MOV.U32 R15, RZ, RZ, R3 ;  /* 0x000000ffff0f8224 */ /* 0x000fe200078e0003 */
[C---:B----4-:R-:W-:Y:S04]  /*67c0*/  LEA R4, P0, R85.reuse, R66, 0x1 ;  /* 0x0000004255047211 */ /* 0x050fe800078008ff */
[----:B---3--:R-:W-:Y:S02]  /*67d0*/  LEA.HI.X R5, R85, R67, R119, 0x1, P0 ;  /* 0x0000004355057211 */ /* 0x008fe400000f0c77 */
[C---:B------:R-:W-:Y:S03]  /*67e0*/  ISETP.GE.AND P0, PT, R42.reuse, c[0x0][0x1d4], PT ;  /* 0x000075002a007a0c */ /* 0x040fe60003f06270 */
[----:B------:R1:W-:Y:S10]  /*67f0*/  ST.E.128 [R4.64], R44 ;  /* 0x0000002c04007985 */ /* 0x0003f4000c101d08 */
[----:B------:R-:W-:Y:S05]  /*6800*/  @!P0 IMAD.WIDE R8, R42, 0x2, R66 ;  /* 0x000000022a088825 */ /* 0x000fea00078e0242 */
[----:B------:R1:W-:Y:S02]  /*6810*/  @!P0 ST.E.128 [R8.64], R12 ;  /* 0x0000000c08008985 */ /* 0x0003e4000c101d08 */
.L_x_234:
[----:B------:R-:W-:Y:S05]  /*6820*/  BSYNC B0 ;  /* 0x0000000000007941 */ /* 0x000fea0003800000 */
.L_x_233:
[----:B------:R-:W-:Y:S11]  /*6830*/  ISETP.GE.AND P0, PT, R28, c[0x0][0x1d4], PT ;  /* 0x000075001c007a0c */ /* 0x000ff60003f06270 */
[----:B------:R-:W-:Y:S02]  /*6840*/  @!UPT UIADD3 URZ, URZ, URZ, URZ ;  /* 0x0000003f3f3ff290 */ /* 0x000fe4000fffe03f */
[----:B------:R-:W-:-:S05]  /*6850*/  @P0 BRA `(.L_x_218) ;  /* 0x00000a4000000947 */ /* 0x000fca0003800000 */
[----:B------:R-:W-:Y:S01]  /*6860*/  SEL R3, R64, R63, !P3 ;  /* 0x0000003f40037207 */ /* 0x000fe20005800000 */
[----:B------:R-:W2:Y:S01]  /*6870*/  LDS.128 R36, [R110+0x3c80] ;  /* 0x003c80006e247984 */ /* 0x000ea20000000c00 */
[C---:B-1--4-:R-:W-:Y:S02]  /*6880*/  LEA R46, P0, R84.reuse, R66, 0x1 ;  /* 0x00000042542e7211 */ /* 0x052fe400078008ff */
[----:B------:R-:W-:Y:S02]  /*6890*/  SHF.R.S32.HI R4, RZ, 0x1f, R3 ;  /* 0x0000001fff047819 */ /* 0x000fe40000011403 */
[----:B---3--:R-:W-:Y:S02]  /*68a0*/  LEA.HI.X R47, R84, R67, R118, 0x1, P0 ;  /* 0x00000043542f7211 */ /* 0x008fe400000f0c76 */
[----:B------:R-:W-:Y:S02]  /*68b0*/  LEA.HI R3, R4, R3, RZ, 0x4 ;  /* 0x0000000304037211 */ /* 0x000fe400078f20ff */
[----:B------:R-:W-:Y:S02]  /*68c0*/  ISETP.GE.AND P0, PT, R28, c[0x0][0x27c], PT ;  /* 0x00009f001c007a0c */ /* 0x000fe40003f06270 */
[----:B------:R-:W-:Y:S04]  /*68d0*/  LEA.HI.SX32 R3, R3, R60, 0x1c ;  /* 0x0000003c03037211 */ /* 0x000fe800078fe2ff */
[----:B------:R-:W-:Y:S01]  /*68e0*/  SHF.R.S32.HI R4, RZ, 0x1f, R3 ;  /* 0x0000001fff047819 */ /* 0x000fe20000011403 */
[----:B------:R-:W-:Y:S03]  /*68f0*/  IMAD.SHL.U32 R40, R3, 0x8, RZ ;  /* 0x0000000803287824 */ /* 0x000fe600078e00ff */
[----:B------:R-:W-:Y:S03]  /*6900*/  LEA.HI R4, R4, R3, RZ, 0x2 ;  /* 0x0000000304047211 */ /* 0x000fe600078f10ff */
[----:B------:R-:W-:Y:S02]  /*6910*/  @!P0 SHF.R.U64 R5, R26, 0x10, R27 ;  /* 0x000000101a058819 */ /* 0x000fe4000000121b */
[----:B------:R-:W-:Y:S02]  /*6920*/  SHF.R.S32.HI R3, RZ, 0x2, R4 ;  /* 0x00000002ff037819 */ /* 0x000fe40000011404 */
[----:B------:R-:W-:Y:S02]  /*6930*/  LOP3.LUT R4, R148, 0x18, R40, 0xf8, !PT ;  /* 0x0000001894047812 */ /* 0x000fe400078ef828 */
[----:B------:R-:W-:Y:S01]  /*6940*/  @!P0 SHF.R.U32.HI R11, RZ, 0x10, R55 ;  /* 0x00000010ff0b8819 */ /* 0x000fe20000011637 */
[----:B------:R-:W-:Y:S01]  /*6950*/  IMAD R3, R3, 0x600, R7 ;  /* 0x0000060003037824 */ /* 0x000fe200078e0207 */
[----:B-----5:R-:W-:Y:S02]  /*6960*/  LOP3.LUT R4, R4, R147, RZ, 0x3c, !PT ;  /* 0x0000009304047212 */ /* 0x020fe400078e3cff */
[----:B------:R-:W-:Y:S02]  /*6970*/  @!P0 SHF.R.U32.HI R6, RZ, 0x10, R27 ;  /* 0x00000010ff068819 */ /* 0x000fe4000001161b */
[----:B------:R-:W-:Y:S01]  /*6980*/  @!P0 SHF.R.U64 R8, R52, 0x10, R53 ;  /* 0x0000001034088819 */ /* 0x000fe20000001235 */
[----:B------:R-:W-:Y:S01]  /*6990*/  IMAD.IADD R3, R3, 0x1, R4 ;  /* 0x0000000103037824 */ /* 0x000fe200078e0204 */
[----:B------:R-:W-:Y:S02]  /*69a0*/  @!P0 SHF.R.U32.HI R4, RZ, 0x10, R25 ;  /* 0x00000010ff048819 */ /* 0x000fe40000011619 */
[----:B------:R-:W-:Y:S01]  /*69b0*/  @!P0 PRMT R19, R58, 0x5410, R8 ;  /* 0x000054103a138816 */ /* 0x000fe20000000008 */
[----:B------:R-:W-:Y:S01]  /*69c0*/  IMAD.SHL.U32 R3, R3, 0x2, RZ ;  /* 0x0000000203037824 */ /* 0x000fe200078e00ff */
[----:B--2---:R-:W-:Y:S02]  /*69d0*/  @!P0 SHF.L.U32 R21, R37, 0x10, RZ ;  /* 0x0000001025158819 */ /* 0x004fe400000006ff */
[----:B------:R-:W-:Y:S02]  /*69e0*/  @!P0 LOP3.LUT R34, R39, 0xffff0000, RZ, 0xc0, !PT ;  /* 0xffff000027228812 */ /* 0x000fe400078ec0ff */
[----:B------:R1:W2:Y:S01]  /*69f0*/  LDS.128 R12, [R3+0x3c80] ;  /* 0x003c8000030c7984 */ /* 0x0002a20000000c00 */
[----:B------:R-:W-:Y:S02]  /*6a00*/  @!P0 LOP3.LUT R27, R38, 0xffff0000, RZ, 0xc0, !PT ;  /* 0xffff0000261b8812 */ /* 0x000fe400078ec0ff */
[----:B------:R-:W-:Y:S02]  /*6a10*/  @!P0 PRMT R8, R31, 0x5410, R4 ;  /* 0x000054101f088816 */ /* 0x000fe40000000004 */
[----:B------:R-:W-:Y:S02]  /*6a20*/  @!P0 SHF.R.U32.HI R10, RZ, 0x10, R53 ;  /* 0x00000010ff0a8819 */ /* 0x000fe40000011635 */
[----:B------:R-:W-:Y:S02]  /*6a30*/  @!P0 SHF.R.U64 R17, R54, 0x10, R55 ;  /* 0x0000001036118819 */ /* 0x000fe40000001237 */
[----:B------:R-:W-:Y:S01]  /*6a40*/  @!P0 PRMT R18, R58, 0x5432, R10 ;  /* 0x000054323a128816 */ /* 0x000fe2000000000a */
[----:B------:R-:W-:Y:S01]  /*6a50*/  @!P0 IMAD.U32 R10, R19, 0x10000, RZ ;  /* 0x00010000130a8824 */ /* 0x000fe200078e00ff */
[----:B------:R-:W-:Y:S02]  /*6a60*/  @!P0 PRMT R26, R59, 0x5432, R17 ;  /* 0x000054323b1a8816 */ /* 0x000fe40000000011 */
[----:B------:R-:W-:Y:S01]  /*6a70*/  @!P0 PRMT R17, R32, 0x5432, R5 ;  /* 0x0000543220118816 */ /* 0x000fe20000000005 */
[----:B------:R-:W-:Y:S01]  /*6a80*/  @!P0 IMAD.U32 R20, R18, 0x10000, RZ ;  /* 0x0001000012148824 */ /* 0x000fe200078e00ff */
[----:B------:R-:W-:Y:S01]  /*6a90*/  @!P0 PRMT R16, R32, 0x5410, R6 ;  /* 0x0000541020108816 */ /* 0x000fe20000000006 */
[C---:B------:R-:W-:Y:S01]  /*6aa0*/  @!P0 IMAD.U32 R6, R8.reuse, 0x10000, RZ ;  /* 0x0001000008068824 */ /* 0x040fe200078e00ff */
[----:B------:R-:W-:Y:S02]  /*6ab0*/  @!P0 LOP3.LUT R8, R8, 0xffff0000, RZ, 0xc0, !PT ;  /* 0xffff000008088812 */ /* 0x000fe400078ec0ff */
[----:B-1----:R-:W-:Y:S02]  /*6ac0*/  @!P0 SHF.R.U64 R3, R24, 0x10, R25 ;  /* 0x0000001018038819 */ /* 0x002fe40000001219 */
[----:B------:R-:W-:Y:S02]  /*6ad0*/  @!P0 SHF.L.U32 R25, R38, 0x10, RZ ;  /* 0x0000001026198819 */ /* 0x000fe400000006ff */
        /* <DEDUP_REMOVED lines=21> */
[----:B------:R-:W-:Y:S02]  /*6c30*/  @!P0 LOP3.LUT R4, R12, 0xffff0000, RZ, 0xc0, !PT ;  /* 0xffff00000c048812 */ /* 0x000fe400078ec0ff */
[----:B------:R-:W-:Y:S03]  /*6c40*/  @!P0 LOP3.LUT R6, R13, 0xffff0000, RZ, 0xc0, !PT ;  /* 0xffff00000d068812 */ /* 0x000fe600078ec0ff */
[----:B------:R-:W-:Y:S02]  /*6c50*/  @!P0 FMUL.FTZ R11, R4, R18 ;  /* 0x00000012040b8220 */ /* 0x000fe40000410000 */
        /* <DEDUP_REMOVED lines=9> */
[C---:B------:R-:W-:Y:S02]  /*6cf0*/  @!P0 FMUL.FTZ R16, R10.reuse, R30 ;  /* 0x0000001e0a108220 */ /* 0x040fe40000410000 */
[----:B------:R-:W-:Y:S02]  /*6d00*/  @!P0 FMUL.FTZ R24, R11, R32 ;  /* 0x000000200b188220 */ /* 0x000fe40000410000 */
[-C--:B------:R-:W-:Y:S02]  /*6d10*/  @!P0 FMUL.FTZ R10, R10, R9.reuse ;  /* 0x000000090a0a8220 */ /* 0x080fe40000410000 */
[----:B------:R-:W-:Y:S01]  /*6d20*/  @!P0 FFMA.FTZ R43, R31, R9, -R16 ;  /* 0x000000091f2b8223 */ /* 0x000fe20000010810 */
[----:B------:R-:W-:Y:S01]  /*6d30*/  @!P0 LOP3.LUT R9, R14, 0xffff0000, RZ, 0xc0, !PT ;  /* 0xffff00000e098812 */ /* 0x000fe200078ec0ff */
[-C--:B------:R-:W-:Y:S02]  /*6d40*/  @!P0 FFMA.FTZ R42, R34, R8.reuse, -R24 ;  /* 0x00000008222a8223 */ /* 0x080fe40000010818 */
[C---:B------:R-:W-:Y:S01]  /*6d50*/  @!P0 IMAD.U32 R24, R26.reuse, 0x10000, RZ ;  /* 0x000100001a188824 */ /* 0x040fe200078e00ff */
[----:B------:R-:W-:Y:S01]  /*6d60*/  @!P0 LOP3.LUT R26, R26, 0xffff0000, RZ, 0xc0, !PT ;  /* 0xffff00001a1a8812 */ /* 0x000fe200078ec0ff */
[----:B------:R-:W-:Y:S02]  /*6d70*/  @!P0 FMUL.FTZ R11, R11, R8 ;  /* 0x000000080b0b8220 */ /* 0x000fe40000410000 */
[----:B------:R-:W-:Y:S02]  /*6d80*/  @!P0 IMAD.U32 R8, R14, 0x10000, RZ ;  /* 0x000100000e088824 */ /* 0x000fe400078e00ff */
[C---:B------:R-:W-:Y:S01]  /*6d90*/  @!P0 IMAD.U32 R16, R17.reuse, 0x10000, RZ ;  /* 0x0001000011108824 */ /* 0x040fe200078e00ff */
[----:B------:R-:W-:Y:S01]  /*6da0*/  @!P0 LOP3.LUT R17, R17, 0xffff0000, RZ, 0xc0, !PT ;  /* 0xffff000011118812 */ /* 0x000fe200078ec0ff */
[----:B------:R-:W-:Y:S02]  /*6db0*/  @!P0 FMUL.FTZ R35, R8, R24 ;  /* 0x0000001808238220 */ /* 0x000fe40000410000 */
[----:B------:R-:W-:Y:S02]  /*6dc0*/  @!P0 FMUL.FTZ R41, R9, R26 ;  /* 0x0000001a09298220 */ /* 0x000fe40000410000 */
[----:B------:R-:W-:Y:S01]  /*6dd0*/  @!P0 FFMA.FTZ R4, R18, R19, R4 ;  /* 0x0000001312048223 */ /* 0x000fe20000010004 */
[----:B------:R-:W-:Y:S01]  /*6de0*/  @!P0 F2FP.BF16.PACK_AB R19, R44, R49 ;  /* 0x000000312c13823e */ /* 0x000fe200000010ff */
[-C--:B------:R-:W-:Y:S01]  /*6df0*/  @!P0 FMUL.FTZ R8, R8, R16.reuse ;  /* 0x0000001008088220 */ /* 0x080fe20000410000 */
[----:B------:R-:W-:Y:S01]  /*6e00*/  @!P0 F2FP.BF16.PACK_AB R18, R42, R43 ;  /* 0x0000002b2a12823e */ /* 0x000fe200000010ff */
[----:B------:R-:W-:Y:S01]  /*6e10*/  @!P0 FFMA.FTZ R16, R25, R16, -R35 ;  /* 0x0000001019108223 */ /* 0x000fe20000010823 */
[----:B------:R-:W-:Y:S01]  /*6e20*/  @!P0 F2FP.BF16.PACK_AB R35, R45, R48 ;  /* 0x000000302d23823e */ /* 0x000fe200000010ff */
[----:B------:R-:W-:Y:S02]  /*6e30*/  @!P0 FFMA.FTZ R41, R27, R17, -R41 ;  /* 0x000000111b298223 */ /* 0x000fe40000010829 */
[----:B------:R-:W-:Y:S01]  /*6e40*/  @!P0 FFMA.FTZ R5, R20, R21, R5 ;  /* 0x0000001514058223 */ /* 0x000fe20000010005 */
[----:B------:R-:W-:Y:S01]  /*6e50*/  @!P0 MOV R37, R35 ;  /* 0x0000002300258202 */ /* 0x000fe20000000f00 */
[----:B------:R-:W-:Y:S01]  /*6e60*/  @!P0 FMUL.FTZ R9, R9, R17 ;  /* 0x0000001109098220 */ /* 0x000fe20000410000 */
[----:B------:R-:W-:Y:S01]  /*6e70*/  @!P0 F2FP.BF16.PACK_AB R17, R41, R16 ;  /* 0x000000102911823e */ /* 0x000fe200000010ff */
[----:B------:R-:W-:Y:S01]  /*6e80*/  @!P0 FFMA.FTZ R6, R22, R23, R6 ;  /* 0x0000001716068223 */ /* 0x000fe20000010006 */
[----:B------:R-:W-:Y:S01]  /*6e90*/  @!P0 F2FP.BF16.PACK_AB R16, R4, R3 ;  /* 0x000000030410823e */ /* 0x000fe200000010ff */
[----:B------:R-:W-:Y:S02]  /*6ea0*/  @!P0 FFMA.FTZ R8, R24, R25, R8 ;  /* 0x0000001918088223 */ /* 0x000fe40000010008 */
[----:B------:R-:W-:Y:S01]  /*6eb0*/  @!P0 FFMA.FTZ R9, R26, R27, R9 ;  /* 0x0000001b1a098223 */ /* 0x000fe20000010009 */
[----:B------:R-:W-:Y:S01]  /*6ec0*/  @!P0 F2FP.BF16.PACK_AB R5, R6, R5 ;  /* 0x000000050605823e */ /* 0x000fe200000010ff */
[----:B------:R-:W-:Y:S02]  /*6ed0*/  @!P0 FFMA.FTZ R10, R30, R31, R10 ;  /* 0x0000001f1e0a8223 */ /* 0x000fe4000001000a */
[----:B------:R-:W-:Y:S01]  /*6ee0*/  @!P0 FFMA.FTZ R11, R32, R34, R11 ;  /* 0x00000022200b8223 */ /* 0x000fe2000001000b */
[----:B------:R-:W-:Y:S01]  /*6ef0*/  @!P0 F2FP.BF16.PACK_AB R4, R9, R8 ;  /* 0x000000080904823e */ /* 0x000fe200000010ff */
[----:B------:R-:W-:Y:S01]  /*6f00*/  @!P0 IMAD.MOV.U32 R36, RZ, RZ, R19 ;  /* 0x000000ffff248224 */ /* 0x000fe200078e0013 */
[----:B------:R-:W-:Y:S01]  /*6f10*/  @!P0 MOV R13, R5 ;  /* 0x00000005000d8202 */ /* 0x000fe20000000f00 */
[----:B------:R-:W-:Y:S01]  /*6f20*/  @!P0 IMAD.MOV.U32 R38, RZ, RZ, R17 ;  /* 0x000000ffff268224 */ /* 0x000fe200078e0011 */
[----:B------:R-:W-:Y:S01]  /*6f30*/  @!P0 F2FP.BF16.PACK_AB R3, R11, R10 ;  /* 0x0000000a0b03823e */ /* 0x000fe200000010ff */
[----:B------:R-:W-:Y:S02]  /*6f40*/  @!P0 IMAD.MOV.U32 R39, RZ, RZ, R18 ;  /* 0x000000ffff278224 */ /* 0x000fe400078e0012 */
[----:B------:R-:W-:Y:S02]  /*6f50*/  @!P0 IMAD.MOV.U32 R12, RZ, RZ, R16 ;  /* 0x000000ffff0c8224 */ /* 0x000fe400078e0010 */
[----:B------:R-:W-:Y:S01]  /*6f60*/  @!P0 IMAD.MOV.U32 R14, RZ, RZ, R4 ;  /* 0x000000ffff0e8224 */ /* 0x000fe200078e0004 */
[----:B------:R1:W-:Y:S01]  /*6f70*/  ST.E.128 [R46.64], R36 ;  /* 0x000000242e007985 */ /* 0x0003e2000c101d08 */
[----:B------:R-:W-:Y:S01]  /*6f80*/  @!P0 IMAD.MOV.U32 R15, RZ, RZ, R3 ;  /* 0x000000ffff0f8224 */ /* 0x000fe200078e0003 */
[----:B------:R-:W-:Y:S11]  /*6f90*/  ISETP.GE.AND P0, PT, R40, c[0x0][0x1d4], PT ;  /* 0x0000750028007a0c */ /* 0x000ff60003f06270 */
[----:B------:R-:W-:Y:S02]  /*6fa0*/  @!UPT UIADD3 URZ, URZ, URZ, URZ ;  /* 0x0000003f3f3ff290 */ /* 0x000fe4000fffe03f */
[----:B------:R-:W-:-:S05]  /*6fb0*/  @P0 BRA `(.L_x_218) ;  /* 0x000002e000000947 */ /* 0x000fca0003800000 */
[C---:B------:R-:W-:Y:S04]  /*6fc0*/  LEA R4, P0, R40.reuse, R66, 0x1 ;  /* 0x0000004228047211 */ /* 0x040fe800078008ff */
[----:B------:R-:W-:Y:S05]  /*6fd0*/  LEA.HI.X.SX32 R5, R40, R67, 0x1, P0 ;  /* 0x0000004328057211 */ /* 0x000fea00000f0eff */
[----:B------:R2:W-:Y:S01]  /*6fe0*/  ST.E.128 [R4.64], R12 ;  /* 0x0000000c04007985 */ /* 0x0005e2000c101d08 */
[----:B------:R-:W-:-:S05]  /*6ff0*/  BRA `(.L_x_218) ;  /* 0x000002a000007947 */ /* 0x000fca0003800000 */
.L_x_214:
[----:B------:R1:W2:Y:S01]  /*7000*/  SHFL.IDX PT, R5, R32, RZ, 0x1e1f ;  /* 0x001e1fff20057589 */ /* 0x0002a200000e0000 */
[----:B------:R-:W-:Y:S03]  /*7010*/  IMAD R3, R33, -0x30, R2 ;  /* 0xffffffd021037824 */ /* 0x000fe600078e0202 */
[----:B------:R1:W3:Y:S02]  /*7020*/  SHFL.IDX PT, R4, R56, RZ, 0x1e1f ;  /* 0x001e1fff38047589 */ /* 0x0002e400000e0000 */
[----:B------:R-:W-:Y:S04]  /*7030*/  IMNMX R76, R3, 0x30, PT ;  /* 0x00000030034c7817 */ /* 0x000fe80003800200 */
[----:B------:R-:W-:Y:S11]  /*7040*/  ISETP.GT.AND P0, PT, R76, R112, PT ;  /* 0x000000704c00720c */ /* 0x000ff60003f04270 */
[----:B------:R-:W-:Y:S02]  /*7050*/  @!UPT UIADD3 URZ, URZ, URZ, URZ ;  /* 0x0000003f3f3ff290 */ /* 0x000fe4000fffe03f */
[----:B------:R-:W-:-:S05]  /*7060*/  @!P0 BRA `(.L_x_218) ;  /* 0x0000023000008947 */ /* 0x000fca0003800000 */
[----:B------:R-:W4:Y:S01]  /*7070*/  LDL R14, [R1] ;  /* 0x00000000010e7983 */ /* 0x000f220000100800 */
[----:B------:R-:W-:Y:S02]  /*7080*/  ISETP.GE.AND P0, PT, R104, c[0x0][0x1d4], PT ;  /* 0x0000750068007a0c */ /* 0x000fe40003f06270 */
[----:B------:R-:W-:Y:S01]  /*7090*/  ISETP.GE.AND P5, PT, R246, c[0x0][0x1d4], PT ;  /* 0x00007500f6007a0c */ /* 0x000fe20003fa6270 */
[----:B------:R-:W5:Y:S04]  /*70a0*/  LDL R6, [R1+0xc] ;  /* 0x00000c0001067983 */ /* 0x000f680000100800 */
[----:B---3--:R-:W3:Y:S04]  /*70b0*/  LDL R10, [R1+0x14] ;  /* 0x00001400010a7983 */ /* 0x008ee80000100800 */
[----:B--2---:R-:W2:Y:S02]  /*70c0*/  LDL R15, [R1+0x10] ;  /* 0x00001000010f7983 */ /* 0x004ea40000100800 */
[CC--:B------:R-:W-:Y:S02]  /*70d0*/  @!P0 LEA R8, P4, R104.reuse, R4.reuse, 0x1 ;  /* 0x0000000468088211 */ /* 0x0c0fe400078808ff */
[----:B------:R-:W1:Y:S02]  /*70e0*/  @!P0 LDS.128 R16, [R242+0x2400] ;  /* 0x00240000f2108984 */ /* 0x000e640000000c00 */
[-C--:B------:R-:W-:Y:S02]  /*70f0*/  @!P0 LEA.HI.X R9, R104, R5.reuse, R105, 0x1, P4 ;  /* 0x0000000568098211 */ /* 0x080fe400020f0c69 */
[-C--:B------:R-:W-:Y:S03]  /*7100*/  @!P5 LEA R12, P4, R246, R4.reuse, 0x1 ;  /* 0x00000004f60cd211 */ /* 0x080fe600078808ff */
[----:B-1----:R1:W-:Y:S01]  /*7110*/  @!P0 ST.E.128 [R8.64], R16 ;  /* 0x0000001008008985 */ /* 0x0023e2000c101d08 */
[----:B------:R-:W-:Y:S11]  /*7120*/  ISETP.GE.AND P0, PT, R29, c[0x0][0x1d4], PT ;  /* 0x000075001d007a0c */ /* 0x000ff60003f06270 */
[----:B------:R-:W-:Y:S02]  /*7130*/  @!UPT UIADD3 URZ, URZ, URZ, URZ ;  /* 0x0000003f3f3ff290 */ /* 0x000fe4000fffe03f */
[----:B------:R-:W1:Y:S01]  /*7140*/  @!P0 LDS.128 R16, [R243+0x2400] ;  /* 0x00240000f3108984 */ /* 0x000e620000000c00 */
[----:B----4-:R-:W-:Y:S04]  /*7150*/  @!P0 IMAD.SHL.U32 R3, R14, 0x8, RZ ;  /* 0x000000080e038824 */ /* 0x010fe800078e00ff */
[----:B-1----:R-:W-:Y:S01]  /*7160*/  @!P0 IMAD.WIDE R8, R3, 0x2, R4 ;  /* 0x0000000203088825 */ /* 0x002fe200078e0204 */
[-C--:B---3--:R-:W-:Y:S04]  /*7170*/  @!P5 LEA.HI.X R13, R246, R5.reuse, R10, 0x1, P4 ;  /* 0x00000005f60dd211 */ /* 0x088fe800020f0c0a */
[----:B------:R1:W-:Y:S01]  /*7180*/  @!P0 ST.E.128 [R8.64], R16 ;  /* 0x0000001008008985 */ /* 0x0003e2000c101d08 */
[----:B------:R-:W-:Y:S02]  /*7190*/  ISETP.GE.AND P0, PT, R28, c[0x0][0x1d4], PT ;  /* 0x000075001c007a0c */ /* 0x000fe40003f06270 */
[C---:B------:R-:W-:Y:S11]  /*71a0*/  ISETP.GE.AND P4, PT, R245.reuse, c[0x0][0x1d4], PT ;  /* 0x00007500f5007a0c */ /* 0x040ff60003f86270 */
[----:B------:R-:W3:Y:S01]  /*71b0*/  @!P0 LDS.128 R20, [R242+0x3000] ;  /* 0x00300000f2148984 */ /* 0x000ee20000000c00 */
[----:B------:R-:W-:Y:S01]  /*71c0*/  @!P0 IMAD.SHL.U32 R3, R252, 0x8, RZ ;  /* 0x00000008fc038824 */ /* 0x000fe200078e00ff */
[CC--:B------:R-:W-:Y:S04]  /*71d0*/  @!P4 LEA R10, P6, R245.reuse, R4.reuse, 0x1 ;  /* 0x00000004f50ac211 */ /* 0x0c0fe800078c08ff */
[-C--:B--2---:R-:W-:Y:S01]  /*71e0*/  @!P4 LEA.HI.X R11, R245, R5.reuse, R15, 0x1, P6 ;  /* 0x00000005f50bc211 */ /* 0x084fe200030f0c0f */
[----:B-1----:R-:W-:Y:S05]  /*71f0*/  @!P0 IMAD.WIDE R8, R3, 0x2, R4 ;  /* 0x0000000203088825 */ /* 0x002fea00078e0204 */
[----:B---3--:R-:W-:Y:S01]  /*7200*/  @!P0 ST.E.128 [R8.64], R20 ;  /* 0x0000001408008985 */ /* 0x008fe2000c101d08 */
[C---:B------:R-:W-:Y:S03]  /*7210*/  ISETP.GE.AND P0, PT, R244.reuse, c[0x0][0x1d4], PT ;  /* 0x00007500f4007a0c */ /* 0x040fe60003f06270 */
[----:B------:R-:W1:Y:S10]  /*7220*/  @!P5 LDS.128 R16, [R243+0x3000] ;  /* 0x00300000f310d984 */ /* 0x000e740000000c00 */
[C---:B------:R-:W-:Y:S04]  /*7230*/  @!P0 LEA R4, P6, R244.reuse, R4, 0x1 ;  /* 0x00000004f4048211 */ /* 0x040fe800078c08ff */
[----:B-----5:R-:W-:Y:S01]  /*7240*/  @!P0 LEA.HI.X R5, R244, R5, R6, 0x1, P6 ;  /* 0x00000005f4058211 */ /* 0x020fe200030f0c06 */
[----:B-1----:R-:W-:Y:S04]  /*7250*/  @!P5 ST.E.128 [R12.64], R16 ;  /* 0x000000100c00d985 */ /* 0x002fe8000c101d08 */
[----:B------:R-:W1:Y:S04]  /*7260*/  @!P4 LDS.128 R12, [R242+0x3c00] ;  /* 0x003c0000f20cc984 */ /* 0x000e680000000c00 */
[----:B-1----:R-:W-:Y:S04]  /*7270*/  @!P4 ST.E.128 [R10.64], R12 ;  /* 0x0000000c0a00c985 */ /* 0x002fe8000c101d08 */
[----:B------:R-:W1:Y:S04]  /*7280*/  @!P0 LDS.128 R8, [R243+0x3c00] ;  /* 0x003c0000f3088984 */ /* 0x000e680000000c00 */
[----:B-1----:R1:W-:Y:S02]  /*7290*/  @!P0 ST.E.128 [R4.64], R8 ;  /* 0x0000000804008985 */ /* 0x0023e4000c101d08 */
.L_x_218:
[----:B------:R-:W-:Y:S05]  /*72a0*/  BSYNC B1 ;  /* 0x0000000000017941 */ /* 0x000fea0003800000 */
.L_x_213:
[----:B------:R-:W-:Y:S01]  /*72b0*/  IMAD.IADD R3, R76, 0x1, -R247 ;  /* 0x000000014c037824 */ /* 0x000fe200078e0af7 */
[----:B------:R-:W-:Y:S01]  /*72c0*/  LOP3.LUT P6, RZ, R241, 0x1, RZ, 0xc0, !PT ;  /* 0x00000001f1ff7812 */ /* 0x000fe200078cc0ff */
[----:B-1---5:R-:W-:Y:S01]  /*72d0*/  IMAD.WIDE R8, R33, 0x30, R88 ;  /* 0x0000003021087825 */ /* 0x022fe200078e0258 */
[----:B--2---:R-:W-:Y:S01]  /*72e0*/  P2R R13, PR, RZ, 0x2 ;  /* 0x00000002ff0d7803 */ /* 0x004fe20000000000 */
[----:B------:R-:W-:Y:S01]  /*72f0*/  BSSY B0, `(.L_x_235) ;  /* 0x000005c000007945 */ /* 0x000fe20003800000 */
[----:B------:R-:W-:Y:S01]  /*7300*/  ISETP.GE.AND P0, PT, R3, 0x21, PT ;  /* 0x000000210300780c */ /* 0x000fe20003f06270 */
[----:B------:R-:W-:Y:S01]  /*7310*/  IMAD R10, R80, c[0x0][0x218], RZ ;  /* 0x00008600500a7a24 */ /* 0x000fe200078e02ff */
[----:B------:R-:W-:Y:S03]  /*7320*/  LOP3.LUT P1, RZ, R241, 0x4, RZ, 0xc0, !PT ;  /* 0x00000004f1ff7812 */ /* 0x000fe6000782c0ff */
[----:B------:R-:W-:Y:S08]  /*7330*/  IMAD R10, R77, c[0x0][0x21c], R10 ;  /* 0x000087004d0a7a24 */ /* 0x000ff000078e020a */
[C---:B------:R-:W-:Y:S05]  /*7340*/  @P0 IADD3 R6, P4, R8.reuse, 0x20, RZ ;  /* 0x0000002008060810 */ /* 0x040fea0007f9e0ff */
[----:B------:R-:W-:Y:S01]  /*7350*/  @P0 IMAD.X R11, RZ, RZ, R9, P4 ;  /* 0x000000ffff0b0224 */ /* 0x000fe200020e0609 */
[----:B------:R-:W-:Y:S11]  /*7360*/  ISETP.GE.AND P4, PT, R3, 0x1, PT ;  /* 0x000000010300780c */ /* 0x000ff60003f86270 */
[----:B------:R-:W-:Y:S02]  /*7370*/  @!UPT UIADD3 URZ, URZ, URZ, URZ ;  /* 0x0000003f3f3ff290 */ /* 0x000fe4000fffe03f */
[----:B---3--:R-:W-:Y:S01]  /*7380*/  @P4 MOV R4, R82 ;  /* 0x0000005200044202 */ /* 0x008fe20000000f00 */
[----:B------:R-:W-:Y:S02]  /*7390*/  @P4 IMAD R3, R9, c[0x0][0x258], RZ ;  /* 0x0000960009034a24 */ /* 0x000fe400078e02ff */
[----:B------:R-:W-:Y:S02]  /*73a0*/  @P4 IMAD.MOV.U32 R5, RZ, RZ, R81 ;  /* 0x000000ffff054224 */ /* 0x000fe400078e0051 */
[C---:B------:R-:W-:Y:S02]  /*73b0*/  @P4 IMAD R3, R8.reuse, c[0x0][0x25c], R3 ;  /* 0x0000970008034a24 */ /* 0x040fe400078e0203 */
[----:B------:R-:W-:Y:S04]  /*73c0*/  @P4 IMAD.WIDE.U32 R4, R8, c[0x0][0x258], R4 ;  /* 0x0000960008044a25 */ /* 0x000fe800078e0004 */
[----:B------:R-:W-:Y:S01]  /*73d0*/  @P4 IMAD.IADD R3, R5, 0x1, R3 ;  /* 0x0000000105034824 */ /* 0x000fe200078e0203 */
[C---:B------:R-:W-:Y:S04]  /*73e0*/  @P4 LEA R8, P5, R4.reuse, c[0x0][0x250], 0x1 ;  /* 0x0000940004084a11 */ /* 0x040fe800078a08ff */
[----:B------:R-:W-:Y:S01]  /*73f0*/  @P4 LEA.HI.X R9, R4, c[0x0][0x254], R3, 0x1, P5 ;  /* 0x0000950004094a11 */ /* 0x000fe200028f0c03 */
[----:B------:R-:W-:Y:S02]  /*7400*/  IMAD R3, R79, c[0x0][0x208], RZ ;  /* 0x000082004f037a24 */ /* 0x000fe400078e02ff */
[C---:B------:R-:W-:Y:S04]  /*7410*/  IMAD.WIDE.U32 R4, R78.reuse, c[0x0][0x208], RZ ;  /* 0x000082004e047a25 */ /* 0x040fe800078e00ff */
[----:B------:R-:W-:Y:S05]  /*7420*/  IMAD R3, R78, c[0x0][0x20c], R3 ;  /* 0x000083004e037a24 */ /* 0x000fea00078e0203 */
[----:B------:R-:W-:Y:S05]  /*7430*/  IADD3 R5, R5, R3, RZ ;  /* 0x0000000305057210 */ /* 0x000fea0007ffe0ff */
[----:B------:R-:W-:Y:S05]  /*7440*/  IMAD.WIDE.U32 R4, R77, c[0x0][0x218], R4 ;  /* 0x000086004d047a25 */ /* 0x000fea00078e0004 */
[----:B------:R-:W-:Y:S01]  /*7450*/  IADD3 R3, P5, R102, R4, RZ ;  /* 0x0000000466037210 */ /* 0x000fe20007fbe0ff */
[----:B------:R-:W-:Y:S02]  /*7460*/  @P0 IMAD R4, R11, c[0x0][0x258], RZ ;  /* 0x000096000b040a24 */ /* 0x000fe400078e02ff */
[----:B------:R-:W-:Y:S01]  /*7470*/  @P0 IMAD.MOV.U32 R11, RZ, RZ, R81 ;  /* 0x000000ffff0b0224 */ /* 0x000fe200078e0051 */
[----:B------:R-:W-:Y:S01]  /*7480*/  IADD3.X R12, R125, R5, R10, P5, !PT ;  /* 0x000000057d0c7210 */ /* 0x000fe20002ffe40a */
[----:B------:R-:W-:Y:S04]  /*7490*/  @P0 IMAD.MOV.U32 R10, RZ, RZ, R82 ;  /* 0x000000ffff0a0224 */ /* 0x000fe800078e0052 */
[C---:B------:R-:W-:Y:S04]  /*74a0*/  @P0 IMAD.WIDE.U32 R10, R6.reuse, c[0x0][0x258], R10 ;  /* 0x00009600060a0a25 */ /* 0x040fe800078e000a */
[----:B------:R-:W-:Y:S01]  /*74b0*/  @P0 IMAD R6, R6, c[0x0][0x25c], R4 ;  /* 0x0000970006060a24 */ /* 0x000fe200078e0204 */
[C---:B------:R-:W-:Y:S04]  /*74c0*/  @P0 LEA R4, P5, R10.reuse, c[0x0][0x250], 0x1 ;  /* 0x000094000a040a11 */ /* 0x040fe800078a08ff */
[----:B------:R-:W-:Y:S04]  /*74d0*/  @P0 IADD3 R6, R11, R6, RZ ;  /* 0x000000060b060210 */ /* 0x000fe80007ffe0ff */
[----:B------:R-:W-:Y:S02]  /*74e0*/  @P0 LEA.HI.X R5, R10, c[0x0][0x254], R6, 0x1, P5 ;  /* 0x000095000a050a11 */ /* 0x000fe400028f0c06 */
[C---:B------:R-:W-:Y:S04]  /*74f0*/  LEA R6, P5, R3.reuse, c[0x0][0x1f8], 0x1 ;  /* 0x00007e0003067a11 */ /* 0x040fe800078a08ff */
[----:B------:R-:W-:Y:S01]  /*7500*/  LEA.HI.X R10, R3, c[0x0][0x1fc], R12, 0x1, P5 ;  /* 0x00007f00030a7a11 */ /* 0x000fe200028f0c0c */
[C---:B------:R-:W-:Y:S01]  /*7510*/  @P4 IMAD.SHL.U32 R3, R248.reuse, 0x2, RZ ;  /* 0x00000002f8034824 */ /* 0x040fe200078e00ff */
[----:B------:R-:W-:Y:S04]  /*7520*/  LOP3.LUT P5, RZ, R241, 0x2, RZ, 0xc0, !PT ;  /* 0x00000002f1ff7812 */ /* 0x000fe800078ac0ff */
[----:B------:R-:W-:Y:S01]  /*7530*/  @!PT LDS RZ, [RZ] ;  /* 0x00000000fffff984 */ /* 0x000fe20000000800 */
[----:B------:R-:W-:Y:S01]  /*7540*/  @!PT LDS RZ, [RZ] ;  /* 0x00000000fffff984 */ /* 0x000fe20000000800 */
[----:B------:R-:W-:Y:S01]  /*7550*/  @!PT LDS RZ, [RZ] ;  /* 0x00000000fffff984 */ /* 0x000fe20000000800 */
[----:B------:R1:W-:Y:S01]  /*7560*/  @P4 LDGSTS.E.BYPASS.LTC128B.128 [R3+0x1880], [R8.64], !P1 ;  /* 0x0188000008034fae */ /* 0x0003e2000c901d48 */
[----:B------:R-:W-:Y:S08]  /*7570*/  ISETP.NE.AND P1, PT, R13, RZ, PT ;  /* 0x000000ff0d00720c */ /* 0x000ff00003f25270 */
[----:B------:R1:W-:Y:S04]  /*7580*/  @P4 LDGSTS.E.BYPASS.LTC128B.128 [R3+0x2480], [R8.64+0x40], !P5 ;  /* 0x0248004008034fae */ /* 0x0003e8000e901d48 */
[----:B------:R1:W-:Y:S01]  /*7590*/  @P4 LDGSTS.E.BYPASS.LTC128B.128 [R3+0x3080], [R8.64+0x80], !P6 ;  /* 0x0308008008034fae */ /* 0x0003e2000f101d48 */
[----:B------:R-:W-:Y:S02]  /*75a0*/  LOP3.LUT P4, RZ, R241, 0x4, RZ, 0xc0, !PT ;  /* 0x00000004f1ff7812 */ /* 0x000fe4000788c0ff */
[----:B-1----:R-:W-:Y:S11]  /*75b0*/  @P0 SHF.L.U32 R3, R248, 0x1, RZ ;  /* 0x00000001f8030819 */ /* 0x002ff600000006ff */
[----:B------:R1:W-:Y:S04]  /*75c0*/  @P0 LDGSTS.E.BYPASS.LTC128B.128 [R3+0x2080], [R4.64], !P4 ;  /* 0x0208000004030fae */ /* 0x0003e8000e101d48 */
[----:B------:R1:W-:Y:S04]  /*75d0*/  @P0 LDGSTS.E.BYPASS.LTC128B.128 [R3+0x2c80], [R4.64+0x40], !P5 ;  /* 0x02c8004004030fae */ /* 0x0003e8000e901d48 */
[----:B------:R1:W-:Y:S01]  /*75e0*/  @P0 LDGSTS.E.BYPASS.LTC128B.128 [R3+0x3880], [R4.64+0x80], !P6 ;  /* 0x0388008004030fae */ /* 0x0003e2000f101d48 */
[----:B------:R-:W-:Y:S03]  /*75f0*/  ISETP.GT.AND P0, PT, R76, R112, PT ;  /* 0x000000704c00720c */ /* 0x000fe60003f04270 */
[----:B------:R-:W0:Y:S04]  /*7600*/  LDGDEPBAR ;  /* 0x00000000000079af */ /* 0x000e280000000000 */
[----:B-1----:R1:W2:Y:S01]  /*7610*/  SHFL.IDX PT, R4, R6, RZ, 0x1e1f ;  /* 0x001e1fff06047589 */ /* 0x0022a200000e0000 */
[----:B------:R-:W-:Y:S04]  /*7620*/  DEPBAR.LE SB0, 0x0 ;  /* 0x000080000000791a */ /* 0x000fe80000000000 */
[----:B------:R1:W3:Y:S04]  /*7630*/  SHFL.IDX PT, R5, R10, RZ, 0x1e1f ;  /* 0x001e1fff0a057589 */ /* 0x0002e800000e0000 */
[----:B------:R-:W-:Y:S06]  /*7640*/  BAR.SYNC.DEFER_BLOCKING 0x0 ;  /* 0x0000000000007b1d */ /* 0x000fec0000010000 */
[----:B------:R-:W-:-:S05]  /*7650*/  @!P0 BRA `(.L_x_236) ;  /* 0x0000025000008947 */ /* 0x000fca0003800000 */
[----:B------:R-:W5:Y:S01]  /*7660*/  LDL R17, [R1+0x14] ;  /* 0x0000140001117983 */ /* 0x000f620000100800 */
[----:B------:R-:W-:Y:S02]  /*7670*/  ISETP.GE.AND P0, PT, R104, c[0x0][0x1d4], PT ;  /* 0x0000750068007a0c */ /* 0x000fe40003f06270 */
[----:B------:R-:W-:Y:S01]  /*7680*/  ISETP.GE.AND P5, PT, R246, c[0x0][0x1d4], PT ;  /* 0x00007500f6007a0c */ /* 0x000fe20003fa6270 */
[----:B----4-:R-:W4:Y:S04]  /*7690*/  LDL R16, [R1+0x10] ;  /* 0x0000100001107983 */ /* 0x010f280000100800 */
[----:B---3--:R-:W3:Y:S04]  /*76a0*/  LDL R15, [R1] ;  /* 0x00000000010f7983 */ /* 0x008ee80000100800 */
[----:B--2---:R-:W2:Y:S02]  /*76b0*/  LDL R14, [R1+0xc] ;  /* 0x00000c00010e7983 */ /* 0x004ea40000100800 */
[CC--:B------:R-:W-:Y:S04]  /*76c0*/  @!P0 LEA R8, P4, R104.reuse, R4.reuse, 0x1 ;  /* 0x0000000468088211 */ /* 0x0c0fe800078808ff */
[-C--:B------:R-:W-:Y:S02]  /*76d0*/  @!P0 LEA.HI.X R9, R104, R5.reuse, R105, 0x1, P4 ;  /* 0x0000000568098211 */ /* 0x080fe400020f0c69 */
[CC--:B------:R-:W-:Y:S04]  /*76e0*/  @!P5 LEA R12, P4, R246.reuse, R4.reuse, 0x1 ;  /* 0x00000004f60cd211 */ /* 0x0c0fe800078808ff */
[-C--:B-----5:R-:W-:Y:S02]  /*76f0*/  @!P5 LEA.HI.X R13, R246, R5.reuse, R17, 0x1, P4 ;  /* 0x00000005f60dd211 */ /* 0x0a0fe400020f0c11 */
[C---:B------:R-:W-:Y:S11]  /*7700*/  ISETP.GE.AND P4, PT, R245.reuse, c[0x0][0x1d4], PT ;  /* 0x00007500f5007a0c */ /* 0x040ff60003f86270 */
[----:B------:R-:W-:Y:S02]  /*7710*/  @!UPT UIADD3 URZ, URZ, URZ, URZ ;  /* 0x0000003f3f3ff290 */ /* 0x000fe4000fffe03f */
[CC--:B-1----:R-:W-:Y:S04]  /*7720*/  @!P4 LEA R10, P6, R245.reuse, R4.reuse, 0x1 ;  /* 0x00000004f50ac211 */ /* 0x0c2fe800078c08ff */
[-C--:B----4-:R-:W-:Y:S02]  /*7730*/  @!P4 LEA.HI.X R11, R245, R5.reuse, R16, 0x1, P6 ;  /* 0x00000005f50bc211 */ /* 0x090fe400030f0c10 */
[----:B------:R-:W1:Y:S04]  /*7740*/  @!P0 LDS.128 R16, [R242] ;  /* 0x00000000f2108984 */ /* 0x000e680000000c00 */
[----:B-1----:R1:W-:Y:S01]  /*7750*/  @!P0 ST.E.128 [R8.64], R16 ;  /* 0x0000001008008985 */ /* 0x0023e2000c101d08 */
[----:B------:R-:W-:Y:S11]  /*7760*/  ISETP.GE.AND P0, PT, R29, c[0x0][0x1d4], PT ;  /* 0x000075001d007a0c */ /* 0x000ff60003f06270 */
[----:B------:R-:W-:Y:S02]  /*7770*/  @!UPT UIADD3 URZ, URZ, URZ, URZ ;  /* 0x0000003f3f3ff290 */ /* 0x000fe4000fffe03f */
[----:B------:R-:W4:Y:S01]  /*7780*/  @!P0 LDS.128 R16, [R243] ;  /* 0x00000000f3108984 */ /* 0x000f220000000c00 */
[----:B---3--:R-:W-:Y:S04]  /*7790*/  @!P0 IMAD.SHL.U32 R3, R15, 0x8, RZ ;  /* 0x000000080f038824 */ /* 0x008fe800078e00ff */
[--C-:B-1----:R-:W-:Y:S05]  /*77a0*/  @!P0 IMAD.WIDE R8, R3, 0x2, R4.reuse ;  /* 0x0000000203088825 */ /* 0x102fea00078e0204 */
[----:B----4-:R1:W-:Y:S01]  /*77b0*/  @!P0 ST.E.128 [R8.64], R16 ;  /* 0x0000001008008985 */ /* 0x0103e2000c101d08 */
[----:B------:R-:W-:Y:S11]  /*77c0*/  ISETP.GE.AND P0, PT, R28, c[0x0][0x1d4], PT ;  /* 0x000075001c007a0c */ /* 0x000ff60003f06270 */
[----:B------:R-:W-:Y:S02]  /*77d0*/  @!UPT UIADD3 URZ, URZ, URZ, URZ ;  /* 0x0000003f3f3ff290 */ /* 0x000fe4000fffe03f */
[----:B------:R-:W3:Y:S01]  /*77e0*/  @!P0 LDS.128 R20, [R242+0xc00] ;  /* 0x000c0000f2148984 */ /* 0x000ee20000000c00 */
[----:B------:R-:W-:Y:S04]  /*77f0*/  @!P0 IMAD.SHL.U32 R3, R252, 0x8, RZ ;  /* 0x00000008fc038824 */ /* 0x000fe800078e00ff */
[----:B-1----:R-:W-:Y:S05]  /*7800*/  @!P0 IMAD.WIDE R8, R3, 0x2, R4 ;  /* 0x0000000203088825 */ /* 0x002fea00078e0204 */
[----:B---3--:R-:W-:Y:S01]  /*7810*/  @!P0 ST.E.128 [R8.64], R20 ;  /* 0x0000001408008985 */ /* 0x008fe2000c101d08 */
[C---:B------:R-:W-:Y:S03]  /*7820*/  ISETP.GE.AND P0, PT, R244.reuse, c[0x0][0x1d4], PT ;  /* 0x00007500f4007a0c */ /* 0x040fe60003f06270 */
[----:B------:R-:W1:Y:S10]  /*7830*/  @!P5 LDS.128 R16, [R243+0xc00] ;  /* 0x000c0000f310d984 */ /* 0x000e740000000c00 */
[C---:B------:R-:W-:Y:S04]  /*7840*/  @!P0 LEA R4, P6, R244.reuse, R4, 0x1 ;  /* 0x00000004f4048211 */ /* 0x040fe800078c08ff */
[----:B--2---:R-:W-:Y:S01]  /*7850*/  @!P0 LEA.HI.X R5, R244, R5, R14, 0x1, P6 ;  /* 0x00000005f4058211 */ /* 0x004fe200030f0c0e */
[----:B-1----:R-:W-:Y:S04]  /*7860*/  @!P5 ST.E.128 [R12.64], R16 ;  /* 0x000000100c00d985 */ /* 0x002fe8000c101d08 */
[----:B------:R-:W1:Y:S04]  /*7870*/  @!P4 LDS.128 R12, [R242+0x1800] ;  /* 0x00180000f20cc984 */ /* 0x000e680000000c00 */
[----:B-1----:R-:W-:Y:S04]  /*7880*/  @!P4 ST.E.128 [R10.64], R12 ;  /* 0x0000000c0a00c985 */ /* 0x002fe8000c101d08 */
[----:B------:R-:W1:Y:S04]  /*7890*/  @!P0 LDS.128 R8, [R243+0x1800] ;  /* 0x00180000f3088984 */ /* 0x000e680000000c00 */
[----:B-1----:R1:W-:Y:S02]  /*78a0*/  @!P0 ST.E.128 [R4.64], R8 ;  /* 0x0000000804008985 */ /* 0x0023e4000c101d08 */
.L_x_236:
[----:B------:R-:W-:Y:S05]  /*78b0*/  BSYNC B0 ;  /* 0x0000000000007941 */ /* 0x000fea0003800000 */
.L_x_235:
[----:B------:R-:W-:Y:S01]  /*78c0*/  ISETP.GT.AND P5, PT, R33, R87, PT ;  /* 0x000000572100720c */ /* 0x000fe20003fa4270 */
[----:B------:R-:W-:Y:S01]  /*78d0*/  @!UPT UIADD3 URZ, URZ, URZ, URZ ;  /* 0x0000003f3f3ff290 */ /* 0x000fe2000fffe03f */
[----:B------:R-:W-:Y:S11]  /*78e0*/  BSSY B0, `(.L_x_237) ;  /* 0x0000029000007945 */ /* 0x000ff60003800000 */
[----:B------:R-:W-:-:S05]  /*78f0*/  @!P5 BRA `(.L_x_238) ;  /* 0x000002700000d947 */ /* 0x000fca0003800000 */
[----:B------:R-:W-:Y:S01]  /*7900*/  IADD3 R3, R33, -0x1, RZ ;  /* 0xffffffff21037810 */ /* 0x000fe20007ffe0ff */
[----:B-12---:R-:W-:Y:S01]  /*7910*/  IMAD.MOV.U32 R4, RZ, RZ, R92 ;  /* 0x000000ffff047224 */ /* 0x006fe200078e005c */
[----:B------:R-:W-:Y:S01]  /*7920*/  P2R R10, PR, RZ, 0x4 ;  /* 0x00000004ff0a7803 */ /* 0x000fe20000000000 */
[----:B---3--:R-:W-:Y:S01]  /*7930*/  IMAD.MOV.U32 R5, RZ, RZ, R91 ;  /* 0x000000ffff057224 */ /* 0x008fe200078e005b */
[----:B------:R-:W-:Y:S01]  /*7940*/  SHF.R.S32.HI R8, RZ, 0x1f, R3 ;  /* 0x0000001fff087819 */ /* 0x000fe20000011403 */
[----:B------:R-:W-:Y:S01]  /*7950*/  IMAD R6, R143, R3, RZ ;  /* 0x000000038f067224 */ /* 0x000fe200078e02ff */
[----:B------:R-:W-:Y:S01]  /*7960*/  LOP3.LUT P2, RZ, R241, 0x4, RZ, 0xc0, !PT ;  /* 0x00000004f1ff7812 */ /* 0x000fe2000784c0ff */
[-C--:B------:R-:W-:Y:S01]  /*7970*/  IMAD.WIDE.U32 R4, R3, R134.reuse, R4 ;  /* 0x0000008603047225 */ /* 0x080fe200078e0004 */
[----:B------:R-:W-:Y:S02]  /*7980*/  P2R R11, PR, RZ, 0x2 ;  /* 0x00000002ff0b7803 */ /* 0x000fe40000000000 */
[----:B------:R-:W-:Y:S01]  /*7990*/  LOP3.LUT P1, RZ, R241, 0x2, RZ, 0xc0, !PT ;  /* 0x00000002f1ff7812 */ /* 0x000fe2000782c0ff */
[----:B------:R-:W-:Y:S01]  /*79a0*/  IMAD R3, R8, R134, R6 ;  /* 0x0000008608037224 */ /* 0x000fe200078e0206 */
[----:B------:R-:W-:Y:S03]  /*79b0*/  IADD3 R6, -R247, 0x30, RZ ;  /* 0x00000030f7067810 */ /* 0x000fe60007ffe1ff */
[----:B------:R-:W-:Y:S01]  /*79c0*/  IMAD.IADD R3, R5, 0x1, R3 ;  /* 0x0000000105037824 */ /* 0x000fe200078e0203 */
[----:B------:R-:W-:Y:S11]  /*79d0*/  ISETP.GE.AND P4, PT, R6, 0x1, PT ;  /* 0x000000010600780c */ /* 0x000ff60003f86270 */
[----:B------:R-:W-:Y:S02]  /*79e0*/  @!UPT UIADD3 URZ, URZ, URZ, URZ ;  /* 0x0000003f3f3ff290 */ /* 0x000fe4000fffe03f */
[C---:B------:R-:W-:Y:S04]  /*79f0*/  @P4 LEA R8, P0, R4.reuse, c[0x0][0x220], 0x1 ;  /* 0x0000880004084a11 */ /* 0x040fe800078008ff */
[----:B------:R-:W-:Y:S02]  /*7a00*/  @P4 LEA.HI.X R9, R4, c[0x0][0x224], R3, 0x1, P0 ;  /* 0x0000890004094a11 */ /* 0x000fe400000f0c03 */
[----:B------:R-:W-:Y:S11]  /*7a10*/  ISETP.GE.AND P0, PT, R6, 0x21, PT ;  /* 0x000000210600780c */ /* 0x000ff60003f06270 */
[----:B------:R-:W-:Y:S02]  /*7a20*/  @!UPT UIADD3 URZ, URZ, URZ, URZ ;  /* 0x0000003f3f3ff290 */ /* 0x000fe4000fffe03f */
[----:B------:R-:W-:Y:S05]  /*7a30*/  @P0 IADD3 R5, P6, R144, R4, RZ ;  /* 0x0000000490050210 */ /* 0x000fea0007fde0ff */
[----:B------:R-:W-:Y:S01]  /*7a40*/  @P0 IMAD.X R3, R3, 0x1, R142, P6 ;  /* 0x0000000103030824 */ /* 0x000fe200030e068e */
[C---:B------:R-:W-:Y:S04]  /*7a50*/  @P0 LEA R4, P6, R5.reuse, c[0x0][0x220], 0x1 ;  /* 0x0000880005040a11 */ /* 0x040fe800078c08ff */
[----:B------:R-:W-:Y:S01]  /*7a60*/  @P0 LEA.HI.X R5, R5, c[0x0][0x224], R3, 0x1, P6 ;  /* 0x0000890005050a11 */ /* 0x000fe200030f0c03 */
[----:B------:R-:W-:Y:S01]  /*7a70*/  @P4 IMAD.SHL.U32 R3, R248, 0x2, RZ ;  /* 0x00000002f8034824 */ /* 0x000fe200078e00ff */
[C---:B------:R-:W-:Y:S04]  /*7a80*/  LOP3.LUT P6, RZ, R241.reuse, 0x1, RZ, 0xc0, !PT ;  /* 0x00000001f1ff7812 */ /* 0x040fe800078cc0ff */
[----:B------:R-:W-:Y:S01]  /*7a90*/  @!PT LDS RZ, [RZ] ;  /* 0x00000000fffff984 */ /* 0x000fe20000000800 */
[----:B------:R-:W-:Y:S01]  /*7aa0*/  @!PT LDS RZ, [RZ] ;  /* 0x00000000fffff984 */ /* 0x000fe20000000800 */
[----:B------:R-:W-:Y:S01]  /*7ab0*/  @!PT LDS RZ, [RZ] ;  /* 0x00000000fffff984 */ /* 0x000fe20000000800 */
[----:B------:R1:W-:Y:S01]  /*7ac0*/  @P4 LDGSTS.E.BYPASS.LTC128B.128 [R3+0x3c80], [R8.64], !P2 ;  /* 0x03c8000008034fae */ /* 0x0003e2000d101d48 */
[----:B------:R-:W-:Y:S03]  /*7ad0*/  ISETP.NE.AND P2, PT, R10, RZ, PT ;  /* 0x000000ff0a00720c */ /* 0x000fe60003f45270 */
[----:B------:R1:W-:Y:S05]  /*7ae0*/  @P4 LDGSTS.E.BYPASS.LTC128B.128 [R3+0x4880], [R8.64+0x40], !P1 ;  /* 0x0488004008034fae */ /* 0x0003ea000c901d48 */
[----:B------:R1:W-:Y:S01]  /*7af0*/  @P4 LDGSTS.E.BYPASS.LTC128B.128 [R3+0x5480], [R8.64+0x80], !P6 ;  /* 0x0548008008034fae */ /* 0x0003e2000f101d48 */
[----:B------:R-:W-:Y:S01]  /*7b00*/  LOP3.LUT P4, RZ, R241, 0x4, RZ, 0xc0, !PT ;  /* 0x00000004f1ff7812 */ /* 0x000fe2000788c0ff */
[----:B-1----:R-:W-:Y:S11]  /*7b10*/  @P0 IMAD.SHL.U32 R3, R248, 0x2, RZ ;  /* 0x00000002f8030824 */ /* 0x002ff600078e00ff */
[----:B------:R-:W-:Y:S01]  /*7b20*/  @!UPT UIADD3 URZ, URZ, URZ, URZ ;  /* 0x0000003f3f3ff290 */ /* 0x000fe2000fffe03f */
[----:B------:R1:W-:Y:S04]  /*7b30*/  @P0 LDGSTS.E.BYPASS.LTC128B.128 [R3+0x4480], [R4.64], !P4 ;  /* 0x0448000004030fae */ /* 0x0003e8000e101d48 */
[----:B------:R1:W-:Y:S01]  /*7b40*/  @P0 LDGSTS.E.BYPASS.LTC128B.128 [R3+0x5080], [R4.64+0x40], !P1 ;  /* 0x0508004004030fae */ /* 0x0003e2000c901d48 */
[----:B------:R-:W-:Y:S03]  /*7b50*/  ISETP.NE.AND P1, PT, R11, RZ, PT ;  /* 0x000000ff0b00720c */ /* 0x000fe60003f25270 */
[----:B------:R1:W-:Y:S05]  /*7b60*/  @P0 LDGSTS.E.BYPASS.LTC128B.128 [R3+0x5c80], [R4.64+0x80], !P6 ;  /* 0x05c8008004030fae */ /* 0x0003ea000f101d48 */
.L_x_238:
[----:B------:R-:W-:Y:S05]  /*7b70*/  BSYNC B0 ;  /* 0x0000000000007941 */ /* 0x000fea0003800000 */
.L_x_237:
[----:B------:R-:W0:Y:S01]  /*7b80*/  LDGDEPBAR ;  /* 0x00000000000079af */ /* 0x000e220000000000 */
[----:B------:R-:W-:Y:S01]  /*7b90*/  IADD3 R33, R33, -0x1, RZ ;  /* 0xffffffff21217810 */ /* 0x000fe20007ffe0ff */
[----:B------:R-:W-:-:S05]  /*7ba0*/  @P5 BRA `(.L_x_239) ;  /* 0xffffb84000005947 */ /* 0x000fca000383ffff */
[----:B------:R-:W-:Y:S01]  /*7bb0*/  WARPSYNC 0xffffffff ;  /* 0xffffffff00007948 */ /* 0x000fe20003800000 */
[----:B------:R-:W-:Y:S06]  /*7bc0*/  BAR.SYNC.DEFER_BLOCKING 0x0 ;  /* 0x0000000000007b1d */ /* 0x000fec0000010000 */
.L_x_212:
[----:B------:R-:W-:Y:S01]  /*7bd0*/  ISETP.GE.AND P0, PT, R136, 0x1, PT ;  /* 0x000000018800780c */ /* 0x000fe20003f06270 */
[----:B------:R-:W-:Y:S01]  /*7be0*/  BSSY B0, `(.L_x_240) ;  /* 0x000001f000007945 */ /* 0x000fe20003800000 */
[----:B------:R-:W-:-:S11]  /*7bf0*/  MOV R0, RZ ;  /* 0x000000ff00007202 */ /* 0x000fd60000000f00 */
[----:B------:R-:W-:Y:S05]  /*7c00*/  @!P0 BRA `(.L_x_241) ;  /* 0x000001c000008947 */ /* 0x000fea0003800000 */
[----:B------:R-:W-:Y:S01]  /*7c10*/  IABS R2, R128 ;  /* 0x0000008000027213 */ /* 0x000fe20000000000 */
[----:B-12---:R-:W-:Y:S01]  /*7c20*/  IMAD.MOV.U32 R4, RZ, RZ, RZ ;  /* 0x000000ffff047224 */ /* 0x006fe200078e00ff */
[----:B------:R-:W-:Y:S02]  /*7c30*/  IADD3 R6, R137, -0x1, R128 ;  /* 0xffffffff89067810 */ /* 0x000fe40007ffe080 */
[----:B------:R-:W1:Y:S02]  /*7c40*/  I2F.RP R0, R2 ;  /* 0x0000000200007306 */ /* 0x000e640000209400 */
[----:B------:R-:W-:-:S06]  /*7c50*/  IABS R9, R6 ;  /* 0x0000000600097213 */ /* 0x000fcc0000000000 */
[----:B-1----:R-:W1:Y:S02]  /*7c60*/  MUFU.RCP R0, R0 ;  /* 0x0000000000007308 */ /* 0x002e640000001000 */
[----:B-1----:R-:W-:-:S06]  /*7c70*/  IADD3 R0, R0, 0xffffffe, RZ ;  /* 0x0ffffffe00007810 */ /* 0x002fcc0007ffe0ff */
[----:B---3--:R-:W1:Y:S02]  /*7c80*/  F2I.FTZ.U32.TRUNC.NTZ R5, R0 ;  /* 0x0000000000057305 */ /* 0x008e64000021f000 */
        /* <DEDUP_REMOVED lines=20> */
.L_x_241:
[----:B------:R-:W-:Y:S05]  /*7dd0*/  BSYNC B0 ;  /* 0x0000000000007941 */ /* 0x000fea0003800000 */
.L_x_240:
[----:B----4-:R-:W4:Y:S01]  /*7de0*/  LDL R2, [R1+0xa8] ;  /* 0x0000a80001027983 */ /* 0x010f220000100800 */
        /* <DEDUP_REMOVED lines=50> */
[----:B----4-:R-:W-:-:S04]  /*8110*/  IMAD R251, R2, R0, RZ ;  /* 0x0000000002fb7224 */ /* 0x010fc800078e02ff */
[--C-:B------:R-:W-:Y:S01]  /*8120*/  IMAD.IADD R2, R251, 0x1, R0.reuse ;  /* 0x00000001fb027824 */ /* 0x100fe200078e0200 */
[----:B------:R-:W-:-:S04]  /*8130*/  PRMT R0, RZ, 0x7610, R0 ;  /* 0x00007610ff007816 */ /* 0x000fc80000000000 */
[----:B------:R-:W-:-:S04]  /*8140*/  IMNMX R219, R137, R2, PT ;  /* 0x0000000289db7217 */ /* 0x000fc80003800200 */
[----:B------:R-:W-:-:S13]  /*8150*/  ISETP.GT.AND P0, PT, R219, R251, PT ;  /* 0x000000fbdb00720c */ /* 0x000fda0003f04270 */
[----:B------:R-:W-:Y:S05]  /*8160*/  @!P0 BRA `(.L_x_242) ;  /* 0x0000ce2000008947 */ /* 0x000fea0003800000 */
[----:B-1----:R-:W4:Y:S04]  /*8170*/  LDL R3, [R1+0x44] ;  /* 0x0000440001037983 */ /* 0x002f280000100800 */
[----:B--2---:R-:W2:Y:S04]  /*8180*/  LDL R4, [R1+0x48] ;  /* 0x0000480001047983 */ /* 0x004ea80000100800 */
[----:B---3--:R-:W3:Y:S04]  /*8190*/  LDL R6, [R1+0x58] ;  /* 0x0000580001067983 */ /* 0x008ee80000100800 */
[----:B------:R-:W3:Y:S04]  /*81a0*/  LDL R10, [R1+0x54] ;  /* 0x00005400010a7983 */ /* 0x000ee80000100800 */
[----:B------:R-:W3:Y:S04]  /*81b0*/  LDL R5, [R1+0xa0] ;  /* 0x0000a00001057983 */ /* 0x000ee80000100800 */
[----:B------:R-:W3:Y:S01]  /*81c0*/  LDL R9, [R1+0x4c] ;  /* 0x00004c0001097983 */ /* 0x000ee20000100800 */
[----:B------:R-:W-:-:S04]  /*81d0*/  ISETP.NE.U32.AND P0, PT, RZ, c[0x0][0x340], PT ;  /* 0x0000d000ff007a0c */ /* 0x000fc80003f05070 */
[----:B------:R-:W-:Y:S01]  /*81e0*/  ISETP.NE.AND.EX P2, PT, RZ, c[0x0][0x344], PT, P0 ;  /* 0x0000d100ff007a0c */ /* 0x000fe20003f45300 */
[----:B------:R-:W1:Y:S01]  /*81f0*/  S2R R11, SR_TID.X ;  /* 0x00000000000b7919 */ /* 0x000e620000002100 */
[----:B------:R-:W-:-:S05]  /*8200*/  SHF.R.S32.HI R0, RZ, 0x1f, R138 ;  /* 0x0000001fff007819 */ /* 0x000fca000001148a */
[----:B------:R-:W-:Y:S01]  /*8210*/  IMAD R0, R0, c[0x0][0x178], RZ ;  /* 0x00005e0000007a24 */ /* 0x000fe200078e02ff */
[----:B-1----:R-:W-:-:S05]  /*8220*/  SHF.R.S32.HI R8, RZ, 0x1f, R11 ;  /* 0x0000001fff087819 */ /* 0x002fca000001140b */
[----:B----4-:R-:W-:-:S04]  /*8230*/  @P2 IADD3 R2, P0, R3, c[0x0][0x340], RZ ;  /* 0x0000d00003022a10 */ /* 0x010fc80007f1e0ff */
[----:B--2---:R-:W-:-:S05]  /*8240*/  @P2 IADD3.X R3, R4, c[0x0][0x344], RZ, P0, !PT ;  /* 0x0000d10004032a10 */ /* 0x004fca00007fe4ff */
[----:B------:R1:W5:Y:S01]  /*8250*/  @P2 LDG.E R13, [R2.64] ;  /* 0x00000008020d2981 */ /* 0x000362000c1e1900 */
[----:B------:R-:W-:Y:S01]  /*8260*/  LEA.HI R8, R8, R11, RZ, 0x2 ;  /* 0x0000000b08087211 */ /* 0x000fe200078f10ff */
[----:B------:R-:W-:-:S03]  /*8270*/  IMAD.MOV.U32 R4, RZ, RZ, c[0x0][0x2c4] ;  /* 0x0000b100ff047624 */ /* 0x000fc600078e00ff */
[----:B------:R-:W-:Y:S02]  /*8280*/  LOP3.LUT R8, R8, 0xfffffffc, RZ, 0xc0, !PT ;  /* 0xfffffffc08087812 */ /* 0x000fe400078ec0ff */
[----:B------:R-:W-:Y:S01]  /*8290*/  ISETP.NE.AND P1, PT, R4, 0x1, PT ;  /* 0x000000010400780c */ /* 0x000fe20003f25270 */
[----:B------:R-:W-:Y:S02]  /*82a0*/  IMAD R0, R138, c[0x0][0x17c], R0 ;  /* 0x00005f008a007a24 */ /* 0x000fe400078e0200 */
[----:B------:R-:W-:Y:S01]  /*82b0*/  IMAD.IADD R8, R11, 0x1, -R8 ;  /* 0x000000010b087824 */ /* 0x000fe200078e0a08 */
[----:B------:R-:W-:-:S03]  /*82c0*/  ISETP.NE.U32.AND P0, PT, RZ, c[0x0][0x348], PT ;  /* 0x0000d200ff007a0c */ /* 0x000fc60003f05070 */
[----:B------:R-:W-:Y:S01]  /*82d0*/  IMAD R4, R8, 0x20, R247 ;  /* 0x0000002008047824 */ /* 0x000fe200078e02f7 */
[----:B---3--:R-:W-:Y:S02]  /*82e0*/  LOP3.LUT R56, R6, 0xffff, RZ, 0xc0, !PT ;  /* 0x0000ffff06387812 */ /* 0x008fe400078ec0ff */
[----:B------:R-:W-:Y:S01]  /*82f0*/  ISETP.NE.AND.EX P0, PT, RZ, c[0x0][0x34c], PT, P0 ;  /* 0x0000d300ff007a0c */ /* 0x000fe20003f05300 */
[----:B------:R-:W-:Y:S02]  /*8300*/  IMAD R4, R10, 0x80, R4 ;  /* 0x000000800a047824 */ /* 0x000fe400078e0204 */
[----:B-1----:R-:W-:Y:S01]  /*8310*/  IMAD.WIDE.U32 R2, R138, c[0x0][0x178], RZ ;  /* 0x00005e008a027a25 */ /* 0x002fe200078e00ff */
[----:B------:R-:W-:-:S04]  /*8320*/  SEL R6, R5, RZ, !P0 ;  /* 0x000000ff05067207 */ /* 0x000fc80004000000 */
[----:B------:R-:W-:Y:S01]  /*8330*/  IADD3 R3, R3, R0, RZ ;  /* 0x0000000003037210 */ /* 0x000fe20007ffe0ff */
[----:B------:R-:W-:Y:S01]  /*8340*/  @P1 IMAD.HI.U32 R8, R4, c[0x0][0x2c8], RZ ;  /* 0x0000b20004081a27 */ /* 0x000fe200078e00ff */
[----:B------:R-:W-:-:S03]  /*8350*/  SEL R5, R9, RZ, !P0 ;  /* 0x000000ff09057207 */ /* 0x000fc60004000000 */
[----:B------:R-:W-:-:S04]  /*8360*/  IMAD.WIDE.U32 R2, R56, c[0x0][0x1b8], R2 ;  /* 0x00006e0038027a25 */ /* 0x000fc800078e0002 */
[----:B------:R-:W-:Y:S01]  /*8370*/  IMAD.MOV.U32 R0, RZ, RZ, R4 ;  /* 0x000000ffff007224 */ /* 0x000fe200078e0004 */
[----:B------:R-:W-:Y:S01]  /*8380*/  @P1 SHF.R.U32.HI R0, RZ, c[0x0][0x2cc], R8 ;  /* 0x0000b300ff001a19 */ /* 0x000fe20000011608 */
[----:B------:R-:W-:Y:S02]  /*8390*/  IMAD R3, R56, c[0x0][0x1bc], R3 ;  /* 0x00006f0038037a24 */ /* 0x000fe400078e0203 */
[----:B------:R-:W-:Y:S02]  /*83a0*/  IMAD R6, R6, c[0x0][0x1c0], RZ ;  /* 0x0000700006067a24 */ /* 0x000fe400078e02ff */
[----:B------:R-:W-:Y:S01]  /*83b0*/  IMAD.WIDE.U32 R2, R5, c[0x0][0x1c0], R2 ;  /* 0x0000700005027a25 */ /* 0x000fe200078e0002 */
[----:B------:R-:W-:-:S03]  /*83c0*/  SHF.R.S32.HI R8, RZ, 0x1f, R0 ;  /* 0x0000001fff087819 */ /* 0x000fc60000011400 */
[----:B------:R-:W-:Y:S01]  /*83d0*/  IMAD R6, R5, c[0x0][0x1c4], R6 ;  /* 0x0000710005067a24 */ /* 0x000fe200078e0206 */
[----:B------:R-:W-:-:S05]  /*83e0*/  IADD3 R5, -R0, RZ, RZ ;  /* 0x000000ff00057210 */ /* 0x000fca0007ffe1ff */
[----:B------:R-:W-:Y:S02]  /*83f0*/  IMAD R4, R5, c[0x0][0x2c4], R4 ;  /* 0x0000b10005047a24 */ /* 0x000fe400078e0204 */
[----:B------:R-:W-:Y:S02]  /*8400*/  IMAD R5, R8, c[0x0][0x1b0], RZ ;  /* 0x00006c0008057a24 */ /* 0x000fe400078e02ff */
[----:B------:R-:W-:Y:S02]  /*8410*/  IMAD.IADD R3, R3, 0x1, R6 ;  /* 0x0000000103037824 */ /* 0x000fe400078e0206 */
[C---:B------:R-:W-:Y:S01]  /*8420*/  IMAD R6, R0.reuse, c[0x0][0x1b4], R5 ;  /* 0x00006d0000067a24 */ /* 0x040fe200078e0205 */
[----:B------:R-:W-:Y:S01]  /*8430*/  SHF.R.S32.HI R5, RZ, 0x1f, R4 ;  /* 0x0000001fff057819 */ /* 0x000fe20000011404 */
[----:B------:R-:W-:-:S04]  /*8440*/  IMAD.WIDE.U32 R2, R0, c[0x0][0x1b0], R2 ;  /* 0x00006c0000027a25 */ /* 0x000fc800078e0002 */
[----:B------:R-:W-:Y:S02]  /*8450*/  IMAD R0, R5, c[0x0][0x1a8], RZ ;  /* 0x00006a0005007a24 */ /* 0x000fe400078e02ff */
[----:B------:R-:W-:Y:S02]  /*8460*/  IMAD.IADD R3, R3, 0x1, R6 ;  /* 0x0000000103037824 */ /* 0x000fe400078e0206 */
[C---:B------:R-:W-:Y:S02]  /*8470*/  IMAD R0, R4.reuse, c[0x0][0x1ac], R0 ;  /* 0x00006b0004007a24 */ /* 0x040fe400078e0200 */
[----:B------:R-:W-:Y:S01]  /*8480*/  IMAD.WIDE.U32 R2, R4, c[0x0][0x1a8], R2 ;  /* 0x00006a0004027a25 */ /* 0x000fe200078e0002 */
[----:B------:R-:W-:-:S04]  /*8490*/  ISETP.GE.AND P4, PT, R228, c[0x0][0x198], PT ;  /* 0x00006600e4007a0c */ /* 0x000fc80003f86270 */
[----:B------:R-:W-:Y:S02]  /*84a0*/  IADD3 R0, R3, R0, RZ ;  /* 0x0000000003007210 */ /* 0x000fe40007ffe0ff */
[----:B------:R-:W-:Y:S01]  /*84b0*/  LEA R12, P0, R2, c[0x0][0x160], 0x1 ;  /* 0x00005800020c7a11 */ /* 0x000fe200078008ff */
[----:B------:R-:W-:Y:S01]  /*84c0*/  IMAD R5, R10, 0x80, R247 ;  /* 0x000000800a057824 */ /* 0x000fe200078e02f7 */
[----:B------:R-:W-:Y:S02]  /*84d0*/  ISETP.GE.AND P6, PT, R238, c[0x0][0x198], PT ;  /* 0x00006600ee007a0c */ /* 0x000fe40003fc6270 */
[----:B------:R-:W-:Y:S02]  /*84e0*/  ISETP.GE.AND P5, PT, R230, c[0x0][0x198], PT ;  /* 0x00006600e6007a0c */ /* 0x000fe40003fa6270 */
[----:B------:R-:W-:Y:S02]  /*84f0*/  LEA.HI.X R6, R2, c[0x0][0x164], R0, 0x1, P0 ;  /* 0x0000590002067a11 */ /* 0x000fe400000f0c00 */
[----:B------:R-:W-:-:S02]  /*8500*/  IADD3 R143, R219, -0x1, RZ ;  /* 0xffffffffdb8f7810 */ /* 0x000fc40007ffe0ff */
[----:B------:R-:W-:Y:S01]  /*8510*/  @!P2 MOV R13, R9 ;  /* 0x00000009000da202 */ /* 0x000fe20000000f00 */
[----:B------:R-:W-:Y:S05]  /*8520*/  BRA.DIV ~URZ, `(.L_x_243) ;  /* 0x000114927f007947 */ /* 0x000fea000b800000 */
[----:B------:R1:W2:Y:S02]  /*8530*/  SHFL.IDX PT, R4, R6, RZ, 0x1c1f ;  /* 0x001c1fff06047589 */ /* 0x0002a400000e0000 */
.L_x_390:
[----:B------:R-:W-:Y:S05]  /*8540*/  BRA.DIV ~URZ, `(.L_x_244) ;  /* 0x000114e27f007947 */ /* 0x000fea000b800000 */
[----:B------:R3:W4:Y:S02]  /*8550*/  SHFL.IDX PT, R0, R12, RZ, 0x1c1f ;  /* 0x001c1fff0c007589 */ /* 0x00072400000e0000 */
.L_x_391:
[----:B------:R-:W-:Y:S01]  /*8560*/  IMAD R36, R139, c[0x0][0x2c4], RZ ;  /* 0x0000b1008b247a24 */ /* 0x000fe200078e02ff */
[----:B------:R-:W-:Y:S04]  /*8570*/  BSSY B0, `(.L_x_245) ;  /* 0x0000010000007945 */ /* 0x000fe80003800000 */
[----:B------:R-:W-:-:S13]  /*8580*/  ISETP.GE.AND P0, PT, R5, R36, PT ;  /* 0x000000240500720c */ /* 0x000fda0003f06270 */
[----:B------:R-:W-:Y:S05]  /*8590*/  @P0 BRA `(.L_x_246) ;  /* 0x000000d000000947 */ /* 0x000fea0003800000 */
[-C--:B----4-:R-:W-:Y:S02]  /*85a0*/  LEA R10, P2, R228, R0.reuse, 0x1 ;  /* 0x00000000e40a7211 */ /* 0x090fe400078408ff */
[-C--:B------:R-:W-:Y:S02]  /*85b0*/  LEA R8, P1, R238, R0.reuse, 0x1 ;  /* 0x00000000ee087211 */ /* 0x080fe400078208ff */
[----:B------:R-:W-:Y:S01]  /*85c0*/  LEA R2, P0, R230, R0, 0x1 ;  /* 0x00000000e6027211 */ /* 0x000fe200078008ff */
[----:B------:R-:W-:Y:S01]  /*85d0*/  IMAD.SHL.U32 R0, R248, 0x2, RZ ;  /* 0x00000002f8007824 */ /* 0x000fe200078e00ff */
        /* <DEDUP_REMOVED lines=9> */
.L_x_246:
[----:B------:R-:W-:Y:S05]  /*8670*/  BSYNC B0 ;  /* 0x0000000000007941 */ /* 0x000fea0003800000 */
.L_x_245:
[----:B------:R-:W-:Y:S05]  /*8680*/  BRA.DIV ~URZ, `(.L_x_247) ;  /* 0x000114027f007947 */ /* 0x000fea000b800000 */
[----:B--2---:R2:W1:Y:S04]  /*8690*/  SHFL.IDX PT, R4, R6, 0x1, 0x1c1f ;  /* 0x003c1f0006047f89 */ /* 0x00446800000e0000 */
[----:B----4-:R2:W4:Y:S02]  /*86a0*/  SHFL.IDX PT, R0, R12, 0x1, 0x1c1f ;  /* 0x003c1f000c007f89 */ /* 0x01052400000e0000 */
.L_x_392:
[----:B------:R-:W-:Y:S01]  /*86b0*/  IADD3 R2, R5, 0x20, RZ ;  /* 0x0000002005027810 */ /* 0x000fe20007ffe0ff */
[----:B------:R-:W-:Y:S03]  /*86c0*/  BSSY B0, `(.L_x_248) ;  /* 0x0000010000007945 */ /* 0x000fe60003800000 */
[----:B------:R-:W-:-:S13]  /*86d0*/  ISETP.GE.AND P0, PT, R2, R36, PT ;  /* 0x000000240200720c */ /* 0x000fda0003f06270 */
[----:B------:R-:W-:Y:S05]  /*86e0*/  @P0 BRA `(.L_x_249) ;  /* 0x000000d000000947 */ /* 0x000fea0003800000 */
[-C--:B----4-:R-:W-:Y:S02]  /*86f0*/  LEA R10, P2, R228, R0.reuse, 0x1 ;  /* 0x00000000e40a7211 */ /* 0x090fe400078408ff */
[-C--:B------:R-:W-:Y:S02]  /*8700*/  LEA R8, P1, R238, R0.reuse, 0x1 ;  /* 0x00000000ee087211 */ /* 0x080fe400078208ff */
[----:B------:R-:W-:Y:S01]  /*8710*/  LEA R2, P0, R230, R0, 0x1 ;  /* 0x00000000e6027211 */ /* 0x000fe200078008ff */
[----:B------:R-:W-:Y:S01]  /*8720*/  IMAD.SHL.U32 R0, R248, 0x2, RZ ;  /* 0x00000002f8007824 */ /* 0x000fe200078e00ff */
[-C--:B-1----:R-:W-:Y:S02]  /*8730*/  LEA.HI.X R11, R228, R4.reuse, R229, 0x1, P2 ;  /* 0x00000004e40b7211 */ /* 0x082fe400010f0ce5 */
        /* <DEDUP_REMOVED lines=8> */
.L_x_249:
[----:B------:R-:W-:Y:S05]  /*87c0*/  BSYNC B0 ;  /* 0x0000000000007941 */ /* 0x000fea0003800000 */
.L_x_248:
[----:B------:R-:W-:Y:S05]  /*87d0*/  BRA.DIV ~URZ, `(.L_x_250) ;  /* 0x000113727f007947 */ /* 0x000fea000b800000 */
[----:B-1----:R1:W2:Y:S02]  /*87e0*/  SHFL.IDX PT, R4, R6, 0x2, 0x1c1f ;  /* 0x005c1f0006047f89 */ /* 0x0022a400000e0000 */
.L_x_393:
[----:B------:R-:W-:Y:S05]  /*87f0*/  BRA.DIV ~URZ, `(.L_x_251) ;  /* 0x000113c27f007947 */ /* 0x000fea000b800000 */
[----:B----4-:R4:W1:Y:S02]  /*8800*/  SHFL.IDX PT, R0, R12, 0x2, 0x1c1f ;  /* 0x005c1f000c007f89 */ /* 0x01086400000e0000 */
.L_x_394:
[----:B------:R-:W-:Y:S01]  /*8810*/  IADD3 R2, R5, 0x40, RZ ;  /* 0x0000004005027810 */ /* 0x000fe20007ffe0ff */
[----:B------:R-:W-:Y:S03]  /*8820*/  BSSY B0, `(.L_x_252) ;  /* 0x0000010000007945 */ /* 0x000fe60003800000 */
[----:B------:R-:W-:-:S13]  /*8830*/  ISETP.GE.AND P0, PT, R2, R36, PT ;  /* 0x000000240200720c */ /* 0x000fda0003f06270 */
[----:B------:R-:W-:Y:S05]  /*8840*/  @P0 BRA `(.L_x_253) ;  /* 0x000000d000000947 */ /* 0x000fea0003800000 */
[-C--:B-1----:R-:W-:Y:S02]  /*8850*/  LEA R10, P2, R228, R0.reuse, 0x1 ;  /* 0x00000000e40a7211 */ /* 0x082fe400078408ff */
        /* <DEDUP_REMOVED lines=12> */
.L_x_253:
[----:B------:R-:W-:Y:S05]  /*8920*/  BSYNC B0 ;  /* 0x0000000000007941 */ /* 0x000fea0003800000 */
.L_x_252:
[----:B------:R-:W-:Y:S05]  /*8930*/  BRA.DIV ~URZ, `(.L_x_254) ;  /* 0x000112e27f007947 */ /* 0x000fea000b800000 */
[----:B-12---:R-:W1:Y:S04]  /*8940*/  SHFL.IDX PT, R6, R6, 0x3, 0x1c1f ;  /* 0x007c1f0006067f89 */ /* 0x006e6800000e0000 */
[----:B------:R2:W3:Y:S02]  /*8950*/  SHFL.IDX PT, R2, R12, 0x3, 0x1c1f ;  /* 0x007c1f000c027f89 */ /* 0x0004e400000e0000 */
.L_x_395:
[----:B--2---:R-:W2:Y:S04]  /*8960*/  LDL R8, [R1+0x40] ;  /* 0x0000400001087983 */ /* 0x004ea80000100800 */
[----:B------:R-:W4:Y:S01]  /*8970*/  S2R R4, SR_TID.X ;  /* 0x0000000000047919 */ /* 0x000f220000002100 */
[----:B------:R-:W-:Y:S01]  /*8980*/  IADD3 R0, R5, 0x60, RZ ;  /* 0x0000006005007810 */ /* 0x000fe20007ffe0ff */
[----:B------:R-:W-:-:S03]  /*8990*/  IMAD.MOV.U32 R142, RZ, RZ, 0x30 ;  /* 0x00000030ff8e7424 */ /* 0x000fc600078e00ff */
[----:B------:R-:W-:Y:S01]  /*89a0*/  ISETP.GE.AND P0, PT, R0, R36, PT ;  /* 0x000000240000720c */ /* 0x000fe20003f06270 */
[----:B------:R-:W-:Y:S01]  /*89b0*/  IMAD.MOV.U32 R0, RZ, RZ, c[0x0][0x2b8] ;  /* 0x0000ae00ff007624 */ /* 0x000fe200078e00ff */
[----:B----4-:R-:W-:-:S04]  /*89c0*/  SHF.R.S32.HI R3, RZ, 0x1f, R4 ;  /* 0x0000001fff037819 */ /* 0x010fc80000011404 */
[----:B------:R-:W-:-:S04]  /*89d0*/  LEA.HI R3, R3, R4, RZ, 0x2 ;  /* 0x0000000403037211 */ /* 0x000fc800078f10ff */
[----:B------:R-:W-:Y:S01]  /*89e0*/  LOP3.LUT R3, R3, 0xfffffffc, RZ, 0xc0, !PT ;  /* 0xfffffffc03037812 */ /* 0x000fe200078ec0ff */
[----:B------:R-:W-:-:S04]  /*89f0*/  IMAD R142, R219, R142, -0x30 ;  /* 0xffffffd0db8e7424 */ /* 0x000fc800078e028e */
[----:B------:R-:W-:Y:S01]  /*8a00*/  IMAD.IADD R3, R4, 0x1, -R3 ;  /* 0x0000000104037824 */ /* 0x000fe200078e0a03 */
[----:B------:R-:W-:-:S03]  /*8a10*/  ISETP.NE.AND P3, PT, R0, 0x1, PT ;  /* 0x000000010000780c */ /* 0x000fc60003f65270 */
[----:B------:R-:W-:Y:S01]  /*8a20*/  IMAD R16, R3, 0x20, R247 ;  /* 0x0000002003107824 */ /* 0x000fe200078e02f7 */
[----:B-----5:R-:W-:-:S03]  /*8a30*/  SHF.R.S32.HI R0, RZ, 0x1f, R13 ;  /* 0x0000001fff007819 */ /* 0x020fc6000001140d */
[----:B------:R-:W-:Y:S01]  /*8a40*/  IMAD.IADD R3, R16, 0x1, R142 ;  /* 0x0000000110037824 */ /* 0x000fe200078e028e */
[----:B---3--:R-:W-:-:S04]  /*8a50*/  @!P0 LEA R4, P2, R228, R2, 0x1 ;  /* 0x00000002e4048211 */ /* 0x008fc800078408ff */
[----:B------:R-:W-:Y:S01]  /*8a60*/  ISETP.GE.AND P1, PT, R3, R136, PT ;  /* 0x000000880300720c */ /* 0x000fe20003f26270 */
[----:B------:R-:W-:Y:S01]  /*8a70*/  @!P0 IMAD.SHL.U32 R12, R248, 0x2, RZ ;  /* 0x00000002f80c8824 */ /* 0x000fe200078e00ff */
[----:B-1----:R-:W-:Y:S01]  /*8a80*/  @!P0 LEA.HI.X R5, R228, R6, R229, 0x1, P2 ;  /* 0x00000006e4058211 */ /* 0x002fe200010f0ce5 */
[----:B------:R-:W-:-:S04]  /*8a90*/  IMAD.WIDE.U32 R18, R13, c[0x0][0x2b0], RZ ;  /* 0x0000ac000d127a25 */ /* 0x000fc800078e00ff */
[----:B------:R-:W-:Y:S01]  /*8aa0*/  @!PT LDS RZ, [RZ] ;  /* 0x00000000fffff984 */ /* 0x000fe20000000800 */
[----:B------:R-:W-:Y:S01]  /*8ab0*/  @!PT LDS RZ, [RZ] ;  /* 0x00000000fffff984 */ /* 0x000fe20000000800 */
[----:B------:R-:W-:Y:S01]  /*8ac0*/  @!PT LDS RZ, [RZ] ;  /* 0x00000000fffff984 */ /* 0x000fe20000000800 */
[----:B------:R1:W-:Y:S01]  /*8ad0*/  @!P0 LDGSTS.E.BYPASS.LTC128B.128 [R12+0x7880], [R4.64], !P4 ;  /* 0x07880000040c8fae */ /* 0x0003e2000e101d48 */
[----:B------:R-:W-:Y:S01]  /*8ae0*/  ISETP.GT.OR P1, PT, R16, 0x2f, P1 ;  /* 0x0000002f1000780c */ /* 0x000fe20000f24670 */
[----:B------:R-:W-:Y:S02]  /*8af0*/  IMAD.MOV.U32 R218, RZ, RZ, RZ ;  /* 0x000000ffffda7224 */ /* 0x000fe400078e00ff */
[----:B--2---:R-:W-:Y:S02]  /*8b00*/  IMAD.IADD R3, R3, 0x1, R8 ;  /* 0x0000000103037824 */ /* 0x004fe400078e0208 */
[----:B------:R-:W-:Y:S02]  /*8b10*/  IMAD R8, R0, c[0x0][0x2b0], RZ ;  /* 0x0000ac0000087a24 */ /* 0x000fe400078e02ff */
[----:B------:R-:W-:-:S04]  /*8b20*/  @P3 IMAD.HI.U32 R9, R3, c[0x0][0x2bc], RZ ;  /* 0x0000af0003093a27 */ /* 0x000fc800078e00ff */
[----:B------:R-:W-:Y:S02]  /*8b30*/  IMAD R8, R13, c[0x0][0x2b4], R8 ;  /* 0x0000ad000d087a24 */ /* 0x000fe400078e0208 */
[----:B------:R-:W-:Y:S01]  /*8b40*/  IMAD.MOV.U32 R0, RZ, RZ, R3 ;  /* 0x000000ffff007224 */ /* 0x000fe200078e0003 */
[----:B------:R-:W-:Y:S01]  /*8b50*/  @P3 SHF.R.U32.HI R0, RZ, c[0x0][0x2c0], R9 ;  /* 0x0000b000ff003a19 */ /* 0x000fe20000011609 */
[----:B------:R-:W-:Y:S01]  /*8b60*/  IMAD.IADD R14, R19, 0x1, R8 ;  /* 0x00000001130e7824 */ /* 0x000fe200078e0208 */
[-C--:B------:R-:W-:Y:S02]  /*8b70*/  @!P0 LEA R10, P3, R238, R2.reuse, 0x1 ;  /* 0x00000002ee0a8211 */ /* 0x080fe400078608ff */
[----:B------:R-:W-:Y:S02]  /*8b80*/  @!P0 LEA R8, P4, R230, R2, 0x1 ;  /* 0x00000002e6088211 */ /* 0x000fe400078808ff */
        /* <DEDUP_REMOVED lines=12> */
[----:B------:R-:W-:-:S04]  /*8c50*/  IMAD.MOV R0, RZ, RZ, -R0 ;  /* 0x000000ffff007224 */ /* 0x000fc800078e0a00 */
[----:B------:R-:W-:-:S05]  /*8c60*/  IMAD R227, R0, c[0x0][0x2b8], R3 ;  /* 0x0000ae0000e37a24 */ /* 0x000fca00078e0203 */
[----:B------:R-:W-:Y:S01]  /*8c70*/  SHF.R.S32.HI R57, RZ, 0x1f, R227 ;  /* 0x0000001fff397819 */ /* 0x000fe200000114e3 */
[----:B------:R-:W-:-:S04]  /*8c80*/  IMAD.WIDE.U32 R2, R227, c[0x0][0x1e0], RZ ;  /* 0x00007800e3027a25 */ /* 0x000fc800078e00ff */
[----:B------:R-:W-:-:S04]  /*8c90*/  IMAD R0, R57, c[0x0][0x1e0], RZ ;  /* 0x0000780039007a24 */ /* 0x000fc800078e02ff */
[----:B------:R-:W-:Y:S01]  /*8ca0*/  IMAD R0, R227, c[0x0][0x1e4], R0 ;  /* 0x00007900e3007a24 */ /* 0x000fe200078e0200 */
[----:B------:R-:W-:Y:S03]  /*8cb0*/  STL.64 [R1+0x30], R18 ;  /* 0x0000301201007387 */ /* 0x000fe60000100a00 */
[----:B------:R-:W-:Y:S01]  /*8cc0*/  IMAD.IADD R3, R3, 0x1, R0 ;  /* 0x0000000103037824 */ /* 0x000fe200078e0200 */
[----:B------:R2:W-:Y:S01]  /*8cd0*/  STL [R1+0x3c], R14 ;  /* 0x00003c0e01007387 */ /* 0x0005e20000100800 */
[----:B------:R-:W-:-:S05]  /*8ce0*/  IMAD R140, R143, -0x30, R136 ;  /* 0xffffffd08f8c7824 */ /* 0x000fca00078e0288 */
[----:B-1----:R-:W-:Y:S01]  /*8cf0*/  IMNMX R4, R140, 0x30, PT ;  /* 0x000000308c047817 */ /* 0x002fe20003800200 */
[----:B--2---:R-:W-:-:S04]  /*8d00*/  IMAD.WIDE.U32 R14, R56, c[0x0][0x1e8], RZ ;  /* 0x00007a00380e7a25 */ /* 0x004fc800078e00ff */
[----:B------:R-:W-:Y:S02]  /*8d10*/  IMAD R13, R56, c[0x0][0x1ec], R15 ;  /* 0x00007b00380d7a24 */ /* 0x000fe400078e020f */
[----:B------:R-:W-:-:S05]  /*8d20*/  IMAD.IADD R4, R4, 0x1, -R247 ;  /* 0x0000000104047824 */ /* 0x000fca00078e0af7 */
[----:B------:R-:W-:Y:S02]  /*8d30*/  ISETP.GE.AND P1, PT, R4, 0x1, PT ;  /* 0x000000010400780c */ /* 0x000fe40003f26270 */
[----:B------:R-:W-:Y:S02]  /*8d40*/  ISETP.GE.AND P6, PT, R230, c[0x0][0x1d4], PT ;  /* 0x00007500e6007a0c */ /* 0x000fe40003fc6270 */
[----:B------:R-:W-:Y:S02]  /*8d50*/  ISETP.GE.AND P5, PT, R228, c[0x0][0x1d4], PT ;  /* 0x00007500e4007a0c */ /* 0x000fe40003fa6270 */
[----:B------:R-:W-:Y:S01]  /*8d60*/  P2R R141, PR, RZ, 0x40 ;  /* 0x00000040ff8d7803 */ /* 0x000fe20000000000 */
[----:B------:R-:W-:Y:S01]  /*8d70*/  STL.64 [R1+0x28], R14 ;  /* 0x0000280e01007387 */ /* 0x000fe20000100a00 */
[----:B------:R-:W-:-:S03]  /*8d80*/  ISETP.GE.AND P4, PT, R238, c[0x0][0x1d4], PT ;  /* 0x00007500ee007a0c */ /* 0x000fc60003f86270 */
[----:B------:R-:W-:Y:S01]  /*8d90*/  STL [R1+0x38], R13 ;  /* 0x0000380d01007387 */ /* 0x000fe20000100800 */
[----:B----4-:R-:W-:Y:S01]  /*8da0*/  SHF.R.S32.HI R58, RZ, 0x1f, R218 ;  /* 0x0000001fff3a7819 */ /* 0x010fe200000114da */
[----:B------:R-:W-:-:S04]  /*8db0*/  IMAD.WIDE.U32 R2, R218, c[0x0][0x1f0], R2 ;  /* 0x00007c00da027a25 */ /* 0x000fc800078e0002 */
[----:B------:R-:W-:Y:S01]  /*8dc0*/  IMAD R0, R58, c[0x0][0x1f0], RZ ;  /* 0x00007c003a007a24 */ /* 0x000fe200078e02ff */
[----:B------:R-:W-:-:S03]  /*8dd0*/  IADD3 R2, P0, R2, R14, RZ ;  /* 0x0000000e02027210 */ /* 0x000fc60007f1e0ff */
[----:B------:R-:W-:-:S05]  /*8de0*/  IMAD R0, R218, c[0x0][0x1f4], R0 ;  /* 0x00007d00da007a24 */ /* 0x000fca00078e0200 */
[----:B------:R-:W-:Y:S02]  /*8df0*/  IADD3.X R3, R13, R3, R0, P0, !PT ;  /* 0x000000030d037210 */ /* 0x000fe400007fe400 */
[----:B------:R-:W-:-:S04]  /*8e00*/  LEA R0, P0, R2, c[0x0][0x1c8], 0x1 ;  /* 0x0000720002007a11 */ /* 0x000fc800078008ff */
[----:B------:R-:W-:Y:S02]  /*8e10*/  LEA.HI.X R5, R2, c[0x0][0x1cc], R3, 0x1, P0 ;  /* 0x0000730002057a11 */ /* 0x000fe400000f0c03 */
[----:B------:R-:W3:Y:S04]  /*8e20*/  SHFL.IDX PT, R2, R0, RZ, 0x1c1f ;  /* 0x001c1fff00027589 */ /* 0x000ee800000e0000 */
[----:B------:R-:W1:Y:S04]  /*8e30*/  SHFL.IDX PT, R0, R0, 0x1, 0x1c1f ;  /* 0x003c1f0000007f89 */ /* 0x000e6800000e0000 */
[----:B------:R-:W2:Y:S04]  /*8e40*/  SHFL.IDX PT, R3, R5, RZ, 0x1c1f ;  /* 0x001c1fff05037589 */ /* 0x000ea800000e0000 */
[----:B------:R-:W4:Y:S01]  /*8e50*/  SHFL.IDX PT, R5, R5, 0x1, 0x1c1f ;  /* 0x003c1f0005057f89 */ /* 0x000f2200000e0000 */
[----:B------:R-:W-:Y:S01]  /*8e60*/  ISETP.GE.AND P0, PT, R4, 0x21, PT ;  /* 0x000000210400780c */ /* 0x000fe20003f06270 */
[----:B------:R-:W-:Y:S01]  /*8e70*/  @P1 IMAD.SHL.U32 R4, R248, 0x2, RZ ;  /* 0x00000002f8041824 */ /* 0x000fe200078e00ff */
[----:B---3--:R-:W-:-:S11]  /*8e80*/  @P1 LEA R8, P2, R228, R2, 0x1 ;  /* 0x00000002e4081211 */ /* 0x008fd600078408ff */
[----:B-1----:R-:W-:Y:S02]  /*8e90*/  @P0 LEA R10, P6, R228, R0, 0x1 ;  /* 0x00000000e40a0211 */ /* 0x002fe400078c08ff */
[----:B------:R-:W-:Y:S02]  /*8ea0*/  @P1 LEA R14, P3, R238, R2, 0x1 ;  /* 0x00000002ee0e1211 */ /* 0x000fe400078608ff */
[C-C-:B--2---:R-:W-:Y:S02]  /*8eb0*/  @P1 LEA.HI.X R9, R228.reuse, R3, R229.reuse, 0x1, P2 ;  /* 0x00000003e4091211 */ /* 0x144fe400010f0ce5 */
[----:B----4-:R-:W-:-:S03]  /*8ec0*/  @P0 LEA.HI.X R11, R228, R5, R229, 0x1, P6 ;  /* 0x00000005e40b0211 */ /* 0x010fc600030f0ce5 */
[----:B------:R1:W-:Y:S01]  /*8ed0*/  @P1 LDGSTS.E.BYPASS.LTC128B.128 [R4+0x3c80], [R8.64], !P5 ;  /* 0x03c8000008041fae */ /* 0x0003e2000e901d48 */
[----:B------:R-:W-:Y:S02]  /*8ee0*/  ISETP.NE.AND P6, PT, R141, RZ, PT ;  /* 0x000000ff8d00720c */ /* 0x000fe40003fc5270 */
[----:B------:R-:W-:Y:S02]  /*8ef0*/  @P1 LEA R12, P2, R230, R2, 0x1 ;  /* 0x00000002e60c1211 */ /* 0x000fe400078408ff */
[-C--:B------:R-:W-:Y:S02]  /*8f00*/  @P1 LEA.HI.X R15, R238, R3.reuse, R250, 0x1, P3 ;  /* 0x00000003ee0f1211 */ /* 0x080fe400018f0cfa */
[C-C-:B------:R-:W-:Y:S02]  /*8f10*/  @P1 LEA.HI.X R13, R230.reuse, R3, R249.reuse, 0x1, P2 ;  /* 0x00000003e60d1211 */ /* 0x140fe400010f0cf9 */
[CC--:B------:R-:W-:Y:S01]  /*8f20*/  @P0 LEA R2, P2, R230.reuse, R0.reuse, 0x1 ;  /* 0x00000000e6020211 */ /* 0x0c0fe200078408ff */
[----:B------:R2:W-:Y:S03]  /*8f30*/  @P1 LDGSTS.E.BYPASS.LTC128B.128 [R4+0x4880], [R14.64], !P4 ;  /* 0x048800000e041fae */ /* 0x0005e6000e101d48 */
[----:B------:R-:W-:Y:S01]  /*8f40*/  @P0 LEA.HI.X R3, R230, R5, R249, 0x1, P2 ;  /* 0x00000005e6030211 */ /* 0x000fe200010f0cf9 */
[----:B------:R2:W-:Y:S01]  /*8f50*/  @P1 LDGSTS.E.BYPASS.LTC128B.128 [R4+0x5480], [R12.64], !P6 ;  /* 0x054800000c041fae */ /* 0x0005e2000f101d48 */
[----:B-1----:R-:W-:Y:S01]  /*8f60*/  @P0 LEA R8, P3, R238, R0, 0x1 ;  /* 0x00000000ee080211 */ /* 0x002fe200078608ff */
[----:B------:R-:W-:-:S03]  /*8f70*/  @P0 IMAD.SHL.U32 R0, R248, 0x2, RZ ;  /* 0x00000002f8000824 */ /* 0x000fc600078e00ff */
[----:B------:R-:W-:Y:S02]  /*8f80*/  @P0 LEA.HI.X R9, R238, R5, R250, 0x1, P3 ;  /* 0x00000005ee090211 */ /* 0x000fe400018f0cfa */
[----:B------:R2:W-:Y:S04]  /*8f90*/  @P0 LDGSTS.E.BYPASS.LTC128B.128 [R0+0x4480], [R10.64], !P5 ;  /* 0x044800000a000fae */ /* 0x0005e8000e901d48 */
[----:B------:R2:W-:Y:S04]  /*8fa0*/  @P0 LDGSTS.E.BYPASS.LTC128B.128 [R0+0x5080], [R8.64], !P4 ;  /* 0x0508000008000fae */ /* 0x0005e8000e101d48 */
[----:B------:R2:W-:Y:S01]  /*8fb0*/  @P0 LDGSTS.E.BYPASS.LTC128B.128 [R0+0x5c80], [R2.64], !P6 ;  /* 0x05c8000002000fae */ /* 0x0005e2000f101d48 */
[----:B------:R-:W-:-:S03]  /*8fc0*/  ISETP.LT.AND P0, PT, RZ, c[0x0][0x27c], PT ;  /* 0x00009f00ff007a0c */ /* 0x000fc60003f01270 */
[----:B------:R-:W0:Y:S01]  /*8fd0*/  LDGDEPBAR ;  /* 0x00000000000079af */ /* 0x000e220000000000 */
[----:B------:R-:W-:-:S09]  /*8fe0*/  ISETP.GT.AND P3, PT, R16, 0x2f, PT ;  /* 0x0000002f1000780c */ /* 0x000fd20003f64270 */
[----:B------:R-:W-:Y:S05]  /*8ff0*/  @P0 BRA `(.L_x_255) ;  /* 0x0000002000000947 */ /* 0x000fea0003800000 */
[----:B------:R-:W-:-:S04]  /*9000*/  DEPBAR.LE SB0, 0x1 ;  /* 0x000080400000791a */ /* 0x000fc80000000000 */
[----:B------:R-:W-:Y:S05]  /*9010*/  BRA `(.L_x_256) ;  /* 0x0000568000007947 */ /* 0x000fea0003800000 */
.L_x_255:
[----:B------:R-:W3:Y:S01]  /*9020*/  LDL R59, [R1+0x54] ;  /* 0x00005400013b7983 */ /* 0x000ee20000100800 */
[----:B--2---:R-:W-:Y:S01]  /*9030*/  SHF.R.S32.HI R0, RZ, 0x1f, R129 ;  /* 0x0000001fff007819 */ /* 0x004fe20000011481 */
[----:B------:R-:W-:Y:S01]  /*9040*/  ULDC.U8 UR4, c[0x0][0x298] ;  /* 0x0000a60000047ab9 */ /* 0x000fe20000000000 */
[C---:B------:R-:W-:Y:S01]  /*9050*/  IMAD.WIDE.U32 R2, R129.reuse, c[0x0][0x280], RZ ;  /* 0x0000a00081027a25 */ /* 0x040fe200078e00ff */
[----:B------:R-:W-:Y:S01]  /*9060*/  ISETP.NE.AND P2, PT, RZ, UR4, PT ;  /* 0x00000004ff007c0c */ /* 0x000fe2000bf45270 */
[----:B------:R-:W-:Y:S02]  /*9070*/  BSSY B2, `(.L_x_256) ;  /* 0x0000562000027945 */ /* 0x000fe40003800000 */
[----:B------:R-:W-:Y:S01]  /*9080*/  IMAD R6, R0, c[0x0][0x280], RZ ;  /* 0x0000a00000067a24 */ /* 0x000fe200078e02ff */
[----:B------:R-:W-:Y:S01]  /*9090*/  LEA R8, P1, R2, c[0x0][0x270], 0x1 ;  /* 0x00009c0002087a11 */ /* 0x000fe200078208ff */
[----:B------:R-:W-:Y:S02]  /*90a0*/  IMAD R0, R0, c[0x0][0x290], RZ ;  /* 0x0000a40000007a24 */ /* 0x000fe400078e02ff */
[----:B------:R-:W-:-:S02]  /*90b0*/  IMAD R6, R129, c[0x0][0x284], R6 ;  /* 0x0000a10081067a24 */ /* 0x000fc400078e0206 */
[----:B------:R-:W-:-:S03]  /*90c0*/  IMAD.WIDE.U32 R4, R129, c[0x0][0x290], RZ ;  /* 0x0000a40081047a25 */ /* 0x000fc600078e00ff */
[----:B------:R-:W-:Y:S01]  /*90d0*/  IADD3 R3, R6, R3, RZ ;  /* 0x0000000306037210 */ /* 0x000fe20007ffe0ff */
[----:B------:R-:W-:Y:S01]  /*90e0*/  IMAD R0, R129, c[0x0][0x294], R0 ;  /* 0x0000a50081007a24 */ /* 0x000fe200078e0200 */
[----:B------:R-:W-:-:S04]  /*90f0*/  LEA R9, P0, R4, c[0x0][0x288], 0x1 ;  /* 0x0000a20004097a11 */ /* 0x000fc800078008ff */
[----:B------:R-:W-:Y:S02]  /*9100*/  IADD3 R5, R0, R5, RZ ;  /* 0x0000000500057210 */ /* 0x000fe40007ffe0ff */
[----:B------:R-:W-:Y:S02]  /*9110*/  LEA.HI.X R0, R2, c[0x0][0x274], R3, 0x1, P1 ;  /* 0x00009d0002007a11 */ /* 0x000fe400008f0c03 */
[----:B------:R-:W-:Y:S02]  /*9120*/  LEA.HI.X R2, R4, c[0x0][0x28c], R5, 0x1, P0 ;  /* 0x0000a30004027a11 */ /* 0x000fe400000f0c05 */
[----:B---3--:R-:W-:Y:S01]  /*9130*/  LEA R6, R59, R112, 0x7 ;  /* 0x000000703b067211 */ /* 0x008fe200078e38ff */
[----:B------:R-:W-:Y:S05]  /*9140*/  @!P2 BRA `(.L_x_257) ;  /* 0x000029a00000a947 */ /* 0x000fea0003800000 */
[----:B------:R-:W-:Y:S01]  /*9150*/  ISETP.GE.AND P0, PT, R6, R36, PT ;  /* 0x000000240600720c */ /* 0x000fe20003f06270 */
[----:B------:R-:W1:Y:S01]  /*9160*/  SHFL.IDX PT, R3, R2, RZ, 0x1e1f ;  /* 0x001e1fff02037589 */ /* 0x000e6200000e0000 */
[----:B------:R-:W-:Y:S01]  /*9170*/  BSSY B0, `(.L_x_258) ;  /* 0x000004f000007945 */ /* 0x000fe20003800000 */
[----:B------:R-:W-:Y:S01]  /*9180*/  CS2R R30, SRZ ;  /* 0x00000000001e7805 */ /* 0x000fe2000001ff00 */
[----:B------:R-:W-:Y:S01]  /*9190*/  CS2R R28, SRZ ;  /* 0x00000000001c7805 */ /* 0x000fe2000001ff00 */
[----:B------:R-:W2:Y:S01]  /*91a0*/  SHFL.IDX PT, R5, R0, RZ, 0x1e1f ;  /* 0x001e1fff00057589 */ /* 0x000ea200000e0000 */
[----:B------:R-:W-:Y:S01]  /*91b0*/  CS2R R26, SRZ ;  /* 0x00000000001a7805 */ /* 0x000fe2000001ff00 */
[----:B------:R-:W-:Y:S01]  /*91c0*/  CS2R R24, SRZ ;  /* 0x0000000000187805 */ /* 0x000fe2000001ff00 */
[----:B------:R-:W-:Y:S01]  /*91d0*/  CS2R R22, SRZ ;  /* 0x0000000000167805 */ /* 0x000fe2000001ff00 */
[----:B------:R-:W3:Y:S01]  /*91e0*/  SHFL.IDX PT, R4, R8, RZ, 0x1e1f ;  /* 0x001e1fff08047589 */ /* 0x000ee200000e0000 */
[----:B------:R-:W-:Y:S01]  /*91f0*/  CS2R R20, SRZ ;  /* 0x0000000000147805 */ /* 0x000fe2000001ff00 */
[----:B------:R-:W-:Y:S01]  /*9200*/  CS2R R18, SRZ ;  /* 0x0000000000127805 */ /* 0x000fe2000001ff00 */
[----:B------:R-:W-:Y:S01]  /*9210*/  CS2R R16, SRZ ;  /* 0x0000000000107805 */ /* 0x000fe2000001ff00 */
[----:B------:R4:W1:Y:S01]  /*9220*/  SHFL.IDX PT, R2, R9, RZ, 0x1e1f ;  /* 0x001e1fff09027589 */ /* 0x00086200000e0000 */
[----:B------:R-:W-:Y:S01]  /*9230*/  CS2R R14, SRZ ;  /* 0x00000000000e7805 */ /* 0x000fe2000001ff00 */
[----:B------:R-:W-:Y:S01]  /*9240*/  CS2R R12, SRZ ;  /* 0x00000000000c7805 */ /* 0x000fe2000001ff00 */
[----:B------:R-:W-:Y:S01]  /*9250*/  CS2R R10, SRZ ;  /* 0x00000000000a7805 */ /* 0x000fe2000001ff00 */
[----:B----4-:R-:W-:Y:S01]  /*9260*/  CS2R R8, SRZ ;  /* 0x0000000000087805 */ /* 0x010fe2000001ff00 */
[----:B------:R-:W-:Y:S05]  /*9270*/  @P0 BRA `(.L_x_259) ;  /* 0x000003e000000947 */ /* 0x000fea0003800000 */
[----:B-123--:R-:W2:Y:S04]  /*9280*/  LDL R40, [R1+0x110] ;  /* 0x0001100001287983 */ /* 0x00eea80000100800 */
[----:B------:R-:W3:Y:S04]  /*9290*/  LDL R39, [R1+0x10c] ;  /* 0x00010c0001277983 */ /* 0x000ee80000100800 */
[----:B------:R-:W4:Y:S04]  /*92a0*/  LDL R38, [R1+0x114] ;  /* 0x0001140001267983 */ /* 0x000f280000100800 */
[----:B------:R-:W4:Y:S04]  /*92b0*/  LDL R37, [R1+0x108] ;  /* 0x0001080001257983 */ /* 0x000f280000100800 */
[----:B------:R-:W4:Y:S04]  /*92c0*/  LDL R35, [R1+0x118] ;  /* 0x0001180001237983 */ /* 0x000f280000100800 */
[----:B------:R-:W4:Y:S04]  /*92d0*/  LDL R33, [R1+0x104] ;  /* 0x0001040001217983 */ /* 0x000f280000100800 */
[----:B------:R-:W4:Y:S04]  /*92e0*/  LDL R32, [R1+0x11c] ;  /* 0x00011c0001207983 */ /* 0x000f280000100800 */
[----:B------:R-:W4:Y:S01]  /*92f0*/  LDL R34, [R1+0x100] ;  /* 0x0001000001227983 */ /* 0x000f220000100800 */
[----:B------:R-:W-:Y:S01]  /*9300*/  ISETP.GE.AND P0, PT, R114, c[0x0][0x27c], PT ;  /* 0x00009f0072007a0c */ /* 0x000fe20003f06270 */
[----:B------:R-:W-:Y:S01]  /*9310*/  CS2R R20, SRZ ;  /* 0x0000000000147805 */ /* 0x000fe2000001ff00 */
[----:B------:R-:W-:Y:S01]  /*9320*/  ISETP.GE.AND P1, PT, R167, c[0x0][0x27c], PT ;  /* 0x00009f00a7007a0c */ /* 0x000fe20003f26270 */
[----:B------:R-:W4:Y:S01]  /*9330*/  LDL R6, [R1+0x120] ;  /* 0x0001200001067983 */ /* 0x000f220000100800 */
[----:B------:R-:W-:-:S03]  /*9340*/  CS2R R8, SRZ ;  /* 0x0000000000087805 */ /* 0x000fc6000001ff00 */
[----:B------:R-:W4:Y:S06]  /*9350*/  LDL R0, [R1+0xfc] ;  /* 0x0000fc0001007983 */ /* 0x000f2c0000100800 */
[----:B------:R-:W-:-:S04]  /*9360*/  @!P0 IMAD.WIDE R12, R114, 0x2, R4 ;  /* 0x00000002720c8825 */ /* 0x000fc800078e0204 */
[----:B------:R-:W-:Y:S01]  /*9370*/  @!P0 IMAD.WIDE R10, R114, 0x2, R2 ;  /* 0x00000002720a8825 */ /* 0x000fe200078e0202 */
[----:B------:R1:W5:Y:S04]  /*9380*/  @!P0 LD.E.64 R20, [R12.64] ;  /* 0x000000080c148980 */ /* 0x000368000c101b00 */
[----:B------:R1:W5:Y:S01]  /*9390*/  @!P0 LD.E.64 R8, [R10.64] ;  /* 0x000000080a088980 */ /* 0x000362000c101b00 */
[----:B------:R-:W-:Y:S01]  /*93a0*/  ISETP.GE.AND P0, PT, R164, c[0x0][0x27c], PT ;  /* 0x00009f00a4007a0c */ /* 0x000fe20003f06270 */
[----:B------:R-:W-:Y:S01]  /*93b0*/  CS2R R22, SRZ ;  /* 0x0000000000167805 */ /* 0x000fe2000001ff00 */
[----:B------:R-:W-:Y:S01]  /*93c0*/  CS2R R24, SRZ ;  /* 0x0000000000187805 */ /* 0x000fe2000001ff00 */
[----:B-1----:R-:W-:Y:S01]  /*93d0*/  CS2R R10, SRZ ;  /* 0x00000000000a7805 */ /* 0x002fe2000001ff00 */
[----:B------:R-:W-:Y:S01]  /*93e0*/  CS2R R26, SRZ ;  /* 0x00000000001a7805 */ /* 0x000fe2000001ff00 */
[----:B------:R-:W-:Y:S01]  /*93f0*/  CS2R R28, SRZ ;  /* 0x00000000001c7805 */ /* 0x000fe2000001ff00 */
[----:B------:R-:W-:Y:S01]  /*9400*/  CS2R R30, SRZ ;  /* 0x00000000001e7805 */ /* 0x000fe2000001ff00 */
[----:B--2---:R-:W-:-:S05]  /*9410*/  @!P1 IADD3 R14, P2, R4, R40, RZ ;  /* 0x00000028040e9210 */ /* 0x004fca0007f5e0ff */
[----:B---3--:R-:W-:Y:S01]  /*9420*/  @!P1 IMAD.X R15, R5, 0x1, R39, P2 ;  /* 0x00000001050f9824 */ /* 0x008fe200010e0627 */
[----:B------:R-:W-:-:S04]  /*9430*/  @!P1 IADD3 R12, P2, R2, R40, RZ ;  /* 0x00000028020c9210 */ /* 0x000fc80007f5e0ff */
[----:B------:R1:W5:Y:S01]  /*9440*/  @!P1 LD.E.64 R22, [R14.64] ;  /* 0x000000080e169980 */ /* 0x000362000c101b00 */
[----:B------:R-:W-:-:S05]  /*9450*/  @!P1 IMAD.X R13, R3, 0x1, R39, P2 ;  /* 0x00000001030d9824 */ /* 0x000fca00010e0627 */
[----:B------:R2:W5:Y:S01]  /*9460*/  @!P1 LD.E.64 R10, [R12.64] ;  /* 0x000000080c0a9980 */ /* 0x000562000c101b00 */
[----:B----4-:R-:W-:Y:S02]  /*9470*/  @!P0 IADD3 R16, P1, R4, R38, RZ ;  /* 0x0000002604108210 */ /* 0x010fe40007f3e0ff */
[----:B------:R-:W-:-:S03]  /*9480*/  ISETP.GE.AND P2, PT, R166, c[0x0][0x27c], PT ;  /* 0x00009f00a6007a0c */ /* 0x000fc60003f46270 */
[----:B------:R-:W-:-:S05]  /*9490*/  @!P0 IMAD.X R17, R5, 0x1, R37, P1 ;  /* 0x0000000105118824 */ /* 0x000fca00008e0625 */
[----:B------:R3:W5:Y:S01]  /*94a0*/  @!P0 LD.E.64 R24, [R16.64] ;  /* 0x0000000810188980 */ /* 0x000762000c101b00 */
[----:B-1----:R-:W-:-:S05]  /*94b0*/  @!P0 IADD3 R14, P1, R2, R38, RZ ;  /* 0x00000026020e8210 */ /* 0x002fca0007f3e0ff */
[----:B------:R-:W-:Y:S01]  /*94c0*/  @!P0 IMAD.X R15, R3, 0x1, R37, P1 ;  /* 0x00000001030f8824 */ /* 0x000fe200008e0625 */
[----:B--2---:R-:W-:Y:S01]  /*94d0*/  CS2R R12, SRZ ;  /* 0x00000000000c7805 */ /* 0x004fe2000001ff00 */
[----:B------:R-:W-:Y:S02]  /*94e0*/  ISETP.GE.AND P1, PT, R113, c[0x0][0x27c], PT ;  /* 0x00009f0071007a0c */ /* 0x000fe40003f26270 */
[----:B------:R-:W-:-:S03]  /*94f0*/  @!P2 IADD3 R18, P6, R4, R35, RZ ;  /* 0x000000230412a210 */ /* 0x000fc60007fde0ff */
[----:B------:R1:W5:Y:S01]  /*9500*/  @!P0 LD.E.64 R12, [R14.64] ;  /* 0x000000080e0c8980 */ /* 0x000362000c101b00 */
[----:B---3--:R-:W-:Y:S01]  /*9510*/  @!P2 IADD3 R16, P0, R2, R35, RZ ;  /* 0x000000230210a210 */ /* 0x008fe20007f1e0ff */
[----:B------:R-:W-:-:S04]  /*9520*/  @!P2 IMAD.X R19, R5, 0x1, R33, P6 ;  /* 0x000000010513a824 */ /* 0x000fc800030e0621 */
[----:B------:R-:W-:Y:S01]  /*9530*/  @!P2 IMAD.X R17, R3, 0x1, R33, P0 ;  /* 0x000000010311a824 */ /* 0x000fe200000e0621 */
[----:B------:R2:W5:Y:S01]  /*9540*/  @!P2 LD.E.64 R26, [R18.64] ;  /* 0x00000008121aa980 */ /* 0x000562000c101b00 */
[----:B------:R-:W-:Y:S01]  /*9550*/  ISETP.GE.AND P0, PT, R165, c[0x0][0x27c], PT ;  /* 0x00009f00a5007a0c */ /* 0x000fe20003f06270 */
[----:B-1----:R-:W-:-:S06]  /*9560*/  CS2R R14, SRZ ;  /* 0x00000000000e7805 */ /* 0x002fcc000001ff00 */
[----:B------:R1:W5:Y:S02]  /*9570*/  @!P2 LD.E.64 R14, [R16.64] ;  /* 0x00000008100ea980 */ /* 0x000364000c101b00 */
[----:B-1----:R-:W-:-:S05]  /*9580*/  @!P1 IADD3 R16, P2, R4, R32, RZ ;  /* 0x0000002004109210 */ /* 0x002fca0007f5e0ff */
[----:B------:R-:W-:Y:S01]  /*9590*/  @!P1 IMAD.X R17, R5, 0x1, R34, P2 ;  /* 0x0000000105119824 */ /* 0x000fe200010e0622 */
[----:B------:R-:W-:Y:S01]  /*95a0*/  @!P1 IADD3 R32, P2, R2, R32, RZ ;  /* 0x0000002002209210 */ /* 0x000fe20007f5e0ff */
[----:B--2---:R-:W-:-:S03]  /*95b0*/  CS2R R18, SRZ ;  /* 0x0000000000127805 */ /* 0x004fc6000001ff00 */
[----:B------:R1:W5:Y:S01]  /*95c0*/  @!P1 LD.E.64 R28, [R16.64] ;  /* 0x00000008101c9980 */ /* 0x000362000c101b00 */
[----:B------:R-:W-:Y:S01]  /*95d0*/  @!P1 IMAD.X R33, R3, 0x1, R34, P2 ;  /* 0x0000000103219824 */ /* 0x000fe200010e0622 */
[----:B------:R-:W-:-:S05]  /*95e0*/  @!P0 IADD3 R4, P2, R4, R6, RZ ;  /* 0x0000000604048210 */ /* 0x000fca0007f5e0ff */
[----:B------:R-:W-:Y:S01]  /*95f0*/  @!P0 IMAD.X R5, R5, 0x1, R0, P2 ;  /* 0x0000000105058824 */ /* 0x000fe200010e0600 */
[----:B------:R-:W-:-:S04]  /*9600*/  @!P0 IADD3 R2, P2, R2, R6, RZ ;  /* 0x0000000602028210 */ /* 0x000fc80007f5e0ff */
[----:B------:R2:W5:Y:S01]  /*9610*/  @!P0 LD.E.64 R30, [R4.64] ;  /* 0x00000008041e8980 */ /* 0x000562000c101b00 */
[----:B------:R-:W-:-:S05]  /*9620*/  @!P0 IMAD.X R3, R3, 0x1, R0, P2 ;  /* 0x0000000103038824 */ /* 0x000fca00010e0600 */
[----:B------:R2:W5:Y:S01]  /*9630*/  @!P0 LD.E.64 R18, [R2.64] ;  /* 0x0000000802128980 */ /* 0x000562000c101b00 */
[----:B-1----:R-:W-:-:S06]  /*9640*/  CS2R R16, SRZ ;  /* 0x0000000000107805 */ /* 0x002fcc000001ff00 */
[----:B------:R2:W5:Y:S02]  /*9650*/  @!P1 LD.E.64 R16, [R32.64] ;  /* 0x0000000820109980 */ /* 0x000564000c101b00 */
.L_x_259:
[----:B-123--:R-:W-:Y:S05]  /*9660*/  BSYNC B0 ;  /* 0x0000000000007941 */ /* 0x00efea0003800000 */
.L_x_258:
[--C-:B-----5:R-:W-:Y:S01]  /*9670*/  IMAD.MOV.U32 R43, RZ, RZ, R27.reuse ;  /* 0x000000ffff2b7224 */ /* 0x120fe200078e001b */
[----:B------:R-:W-:Y:S01]  /*9680*/  SHF.R.U32.HI R2, RZ, 0x10, R27 ;  /* 0x00000010ff027819 */ /* 0x000fe2000001161b */
[----:B------:R-:W-:Y:S01]  /*9690*/  IMAD.MOV.U32 R37, RZ, RZ, R30 ;  /* 0x000000ffff257224 */ /* 0x000fe200078e001e */
[----:B------:R-:W-:Y:S01]  /*96a0*/  SHF.R.U64 R34, R30, 0x10, R31 ;  /* 0x000000101e227819 */ /* 0x000fe2000000121f */
[----:B------:R-:W-:Y:S01]  /*96b0*/  IMAD.MOV.U32 R32, RZ, RZ, R8 ;  /* 0x000000ffff207224 */ /* 0x000fe200078e0008 */
[----:B------:R-:W-:Y:S01]  /*96c0*/  PRMT R43, R43, 0x5410, R2 ;  /* 0x000054102b2b7816 */ /* 0x000fe20000000002 */
[--C-:B------:R-:W-:Y:S01]  /*96d0*/  IMAD.MOV.U32 R40, RZ, RZ, R29.reuse ;  /* 0x000000ffff287224 */ /* 0x100fe200078e001d */
[--C-:B------:R-:W-:Y:S01]  /*96e0*/  SHF.R.U64 R38, R28, 0x10, R29.reuse ;  /* 0x000000101c267819 */ /* 0x100fe2000000121d */
[----:B------:R-:W-:Y:S01]  /*96f0*/  IMAD R2, R59, -0x80, R36 ;  /* 0xffffff803b027824 */ /* 0x000fe200078e0224 */
[----:B------:R-:W-:Y:S01]  /*9700*/  SHF.R.U32.HI R33, RZ, 0x10, R29 ;  /* 0x00000010ff217819 */ /* 0x000fe2000001161d */
[----:B------:R-:W-:Y:S01]  /*9710*/  IMAD.MOV.U32 R47, RZ, RZ, R25 ;  /* 0x000000ffff2f7224 */ /* 0x000fe200078e0019 */
[----:B------:R-:W-:Y:S01]  /*9720*/  SHF.R.U64 R30, R8, 0x10, R9 ;  /* 0x00000010081e7819 */ /* 0x000fe20000001209 */
[----:B------:R-:W-:Y:S01]  /*9730*/  IMAD.MOV.U32 R44, RZ, RZ, R26 ;  /* 0x000000ffff2c7224 */ /* 0x000fe200078e001a */
[--C-:B------:R-:W-:Y:S01]  /*9740*/  SHF.R.U64 R46, R24, 0x10, R25.reuse ;  /* 0x00000010182e7819 */ /* 0x100fe20000001219 */
[----:B------:R-:W-:Y:S01]  /*9750*/  IMAD.MOV.U32 R39, RZ, RZ, R28 ;  /* 0x000000ffff277224 */ /* 0x000fe200078e001c */
[----:B------:R-:W-:Y:S01]  /*9760*/  SHF.R.U32.HI R41, RZ, 0x10, R25 ;  /* 0x00000010ff297819 */ /* 0x000fe20000011619 */
[----:B------:R-:W-:Y:S01]  /*9770*/  IMAD.MOV.U32 R35, RZ, RZ, R31 ;  /* 0x000000ffff237224 */ /* 0x000fe200078e001f */
[----:B------:R-:W-:Y:S01]  /*9780*/  SHF.R.U64 R42, R26, 0x10, R27 ;  /* 0x000000101a2a7819 */ /* 0x000fe2000000121b */
[----:B------:R-:W-:Y:S01]  /*9790*/  IMAD.MOV.U32 R28, RZ, RZ, R10 ;  /* 0x000000ffff1c7224 */ /* 0x000fe200078e000a */
[----:B------:R-:W-:Y:S01]  /*97a0*/  SHF.R.U32.HI R29, RZ, 0x10, R31 ;  /* 0x00000010ff1d7819 */ /* 0x000fe2000001161f */
[--C-:B------:R-:W-:Y:S01]  /*97b0*/  IMAD.MOV.U32 R31, RZ, RZ, R9.reuse ;  /* 0x000000ffff1f7224 */ /* 0x100fe200078e0009 */
[----:B------:R-:W-:Y:S01]  /*97c0*/  SHF.R.U32.HI R25, RZ, 0x10, R9 ;  /* 0x00000010ff197819 */ /* 0x000fe20000011609 */
[----:B------:R-:W-:Y:S01]  /*97d0*/  IMAD.MOV.U32 R52, RZ, RZ, R22 ;  /* 0x000000ffff347224 */ /* 0x000fe200078e0016 */
[----:B------:R-:W-:Y:S01]  /*97e0*/  SHF.R.U64 R26, R10, 0x10, R11 ;  /* 0x000000100a1a7819 */ /* 0x000fe2000000120b */
[--C-:B------:R-:W-:Y:S01]  /*97f0*/  IMAD.MOV.U32 R10, RZ, RZ, R17.reuse ;  /* 0x000000ffff0a7224 */ /* 0x100fe200078e0011 */
[--C-:B------:R-:W-:Y:S01]  /*9800*/  SHF.R.U64 R9, R16, 0x10, R17.reuse ;  /* 0x0000001010097819 */ /* 0x100fe20000001211 */
[----:B------:R-:W-:Y:S01]  /*9810*/  IMAD.MOV.U32 R48, RZ, RZ, R24 ;  /* 0x000000ffff307224 */ /* 0x000fe200078e0018 */
[----:B------:R-:W-:Y:S01]  /*9820*/  SHF.R.U32.HI R3, RZ, 0x10, R17 ;  /* 0x00000010ff037819 */ /* 0x000fe20000011611 */
[--C-:B------:R-:W-:Y:S01]  /*9830*/  IMAD.MOV.U32 R51, RZ, RZ, R23.reuse ;  /* 0x000000ffff337224 */ /* 0x100fe200078e0017 */
[----:B------:R-:W-:Y:S01]  /*9840*/  PRMT R17, R32, 0x5410, R30 ;  /* 0x0000541020117816 */ /* 0x000fe2000000001e */
[----:B------:R-:W-:Y:S01]  /*9850*/  IMAD.MOV.U32 R24, RZ, RZ, R12 ;  /* 0x000000ffff187224 */ /* 0x000fe200078e000c */
[----:B------:R-:W-:Y:S01]  /*9860*/  IMNMX R30, R2, 0x80, PT ;  /* 0x00000080021e7817 */ /* 0x000fe20003800200 */
[----:B------:R-:W-:Y:S01]  /*9870*/  IMAD.MOV.U32 R55, RZ, RZ, R20 ;  /* 0x000000ffff377224 */ /* 0x000fe200078e0014 */
[----:B------:R-:W-:Y:S01]  /*9880*/  SHF.R.U64 R50, R22, 0x10, R23 ;  /* 0x0000001016327819 */ /* 0x000fe20000001217 */
[----:B------:R-:W-:Y:S01]  /*9890*/  IMAD.MOV.U32 R54, RZ, RZ, R21 ;  /* 0x000000ffff367224 */ /* 0x000fe200078e0015 */
[----:B------:R-:W-:Y:S01]  /*98a0*/  ISETP.GE.AND P0, PT, R112, R30, PT ;  /* 0x0000001e7000720c */ /* 0x000fe20003f06270 */
[----:B------:R-:W-:Y:S01]  /*98b0*/  IMAD.MOV.U32 R27, RZ, RZ, R11 ;  /* 0x000000ffff1b7224 */ /* 0x000fe200078e000b */
[----:B------:R-:W-:Y:S01]  /*98c0*/  SHF.R.U32.HI R45, RZ, 0x10, R23 ;  /* 0x00000010ff2d7819 */ /* 0x000fe20000011617 */
[--C-:B------:R-:W-:Y:S01]  /*98d0*/  IMAD.MOV.U32 R23, RZ, RZ, R13.reuse ;  /* 0x000000ffff177224 */ /* 0x100fe200078e000d */
[----:B------:R-:W-:Y:S01]  /*98e0*/  SHF.R.U64 R22, R12, 0x10, R13 ;  /* 0x000000100c167819 */ /* 0x000fe2000000120d */
[----:B------:R-:W-:Y:S01]  /*98f0*/  IMAD.MOV.U32 R6, RZ, RZ, R18 ;  /* 0x000000ffff067224 */ /* 0x000fe200078e0012 */
[--C-:B------:R-:W-:Y:S01]  /*9900*/  SHF.R.U64 R53, R20, 0x10, R21.reuse ;  /* 0x0000001014357819 */ /* 0x100fe20000001215 */
[----:B------:R-:W-:Y:S01]  /*9910*/  IMAD.MOV.U32 R20, RZ, RZ, R14 ;  /* 0x000000ffff147224 */ /* 0x000fe200078e000e */
[----:B------:R-:W-:Y:S01]  /*9920*/  SHF.R.U32.HI R49, RZ, 0x10, R21 ;  /* 0x00000010ff317819 */ /* 0x000fe20000011615 */
[----:B------:R-:W-:Y:S01]  /*9930*/  IMAD.MOV.U32 R5, RZ, RZ, R19 ;  /* 0x000000ffff057224 */ /* 0x000fe200078e0013 */
[----:B------:R-:W-:Y:S01]  /*9940*/  SHF.R.U32.HI R12, RZ, 0x10, R13 ;  /* 0x00000010ff0c7819 */ /* 0x000fe2000001160d */
[----:B------:R-:W-:-:S04]  /*9950*/  DEPBAR.LE SB0, 0x1 ;  /* 0x000080400000791a */ /* 0x000fc80000000000 */
[----:B------:R-:W-:Y:S01]  /*9960*/  SHF.R.U32.HI R21, RZ, 0x10, R11 ;  /* 0x00000010ff157819 */ /* 0x000fe2000001160b */
[----:B------:R-:W-:Y:S01]  /*9970*/  IMAD.MOV.U32 R11, RZ, RZ, R16 ;  /* 0x000000ffff0b7224 */ /* 0x000fe200078e0010 */
[--C-:B------:R-:W-:Y:S01]  /*9980*/  SHF.R.U64 R13, R14, 0x10, R15.reuse ;  /* 0x000000100e0d7819 */ /* 0x100fe2000000120f */
[--C-:B------:R-:W-:Y:S01]  /*9990*/  IMAD.MOV.U32 R14, RZ, RZ, R15.reuse ;  /* 0x000000ffff0e7224 */ /* 0x100fe200078e000f */
[----:B------:R-:W-:Y:S01]  /*99a0*/  SHF.R.U32.HI R8, RZ, 0x10, R15 ;  /* 0x00000010ff087819 */ /* 0x000fe2000001160f */
[----:B------:R-:W-:Y:S01]  /*99b0*/  BSSY B1, `(.L_x_260) ;  /* 0x0000115000017945 */ /* 0x000fe20003800000 */
[--C-:B------:R-:W-:Y:S02]  /*99c0*/  SHF.R.U64 R4, R18, 0x10, R19.reuse ;  /* 0x0000001012047819 */ /* 0x100fe40000001213 */
[----:B------:R-:W-:Y:S02]  /*99d0*/  SHF.R.U32.HI R0, RZ, 0x10, R19 ;  /* 0x00000010ff007819 */ /* 0x000fe40000011613 */
[----:B------:R-:W-:-:S02]  /*99e0*/  PRMT R35, R35, 0x5410, R29 ;  /* 0x0000541023237816 */ /* 0x000fc4000000001d */
[----:B------:R-:W-:Y:S02]  /*99f0*/  PRMT R18, R31, 0x5410, R25 ;  /* 0x000054101f127816 */ /* 0x000fe40000000019 */
[----:B------:R-:W-:Y:S02]  /*9a00*/  PRMT R26, R28, 0x5410, R26 ;  /* 0x000054101c1a7816 */ /* 0x000fe4000000001a */
[----:B------:R-:W-:Y:S02]  /*9a10*/  PRMT R21, R27, 0x5410, R21 ;  /* 0x000054101b157816 */ /* 0x000fe40000000015 */
[----:B------:R-:W-:Y:S02]  /*9a20*/  PRMT R22, R24, 0x5410, R22 ;  /* 0x0000541018167816 */ /* 0x000fe40000000016 */
[----:B------:R-:W-:Y:S02]  /*9a30*/  PRMT R19, R55, 0x5410, R53 ;  /* 0x0000541037137816 */ /* 0x000fe40000000035 */
        /* <DEDUP_REMOVED lines=15> */
[----:B------:R-:W-:Y:S01]  /*9b30*/  PRMT R29, R5, 0x5410, R0 ;  /* 0x00005410051d7816 */ /* 0x000fe20000000000 */
[----:B------:R-:W-:Y:S06]  /*9b40*/  BAR.SYNC.DEFER_BLOCKING 0x0 ;  /* 0x0000000000007b1d */ /* 0x000fec0000010000 */
[----:B------:R-:W-:Y:S05]  /*9b50*/  @P0 BRA `(.L_x_261) ;  /* 0x00000fa000000947 */ /* 0x000fea0003800000 */
[----:B------:R-:W-:Y:S01]  /*9b60*/  ISETP.GE.AND P0, PT, R114, c[0x0][0x27c], PT ;  /* 0x00009f0072007a0c */ /* 0x000fe20003f06270 */
[----:B------:R-:W-:-:S12]  /*9b70*/  BSSY B0, `(.L_x_262) ;  /* 0x0000028000007945 */ /* 0x000fd80003800000 */
[----:B------:R-:W-:Y:S05]  /*9b80*/  @P0 BRA `(.L_x_263) ;  /* 0x0000026000000947 */ /* 0x000fea0003800000 */
[----:B------:R-:W1:Y:S01]  /*9b90*/  LDS.128 R8, [R242+0x4800] ;  /* 0x00480000f2087984 */ /* 0x000e620000000c00 */
[----:B------:R-:W-:Y:S01]  /*9ba0*/  SHF.L.U32 R3, R19, 0x10, RZ ;  /* 0x0000001013037819 */ /* 0x000fe200000006ff */
[----:B------:R-:W-:Y:S01]  /*9bb0*/  IMAD.U32 R0, R17, 0x10000, RZ ;  /* 0x0001000011007824 */ /* 0x000fe200078e00ff */
[----:B------:R-:W-:Y:S02]  /*9bc0*/  LOP3.LUT R2, R19, 0xffff0000, RZ, 0xc0, !PT ;  /* 0xffff000013027812 */ /* 0x000fe400078ec0ff */
[C---:B-1----:R-:W-:Y:S02]  /*9bd0*/  LOP3.LUT R5, R8.reuse, 0xffff0000, RZ, 0xc0, !PT ;  /* 0xffff000008057812 */ /* 0x042fe400078ec0ff */
[----:B------:R-:W-:Y:S02]  /*9be0*/  SHF.L.U32 R6, R8, 0x10, RZ ;  /* 0x0000001008067819 */ /* 0x000fe400000006ff */
[----:B------:R-:W-:Y:S01]  /*9bf0*/  LOP3.LUT R4, R9, 0xffff0000, RZ, 0xc0, !PT ;  /* 0xffff000009047812 */ /* 0x000fe200078ec0ff */
[----:B------:R-:W-:Y:S01]  /*9c00*/  FMUL.FTZ R15, R5, R0 ;  /* 0x00000000050f7220 */ /* 0x000fe20000410000 */
[----:B------:R-:W-:Y:S01]  /*9c10*/  LOP3.LUT R8, R17, 0xffff0000, RZ, 0xc0, !PT ;  /* 0xffff000011087812 */ /* 0x000fe200078ec0ff */
[-C--:B------:R-:W-:Y:S01]  /*9c20*/  FMUL.FTZ R14, R5, R3.reuse ;  /* 0x00000003050e7220 */ /* 0x080fe20000410000 */
[----:B------:R-:W-:Y:S01]  /*9c30*/  SHF.L.U32 R13, R9, 0x10, RZ ;  /* 0x00000010090d7819 */ /* 0x000fe200000006ff */
[C---:B------:R-:W-:Y:S01]  /*9c40*/  IMAD.U32 R9, R11.reuse, 0x10000, RZ ;  /* 0x000100000b097824 */ /* 0x040fe200078e00ff */
[----:B------:R-:W-:Y:S01]  /*9c50*/  LOP3.LUT R5, R11, 0xffff0000, RZ, 0xc0, !PT ;  /* 0xffff00000b057812 */ /* 0x000fe200078ec0ff */
[----:B------:R-:W-:Y:S01]  /*9c60*/  FMUL.FTZ R11, R4, R8 ;  /* 0x00000008040b7220 */ /* 0x000fe20000410000 */
[----:B------:R-:W-:Y:S01]  /*9c70*/  SHF.L.U32 R12, R10, 0x10, RZ ;  /* 0x000000100a0c7819 */ /* 0x000fe200000006ff */
[----:B------:R-:W-:Y:S01]  /*9c80*/  FFMA.FTZ R16, R6, R3, -R15 ;  /* 0x0000000306107223 */ /* 0x000fe2000001080f */
[----:B------:R-:W-:Y:S01]  /*9c90*/  LOP3.LUT R10, R10, 0xffff0000, RZ, 0xc0, !PT ;  /* 0xffff00000a0a7812 */ /* 0x000fe200078ec0ff */
[----:B------:R-:W-:Y:S01]  /*9ca0*/  FFMA.FTZ R15, R6, R0, R14 ;  /* 0x00000000060f7223 */ /* 0x000fe2000001000e */
[----:B------:R-:W-:Y:S01]  /*9cb0*/  LOP3.LUT R0, R18, 0xffff0000, RZ, 0xc0, !PT ;  /* 0xffff000012007812 */ /* 0x000fe200078ec0ff */
[-C--:B------:R-:W-:Y:S01]  /*9cc0*/  FMUL.FTZ R6, R4, R2.reuse ;  /* 0x0000000204067220 */ /* 0x080fe20000410000 */
[----:B------:R-:W-:Y:S01]  /*9cd0*/  SHF.L.U32 R4, R49, 0x10, RZ ;  /* 0x0000001031047819 */ /* 0x000fe200000006ff */
[C---:B------:R-:W-:Y:S01]  /*9ce0*/  FFMA.FTZ R14, R13.reuse, R2, -R11 ;  /* 0x000000020d0e7223 */ /* 0x040fe2000001080b */
[----:B------:R-:W-:Y:S01]  /*9cf0*/  SHF.L.U32 R2, R18, 0x10, RZ ;  /* 0x0000001012027819 */ /* 0x000fe200000006ff */
[----:B------:R-:W-:Y:S01]  /*9d00*/  FFMA.FTZ R13, R13, R8, R6 ;  /* 0x000000080d0d7223 */ /* 0x000fe20000010006 */
[----:B------:R-:W-:Y:S01]  /*9d10*/  LOP3.LUT R3, R49, 0xffff0000, RZ, 0xc0, !PT ;  /* 0xffff000031037812 */ /* 0x000fe200078ec0ff */
[----:B------:R-:W-:-:S02]  /*9d20*/  FMUL.FTZ R8, R5, R0 ;  /* 0x0000000005087220 */ /* 0x000fc40000410000 */
[C---:B------:R-:W-:Y:S02]  /*9d30*/  FMUL.FTZ R11, R10.reuse, R2 ;  /* 0x000000020a0b7220 */ /* 0x040fe40000410000 */
[-C--:B------:R-:W-:Y:S02]  /*9d40*/  FMUL.FTZ R6, R10, R4.reuse ;  /* 0x000000040a067220 */ /* 0x080fe40000410000 */
[-C--:B------:R-:W-:Y:S02]  /*9d50*/  FMUL.FTZ R5, R5, R3.reuse ;  /* 0x0000000305057220 */ /* 0x080fe40000410000 */
[C---:B------:R-:W-:Y:S02]  /*9d60*/  FFMA.FTZ R4, R12.reuse, R4, -R11 ;  /* 0x000000040c047223 */ /* 0x040fe4000001080b */
[----:B------:R-:W-:Y:S02]  /*9d70*/  FFMA.FTZ R2, R12, R2, R6 ;  /* 0x000000020c027223 */ /* 0x000fe40000010006 */
[----:B------:R-:W-:Y:S01]  /*9d80*/  FFMA.FTZ R3, R9, R3, -R8 ;  /* 0x0000000309037223 */ /* 0x000fe20000010808 */
[----:B------:R-:W-:Y:S01]  /*9d90*/  F2FP.BF16.PACK_AB R8, R15, R16 ;  /* 0x000000100f08723e */ /* 0x000fe200000010ff */
[----:B------:R-:W-:Y:S01]  /*9da0*/  FFMA.FTZ R0, R9, R0, R5 ;  /* 0x0000000009007223 */ /* 0x000fe20000010005 */
[----:B------:R-:W-:-:S02]  /*9db0*/  F2FP.BF16.PACK_AB R9, R13, R14 ;  /* 0x0000000e0d09723e */ /* 0x000fc400000010ff */
[----:B------:R-:W-:Y:S02]  /*9dc0*/  F2FP.BF16.PACK_AB R10, R2, R4 ;  /* 0x00000004020a723e */ /* 0x000fe400000010ff */
[----:B------:R-:W-:-:S05]  /*9dd0*/  F2FP.BF16.PACK_AB R11, R0, R3 ;  /* 0x00000003000b723e */ /* 0x000fca00000010ff */
[----:B------:R1:W-:Y:S02]  /*9de0*/  STS.128 [R242+0x4800], R8 ;  /* 0x00480008f2007388 */ /* 0x0003e40000000c00 */
.L_x_263:
[----:B------:R-:W-:Y:S05]  /*9df0*/  BSYNC B0 ;  /* 0x0000000000007941 */ /* 0x000fea0003800000 */
.L_x_262:
[----:B------:R-:W-:Y:S01]  /*9e00*/  ISETP.GE.AND P0, PT, R167, c[0x0][0x27c], PT ;  /* 0x00009f00a7007a0c */ /* 0x000fe20003f06270 */
[----:B------:R-:W-:-:S12]  /*9e10*/  BSSY B0, `(.L_x_264) ;  /* 0x0000028000007945 */ /* 0x000fd80003800000 */
[----:B------:R-:W-:Y:S05]  /*9e20*/  @P0 BRA `(.L_x_265) ;  /* 0x0000026000000947 */ /* 0x000fea0003800000 */
[----:B-1----:R-:W1:Y:S01]  /*9e30*/  LDS.128 R8, [R243+0x4800] ;  /* 0x00480000f3087984 */ /* 0x002e620000000c00 */
[----:B------:R-:W-:Y:S01]  /*9e40*/  SHF.L.U32 R3, R50, 0x10, RZ ;  /* 0x0000001032037819 */ /* 0x000fe200000006ff */
[----:B------:R-:W-:Y:S01]  /*9e50*/  IMAD.U32 R0, R26, 0x10000, RZ ;  /* 0x000100001a007824 */ /* 0x000fe200078e00ff */
[----:B------:R-:W-:Y:S02]  /*9e60*/  LOP3.LUT R2, R50, 0xffff0000, RZ, 0xc0, !PT ;  /* 0xffff000032027812 */ /* 0x000fe400078ec0ff */
[C---:B-1----:R-:W-:Y:S02]  /*9e70*/  LOP3.LUT R5, R8.reuse, 0xffff0000, RZ, 0xc0, !PT ;  /* 0xffff000008057812 */ /* 0x042fe400078ec0ff */
[----:B------:R-:W-:Y:S02]  /*9e80*/  SHF.L.U32 R6, R8, 0x10, RZ ;  /* 0x0000001008067819 */ /* 0x000fe400000006ff */
[----:B------:R-:W-:Y:S01]  /*9e90*/  LOP3.LUT R4, R9, 0xffff0000, RZ, 0xc0, !PT ;  /* 0xffff000009047812 */ /* 0x000fe200078ec0ff */
[C---:B------:R-:W-:Y:S01]  /*9ea0*/  FMUL.FTZ R15, R5.reuse, R0 ;  /* 0x00000000050f7220 */ /* 0x040fe20000410000 */
        /* <DEDUP_REMOVED lines=13> */
[----:B------:R-:W-:Y:S01]  /*9f80*/  FFMA.FTZ R14, R13, R2, -R11 ;  /* 0x000000020d0e7223 */ /* 0x000fe2000001080b */
        /* <DEDUP_REMOVED lines=16> */
.L_x_265:
[----:B------:R-:W-:Y:S05]  /*a090*/  BSYNC B0 ;  /* 0x0000000000007941 */ /* 0x000fea0003800000 */
.L_x_264:
        /* <DEDUP_REMOVED lines=41> */
.L_x_267:
[----:B------:R-:W-:Y:S05]  /*a330*/  BSYNC B0 ;  /* 0x0000000000007941 */ /* 0x000fea0003800000 */
.L_x_266:
        /* <DEDUP_REMOVED lines=41> */
.L_x_269:
[----:B------:R-:W-:Y:S05]  /*a5d0*/  BSYNC B0 ;  /* 0x0000000000007941 */ /* 0x000fea0003800000 */
.L_x_268:
[----:B------:R-:W-:Y:S01]  /*a5e0*/  ISETP.GE.AND P0, PT, R113, c[0x0][0x27c], PT ;  /* 0x00009f0071007a0c */ /* 0x000fe20003f06270 */
[----:B------:R-:W-:-:S12]  /*a5f0*/  BSSY B0, `(.L_x_270) ;  /* 0x0000028000007945 */ /* 0x000fd80003800000 */
[----:B------:R-:W-:Y:S05]  /*a600*/  @P0 BRA `(.L_x_271) ;  /* 0x0000026000000947 */ /* 0x000fea0003800000 */
[----:B-1----:R-:W1:Y:S01]  /*a610*/  LDS.128 R8, [R242+0x8800] ;  /* 0x00880000f2087984 */ /* 0x002e620000000c00 */
[C---:B------:R-:W-:Y:S01]  /*a620*/  SHF.L.U32 R3, R38.reuse, 0x10, RZ ;  /* 0x0000001026037819 */ /* 0x040fe200000006ff */
        /* <DEDUP_REMOVED lines=36> */
.L_x_271:
[----:B------:R-:W-:Y:S05]  /*a870*/  BSYNC B0 ;  /* 0x0000000000007941 */ /* 0x000fea0003800000 */
.L_x_270:
[----:B------:R-:W-:-:S13]  /*a880*/  ISETP.GE.AND P0, PT, R165, c[0x0][0x27c], PT ;  /* 0x00009f00a5007a0c */ /* 0x000fda0003f06270 */
        /* <DEDUP_REMOVED lines=39> */
.L_x_261:
[----:B------:R-:W-:Y:S05]  /*ab00*/  BSYNC B1 ;  /* 0x0000000000017941 */ /* 0x000fea0003800000 */
.L_x_260:
[----:B------:R-:W-:-:S04]  /*ab10*/  IADD3 R0, R112, 0x40, RZ ;  /* 0x0000004070007810 */ /* 0x000fc80007ffe0ff */
[----:B------:R-:W-:-:S13]  /*ab20*/  ISETP.GE.AND P0, PT, R0, R30, PT ;  /* 0x0000001e0000720c */ /* 0x000fda0003f06270 */
[----:B------:R-:W-:Y:S05]  /*ab30*/  @P0 BRA `(.L_x_272) ;  /* 0x00003b5000000947 */ /* 0x000fea0003800000 */
        /* <DEDUP_REMOVED lines=10> */
[-C--:B------:R-:W-:Y:S01]  /*abe0*/  FMUL.FTZ R15, R0, R5.reuse ;  /* 0x00000005000f7220 */ /* 0x080fe20000410000 */
[----:B------:R-:W-:Y:S01]  /*abf0*/  LOP3.LUT R8, R17, 0xffff0000, RZ, 0xc0, !PT ;  /* 0xffff000011087812 */ /* 0x000fe200078ec0ff */
[----:B------:R-:W-:Y:S01]  /*ac00*/  FMUL.FTZ R14, R3, R5 ;  /* 0x00000005030e7220 */ /* 0x000fe20000410000 */
[----:B------:R-:W-:Y:S01]  /*ac10*/  SHF.L.U32 R13, R9, 0x10, RZ ;  /* 0x00000010090d7819 */ /* 0x000fe200000006ff */
[C---:B------:R-:W-:Y:S01]  /*ac20*/  IMAD.U32 R9, R11.reuse, 0x10000, RZ ;  /* 0x000100000b097824 */ /* 0x040fe200078e00ff */
[----:B------:R-:W-:Y:S01]  /*ac30*/  LOP3.LUT R5, R11, 0xffff0000, RZ, 0xc0, !PT ;  /* 0xffff00000b057812 */ /* 0x000fe200078ec0ff */
[----:B------:R-:W-:Y:S01]  /*ac40*/  FMUL.FTZ R11, R8, R4 ;  /* 0x00000004080b7220 */ /* 0x000fe20000410000 */
[C---:B------:R-:W-:Y:S01]  /*ac50*/  SHF.L.U32 R12, R10.reuse, 0x10, RZ ;  /* 0x000000100a0c7819 */ /* 0x040fe200000006ff */
[-C--:B------:R-:W-:Y:S01]  /*ac60*/  FFMA.FTZ R16, R3, R6.reuse, -R15 ;  /* 0x0000000603107223 */ /* 0x080fe2000001080f */
[----:B------:R-:W-:Y:S01]  /*ac70*/  LOP3.LUT R10, R10, 0xffff0000, RZ, 0xc0, !PT ;  /* 0xffff00000a0a7812 */ /* 0x000fe200078ec0ff */
[----:B------:R-:W-:Y:S01]  /*ac80*/  FFMA.FTZ R15, R0, R6, R14 ;  /* 0x00000006000f7223 */ /* 0x000fe2000001000e */
[----:B------:R-:W-:Y:S01]  /*ac90*/  LOP3.LUT R0, R18, 0xffff0000, RZ, 0xc0, !PT ;  /* 0xffff000012007812 */ /* 0x000fe200078ec0ff */
[C---:B------:R-:W-:Y:S01]  /*aca0*/  FMUL.FTZ R6, R2.reuse, R4 ;  /* 0x0000000402067220 */ /* 0x040fe20000410000 */
[C---:B------:R-:W-:Y:S01]  /*acb0*/  SHF.L.U32 R4, R49.reuse, 0x10, RZ ;  /* 0x0000001031047819 */ /* 0x040fe200000006ff */
[-C--:B------:R-:W-:Y:S01]  /*acc0*/  FFMA.FTZ R14, R2, R13.reuse, -R11 ;  /* 0x0000000d020e7223 */ /* 0x080fe2000001080b */
[----:B------:R-:W-:Y:S01]  /*acd0*/  SHF.L.U32 R2, R18, 0x10, RZ ;  /* 0x0000001012027819 */ /* 0x000fe200000006ff */
[----:B------:R-:W-:Y:S01]  /*ace0*/  FFMA.FTZ R13, R8, R13, R6 ;  /* 0x0000000d080d7223 */ /* 0x000fe20000010006 */
[----:B------:R-:W-:Y:S01]  /*acf0*/  LOP3.LUT R3, R49, 0xffff0000, RZ, 0xc0, !PT ;  /* 0xffff000031037812 */ /* 0x000fe200078ec0ff */
[----:B------:R-:W-:-:S02]  /*ad00*/  FMUL.FTZ R8, R0, R5 ;  /* 0x0000000500087220 */ /* 0x000fc40000410000 */
[-C--:B------:R-:W-:Y:S02]  /*ad10*/  FMUL.FTZ R11, R2, R10.reuse ;  /* 0x0000000a020b7220 */ /* 0x080fe40000410000 */
[C---:B------:R-:W-:Y:S02]  /*ad20*/  FMUL.FTZ R6, R4.reuse, R10 ;  /* 0x0000000a04067220 */ /* 0x040fe40000410000 */
[C---:B------:R-:W-:Y:S02]  /*ad30*/  FMUL.FTZ R5, R3.reuse, R5 ;  /* 0x0000000503057220 */ /* 0x040fe40000410000 */
[-C--:B------:R-:W-:Y:S02]  /*ad40*/  FFMA.FTZ R4, R4, R12.reuse, -R11 ;  /* 0x0000000c04047223 */ /* 0x080fe4000001080b */
[----:B------:R-:W-:Y:S02]  /*ad50*/  FFMA.FTZ R2, R2, R12, R6 ;  /* 0x0000000c02027223 */ /* 0x000fe40000010006 */
[-C--:B------:R-:W-:Y:S01]  /*ad60*/  FFMA.FTZ R3, R3, R9.reuse, -R8 ;  /* 0x0000000903037223 */ /* 0x080fe20000010808 */
[----:B------:R-:W-:Y:S01]  /*ad70*/  F2FP.BF16.PACK_AB R8, R15, R16 ;  /* 0x000000100f08723e */ /* 0x000fe200000010ff */
[----:B------:R-:W-:Y:S01]  /*ad80*/  FFMA.FTZ R0, R0, R9, R5 ;  /* 0x0000000900007223 */ /* 0x000fe20000010005 */
[----:B------:R-:W-:-:S02]  /*ad90*/  F2FP.BF16.PACK_AB R9, R13, R14 ;  /* 0x0000000e0d09723e */ /* 0x000fc400000010ff */
[----:B------:R-:W-:Y:S02]  /*ada0*/  F2FP.BF16.PACK_AB R10, R2, R4 ;  /* 0x00000004020a723e */ /* 0x000fe400000010ff */
[----:B------:R-:W-:-:S05]  /*adb0*/  F2FP.BF16.PACK_AB R11, R0, R3 ;  /* 0x00000003000b723e */ /* 0x000fca00000010ff */
[----:B------:R1:W-:Y:S02]  /*adc0*/  STS.128 [R242+0x5800], R8 ;  /* 0x00580008f2007388 */ /* 0x0003e40000000c00 */
.L_x_274:
[----:B------:R-:W-:Y:S05]  /*add0*/  BSYNC B0 ;  /* 0x0000000000007941 */ /* 0x000fea0003800000 */
.L_x_273:
        /* <DEDUP_REMOVED lines=23> */
[----:B------:R-:W-:Y:S01]  /*af50*/  SHF.L.U32 R4, R45, 0x10, RZ ;  /* 0x000000102d047819 */ /* 0x000fe200000006ff */
        /* <DEDUP_REMOVED lines=17> */
.L_x_276:
[----:B------:R-:W-:Y:S05]  /*b070*/  BSYNC B0 ;  /* 0x0000000000007941 */ /* 0x000fea0003800000 */
.L_x_275:
        /* <DEDUP_REMOVED lines=41> */
.L_x_278:
[----:B------:R-:W-:Y:S05]  /*b310*/  BSYNC B0 ;  /* 0x0000000000007941 */ /* 0x000fea0003800000 */
.L_x_277:
        /* <DEDUP_REMOVED lines=41> */
.L_x_280:
[----:B------:R-:W-:Y:S05]  /*b5b0*/  BSYNC B0 ;  /* 0x0000000000007941 */ /* 0x000fea0003800000 */
.L_x_279:
        /* <DEDUP_REMOVED lines=41> */
.L_x_282:
[----:B------:R-:W-:Y:S05]  /*b850*/  BSYNC B0 ;  /* 0x0000000000007941 */ /* 0x000fea0003800000 */
.L_x_281:
        /* <DEDUP_REMOVED lines=39> */
[----:B------:R1:W-:Y:S01]  /*bad0*/  STS.128 [R243+0x9800], R8 ;  /* 0x00980008f3007388 */ /* 0x0003e20000000c00 */
[----:B------:R-:W-:Y:S05]  /*bae0*/  BRA `(.L_x_272) ;  /* 0x00002ba000007947 */ /* 0x000fea0003800000 */
.L_x_257:
        /* <DEDUP_REMOVED lines=19> */
[----:B-123--:R-:W2:Y:S01]  /*bc20*/  LDL R37, [R1] ;  /* 0x0000000001257983 */ /* 0x00eea20000100800 */
[C---:B------:R-:W-:Y:S01]  /*bc30*/  ISETP.GE.AND P0, PT, R104.reuse, c[0x0][0x27c], PT ;  /* 0x00009f0068007a0c */ /* 0x040fe20003f06270 */
[----:B------:R-:W-:Y:S01]  /*bc40*/  CS2R R26, SRZ ;  /* 0x00000000001a7805 */ /* 0x000fe2000001ff00 */
[----:B------:R-:W-:Y:S01]  /*bc50*/  IADD3 R8, R104, 0x10, RZ ;  /* 0x0000001068087810 */ /* 0x000fe20007ffe0ff */
[----:B------:R-:W-:Y:S01]  /*bc60*/  CS2R R24, SRZ ;  /* 0x0000000000187805 */ /* 0x000fe2000001ff00 */
[----:B------:R-:W-:Y:S01]  /*bc70*/  CS2R R14, SRZ ;  /* 0x00000000000e7805 */ /* 0x000fe2000001ff00 */
[----:B------:R-:W-:Y:S01]  /*bc80*/  CS2R R12, SRZ ;  /* 0x00000000000c7805 */ /* 0x000fe2000001ff00 */
[----:B------:R-:W-:Y:S01]  /*bc90*/  ISETP.GE.AND P2, PT, R8, c[0x0][0x27c], PT ;  /* 0x00009f0008007a0c */ /* 0x000fe20003f46270 */
[----:B------:R-:W-:Y:S01]  /*bca0*/  CS2R R30, SRZ ;  /* 0x00000000001e7805 */ /* 0x000fe2000001ff00 */
[----:B------:R-:W-:-:S05]  /*bcb0*/  CS2R R28, SRZ ;  /* 0x00000000001c7805 */ /* 0x000fca000001ff00 */
[C---:B------:R-:W-:Y:S01]  /*bcc0*/  @!P0 IMAD.SHL.U32 R6, R104.reuse, 0x2, RZ ;  /* 0x0000000268068824 */ /* 0x040fe200078e00ff */
[----:B------:R-:W-:-:S04]  /*bcd0*/  @!P0 SHF.L.U64.HI R0, R104, 0x1, R105 ;  /* 0x0000000168008819 */ /* 0x000fc80000010269 */
[-C--:B------:R-:W-:Y:S02]  /*bce0*/  @!P0 IADD3 R34, P1, R4, R6.reuse, RZ ;  /* 0x0000000604228210 */ /* 0x080fe40007f3e0ff */
[----:B------:R-:W-:Y:S02]  /*bcf0*/  @!P0 IADD3 R32, P6, R2, R6, RZ ;  /* 0x0000000602208210 */ /* 0x000fe40007fde0ff */
[----:B------:R-:W-:Y:S01]  /*bd00*/  IADD3 R6, R104, 0x20, RZ ;  /* 0x0000002068067810 */ /* 0x000fe20007ffe0ff */
[----:B------:R-:W-:Y:S01]  /*bd10*/  @!P0 IMAD.X R35, R5, 0x1, R0, P1 ;  /* 0x0000000105238824 */ /* 0x000fe200008e0600 */
[----:B------:R-:W-:Y:S02]  /*bd20*/  @!P0 IADD3.X R33, R3, R0, RZ, P6, !PT ;  /* 0x0000000003218210 */ /* 0x000fe400037fe4ff */
[----:B------:R-:W-:Y:S01]  /*bd30*/  ISETP.GE.AND P1, PT, R6, c[0x0][0x27c], PT ;  /* 0x00009f0006007a0c */ /* 0x000fe20003f26270 */
[----:B------:R-:W-:Y:S01]  /*bd40*/  CS2R R18, SRZ ;  /* 0x0000000000127805 */ /* 0x000fe2000001ff00 */
[----:B------:R-:W-:Y:S01]  /*bd50*/  CS2R R16, SRZ ;  /* 0x0000000000107805 */ /* 0x000fe2000001ff00 */
[----:B------:R-:W-:Y:S01]  /*bd60*/  CS2R R22, SRZ ;  /* 0x0000000000167805 */ /* 0x000fe2000001ff00 */
[----:B------:R-:W-:-:S06]  /*bd70*/  CS2R R20, SRZ ;  /* 0x0000000000147805 */ /* 0x000fcc000001ff00 */
[----:B------:R1:W5:Y:S03]  /*bd80*/  @!P0 LD.E.128 R20, [R34.64] ;  /* 0x0000000822148980 */ /* 0x000366000c101d00 */
[----:B------:R-:W-:Y:S01]  /*bd90*/  @!P1 SHF.L.U32 R0, R252, 0x3, RZ ;  /* 0x00000003fc009819 */ /* 0x000fe200000006ff */
[----:B--2---:R-:W-:-:S04]  /*bda0*/  @!P2 IMAD.SHL.U32 R6, R37, 0x8, RZ ;  /* 0x000000082506a824 */ /* 0x004fc800078e00ff */
[----:B------:R-:W-:-:S04]  /*bdb0*/  @!P2 IMAD.WIDE R10, R6, 0x2, R4 ;  /* 0x00000002060aa825 */ /* 0x000fc800078e0204 */
[----:B------:R-:W-:Y:S01]  /*bdc0*/  @!P2 IMAD.WIDE R8, R6, 0x2, R2 ;  /* 0x000000020608a825 */ /* 0x000fe200078e0202 */
[----:B------:R2:W5:Y:S03]  /*bdd0*/  @!P2 LD.E.128 R24, [R10.64] ;  /* 0x000000080a18a980 */ /* 0x000566000c101d00 */
[C---:B------:R-:W-:Y:S01]  /*bde0*/  @!P1 IMAD.WIDE R4, R0.reuse, 0x2, R4 ;  /* 0x0000000200049825 */ /* 0x040fe200078e0204 */
[----:B------:R3:W5:Y:S03]  /*bdf0*/  @!P2 LD.E.128 R12, [R8.64] ;  /* 0x00000008080ca980 */ /* 0x000766000c101d00 */
[----:B------:R-:W-:Y:S01]  /*be00*/  @!P1 IMAD.WIDE R2, R0, 0x2, R2 ;  /* 0x0000000200029825 */ /* 0x000fe200078e0202 */
[----:B------:R1:W5:Y:S04]  /*be10*/  @!P1 LD.E.128 R28, [R4.64] ;  /* 0x00000008041c9980 */ /* 0x000368000c101d00 */
[----:B------:R1:W5:Y:S01]  /*be20*/  @!P1 LD.E.128 R16, [R2.64] ;  /* 0x0000000802109980 */ /* 0x000362000c101d00 */
[----:B--2---:R-:W-:Y:S01]  /*be30*/  CS2R R10, SRZ ;  /* 0x00000000000a7805 */ /* 0x004fe2000001ff00 */
[----:B---3--:R-:W-:-:S06]  /*be40*/  CS2R R8, SRZ ;  /* 0x0000000000087805 */ /* 0x008fcc000001ff00 */
[----:B------:R1:W5:Y:S02]  /*be50*/  @!P0 LD.E.128 R8, [R32.64] ;  /* 0x0000000820088980 */ /* 0x000364000c101d00 */
.L_x_284:
[----:B-123--:R-:W-:Y:S05]  /*be60*/  BSYNC B0 ;  /* 0x0000000000007941 */ /* 0x00efea0003800000 */
.L_x_283:
[--C-:B-----5:R-:W-:Y:S01]  /*be70*/  IMAD.MOV.U32 R43, RZ, RZ, R27.reuse ;  /* 0x000000ffff2b7224 */ /* 0x120fe200078e001b */
[----:B------:R-:W-:Y:S01]  /*be80*/  SHF.R.U32.HI R0, RZ, 0x10, R27 ;  /* 0x00000010ff007819 */ /* 0x000fe2000001161b */
[--C-:B------:R-:W-:Y:S01]  /*be90*/  IMAD.MOV.U32 R54, RZ, RZ, R21.reuse ;  /* 0x000000ffff367224 */ /* 0x100fe200078e0015 */
[----:B------:R-:W-:Y:S01]  /*bea0*/  SHF.R.U32.HI R49, RZ, 0x10, R21 ;  /* 0x00000010ff317819 */ /* 0x000fe20000011615 */
[----:B------:R-:W-:Y:S01]  /*beb0*/  IMAD.MOV.U32 R52, RZ, RZ, R22 ;  /* 0x000000ffff347224 */ /* 0x000fe200078e0016 */
[----:B------:R-:W-:Y:S01]  /*bec0*/  PRMT R43, R43, 0x5410, R0 ;  /* 0x000054102b2b7816 */ /* 0x000fe20000000000 */
[----:B------:R-:W-:Y:S01]  /*bed0*/  IMAD R0, R59, -0x80, R36 ;  /* 0xffffff803b007824 */ /* 0x000fe200078e0224 */
[----:B------:R-:W-:Y:S01]  /*bee0*/  PRMT R49, R54, 0x5410, R49 ;  /* 0x0000541036317816 */ /* 0x000fe20000000031 */
[----:B------:R-:W-:Y:S01]  /*bef0*/  IMAD.MOV.U32 R48, RZ, RZ, R24 ;  /* 0x000000ffff307224 */ /* 0x000fe200078e0018 */
[--C-:B------:R-:W-:Y:S01]  /*bf00*/  SHF.R.U64 R50, R22, 0x10, R23.reuse ;  /* 0x0000001016327819 */ /* 0x100fe20000001217 */
        /* <DEDUP_REMOVED lines=8> */
[----:B------:R-:W-:Y:S01]  /*bf90*/  IMAD.MOV.U32 R44, RZ, RZ, R26 ;  /* 0x000000ffff2c7224 */ /* 0x000fe200078e001a */
[--C-:B------:R-:W-:Y:S01]  /*bfa0*/  SHF.R.U64 R38, R28, 0x10, R29.reuse ;  /* 0x000000101c267819 */ /* 0x100fe2000000121d */
[----:B------:R-:W-:Y:S01]  /*bfb0*/  IMAD.MOV.U32 R39, RZ, RZ, R28 ;  /* 0x000000ffff277224 */ /* 0x000fe200078e001c */
[----:B------:R-:W-:Y:S01]  /*bfc0*/  SHF.R.U32.HI R33, RZ, 0x10, R29 ;  /* 0x00000010ff217819 */ /* 0x000fe2000001161d */
[----:B------:R-:W-:Y:S01]  /*bfd0*/  IMAD.MOV.U32 R37, RZ, RZ, R30 ;  /* 0x000000ffff257224 */ /* 0x000fe200078e001e */
[----:B------:R-:W-:Y:S01]  /*bfe0*/  SHF.R.U64 R22, R12, 0x10, R13 ;  /* 0x000000100c167819 */ /* 0x000fe2000000120d */
[----:B------:R-:W-:Y:S01]  /*bff0*/  IMAD.MOV.U32 R35, RZ, RZ, R31 ;  /* 0x000000ffff237224 */ /* 0x000fe200078e001f */
[----:B------:R-:W-:Y:S01]  /*c000*/  SHF.R.U64 R53, R20, 0x10, R21 ;  /* 0x0000001014357819 */ /* 0x000fe20000001215 */
[----:B------:R-:W-:Y:S01]  /*c010*/  IMAD.MOV.U32 R32, RZ, RZ, R8 ;  /* 0x000000ffff207224 */ /* 0x000fe200078e0008 */
[----:B------:R-:W-:Y:S01]  /*c020*/  SHF.R.U64 R42, R26, 0x10, R27 ;  /* 0x000000101a2a7819 */ /* 0x000fe2000000121b */
[----:B------:R-:W-:Y:S01]  /*c030*/  IMAD.MOV.U32 R23, RZ, RZ, R13 ;  /* 0x000000ffff177224 */ /* 0x000fe200078e000d */
[----:B------:R-:W-:Y:S01]  /*c040*/  SHF.R.U64 R34, R30, 0x10, R31 ;  /* 0x000000101e227819 */ /* 0x000fe2000000121f */
[----:B------:R-:W-:Y:S01]  /*c050*/  IMAD.MOV.U32 R47, RZ, RZ, R25 ;  /* 0x000000ffff2f7224 */ /* 0x000fe200078e0019 */
[----:B------:R-:W-:Y:S01]  /*c060*/  SHF.R.U32.HI R29, RZ, 0x10, R31 ;  /* 0x00000010ff1d7819 */ /* 0x000fe2000001161f */
[----:B------:R-:W-:Y:S01]  /*c070*/  IMAD.MOV.U32 R31, RZ, RZ, R9 ;  /* 0x000000ffff1f7224 */ /* 0x000fe200078e0009 */
[----:B------:R-:W-:Y:S01]  /*c080*/  SHF.R.U32.HI R12, RZ, 0x10, R13 ;  /* 0x00000010ff0c7819 */ /* 0x000fe2000001160d */
[----:B------:R-:W-:Y:S01]  /*c090*/  IMAD.MOV.U32 R28, RZ, RZ, R10 ;  /* 0x000000ffff1c7224 */ /* 0x000fe200078e000a */
[----:B------:R-:W-:Y:S01]  /*c0a0*/  SHF.R.U32.HI R41, RZ, 0x10, R25 ;  /* 0x00000010ff297819 */ /* 0x000fe20000011619 */
[----:B------:R-:W-:Y:S01]  /*c0b0*/  IMAD.MOV.U32 R27, RZ, RZ, R11 ;  /* 0x000000ffff1b7224 */ /* 0x000fe200078e000b */
[----:B------:R-:W-:Y:S01]  /*c0c0*/  SHF.R.U64 R30, R8, 0x10, R9 ;  /* 0x00000010081e7819 */ /* 0x000fe20000001209 */
[----:B------:R-:W-:Y:S01]  /*c0d0*/  IMAD.MOV.U32 R20, RZ, RZ, R14 ;  /* 0x000000ffff147224 */ /* 0x000fe200078e000e */
[----:B------:R-:W-:Y:S01]  /*c0e0*/  SHF.R.U64 R26, R10, 0x10, R11 ;  /* 0x000000100a1a7819 */ /* 0x000fe2000000120b */
[----:B------:R-:W-:Y:S01]  /*c0f0*/  IMAD.MOV.U32 R10, RZ, RZ, R17 ;  /* 0x000000ffff0a7224 */ /* 0x000fe200078e0011 */
[----:B------:R-:W-:Y:S01]  /*c100*/  SHF.R.U32.HI R21, RZ, 0x10, R11 ;  /* 0x00000010ff157819 */ /* 0x000fe2000001160b */
[----:B------:R-:W-:Y:S01]  /*c110*/  IMAD.MOV.U32 R11, RZ, RZ, R16 ;  /* 0x000000ffff0b7224 */ /* 0x000fe200078e0010 */
[--C-:B------:R-:W-:Y:S01]  /*c120*/  SHF.R.U64 R13, R14, 0x10, R15.reuse ;  /* 0x000000100e0d7819 */ /* 0x100fe2000000120f */
[----:B------:R-:W-:Y:S01]  /*c130*/  IMAD.MOV.U32 R14, RZ, RZ, R15 ;  /* 0x000000ffff0e7224 */ /* 0x000fe200078e000f */
[----:B------:R-:W-:Y:S01]  /*c140*/  SHF.R.U32.HI R25, RZ, 0x10, R9 ;  /* 0x00000010ff197819 */ /* 0x000fe20000011609 */
[----:B------:R-:W-:Y:S01]  /*c150*/  IMAD.MOV.U32 R6, RZ, RZ, R18 ;  /* 0x000000ffff067224 */ /* 0x000fe200078e0012 */
[----:B------:R-:W-:Y:S01]  /*c160*/  SHF.R.U32.HI R8, RZ, 0x10, R15 ;  /* 0x00000010ff087819 */ /* 0x000fe2000001160f */
[----:B------:R-:W-:Y:S01]  /*c170*/  IMAD.MOV.U32 R5, RZ, RZ, R19 ;  /* 0x000000ffff057224 */ /* 0x000fe200078e0013 */
[----:B------:R-:W-:Y:S01]  /*c180*/  SHF.R.U64 R9, R16, 0x10, R17 ;  /* 0x0000001010097819 */ /* 0x000fe20000001211 */
[----:B------:R-:W-:-:S04]  /*c190*/  DEPBAR.LE SB0, 0x1 ;  /* 0x000080400000791a */ /* 0x000fc80000000000 */
[----:B------:R-:W-:Y:S01]  /*c1a0*/  SHF.R.U32.HI R3, RZ, 0x10, R17 ;  /* 0x00000010ff037819 */ /* 0x000fe20000011611 */
[----:B------:R-:W-:Y:S01]  /*c1b0*/  BSSY B1, `(.L_x_285) ;  /* 0x0000132000017945 */ /* 0x000fe20003800000 */
[--C-:B------:R-:W-:Y:S02]  /*c1c0*/  SHF.R.U64 R4, R18, 0x10, R19.reuse ;  /* 0x0000001012047819 */ /* 0x100fe40000001213 */
[----:B------:R-:W-:Y:S02]  /*c1d0*/  SHF.R.U32.HI R2, RZ, 0x10, R19 ;  /* 0x00000010ff027819 */ /* 0x000fe40000011613 */
        /* <DEDUP_REMOVED lines=21> */
[----:B------:R-:W-:Y:S01]  /*c330*/  PRMT R47, R5, 0x5410, R2 ;  /* 0x00005410052f7816 */ /* 0x000fe20000000002 */
[----:B------:R-:W-:Y:S06]  /*c340*/  BAR.SYNC.DEFER_BLOCKING 0x0 ;  /* 0x0000000000007b1d */ /* 0x000fec0000010000 */
[----:B------:R-:W-:Y:S05]  /*c350*/  @P0 BRA `(.L_x_286) ;  /* 0x0000117000000947 */ /* 0x000fea0003800000 */
[----:B------:R1:W5:Y:S04]  /*c360*/  LDL R60, [R1+0x4] ;  /* 0x00000400013c7983 */ /* 0x0003680000100800 */
[----:B------:R1:W5:Y:S01]  /*c370*/  LDL R59, [R1+0x8] ;  /* 0x00000800013b7983 */ /* 0x0003620000100800 */
[----:B------:R-:W-:Y:S01]  /*c380*/  ISETP.GE.AND P0, PT, R104, c[0x0][0x27c], PT ;  /* 0x00009f0068007a0c */ /* 0x000fe20003f06270 */
[----:B------:R-:W-:-:S12]  /*c390*/  BSSY B0, `(.L_x_287) ;  /* 0x000005a000007945 */ /* 0x000fd80003800000 */
[----:B------:R-:W-:Y:S05]  /*c3a0*/  @P0 BRA `(.L_x_288) ;  /* 0x0000058000000947 */ /* 0x000fea0003800000 */
[----:B------:R-:W2:Y:S01]  /*c3b0*/  LDL R55, [R1+0xe4] ;  /* 0x0000e40001377983 */ /* 0x000ea20000100800 */
[----:B------:R-:W-:Y:S02]  /*c3c0*/  MOV R0, c[0x0][0x27c] ;  /* 0x00009f0000007a02 */ /* 0x000fe40000000f00 */
[----:B------:R-:W-:Y:S02]  /*c3d0*/  LOP3.LUT R4, R30, 0xffff0000, RZ, 0xc0, !PT ;  /* 0xffff00001e047812 */ /* 0x000fe400078ec0ff */
[----:B------:R-:W-:-:S04]  /*c3e0*/  LEA.HI R0, R0, R168, RZ, 0x1d ;  /* 0x000000a800007211 */ /* 0x000fc800078fe8ff */
[----:B------:R-:W-:Y:S01]  /*c3f0*/  SHF.R.S32.HI R3, RZ, 0x1f, R0 ;  /* 0x0000001fff037819 */ /* 0x000fe20000011400 */
[----:B------:R-:W-:-:S03]  /*c400*/  IMAD.SHL.U32 R2, R0, 0x8, RZ ;  /* 0x0000000800027824 */ /* 0x000fc600078e00ff */
[----:B------:R-:W-:Y:S02]  /*c410*/  LEA.HI R0, R3, R0, RZ, 0x2 ;  /* 0x0000000003007211 */ /* 0x000fe400078f10ff */
[----:B-----5:R-:W-:Y:S02]  /*c420*/  LOP3.LUT R2, R60, 0x18, R2, 0xf8, !PT ;  /* 0x000000183c027812 */ /* 0x020fe400078ef802 */
[----:B------:R-:W-:Y:S02]  /*c430*/  SHF.L.U32 R0, R0, 0xa, RZ ;  /* 0x0000000a00007819 */ /* 0x000fe400000006ff */
[----:B------:R-:W-:Y:S02]  /*c440*/  LOP3.LUT R2, R2, R59, RZ, 0x3c, !PT ;  /* 0x0000003b02027212 */ /* 0x000fe400078e3cff */
[----:B------:R-:W-:-:S04]  /*c450*/  LOP3.LUT R0, R0, 0x7ffff000, RZ, 0xc0, !PT ;  /* 0x7ffff00000007812 */ /* 0x000fc800078ec0ff */
[----:B------:R-:W-:Y:S02]  /*c460*/  IADD3 R0, R2, R0, R7 ;  /* 0x0000000002007210 */ /* 0x000fe40007ffe007 */
[----:B------:R-:W-:-:S03]  /*c470*/  SHF.L.U32 R2, R30, 0x10, RZ ;  /* 0x000000101e027819 */ /* 0x000fc600000006ff */
[----:B------:R-:W-:Y:S02]  /*c480*/  IMAD.SHL.U32 R23, R0, 0x2, RZ ;  /* 0x0000000200177824 */ /* 0x000fe400078e00ff */
[----:B------:R-:W-:-:S03]  /*c490*/  IMAD.U32 R0, R53, 0x10000, RZ ;  /* 0x0001000035007824 */ /* 0x000fc600078e00ff */
[----:B------:R-:W3:Y:S02]  /*c4a0*/  LDS.128 R8, [R23+0x6080] ;  /* 0x0060800017087984 */ /* 0x000ee40000000c00 */
[C---:B---3--:R-:W-:Y:S02]  /*c4b0*/  SHF.L.U32 R3, R8.reuse, 0x10, RZ ;  /* 0x0000001008037819 */ /* 0x048fe400000006ff */
[----:B------:R-:W-:Y:S01]  /*c4c0*/  LOP3.LUT R5, R8, 0xffff0000, RZ, 0xc0, !PT ;  /* 0xffff000008057812 */ /* 0x000fe200078ec0ff */
[----:B------:R-:W-:Y:S02]  /*c4d0*/  IMAD.U32 R8, R9, 0x10000, RZ ;  /* 0x0001000009087824 */ /* 0x000fe400078e00ff */
[C---:B------:R-:W-:Y:S02]  /*c4e0*/  FMUL.FTZ R19, R3.reuse, R2 ;  /* 0x0000000203137220 */ /* 0x040fe40000410000 */
[-C--:B------:R-:W-:Y:S01]  /*c4f0*/  FMUL.FTZ R18, R3, R0.reuse ;  /* 0x0000000003127220 */ /* 0x080fe20000410000 */
[----:B------:R-:W-:Y:S01]  /*c500*/  LOP3.LUT R3, R53, 0xffff0000, RZ, 0xc0, !PT ;  /* 0xffff000035037812 */ /* 0x000fe200078ec0ff */
[----:B--2---:R-:W2:Y:S02]  /*c510*/  LDS.128 R12, [R55] ;  /* 0x00000000370c7984 */ /* 0x004ea40000000c00 */
[C---:B--2---:R-:W-:Y:S01]  /*c520*/  SHF.L.U32 R6, R12.reuse, 0x10, RZ ;  /* 0x000000100c067819 */ /* 0x044fe200000006ff */
[----:B------:R-:W-:Y:S01]  /*c530*/  IMAD.U32 R20, R15, 0x10000, RZ ;  /* 0x000100000f147824 */ /* 0x000fe200078e00ff */
[----:B------:R-:W-:Y:S01]  /*c540*/  LOP3.LUT R12, R12, 0xffff0000, RZ, 0xc0, !PT ;  /* 0xffff00000c0c7812 */ /* 0x000fe200078ec0ff */
[----:B------:R-:W-:Y:S01]  /*c550*/  IMAD.U32 R16, R13, 0x10000, RZ ;  /* 0x000100000d107824 */ /* 0x000fe200078e00ff */
[----:B------:R-:W-:Y:S01]  /*c560*/  LOP3.LUT R21, R15, 0xffff0000, RZ, 0xc0, !PT ;  /* 0xffff00000f157812 */ /* 0x000fe200078ec0ff */
[----:B------:R-:W-:Y:S01]  /*c570*/  FFMA.FTZ R29, R6, R0, -R19 ;  /* 0x00000000061d7223 */ /* 0x000fe20000010813 */
[----:B------:R-:W-:Y:S01]  /*c580*/  SHF.L.U32 R0, R32, 0x10, RZ ;  /* 0x0000001020007819 */ /* 0x000fe200000006ff */
[----:B------:R-:W-:Y:S01]  /*c590*/  FMUL.FTZ R19, R5, R4 ;  /* 0x0000000405137220 */ /* 0x000fe20000410000 */
[----:B------:R-:W-:Y:S01]  /*c5a0*/  LOP3.LUT R15, R9, 0xffff0000, RZ, 0xc0, !PT ;  /* 0xffff0000090f7812 */ /* 0x000fe200078ec0ff */
[----:B------:R-:W-:Y:S01]  /*c5b0*/  FFMA.FTZ R28, R6, R2, R18 ;  /* 0x00000002061c7223 */ /* 0x000fe20000010012 */
[----:B------:R-:W-:Y:S01]  /*c5c0*/  SHF.L.U32 R9, R10, 0x10, RZ ;  /* 0x000000100a097819 */ /* 0x000fe200000006ff */
[----:B------:R-:W-:Y:S01]  /*c5d0*/  IMAD.U32 R2, R49, 0x10000, RZ ;  /* 0x0001000031027824 */ /* 0x000fe200078e00ff */
[----:B------:R-:W-:Y:S01]  /*c5e0*/  SHF.L.U32 R6, R31, 0x10, RZ ;  /* 0x000000101f067819 */ /* 0x000fe200000006ff */
[-C--:B------:R-:W-:Y:S01]  /*c5f0*/  FMUL.FTZ R18, R5, R3.reuse ;  /* 0x0000000305127220 */ /* 0x080fe20000410000 */
[----:B------:R-:W-:Y:S01]  /*c600*/  SHF.L.U32 R17, R14, 0x10, RZ ;  /* 0x000000100e117819 */ /* 0x000fe200000006ff */
[----:B------:R-:W-:Y:S01]  /*c610*/  FFMA.FTZ R27, R12, R3, -R19 ;  /* 0x000000030c1b7223 */ /* 0x000fe20000010813 */
[----:B------:R-:W-:Y:S01]  /*c620*/  LOP3.LUT R10, R10, 0xffff0000, RZ, 0xc0, !PT ;  /* 0xffff00000a0a7812 */ /* 0x000fe200078ec0ff */
[C---:B------:R-:W-:Y:S01]  /*c630*/  FMUL.FTZ R5, R8.reuse, R0 ;  /* 0x0000000008057220 */ /* 0x040fe20000410000 */
[----:B------:R-:W-:Y:S01]  /*c640*/  LOP3.LUT R22, R13, 0xffff0000, RZ, 0xc0, !PT ;  /* 0xffff00000d167812 */ /* 0x000fe200078ec0ff */
[----:B------:R-:W-:Y:S01]  /*c650*/  FMUL.FTZ R3, R8, R2 ;  /* 0x0000000208037220 */ /* 0x000fe20000410000 */
[----:B------:R-:W-:Y:S01]  /*c660*/  LOP3.LUT R14, R14, 0xffff0000, RZ, 0xc0, !PT ;  /* 0xffff00000e0e7812 */ /* 0x000fe200078ec0ff */
[----:B------:R-:W-:-:S02]  /*c670*/  FFMA.FTZ R26, R12, R4, R18 ;  /* 0x000000040c1a7223 */ /* 0x000fc40000010012 */
[C---:B------:R-:W-:Y:S01]  /*c680*/  FFMA.FTZ R25, R16.reuse, R2, -R5 ;  /* 0x0000000210197223 */ /* 0x040fe20000010805 */
[----:B------:R-:W-:Y:S01]  /*c690*/  SHF.L.U32 R5, R33, 0x10, RZ ;  /* 0x0000001021057819 */ /* 0x000fe200000006ff */
[----:B------:R-:W-:Y:S01]  /*c6a0*/  FFMA.FTZ R24, R16, R0, R3 ;  /* 0x0000000010187223 */ /* 0x000fe20000010003 */
[----:B------:R-:W-:Y:S01]  /*c6b0*/  LOP3.LUT R0, R31, 0xffff0000, RZ, 0xc0, !PT ;  /* 0xffff00001f007812 */ /* 0x000fe200078ec0ff */
[C---:B------:R-:W-:Y:S01]  /*c6c0*/  IMAD.U32 R2, R50.reuse, 0x10000, RZ ;  /* 0x0001000032027824 */ /* 0x040fe200078e00ff */
[----:B------:R-:W-:Y:S01]  /*c6d0*/  LOP3.LUT R3, R50, 0xffff0000, RZ, 0xc0, !PT ;  /* 0xffff000032037812 */ /* 0x000fe200078ec0ff */
[----:B------:R-:W-:Y:S02]  /*c6e0*/  FMUL.FTZ R4, R9, R6 ;  /* 0x0000000609047220 */ /* 0x000fe40000410000 */
[C---:B------:R-:W-:Y:S01]  /*c6f0*/  IMAD.U32 R13, R11.reuse, 0x10000, RZ ;  /* 0x000100000b0d7824 */ /* 0x040fe200078e00ff */
[----:B------:R-:W-:Y:S01]  /*c700*/  LOP3.LUT R11, R11, 0xffff0000, RZ, 0xc0, !PT ;  /* 0xffff00000b0b7812 */ /* 0x000fe200078ec0ff */
[----:B------:R-:W-:-:S02]  /*c710*/  FMUL.FTZ R9, R9, R2 ;  /* 0x0000000209097220 */ /* 0x000fc40000410000 */
[----:B------:R-:W-:Y:S01]  /*c720*/  FFMA.FTZ R19, R17, R2, -R4 ;  /* 0x0000000211137223 */ /* 0x000fe20000010804 */
[----:B------:R-:W-:Y:S01]  /*c730*/  SHF.L.U32 R2, R45, 0x10, RZ ;  /* 0x000000102d027819 */ /* 0x000fe200000006ff */
[C---:B------:R-:W-:Y:S02]  /*c740*/  FMUL.FTZ R8, R10.reuse, R0 ;  /* 0x000000000a087220 */ /* 0x040fe40000410000 */
[----:B------:R-:W-:Y:S02]  /*c750*/  FMUL.FTZ R10, R10, R3 ;  /* 0x000000030a0a7220 */ /* 0x000fe40000410000 */
[----:B------:R-:W-:Y:S02]  /*c760*/  FMUL.FTZ R4, R13, R5 ;  /* 0x000000050d047220 */ /* 0x000fe40000410000 */
[----:B------:R-:W-:Y:S02]  /*c770*/  FFMA.FTZ R18, R17, R6, R9 ;  /* 0x0000000611127223 */ /* 0x000fe40000010009 */
[----:B------:R-:W-:Y:S01]  /*c780*/  FFMA.FTZ R10, R14, R0, R10 ;  /* 0x000000000e0a7223 */ /* 0x000fe2000001000a */
[----:B------:R-:W-:Y:S01]  /*c790*/  LOP3.LUT R0, R33, 0xffff0000, RZ, 0xc0, !PT ;  /* 0xffff000021007812 */ /* 0x000fe200078ec0ff */
[----:B------:R-:W-:-:S02]  /*c7a0*/  FMUL.FTZ R6, R13, R2 ;  /* 0x000000020d067220 */ /* 0x000fc40000410000 */
[----:B------:R-:W-:Y:S01]  /*c7b0*/  FFMA.FTZ R17, R20, R2, -R4 ;  /* 0x0000000214117223 */ /* 0x000fe20000010804 */
[----:B------:R-:W-:Y:S01]  /*c7c0*/  LOP3.LUT R2, R32, 0xffff0000, RZ, 0xc0, !PT ;  /* 0xffff000020027812 */ /* 0x000fe200078ec0ff */
[----:B------:R-:W-:Y:S01]  /*c7d0*/  FFMA.FTZ R12, R14, R3, -R8 ;  /* 0x000000030e0c7223 */ /* 0x000fe20000010808 */
[----:B------:R-:W-:Y:S01]  /*c7e0*/  LOP3.LUT R4, R49, 0xffff0000, RZ, 0xc0, !PT ;  /* 0xffff000031047812 */ /* 0x000fe200078ec0ff */
[----:B------:R-:W-:Y:S01]  /*c7f0*/  FFMA.FTZ R16, R20, R5, R6 ;  /* 0x0000000514107223 */ /* 0x000fe20000010006 */
[----:B------:R-:W-:Y:S01]  /*c800*/  LOP3.LUT R3, R45, 0xffff0000, RZ, 0xc0, !PT ;  /* 0xffff00002d037812 */ /* 0x000fe200078ec0ff */
[----:B------:R-:W-:Y:S01]  /*c810*/  FMUL.FTZ R9, R15, R2 ;  /* 0x000000020f097220 */ /* 0x000fe20000410000 */
[----:B------:R-:W-:Y:S01]  /*c820*/  F2FP.BF16.PACK_AB R14, R12, R19 ;  /* 0x000000130c0e723e */ /* 0x000fe200000010ff */
[----:B------:R-:W-:Y:S01]  /*c830*/  FMUL.FTZ R6, R11, R0 ;  /* 0x000000000b067220 */ /* 0x000fe20000410000 */
[----:B------:R-:W-:Y:S01]  /*c840*/  F2FP.BF16.PACK_AB R12, R27, R29 ;  /* 0x0000001d1b0c723e */ /* 0x000fe200000010ff */
[----:B------:R-:W-:Y:S01]  /*c850*/  FMUL.FTZ R8, R15, R4 ;  /* 0x000000040f087220 */ /* 0x000fe20000410000 */
[----:B------:R-:W-:Y:S01]  /*c860*/  F2FP.BF16.PACK_AB R10, R10, R18 ;  /* 0x000000120a0a723e */ /* 0x000fe200000010ff */
[----:B------:R-:W-:-:S02]  /*c870*/  FMUL.FTZ R5, R11, R3 ;  /* 0x000000030b057220 */ /* 0x000fc40000410000 */
[C---:B------:R-:W-:Y:S02]  /*c880*/  FFMA.FTZ R4, R22.reuse, R4, -R9 ;  /* 0x0000000416047223 */ /* 0x040fe40000010809 */
[C---:B------:R-:W-:Y:S02]  /*c890*/  FFMA.FTZ R3, R21.reuse, R3, -R6 ;  /* 0x0000000315037223 */ /* 0x040fe40000010806 */
[----:B------:R-:W-:Y:S01]  /*c8a0*/  FFMA.FTZ R2, R22, R2, R8 ;  /* 0x0000000216027223 */ /* 0x000fe20000010008 */
[----:B------:R-:W-:Y:S01]  /*c8b0*/  F2FP.BF16.PACK_AB R13, R4, R25 ;  /* 0x00000019040d723e */ /* 0x000fe200000010ff */
[----:B------:R-:W-:Y:S01]  /*c8c0*/  FFMA.FTZ R0, R21, R0, R5 ;  /* 0x0000000015007223 */ /* 0x000fe20000010005 */
[----:B------:R-:W-:Y:S02]  /*c8d0*/  F2FP.BF16.PACK_AB R15, R3, R17 ;  /* 0x00000011030f723e */ /* 0x000fe400000010ff */
[----:B------:R-:W-:Y:S02]  /*c8e0*/  F2FP.BF16.PACK_AB R8, R26, R28 ;  /* 0x0000001c1a08723e */ /* 0x000fe400000010ff */
[----:B------:R-:W-:Y:S01]  /*c8f0*/  F2FP.BF16.PACK_AB R9, R2, R24 ;  /* 0x000000180209723e */ /* 0x000fe200000010ff */
[----:B------:R2:W-:Y:S01]  /*c900*/  STS.128 [R55], R12 ;  /* 0x0000000c37007388 */ /* 0x0005e20000000c00 */
[----:B------:R-:W-:-:S05]  /*c910*/  F2FP.BF16.PACK_AB R11, R0, R16 ;  /* 0x00000010000b723e */ /* 0x000fca00000010ff */
[----:B------:R2:W-:Y:S02]  /*c920*/  STS.128 [R23+0x6080], R8 ;  /* 0x0060800817007388 */ /* 0x0005e40000000c00 */
.L_x_288:
[----:B------:R-:W-:Y:S05]  /*c930*/  BSYNC B0 ;  /* 0x0000000000007941 */ /* 0x000fea0003800000 */
.L_x_287:
[----:B------:R-:W-:Y:S01]  /*c940*/  IADD3 R0, R104, 0x10, RZ ;  /* 0x0000001068007810 */ /* 0x000fe20007ffe0ff */
[----:B------:R-:W-:Y:S03]  /*c950*/  BSSY B0, `(.L_x_289) ;  /* 0x000005c000007945 */ /* 0x000fe60003800000 */
[----:B------:R-:W-:-:S13]  /*c960*/  ISETP.GE.AND P0, PT, R0, c[0x0][0x27c], PT ;  /* 0x00009f0000007a0c */ /* 0x000fda0003f06270 */
[----:B------:R-:W-:Y:S05]  /*c970*/  @P0 BRA `(.L_x_290) ;  /* 0x0000059000000947 */ /* 0x000fea0003800000 */
[----:B------:R-:W3:Y:S04]  /*c980*/  LDL R2, [R1] ;  /* 0x0000000001027983 */ /* 0x000ee80000100800 */
[----:B--2---:R-:W2:Y:S01]  /*c990*/  LDL R55, [R1+0xf4] ;  /* 0x0000f40001377983 */ /* 0x004ea20000100800 */
[----:B------:R-:W-:Y:S02]  /*c9a0*/  MOV R0, c[0x0][0x27c] ;  /* 0x00009f0000007a02 */ /* 0x000fe40000000f00 */
[----:B------:R-:W-:Y:S02]  /*c9b0*/  LOP3.LUT R4, R34, 0xffff0000, RZ, 0xc0, !PT ;  /* 0xffff000022047812 */ /* 0x000fe400078ec0ff */
[----:B---3--:R-:W-:-:S04]  /*c9c0*/  LEA.HI R0, R0, R2, RZ, 0x1d ;  /* 0x0000000200007211 */ /* 0x008fc800078fe8ff */
[----:B------:R-:W-:Y:S01]  /*c9d0*/  SHF.R.S32.HI R2, RZ, 0x1f, R0 ;  /* 0x0000001fff027819 */ /* 0x000fe20000011400 */
[----:B------:R-:W-:Y:S01]  /*c9e0*/  IMAD.SHL.U32 R3, R0, 0x8, RZ ;  /* 0x0000000800037824 */ /* 0x000fe200078e00ff */
[----:B--2---:R-:W2:Y:S02]  /*c9f0*/  LDS.128 R12, [R55] ;  /* 0x00000000370c7984 */ /* 0x004ea40000000c00 */
[----:B------:R-:W-:Y:S02]  /*ca00*/  LEA.HI R0, R2, R0, RZ, 0x2 ;  /* 0x0000000002007211 */ /* 0x000fe400078f10ff */
[----:B-----5:R-:W-:Y:S02]  /*ca10*/  LOP3.LUT R2, R60, 0x18, R3, 0xf8, !PT ;  /* 0x000000183c027812 */ /* 0x020fe400078ef803 */
[----:B------:R-:W-:Y:S02]  /*ca20*/  SHF.L.U32 R0, R0, 0xa, RZ ;  /* 0x0000000a00007819 */ /* 0x000fe400000006ff */
[----:B------:R-:W-:-:S02]  /*ca30*/  LOP3.LUT R2, R2, R59, RZ, 0x3c, !PT ;  /* 0x0000003b02027212 */ /* 0x000fc400078e3cff */
[----:B------:R-:W-:-:S04]  /*ca40*/  LOP3.LUT R0, R0, 0x7ffff000, RZ, 0xc0, !PT ;  /* 0x7ffff00000007812 */ /* 0x000fc800078ec0ff */
[----:B------:R-:W-:Y:S02]  /*ca50*/  IADD3 R0, R2, R0, R7 ;  /* 0x0000000002007210 */ /* 0x000fe40007ffe007 */
[----:B------:R-:W-:-:S03]  /*ca60*/  SHF.L.U32 R2, R34, 0x10, RZ ;  /* 0x0000001022027819 */ /* 0x000fc600000006ff */
[----:B------:R-:W-:Y:S02]  /*ca70*/  IMAD.SHL.U32 R23, R0, 0x2, RZ ;  /* 0x0000000200177824 */ /* 0x000fe400078e00ff */
[----:B------:R-:W-:-:S03]  /*ca80*/  IMAD.U32 R0, R46, 0x10000, RZ ;  /* 0x000100002e007824 */ /* 0x000fc600078e00ff */
[----:B------:R-:W3:Y:S01]  /*ca90*/  LDS.128 R8, [R23+0x6080] ;  /* 0x0060800017087984 */ /* 0x000ee20000000c00 */
[C---:B--2---:R-:W-:Y:S01]  /*caa0*/  SHF.L.U32 R6, R12.reuse, 0x10, RZ ;  /* 0x000000100c067819 */ /* 0x044fe200000006ff */
[----:B------:R-:W-:Y:S01]  /*cab0*/  IMAD.U32 R20, R15, 0x10000, RZ ;  /* 0x000100000f147824 */ /* 0x000fe200078e00ff */
[----:B------:R-:W-:Y:S01]  /*cac0*/  LOP3.LUT R12, R12, 0xffff0000, RZ, 0xc0, !PT ;  /* 0xffff00000c0c7812 */ /* 0x000fe200078ec0ff */
[----:B------:R-:W-:Y:S01]  /*cad0*/  IMAD.U32 R16, R13, 0x10000, RZ ;  /* 0x000100000d107824 */ /* 0x000fe200078e00ff */
[----:B------:R-:W-:Y:S02]  /*cae0*/  LOP3.LUT R21, R15, 0xffff0000, RZ, 0xc0, !PT ;  /* 0xffff00000f157812 */ /* 0x000fe400078ec0ff */
[C---:B------:R-:W-:Y:S02]  /*caf0*/  SHF.L.U32 R17, R14.reuse, 0x10, RZ ;  /* 0x000000100e117819 */ /* 0x040fe400000006ff */
[----:B------:R-:W-:Y:S02]  /*cb00*/  LOP3.LUT R22, R13, 0xffff0000, RZ, 0xc0, !PT ;  /* 0xffff00000d167812 */ /* 0x000fe400078ec0ff */
[----:B------:R-:W-:-:S02]  /*cb10*/  LOP3.LUT R14, R14, 0xffff0000, RZ, 0xc0, !PT ;  /* 0xffff00000e0e7812 */ /* 0x000fc400078ec0ff */
[C---:B---3--:R-:W-:Y:S01]  /*cb20*/  SHF.L.U32 R3, R8.reuse, 0x10, RZ ;  /* 0x0000001008037819 */ /* 0x048fe200000006ff */
[----:B------:R-:W-:Y:S01]  /*cb30*/  IMAD.U32 R13, R11, 0x10000, RZ ;  /* 0x000100000b0d7824 */ /* 0x000fe200078e00ff */
[----:B------:R-:W-:Y:S01]  /*cb40*/  LOP3.LUT R5, R8, 0xffff0000, RZ, 0xc0, !PT ;  /* 0xffff000008057812 */ /* 0x000fe200078ec0ff */
[C---:B------:R-:W-:Y:S01]  /*cb50*/  IMAD.U32 R8, R9.reuse, 0x10000, RZ ;  /* 0x0001000009087824 */ /* 0x040fe200078e00ff */
[----:B------:R-:W-:Y:S01]  /*cb60*/  LOP3.LUT R15, R9, 0xffff0000, RZ, 0xc0, !PT ;  /* 0xffff0000090f7812 */ /* 0x000fe200078ec0ff */
[C---:B------:R-:W-:Y:S01]  /*cb70*/  FMUL.FTZ R19, R3.reuse, R2 ;  /* 0x0000000203137220 */ /* 0x040fe20000410000 */
[----:B------:R-:W-:Y:S01]  /*cb80*/  SHF.L.U32 R9, R10, 0x10, RZ ;  /* 0x000000100a097819 */ /* 0x000fe200000006ff */
[-C--:B------:R-:W-:Y:S01]  /*cb90*/  FMUL.FTZ R18, R3, R0.reuse ;  /* 0x0000000003127220 */ /* 0x080fe20000410000 */
        /* <DEDUP_REMOVED lines=8> */
[----:B------:R-:W-:Y:S01]  /*cc20*/  LOP3.LUT R11, R11, 0xffff0000, RZ, 0xc0, !PT ;  /* 0xffff00000b0b7812 */ /* 0x000fe200078ec0ff */
[----:B------:R-:W-:-:S02]  /*cc30*/  FMUL.FTZ R18, R5, R3 ;  /* 0x0000000305127220 */ /* 0x000fc40000410000 */
[----:B------:R-:W-:Y:S02]  /*cc40*/  FFMA.FTZ R27, R12, R3, -R19 ;  /* 0x000000030c1b7223 */ /* 0x000fe40000010813 */
[C---:B------:R-:W-:Y:S02]  /*cc50*/  FMUL.FTZ R5, R8.reuse, R0 ;  /* 0x0000000008057220 */ /* 0x040fe40000410000 */
[----:B------:R-:W-:Y:S02]  /*cc60*/  FMUL.FTZ R3, R8, R2 ;  /* 0x0000000208037220 */ /* 0x000fe40000410000 */
[----:B------:R-:W-:Y:S02]  /*cc70*/  FFMA.FTZ R26, R12, R4, R18 ;  /* 0x000000040c1a7223 */ /* 0x000fe40000010012 */
[C---:B------:R-:W-:Y:S01]  /*cc80*/  FFMA.FTZ R25, R16.reuse, R2, -R5 ;  /* 0x0000000210197223 */ /* 0x040fe20000010805 */
[----:B------:R-:W-:Y:S01]  /*cc90*/  SHF.L.U32 R5, R37, 0x10, RZ ;  /* 0x0000001025057819 */ /* 0x000fe200000006ff */
[----:B------:R-:W-:Y:S01]  /*cca0*/  FFMA.FTZ R24, R16, R0, R3 ;  /* 0x0000000010187223 */ /* 0x000fe20000010003 */
[----:B------:R-:W-:Y:S01]  /*ccb0*/  LOP3.LUT R0, R35, 0xffff0000, RZ, 0xc0, !PT ;  /* 0xffff000023007812 */ /* 0x000fe200078ec0ff */
[C---:B------:R-:W-:Y:S01]  /*ccc0*/  IMAD.U32 R2, R42.reuse, 0x10000, RZ ;  /* 0x000100002a027824 */ /* 0x040fe200078e00ff */
[----:B------:R-:W-:Y:S01]  /*ccd0*/  LOP3.LUT R3, R42, 0xffff0000, RZ, 0xc0, !PT ;  /* 0xffff00002a037812 */ /* 0x000fe200078ec0ff */
[----:B------:R-:W-:-:S02]  /*cce0*/  FMUL.FTZ R4, R9, R6 ;  /* 0x0000000609047220 */ /* 0x000fc40000410000 */
[-C--:B------:R-:W-:Y:S02]  /*ccf0*/  FMUL.FTZ R9, R9, R2.reuse ;  /* 0x0000000209097220 */ /* 0x080fe40000410000 */
[----:B------:R-:W-:Y:S01]  /*cd00*/  FFMA.FTZ R19, R17, R2, -R4 ;  /* 0x0000000211137223 */ /* 0x000fe20000010804 */
[----:B------:R-:W-:Y:S01]  /*cd10*/  SHF.L.U32 R2, R43, 0x10, RZ ;  /* 0x000000102b027819 */ /* 0x000fe200000006ff */
[C---:B------:R-:W-:Y:S02]  /*cd20*/  FMUL.FTZ R8, R10.reuse, R0 ;  /* 0x000000000a087220 */ /* 0x040fe40000410000 */
[----:B------:R-:W-:Y:S02]  /*cd30*/  FMUL.FTZ R10, R10, R3 ;  /* 0x000000030a0a7220 */ /* 0x000fe40000410000 */
[----:B------:R-:W-:Y:S02]  /*cd40*/  FMUL.FTZ R4, R13, R5 ;  /* 0x000000050d047220 */ /* 0x000fe40000410000 */
[----:B------:R-:W-:-:S02]  /*cd50*/  FFMA.FTZ R18, R17, R6, R9 ;  /* 0x0000000611127223 */ /* 0x000fc40000010009 */
[----:B------:R-:W-:Y:S01]  /*cd60*/  FFMA.FTZ R10, R14, R0, R10 ;  /* 0x000000000e0a7223 */ /* 0x000fe2000001000a */
[----:B------:R-:W-:Y:S01]  /*cd70*/  LOP3.LUT R0, R37, 0xffff0000, RZ, 0xc0, !PT ;  /* 0xffff000025007812 */ /* 0x000fe200078ec0ff */
[-C--:B------:R-:W-:Y:S02]  /*cd80*/  FMUL.FTZ R6, R13, R2.reuse ;  /* 0x000000020d067220 */ /* 0x080fe40000410000 */
        /* <DEDUP_REMOVED lines=24> */
.L_x_290:
[----:B------:R-:W-:Y:S05]  /*cf10*/  BSYNC B0 ;  /* 0x0000000000007941 */ /* 0x000fea0003800000 */
.L_x_289:
[----:B------:R-:W-:-:S04]  /*cf20*/  IADD3 R0, R104, 0x20, RZ ;  /* 0x0000002068007810 */ /* 0x000fc80007ffe0ff */
[----:B------:R-:W-:-:S13]  /*cf30*/  ISETP.GE.AND P0, PT, R0, c[0x0][0x27c], PT ;  /* 0x00009f0000007a0c */ /* 0x000fda0003f06270 */
[----:B------:R-:W-:Y:S05]  /*cf40*/  @P0 BRA `(.L_x_286) ;  /* 0x0000058000000947 */ /* 0x000fea0003800000 */
[----:B--2---:R-:W2:Y:S01]  /*cf50*/  LDL R55, [R1+0xec] ;  /* 0x0000ec0001377983 */ /* 0x004ea20000100800 */
        /* <DEDUP_REMOVED lines=87> */
.L_x_286:
[----:B------:R-:W-:Y:S05]  /*d4d0*/  BSYNC B1 ;  /* 0x0000000000017941 */ /* 0x000fea0003800000 */
.L_x_285:
[----:B------:R-:W-:-:S04]  /*d4e0*/  IADD3 R0, R112, 0x40, RZ ;  /* 0x0000004070007810 */ /* 0x000fc80007ffe0ff */
[----:B------:R-:W-:-:S13]  /*d4f0*/  ISETP.GE.AND P0, PT, R0, R54, PT ;  /* 0x000000360000720c */ /* 0x000fda0003f06270 */
[----:B------:R-:W-:Y:S05]  /*d500*/  @P0 BRA `(.L_x_272) ;  /* 0x0000118000000947 */ /* 0x000fea0003800000 */
[----:B-----5:R3:W5:Y:S04]  /*d510*/  LDL R60, [R1+0xd8] ;  /* 0x0000d800013c7983 */ /* 0x0207680000100800 */
[----:B------:R3:W5:Y:S04]  /*d520*/  LDL R59, [R1+0xdc] ;  /* 0x0000dc00013b7983 */ /* 0x0007680000100800 */
[----:B--2---:R3:W5:Y:S01]  /*d530*/  LDL R55, [R1+0xe0] ;  /* 0x0000e00001377983 */ /* 0x0047620000100800 */
        /* <DEDUP_REMOVED lines=18> */
[----:B------:R-:W4:Y:S02]  /*d660*/  LDS.128 R8, [R23+0x6080] ;  /* 0x0060800017087984 */ /* 0x000f240000000c00 */
[C---:B----4-:R-:W-:Y:S02]  /*d670*/  SHF.L.U32 R3, R8.reuse, 0x10, RZ ;  /* 0x0000001008037819 */ /* 0x050fe400000006ff */
[----:B------:R-:W-:Y:S01]  /*d680*/  LOP3.LUT R5, R8, 0xffff0000, RZ, 0xc0, !PT ;  /* 0xffff000008057812 */ /* 0x000fe200078ec0ff */
[----:B------:R-:W-:Y:S02]  /*d690*/  IMAD.U32 R8, R9, 0x10000, RZ ;  /* 0x0001000009087824 */ /* 0x000fe400078e00ff */
[-C--:B------:R-:W-:Y:S02]  /*d6a0*/  FMUL.FTZ R19, R2, R3.reuse ;  /* 0x0000000302137220 */ /* 0x080fe40000410000 */
[----:B------:R-:W-:Y:S01]  /*d6b0*/  FMUL.FTZ R18, R0, R3 ;  /* 0x0000000300127220 */ /* 0x000fe20000410000 */
[----:B------:R-:W-:Y:S01]  /*d6c0*/  LOP3.LUT R3, R53, 0xffff0000, RZ, 0xc0, !PT ;  /* 0xffff000035037812 */ /* 0x000fe200078ec0ff */
[----:B--2---:R-:W2:Y:S02]  /*d6d0*/  LDS.128 R12, [R61] ;  /* 0x000000003d0c7984 */ /* 0x004ea40000000c00 */
[C---:B--2---:R-:W-:Y:S01]  /*d6e0*/  SHF.L.U32 R6, R12.reuse, 0x10, RZ ;  /* 0x000000100c067819 */ /* 0x044fe200000006ff */
[----:B------:R-:W-:Y:S01]  /*d6f0*/  IMAD.U32 R20, R15, 0x10000, RZ ;  /* 0x000100000f147824 */ /* 0x000fe200078e00ff */
[----:B------:R-:W-:Y:S01]  /*d700*/  LOP3.LUT R12, R12, 0xffff0000, RZ, 0xc0, !PT ;  /* 0xffff00000c0c7812 */ /* 0x000fe200078ec0ff */
[----:B------:R-:W-:Y:S01]  /*d710*/  IMAD.U32 R16, R13, 0x10000, RZ ;  /* 0x000100000d107824 */ /* 0x000fe200078e00ff */
[----:B------:R-:W-:Y:S01]  /*d720*/  LOP3.LUT R21, R15, 0xffff0000, RZ, 0xc0, !PT ;  /* 0xffff00000f157812 */ /* 0x000fe200078ec0ff */
[-C--:B------:R-:W-:Y:S01]  /*d730*/  FFMA.FTZ R29, R0, R6.reuse, -R19 ;  /* 0x00000006001d7223 */ /* 0x080fe20000010813 */
[----:B------:R-:W-:Y:S01]  /*d740*/  SHF.L.U32 R0, R32, 0x10, RZ ;  /* 0x0000001020007819 */ /* 0x000fe200000006ff */
[-C--:B------:R-:W-:Y:S01]  /*d750*/  FMUL.FTZ R19, R4, R5.reuse ;  /* 0x0000000504137220 */ /* 0x080fe20000410000 */
[----:B------:R-:W-:Y:S01]  /*d760*/  LOP3.LUT R15, R9, 0xffff0000, RZ, 0xc0, !PT ;  /* 0xffff0000090f7812 */ /* 0x000fe200078ec0ff */
[----:B------:R-:W-:Y:S01]  /*d770*/  FFMA.FTZ R28, R2, R6, R18 ;  /* 0x00000006021c7223 */ /* 0x000fe20000010012 */
[----:B------:R-:W-:Y:S01]  /*d780*/  SHF.L.U32 R9, R10, 0x10, RZ ;  /* 0x000000100a097819 */ /* 0x000fe200000006ff */
[----:B------:R-:W-:Y:S01]  /*d790*/  IMAD.U32 R2, R49, 0x10000, RZ ;  /* 0x0001000031027824 */ /* 0x000fe200078e00ff */
[----:B------:R-:W-:Y:S01]  /*d7a0*/  SHF.L.U32 R6, R31, 0x10, RZ ;  /* 0x000000101f067819 */ /* 0x000fe200000006ff */
[C---:B------:R-:W-:Y:S01]  /*d7b0*/  FMUL.FTZ R18, R3.reuse, R5 ;  /* 0x0000000503127220 */ /* 0x040fe20000410000 */
[----:B------:R-:W-:Y:S01]  /*d7c0*/  SHF.L.U32 R17, R14, 0x10, RZ ;  /* 0x000000100e117819 */ /* 0x000fe200000006ff */
[----:B------:R-:W-:Y:S01]  /*d7d0*/  FFMA.FTZ R27, R3, R12, -R19 ;  /* 0x0000000c031b7223 */ /* 0x000fe20000010813 */
[----:B------:R-:W-:Y:S01]  /*d7e0*/  LOP3.LUT R10, R10, 0xffff0000, RZ, 0xc0, !PT ;  /* 0xffff00000a0a7812 */ /* 0x000fe200078ec0ff */
[-C--:B------:R-:W-:Y:S01]  /*d7f0*/  FMUL.FTZ R5, R0, R8.reuse ;  /* 0x0000000800057220 */ /* 0x080fe20000410000 */
[----:B------:R-:W-:Y:S01]  /*d800*/  LOP3.LUT R22, R13, 0xffff0000, RZ, 0xc0, !PT ;  /* 0xffff00000d167812 */ /* 0x000fe200078ec0ff */
[----:B------:R-:W-:Y:S01]  /*d810*/  FMUL.FTZ R3, R2, R8 ;  /* 0x0000000802037220 */ /* 0x000fe20000410000 */
[----:B------:R-:W-:Y:S01]  /*d820*/  LOP3.LUT R14, R14, 0xffff0000, RZ, 0xc0, !PT ;  /* 0xffff00000e0e7812 */ /* 0x000fe200078ec0ff */
[----:B------:R-:W-:-:S02]  /*d830*/  FFMA.FTZ R26, R4, R12, R18 ;  /* 0x0000000c041a7223 */ /* 0x000fc40000010012 */
[-C--:B------:R-:W-:Y:S01]  /*d840*/  FFMA.FTZ R25, R2, R16.reuse, -R5 ;  /* 0x0000001002197223 */ /* 0x080fe20000010805 */
[----:B------:R-:W-:Y:S01]  /*d850*/  SHF.L.U32 R5, R33, 0x10, RZ ;  /* 0x0000001021057819 */ /* 0x000fe200000006ff */
[----:B------:R-:W-:Y:S01]  /*d860*/  FFMA.FTZ R24, R0, R16, R3 ;  /* 0x0000001000187223 */ /* 0x000fe20000010003 */
[----:B------:R-:W-:Y:S01]  /*d870*/  LOP3.LUT R0, R31, 0xffff0000, RZ, 0xc0, !PT ;  /* 0xffff00001f007812 */ /* 0x000fe200078ec0ff */
[C---:B------:R-:W-:Y:S01]  /*d880*/  IMAD.U32 R2, R50.reuse, 0x10000, RZ ;  /* 0x0001000032027824 */ /* 0x040fe200078e00ff */
[----:B------:R-:W-:Y:S01]  /*d890*/  LOP3.LUT R3, R50, 0xffff0000, RZ, 0xc0, !PT ;  /* 0xffff000032037812 */ /* 0x000fe200078ec0ff */
[-C--:B------:R-:W-:Y:S02]  /*d8a0*/  FMUL.FTZ R4, R6, R9.reuse ;  /* 0x0000000906047220 */ /* 0x080fe40000410000 */
[C---:B------:R-:W-:Y:S01]  /*d8b0*/  IMAD.U32 R13, R11.reuse, 0x10000, RZ ;  /* 0x000100000b0d7824 */ /* 0x040fe200078e00ff */
[----:B------:R-:W-:Y:S01]  /*d8c0*/  LOP3.LUT R11, R11, 0xffff0000, RZ, 0xc0, !PT ;  /* 0xffff00000b0b7812 */ /* 0x000fe200078ec0ff */
[----:B------:R-:W-:-:S02]  /*d8d0*/  FMUL.FTZ R9, R2, R9 ;  /* 0x0000000902097220 */ /* 0x000fc40000410000 */
[----:B------:R-:W-:Y:S01]  /*d8e0*/  FFMA.FTZ R19, R2, R17, -R4 ;  /* 0x0000001102137223 */ /* 0x000fe20000010804 */
[----:B------:R-:W-:Y:S01]  /*d8f0*/  SHF.L.U32 R2, R45, 0x10, RZ ;  /* 0x000000102d027819 */ /* 0x000fe200000006ff */
[-C--:B------:R-:W-:Y:S02]  /*d900*/  FMUL.FTZ R8, R0, R10.reuse ;  /* 0x0000000a00087220 */ /* 0x080fe40000410000 */
        /* <DEDUP_REMOVED lines=19> */
[-C--:B------:R-:W-:Y:S02]  /*da40*/  FFMA.FTZ R4, R4, R22.reuse, -R9 ;  /* 0x0000001604047223 */ /* 0x080fe40000010809 */
[----:B------:R-:W-:Y:S02]  /*da50*/  FFMA.FTZ R3, R3, R21, -R6 ;  /* 0x0000001503037223 */ /* 0x000fe40000010806 */
        /* <DEDUP_REMOVED lines=9> */
.L_x_292:
[----:B------:R-:W-:Y:S05]  /*daf0*/  BSYNC B0 ;  /* 0x0000000000007941 */ /* 0x000fea0003800000 */
.L_x_291:
[----:B------:R-:W-:Y:S01]  /*db00*/  IADD3 R0, R104, 0x10, RZ ;  /* 0x0000001068007810 */ /* 0x000fe20007ffe0ff */
[----:B------:R-:W-:Y:S03]  /*db10*/  BSSY B0, `(.L_x_293) ;  /* 0x000005c000007945 */ /* 0x000fe60003800000 */
[----:B------:R-:W-:-:S13]  /*db20*/  ISETP.GE.AND P0, PT, R0, c[0x0][0x27c], PT ;  /* 0x00009f0000007a0c */ /* 0x000fda0003f06270 */
[----:B------:R-:W-:Y:S05]  /*db30*/  @P0 BRA `(.L_x_294) ;  /* 0x0000059000000947 */ /* 0x000fea0003800000 */
[----:B------:R-:W4:Y:S04]  /*db40*/  LDL R2, [R1] ;  /* 0x0000000001027983 */ /* 0x000f280000100800 */
[----:B--2---:R-:W2:Y:S01]  /*db50*/  LDL R30, [R1+0xf0] ;  /* 0x0000f000011e7983 */ /* 0x004ea20000100800 */
[----:B------:R-:W-:Y:S02]  /*db60*/  MOV R0, c[0x0][0x27c] ;  /* 0x00009f0000007a02 */ /* 0x000fe40000000f00 */
[----:B------:R-:W-:Y:S02]  /*db70*/  LOP3.LUT R4, R34, 0xffff0000, RZ, 0xc0, !PT ;  /* 0xffff000022047812 */ /* 0x000fe400078ec0ff */
[----:B----4-:R-:W-:-:S04]  /*db80*/  LEA.HI R0, R0, R2, RZ, 0x1d ;  /* 0x0000000200007211 */ /* 0x010fc800078fe8ff */
        /* <DEDUP_REMOVED lines=12> */
[----:B------:R-:W4:Y:S01]  /*dc50*/  LDS.128 R8, [R23+0x6080] ;  /* 0x0060800017087984 */ /* 0x000f220000000c00 */
        /* <DEDUP_REMOVED lines=8> */
[C---:B----4-:R-:W-:Y:S01]  /*dce0*/  SHF.L.U32 R3, R8.reuse, 0x10, RZ ;  /* 0x0000001008037819 */ /* 0x050fe200000006ff */
[----:B------:R-:W-:Y:S01]  /*dcf0*/  IMAD.U32 R13, R11, 0x10000, RZ ;  /* 0x000100000b0d7824 */ /* 0x000fe200078e00ff */
[----:B------:R-:W-:Y:S01]  /*dd00*/  LOP3.LUT R5, R8, 0xffff0000, RZ, 0xc0, !PT ;  /* 0xffff000008057812 */ /* 0x000fe200078ec0ff */
[C---:B------:R-:W-:Y:S01]  /*dd10*/  IMAD.U32 R8, R9.reuse, 0x10000, RZ ;  /* 0x0001000009087824 */ /* 0x040fe200078e00ff */
[----:B------:R-:W-:Y:S01]  /*dd20*/  LOP3.LUT R15, R9, 0xffff0000, RZ, 0xc0, !PT ;  /* 0xffff0000090f7812 */ /* 0x000fe200078ec0ff */
[-C--:B------:R-:W-:Y:S01]  /*dd30*/  FMUL.FTZ R19, R2, R3.reuse ;  /* 0x0000000302137220 */ /* 0x080fe20000410000 */
[----:B------:R-:W-:Y:S01]  /*dd40*/  SHF.L.U32 R9, R10, 0x10, RZ ;  /* 0x000000100a097819 */ /* 0x000fe200000006ff */
[----:B------:R-:W-:Y:S01]  /*dd50*/  FMUL.FTZ R18, R0, R3 ;  /* 0x0000000300127220 */ /* 0x000fe20000410000 */
        /* <DEDUP_REMOVED lines=8> */
[----:B------:R-:W-:Y:S01]  /*dde0*/  LOP3.LUT R11, R11, 0xffff0000, RZ, 0xc0, !PT ;  /* 0xffff00000b0b7812 */ /* 0x000fe200078ec0ff */
[----:B------:R-:W-:-:S02]  /*ddf0*/  FMUL.FTZ R18, R3, R5 ;  /* 0x0000000503127220 */ /* 0x000fc40000410000 */
[----:B------:R-:W-:Y:S02]  /*de00*/  FFMA.FTZ R27, R3, R12, -R19 ;  /* 0x0000000c031b7223 */ /* 0x000fe40000010813 */
[-C--:B------:R-:W-:Y:S02]  /*de10*/  FMUL.FTZ R5, R0, R8.reuse ;  /* 0x0000000800057220 */ /* 0x080fe40000410000 */
[----:B------:R-:W-:Y:S02]  /*de20*/  FMUL.FTZ R3, R2, R8 ;  /* 0x0000000802037220 */ /* 0x000fe40000410000 */
[----:B------:R-:W-:Y:S02]  /*de30*/  FFMA.FTZ R26, R4, R12, R18 ;  /* 0x0000000c041a7223 */ /* 0x000fe40000010012 */
[-C--:B------:R-:W-:Y:S01]  /*de40*/  FFMA.FTZ R25, R2, R16.reuse, -R5 ;  /* 0x0000001002197223 */ /* 0x080fe20000010805 */
[----:B------:R-:W-:Y:S01]  /*de50*/  SHF.L.U32 R5, R37, 0x10, RZ ;  /* 0x0000001025057819 */ /* 0x000fe200000006ff */
[----:B------:R-:W-:Y:S01]  /*de60*/  FFMA.FTZ R24, R0, R16, R3 ;  /* 0x0000001000187223 */ /* 0x000fe20000010003 */
[----:B------:R-:W-:Y:S01]  /*de70*/  LOP3.LUT R0, R35, 0xffff0000, RZ, 0xc0, !PT ;  /* 0xffff000023007812 */ /* 0x000fe200078ec0ff */
[C---:B------:R-:W-:Y:S01]  /*de80*/  IMAD.U32 R2, R42.reuse, 0x10000, RZ ;  /* 0x000100002a027824 */ /* 0x040fe200078e00ff */
[----:B------:R-:W-:Y:S01]  /*de90*/  LOP3.LUT R3, R42, 0xffff0000, RZ, 0xc0, !PT ;  /* 0xffff00002a037812 */ /* 0x000fe200078ec0ff */
[----:B------:R-:W-:-:S02]  /*dea0*/  FMUL.FTZ R4, R6, R9 ;  /* 0x0000000906047220 */ /* 0x000fc40000410000 */
[C---:B------:R-:W-:Y:S02]  /*deb0*/  FMUL.FTZ R9, R2.reuse, R9 ;  /* 0x0000000902097220 */ /* 0x040fe40000410000 */
[----:B------:R-:W-:Y:S01]  /*dec0*/  FFMA.FTZ R19, R2, R17, -R4 ;  /* 0x0000001102137223 */ /* 0x000fe20000010804 */
[----:B------:R-:W-:Y:S01]  /*ded0*/  SHF.L.U32 R2, R43, 0x10, RZ ;  /* 0x000000102b027819 */ /* 0x000fe200000006ff */
[-C--:B------:R-:W-:Y:S02]  /*dee0*/  FMUL.FTZ R8, R0, R10.reuse ;  /* 0x0000000a00087220 */ /* 0x080fe40000410000 */
[----:B------:R-:W-:Y:S02]  /*def0*/  FMUL.FTZ R10, R3, R10 ;  /* 0x0000000a030a7220 */ /* 0x000fe40000410000 */
[----:B------:R-:W-:Y:S02]  /*df00*/  FMUL.FTZ R4, R5, R13 ;  /* 0x0000000d05047220 */ /* 0x000fe40000410000 */
[----:B------:R-:W-:-:S02]  /*df10*/  FFMA.FTZ R18, R6, R17, R9 ;  /* 0x0000001106127223 */ /* 0x000fc40000010009 */
[----:B------:R-:W-:Y:S01]  /*df20*/  FFMA.FTZ R10, R0, R14, R10 ;  /* 0x0000000e000a7223 */ /* 0x000fe2000001000a */
[----:B------:R-:W-:Y:S01]  /*df30*/  LOP3.LUT R0, R37, 0xffff0000, RZ, 0xc0, !PT ;  /* 0xffff000025007812 */ /* 0x000fe200078ec0ff */
[C---:B------:R-:W-:Y:S02]  /*df40*/  FMUL.FTZ R6, R2.reuse, R13 ;  /* 0x0000000d02067220 */ /* 0x040fe40000410000 */
        /* <DEDUP_REMOVED lines=24> */
.L_x_294:
[----:B------:R-:W-:Y:S05]  /*e0d0*/  BSYNC B0 ;  /* 0x0000000000007941 */ /* 0x000fea0003800000 */
.L_x_293:
        /* <DEDUP_REMOVED lines=91> */
.L_x_272:
[----:B------:R-:W-:Y:S05]  /*e690*/  BSYNC B2 ;  /* 0x0000000000027941 */ /* 0x000fea0003800000 */
.L_x_256:
[----:B--2---:R-:W-:Y:S01]  /*e6a0*/  IMAD R0, R57, c[0x0][0x208], RZ ;  /* 0x0000820039007a24 */ /* 0x004fe200078e02ff */
[----:B------:R-:W-:-:S04]  /*e6b0*/  DEPBAR.LE SB0, 0x0 ;  /* 0x000080000000791a */ /* 0x000fc80000000000 */
[C---:B------:R-:W-:Y:S01]  /*e6c0*/  IMAD.WIDE.U32 R2, R227.reuse, c[0x0][0x208], RZ ;  /* 0x00008200e3027a25 */ /* 0x040fe200078e00ff */
[----:B------:R-:W-:Y:S01]  /*e6d0*/  BAR.SYNC.DEFER_BLOCKING 0x0 ;  /* 0x0000000000007b1d */ /* 0x000fe20000010000 */
[----:B------:R-:W-:Y:S02]  /*e6e0*/  ISETP.GE.AND P6, PT, R228, c[0x0][0x1d4], PT ;  /* 0x00007500e4007a0c */ /* 0x000fe40003fc6270 */
[----:B------:R-:W-:Y:S01]  /*e6f0*/  IMAD R0, R227, c[0x0][0x20c], R0 ;  /* 0x00008300e3007a24 */ /* 0x000fe200078e0200 */
[----:B------:R-:W-:Y:S01]  /*e700*/  ISETP.GE.AND P2, PT, R238, c[0x0][0x1d4], PT ;  /* 0x00007500ee007a0c */ /* 0x000fe20003f46270 */
[----:B-1----:R-:W-:Y:S01]  /*e710*/  IMAD.WIDE.U32 R8, R56, c[0x0][0x210], RZ ;  /* 0x0000840038087a25 */ /* 0x002fe200078e00ff */
[----:B------:R-:W-:Y:S03]  /*e720*/  BSSY B0, `(.L_x_295) ;  /* 0x000003f000007945 */ /* 0x000fe60003800000 */
[----:B------:R-:W-:Y:S01]  /*e730*/  IMAD.IADD R3, R3, 0x1, R0 ;  /* 0x0000000103037824 */ /* 0x000fe200078e0200 */
[----:B------:R-:W-:Y:S01]  /*e740*/  STL.64 [R1+0x18], R8 ;  /* 0x0000180801007387 */ /* 0x000fe20000100a00 */
[----:B------:R-:W-:-:S02]  /*e750*/  IMAD R0, R58, c[0x0][0x218], RZ ;  /* 0x000086003a007a24 */ /* 0x000fc400078e02ff */
[----:B------:R-:W-:-:S04]  /*e760*/  IMAD.WIDE.U32 R2, R218, c[0x0][0x218], R2 ;  /* 0x00008600da027a25 */ /* 0x000fc800078e0002 */
[----:B------:R-:W-:Y:S01]  /*e770*/  IMAD R4, R218, c[0x0][0x21c], R0 ;  /* 0x00008700da047a24 */ /* 0x000fe200078e0200 */
[----:B------:R-:W-:Y:S01]  /*e780*/  IADD3 R0, P0, R2, R8, RZ ;  /* 0x0000000802007210 */ /* 0x000fe20007f1e0ff */
[----:B------:R-:W-:Y:S02]  /*e790*/  IMAD R5, R56, c[0x0][0x214], R9 ;  /* 0x0000850038057a24 */ /* 0x000fe400078e0209 */
[----:B------:R-:W-:-:S03]  /*e7a0*/  IMAD.SHL.U32 R207, R248, 0x2, RZ ;  /* 0x00000002f8cf7824 */ /* 0x000fc600078e00ff */
[----:B------:R-:W-:Y:S01]  /*e7b0*/  IADD3.X R2, R5, R3, R4, P0, !PT ;  /* 0x0000000305027210 */ /* 0x000fe200007fe404 */
[----:B------:R-:W-:Y:S01]  /*e7c0*/  IMAD.IADD R4, R140, 0x1, -R247 ;  /* 0x000000018c047824 */ /* 0x000fe200078e0af7 */
[C---:B------:R-:W-:Y:S01]  /*e7d0*/  LEA R6, P0, R0.reuse, c[0x0][0x1f8], 0x1 ;  /* 0x00007e0000067a11 */ /* 0x040fe200078008ff */
[----:B------:R1:W-:Y:S03]  /*e7e0*/  STL [R1+0x20], R5 ;  /* 0x0000200501007387 */ /* 0x0003e60000100800 */
[----:B------:R-:W-:Y:S01]  /*e7f0*/  LEA.HI.X R3, R0, c[0x0][0x1fc], R2, 0x1, P0 ;  /* 0x00007f0000037a11 */ /* 0x000fe200000f0c02 */
[----:B------:R-:W-:Y:S01]  /*e800*/  LDSM.16.M88.4 R16, [R196] ;  /* 0x00000000c410783b */ /* 0x000fe20000000200 */
[----:B------:R-:W-:-:S03]  /*e810*/  ISETP.LT.OR P1, PT, R4, 0x1, P6 ;  /* 0x000000010400780c */ /* 0x000fc60003721670 */
[----:B------:R-:W2:Y:S04]  /*e820*/  SHFL.IDX PT, R0, R6, RZ, 0x1c1f ;  /* 0x001c1fff06007589 */ /* 0x000ea800000e0000 */
[----:B------:R-:W4:Y:S04]  /*e830*/  SHFL.IDX PT, R2, R3, RZ, 0x1c1f ;  /* 0x001c1fff03027589 */ /* 0x000f2800000e0000 */
[----:B------:R3:W3:Y:S04]  /*e840*/  LDSM.16.M88.4 R12, [R196+0x1000] ;  /* 0x00100000c40c783b */ /* 0x0006e80000000200 */
[----:B------:R3:W3:Y:S04]  /*e850*/  LDSM.16.M88.4 R24, [R169] ;  /* 0x00000000a918783b */ /* 0x0006e80000000200 */
[----:B------:R3:W3:Y:S04]  /*e860*/  LDSM.16.M88.4 R28, [R169+0x400] ;  /* 0x00040000a91c783b */ /* 0x0006e80000000200 */
[----:B-1----:R-:W1:Y:S01]  /*e870*/  S2R R5, SR_TID.X ;  /* 0x0000000000057919 */ /* 0x002e620000002100 */
[----:B--2---:R-:W-:-:S03]  /*e880*/  LEA R22, P0, R228, R0, 0x1 ;  /* 0x00000000e4167211 */ /* 0x004fc600078008ff */
[----:B------:R2:W1:Y:S01]  /*e890*/  LDSM.16.M88.4 R44, [R169+0x800] ;  /* 0x00080000a92c783b */ /* 0x0004620000000200 */
[----:B----4-:R-:W-:-:S03]  /*e8a0*/  LEA.HI.X R23, R228, R2, R229, 0x1, P0 ;  /* 0x00000002e4177211 */ /* 0x010fc600000f0ce5 */
[----:B------:R2:W4:Y:S01]  /*e8b0*/  LDSM.16.M88.4 R40, [R197] ;  /* 0x00000000c528783b */ /* 0x0005220000000200 */
[----:B------:R-:W-:-:S03]  /*e8c0*/  LEA R20, P0, R238, R0, 0x1 ;  /* 0x00000000ee147211 */ /* 0x000fc600078008ff */
[----:B------:R2:W1:Y:S01]  /*e8d0*/  LDSM.16.M88.4 R8, [R197+0x1000] ;  /* 0x00100000c508783b */ /* 0x0004620000000200 */
[----:B------:R-:W-:Y:S02]  /*e8e0*/  LEA.HI.X R21, R238, R2, R250, 0x1, P0 ;  /* 0x00000002ee157211 */ /* 0x000fe400000f0cfa */
[----:B------:R-:W-:Y:S01]  /*e8f0*/  ISETP.LT.OR P0, PT, R4, 0x1, P2 ;  /* 0x000000010400780c */ /* 0x000fe20001701670 */
[----:B------:R2:W1:Y:S04]  /*e900*/  LDSM.16.M88.4 R48, [R198] ;  /* 0x00000000c630783b */ /* 0x0004680000000200 */
[----:B------:R2:W1:Y:S04]  /*e910*/  LDSM.16.M88.4 R80, [R206] ;  /* 0x00000000ce50783b */ /* 0x0004680000000200 */
[----:B------:R2:W1:Y:S04]  /*e920*/  LDSM.16.M88.4 R96, [R205] ;  /* 0x00000000cd60783b */ /* 0x0004680000000200 */
[----:B------:R-:W-:Y:S01]  /*e930*/  @!PT LDS RZ, [RZ] ;  /* 0x00000000fffff984 */ /* 0x000fe20000000800 */
[----:B------:R-:W-:Y:S01]  /*e940*/  @!PT LDS RZ, [RZ] ;  /* 0x00000000fffff984 */ /* 0x000fe20000000800 */
[----:B------:R-:W-:Y:S01]  /*e950*/  @!PT LDS RZ, [RZ] ;  /* 0x00000000fffff984 */ /* 0x000fe20000000800 */
[----:B------:R2:W-:Y:S01]  /*e960*/  LDGSTS.E.BYPASS.LTC128B.128 [R207+0x1880], [R22.64], !P1 ;  /* 0x0188000016cf7fae */ /* 0x0005e2000c901d48 */
[----:B------:R-:W-:-:S03]  /*e970*/  ISETP.GE.AND P1, PT, R230, c[0x0][0x1d4], PT ;  /* 0x00007500e6007a0c */ /* 0x000fc60003f26270 */
[----:B------:R2:W-:Y:S02]  /*e980*/  LDGSTS.E.BYPASS.LTC128B.128 [R207+0x2480], [R20.64], !P0 ;  /* 0x0248000014cf7fae */ /* 0x0005e4000c101d48 */
        /* <DEDUP_REMOVED lines=8> */
[----:B------:R1:W4:Y:S02]  /*ea10*/  SHFL.IDX PT, R0, R6, 0x1, 0x1c1f ;  /* 0x003c1f0006007f89 */ /* 0x00032400000e0000 */
.L_x_396:
[----:B----4-:R-:W-:Y:S02]  /*ea20*/  LEA R2, P0, R228, R0, 0x1 ;  /* 0x00000000e4027211 */ /* 0x010fe400078008ff */
[----:B------:R-:W-:Y:S02]  /*ea30*/  ISETP.LT.OR P2, PT, R4, 0x21, P2 ;  /* 0x000000210400780c */ /* 0x000fe40001741670 */
[----:B-1-3--:R-:W-:Y:S02]  /*ea40*/  LEA.HI.X R3, R228, R5, R229, 0x1, P0 ;  /* 0x00000005e4037211 */ /* 0x00afe400000f0ce5 */
[----:B------:R-:W-:-:S02]  /*ea50*/  ISETP.LT.OR P0, PT, R4, 0x21, P6 ;  /* 0x000000210400780c */ /* 0x000fc40003701670 */
[----:B------:R-:W-:-:S11]  /*ea60*/  ISETP.LT.OR P1, PT, R4, 0x21, P1 ;  /* 0x000000210400780c */ /* 0x000fd60000f21670 */
[----:B------:R-:W-:Y:S01]  /*ea70*/  @!PT LDS RZ, [RZ] ;  /* 0x00000000fffff984 */ /* 0x000fe20000000800 */
[----:B------:R-:W-:Y:S01]  /*ea80*/  @!PT LDS RZ, [RZ] ;  /* 0x00000000fffff984 */ /* 0x000fe20000000800 */
[----:B------:R-:W-:Y:S01]  /*ea90*/  @!PT LDS RZ, [RZ] ;  /* 0x00000000fffff984 */ /* 0x000fe20000000800 */
[----:B------:R1:W-:Y:S01]  /*eaa0*/  LDGSTS.E.BYPASS.LTC128B.128 [R207+0x2080], [R2.64], !P0 ;  /* 0x0208000002cf7fae */ /* 0x0003e2000c101d48 */
[----:B--2---:R-:W-:-:S04]  /*eab0*/  LEA R20, P0, R238, R0, 0x1 ;  /* 0x00000000ee147211 */ /* 0x004fc800078008ff */
[----:B------:R-:W-:-:S05]  /*eac0*/  LEA.HI.X R21, R238, R5, R250, 0x1, P0 ;  /* 0x00000005ee157211 */ /* 0x000fca00000f0cfa */
[----:B------:R2:W-:Y:S01]  /*ead0*/  LDGSTS.E.BYPASS.LTC128B.128 [R207+0x2c80], [R20.64], !P2 ;  /* 0x02c8000014cf7fae */ /* 0x0005e2000d101d48 */
[----:B-1----:R-:W-:-:S04]  /*eae0*/  LEA R2, P0, R230, R0, 0x1 ;  /* 0x00000000e6027211 */ /* 0x002fc800078008ff */
[----:B------:R-:W-:-:S05]  /*eaf0*/  LEA.HI.X R3, R230, R5, R249, 0x1, P0 ;  /* 0x00000005e6037211 */ /* 0x000fca00000f0cf9 */
[----:B------:R2:W-:Y:S04]  /*eb00*/  LDGSTS.E.BYPASS.LTC128B.128 [R207+0x3880], [R2.64], !P1 ;  /* 0x0388000002cf7fae */ /* 0x0005e8000c901d48 */
.L_x_296:
[----:B---34-:R-:W-:Y:S05]  /*eb10*/  BSYNC B0 ;  /* 0x0000000000007941 */ /* 0x018fea0003800000 */
.L_x_295:
[----:B------:R-:W0:Y:S01]  /*eb20*/  LDGDEPBAR ;  /* 0x00000000000079af */ /* 0x000e220000000000 */
[----:B------:R-:W-:Y:S01]  /*eb30*/  WARPSYNC 0xffffffff ;  /* 0xffffffff00007948 */ /* 0x000fe20003800000 */
[-C--:B--2---:R-:W-:Y:S01]  /*eb40*/  HMMA.16816.F32.BF16 R20, R16, R24.reuse, RZ ;  /* 0x000000181014723c */ /* 0x084fe200000418ff */
[----:B------:R-:W-:Y:S01]  /*eb50*/  ISETP.GT.AND P0, PT, R143, R251, PT ;  /* 0x000000fb8f00720c */ /* 0x000fe20003f04270 */
[----:B-----5:R-:W-:Y:S01]  /*eb60*/  LDSM.16.M88.4 R60, [R169+0xc00] ;  /* 0x000c0000a93c783b */ /* 0x020fe20000000200 */
[----:B------:R-:W-:Y:S03]  /*eb70*/  BSSY B1, `(.L_x_298) ;  /* 0x000010f000017945 */ /* 0x000fe60003800000 */
[----:B------:R-:W1:Y:S02]  /*eb80*/  LDSM.16.M88.4 R36, [R196+0x2000] ;  /* 0x00200000c424783b */ /* 0x000e640000000200 */
[C---:B------:R-:W-:Y:S02]  /*eb90*/  HMMA.16816.F32.BF16 R56, R12.reuse, R24, RZ ;  /* 0x000000180c38723c */ /* 0x040fe400000418ff */
[----:B------:R-:W2:Y:S04]  /*eba0*/  LDSM.16.M88.4 R32, [R196+0x3000] ;  /* 0x00300000c420783b */ /* 0x000ea80000000200 */
[----:B------:R-:W-:Y:S02]  /*ebb0*/  LDSM.16.M88.4 R52, [R204] ;  /* 0x00000000cc34783b */ /* 0x000fe40000000200 */
[C---:B------:R-:W-:Y:S08]  /*ebc0*/  HMMA.16816.F32.BF16 R88, R12.reuse, R28, RZ ;  /* 0x0000001c0c58723c */ /* 0x040ff000000418ff */
[C---:B------:R-:W-:Y:S08]  /*ebd0*/  HMMA.16816.F32.BF16 R72, R12.reuse, R44, RZ ;  /* 0x0000002c0c48723c */ /* 0x040ff000000418ff */
[C---:B------:R-:W-:Y:S08]  /*ebe0*/  HMMA.16816.F32.BF16 R92, R12.reuse, R26, RZ ;  /* 0x0000001a0c5c723c */ /* 0x040ff000000418ff */
[C---:B------:R-:W-:Y:S08]  /*ebf0*/  HMMA.16816.F32.BF16 R84, R12.reuse, R30, RZ ;  /* 0x0000001e0c54723c */ /* 0x040ff000000418ff */
[----:B------:R-:W-:Y:S08]  /*ec00*/  HMMA.16816.F32.BF16 R68, R12, R46, RZ ;  /* 0x0000002e0c44723c */ /* 0x000ff000000418ff */
[----:B------:R-:W-:Y:S01]  /*ec10*/  HMMA.16816.F32.BF16 R12, R40, R48, R20 ;  /* 0x00000030280c723c */ /* 0x000fe20000041814 */
[----:B------:R-:W-:Y:S07]  /*ec20*/  LDSM.16.M88.4 R20, [R196+0x4000] ;  /* 0x00400000c414783b */ /* 0x000fee0000000200 */
[C---:B------:R-:W-:Y:S08]  /*ec30*/  HMMA.16816.F32.BF16 R64, R16.reuse, R28, RZ ;  /* 0x0000001c1040723c */ /* 0x040ff000000418ff */
[----:B------:R-:W-:Y:S01]  /*ec40*/  HMMA.16816.F32.BF16 R116, R16, R30, RZ ;  /* 0x0000001e1074723c */ /* 0x000fe200000418ff */
[----:B------:R-:W3:Y:S07]  /*ec50*/  LDSM.16.M88.4 R28, [R197+0x2000] ;  /* 0x00200000c51c783b */ /* 0x000eee0000000200 */
[----:B------:R-:W-:Y:S08]  /*ec60*/  HMMA.16816.F32.BF16 R56, R8, R48, R56 ;  /* 0x000000300838723c */ /* 0x000ff00000041838 */
[----:B------:R-:W-:Y:S01]  /*ec70*/  HMMA.16816.F32.BF16 R76, R16, R26, RZ ;  /* 0x0000001a104c723c */ /* 0x000fe200000418ff */
[----:B------:R-:W4:Y:S07]  /*ec80*/  LDSM.16.M88.4 R24, [R197+0x3000] ;  /* 0x00300000c518783b */ /* 0x000f2e0000000200 */
[C---:B------:R-:W-:Y:S08]  /*ec90*/  HMMA.16816.F32.BF16 R124, R8.reuse, R80, R88 ;  /* 0x00000050087c723c */ /* 0x040ff00000041858 */
[C---:B------:R-:W-:Y:S08]  /*eca0*/  HMMA.16816.F32.BF16 R132, R8.reuse, R96, R72 ;  /* 0x000000600884723c */ /* 0x040ff00000041848 */
[C---:B------:R-:W-:Y:S08]  /*ecb0*/  HMMA.16816.F32.BF16 R92, R8.reuse, R50, R92 ;  /* 0x00000032085c723c */ /* 0x040ff0000004185c */
[C---:B------:R-:W-:Y:S08]  /*ecc0*/  HMMA.16816.F32.BF16 R128, R8.reuse, R82, R84 ;  /* 0x000000520880723c */ /* 0x040ff00000041854 */
[----:B------:R-:W-:Y:S08]  /*ecd0*/  HMMA.16816.F32.BF16 R136, R8, R98, R68 ;  /* 0x000000620888723c */ /* 0x000ff00000041844 */
[----:B-1----:R-:W-:Y:S01]  /*ece0*/  HMMA.16816.F32.BF16 R8, R36, R60, R12 ;  /* 0x0000003c2408723c */ /* 0x002fe2000004180c */
[----:B------:R-:W-:Y:S07]  /*ecf0*/  LDSM.16.M88.4 R12, [R197+0x4000] ;  /* 0x00400000c50c783b */ /* 0x000fee0000000200 */
[C---:B------:R-:W-:Y:S08]  /*ed00*/  HMMA.16816.F32.BF16 R100, R16.reuse, R44, RZ ;  /* 0x0000002c1064723c */ /* 0x040ff000000418ff */
[----:B------:R-:W-:Y:S01]  /*ed10*/  HMMA.16816.F32.BF16 R120, R16, R46, RZ ;  /* 0x0000002e1078723c */ /* 0x000fe200000418ff */
[----:B------:R-:W1:Y:S04]  /*ed20*/  LDSM.16.M88.4 R44, [R169+0x1800] ;  /* 0x00180000a92c783b */ /* 0x000e680000000200 */
[----:B------:R-:W1:Y:S03]  /*ed30*/  LDSM.16.M88.4 R16, [R196+0x5000] ;  /* 0x00500000c410783b */ /* 0x000e660000000200 */
[----:B--2---:R-:W-:Y:S08]  /*ed40*/  HMMA.16816.F32.BF16 R56, R32, R60, R56 ;  /* 0x0000003c2038723c */ /* 0x004ff00000041838 */
[----:B------:R-:W-:Y:S01]  /*ed50*/  HMMA.16816.F32.BF16 R76, R40, R50, R76 ;  /* 0x00000032284c723c */ /* 0x000fe2000004184c */
[----:B------:R-:W2:Y:S07]  /*ed60*/  LDSM.16.M88.4 R48, [R201] ;  /* 0x00000000c930783b */ /* 0x000eae0000000200 */
[----:B---3--:R-:W-:Y:S01]  /*ed70*/  HMMA.16816.F32.BF16 R68, R28, R52, R8 ;  /* 0x000000341c44723c */ /* 0x008fe20000041808 */
[----:B------:R-:W-:Y:S07]  /*ed80*/  LDSM.16.M88.4 R8, [R197+0x5000] ;  /* 0x00500000c508783b */ /* 0x000fee0000000200 */
[----:B------:R-:W-:Y:S08]  /*ed90*/  HMMA.16816.F32.BF16 R108, R40, R80, R64 ;  /* 0x00000050286c723c */ /* 0x000ff00000041840 */
[----:B----4-:R-:W-:Y:S01]  /*eda0*/  HMMA.16816.F32.BF16 R64, R24, R52, R56 ;  /* 0x000000341840723c */ /* 0x010fe20000041838 */
[----:B------:R-:W3:Y:S07]  /*edb0*/  LDSM.16.M88.4 R56, [R169+0x1000] ;  /* 0x00100000a938783b */ /* 0x000eee0000000200 */
[----:B------:R-:W-:Y:S08]  /*edc0*/  HMMA.16816.F32.BF16 R76, R36, R62, R76 ;  /* 0x0000003e244c723c */ /* 0x000ff0000004184c */
[----:B------:R-:W-:Y:S08]  /*edd0*/  HMMA.16816.F32.BF16 R88, R40, R82, R116 ;  /* 0x000000522858723c */ /* 0x000ff00000041874 */
[----:B------:R-:W-:Y:S01]  /*ede0*/  HMMA.16816.F32.BF16 R80, R32, R62, R92 ;  /* 0x0000003e2050723c */ /* 0x000fe2000004185c */
[----:B------:R-:W4:Y:S07]  /*edf0*/  LDSM.16.M88.4 R60, [R203] ;  /* 0x00000000cb3c783b */ /* 0x000f2e0000000200 */
[-C--:B-1----:R-:W-:Y:S08]  /*ee00*/  HMMA.16816.F32.BF16 R72, R20, R44.reuse, R68 ;  /* 0x0000002c1448723c */ /* 0x082ff00000041844 */
[----:B------:R-:W-:Y:S08]  /*ee10*/  HMMA.16816.F32.BF16 R64, R16, R44, R64 ;  /* 0x0000002c1040723c */ /* 0x000ff00000041840 */
[-C--:B------:R-:W-:Y:S08]  /*ee20*/  HMMA.16816.F32.BF16 R68, R28, R54.reuse, R76 ;  /* 0x000000361c44723c */ /* 0x080ff0000004184c */
[----:B------:R-:W-:Y:S01]  /*ee30*/  HMMA.16816.F32.BF16 R76, R24, R54, R80 ;  /* 0x00000036184c723c */ /* 0x000fe20000041850 */
[----:B------:R-:W1:Y:S07]  /*ee40*/  LDSM.16.M88.4 R52, [R169+0x1c00] ;  /* 0x001c0000a934783b */ /* 0x000e6e0000000200 */
[----:B--2---:R-:W-:Y:S08]  /*ee50*/  HMMA.16816.F32.BF16 R84, R12, R48, R72 ;  /* 0x000000300c54723c */ /* 0x004ff00000041848 */
[----:B---3--:R-:W-:Y:S08]  /*ee60*/  HMMA.16816.F32.BF16 R72, R36, R56, R108 ;  /* 0x000000382448723c */ /* 0x008ff0000004186c */
[C---:B------:R-:W-:Y:S08]  /*ee70*/  HMMA.16816.F32.BF16 R100, R40.reuse, R96, R100 ;  /* 0x000000602864723c */ /* 0x040ff00000041864 */
[----:B------:R-:W-:Y:S01]  /*ee80*/  HMMA.16816.F32.BF16 R120, R40, R98, R120 ;  /* 0x000000622878723c */ /* 0x000fe20000041878 */
[----:B------:R-:W-:-:S04]  /*ee90*/  FMUL.FTZ R0, R84, c[0x0][0x320] ;  /* 0x0000c80054007a20 */ /* 0x000fc80000410000 */
[----:B------:R2:W3:Y:S03]  /*eea0*/  MUFU.TANH R109, R0 ;  /* 0x00000000006d7308 */ /* 0x0004e60000002400 */
[----:B------:R-:W-:Y:S08]  /*eeb0*/  HMMA.16816.F32.BF16 R80, R8, R48, R64 ;  /* 0x000000300850723c */ /* 0x000ff00000041840 */
[----:B------:R-:W-:Y:S01]  /*eec0*/  HMMA.16816.F32.BF16 R40, R32, R56, R124 ;  /* 0x000000382028723c */ /* 0x000fe2000004187c */
[----:B--2---:R-:W-:-:S07]  /*eed0*/  FMUL.FTZ R0, R85, c[0x0][0x320] ;  /* 0x0000c80055007a20 */ /* 0x004fce0000410000 */
[-C--:B------:R-:W-:Y:S01]  /*eee0*/  HMMA.16816.F32.BF16 R64, R20, R46.reuse, R68 ;  /* 0x0000002e1440723c */ /* 0x080fe20000041844 */
[----:B------:R2:W1:Y:S07]  /*eef0*/  MUFU.TANH R108, R0 ;  /* 0x00000000006c7308 */ /* 0x00046e0000002400 */
[----:B------:R-:W-:Y:S08]  /*ef00*/  HMMA.16816.F32.BF16 R68, R16, R46, R76 ;  /* 0x0000002e1044723c */ /* 0x000ff0000004184c */
[----:B----4-:R-:W-:Y:S01]  /*ef10*/  HMMA.16816.F32.BF16 R72, R28, R60, R72 ;  /* 0x0000003c1c48723c */ /* 0x010fe20000041848 */
[----:B--2---:R-:W-:-:S04]  /*ef20*/  FMUL.FTZ R0, R86, c[0x0][0x320] ;  /* 0x0000c80056007a20 */ /* 0x004fc80000410000 */
[----:B------:R2:W4:Y:S03]  /*ef30*/  MUFU.TANH R107, R0 ;  /* 0x00000000006b7308 */ /* 0x0005260000002400 */
[----:B------:R-:W-:Y:S01]  /*ef40*/  HMMA.16816.F32.BF16 R44, R24, R60, R40 ;  /* 0x0000003c182c723c */ /* 0x000fe20000041828 */
[----:B------:R-:W-:Y:S07]  /*ef50*/  LDSM.16.M88.4 R40, [R200] ;  /* 0x00000000c828783b */ /* 0x000fee0000000200 */
[----:B------:R-:W-:Y:S01]  /*ef60*/  HMMA.16816.F32.BF16 R76, R12, R50, R64 ;  /* 0x000000320c4c723c */ /* 0x000fe20000041840 */
[----:B--2---:R-:W-:-:S07]  /*ef70*/  FMUL.FTZ R0, R87, c[0x0][0x320] ;  /* 0x0000c80057007a20 */ /* 0x004fce0000410000 */
[----:B------:R-:W-:Y:S01]  /*ef80*/  HMMA.16816.F32.BF16 R64, R36, R58, R88 ;  /* 0x0000003a2440723c */ /* 0x000fe20000041858 */
[----:B------:R2:W2:Y:S07]  /*ef90*/  MUFU.TANH R106, R0 ;  /* 0x00000000006a7308 */ /* 0x0004ae0000002400 */
[----:B------:R-:W-:Y:S01]  /*efa0*/  HMMA.16816.F32.BF16 R84, R8, R50, R68 ;  /* 0x000000320854723c */ /* 0x000fe20000041844 */
[----:B------:R-:W3:Y:S07]  /*efb0*/  LDSM.16.M88.4 R48, [R169+0x1400] ;  /* 0x00140000a930783b */ /* 0x000eee0000000200 */
[----:B-1----:R-:W-:Y:S01]  /*efc0*/  HMMA.16816.F32.BF16 R68, R20, R52, R72 ;  /* 0x000000341444723c */ /* 0x002fe20000041848 */
[----:B--2---:R-:W-:-:S04]  /*efd0*/  FMUL.FTZ R0, R80, c[0x0][0x320] ;  /* 0x0000c80050007a20 */ /* 0x004fc80000410000 */
[----:B------:R1:W2:Y:S03]  /*efe0*/  MUFU.TANH R99, R0 ;  /* 0x0000000000637308 */ /* 0x0002a60000002400 */
[----:B------:R-:W-:Y:S01]  /*eff0*/  HMMA.16816.F32.BF16 R72, R32, R58, R128 ;  /* 0x0000003a2048723c */ /* 0x000fe20000041880 */
[----:B------:R-:W2:Y:S07]  /*f000*/  LDSM.16.M88.4 R56, [R202] ;  /* 0x00000000ca38783b */ /* 0x000eae0000000200 */
        /* <DEDUP_REMOVED lines=8> */
[----:B---3--:R-:W-:Y:S08]  /*f090*/  HMMA.16816.F32.BF16 R64, R32, R48, R132 ;  /* 0x000000302040723c */ /* 0x008ff00000041884 */
[----:B------:R-:W-:Y:S01]  /*f0a0*/  HMMA.16816.F32.BF16 R72, R16, R54, R72 ;  /* 0x000000361048723c */ /* 0x000fe20000041848 */
[----:B-1----:R-:W-:-:S07]  /*f0b0*/  FMUL.FTZ R0, R83, c[0x0][0x320] ;  /* 0x0000c80053007a20 */ /* 0x002fce0000410000 */
[----:B------:R-:W-:Y:S01]  /*f0c0*/  HMMA.16816.F32.BF16 R80, R8, R40, R44 ;  /* 0x000000280850723c */ /* 0x000fe2000004182c */
[----:B------:R1:W3:Y:S01]  /*f0d0*/  MUFU.TANH R95, R0 ;  /* 0x00000000005f7308 */ /* 0x0002e20000002400 */
[----:B------:R-:W3:Y:S06]  /*f0e0*/  LDSM.16.M88.4 R44, [R169+0x2000] ;  /* 0x00200000a92c783b */ /* 0x000eec0000000200 */
[----:B--2---:R-:W-:Y:S08]  /*f0f0*/  HMMA.16816.F32.BF16 R64, R24, R56, R64 ;  /* 0x000000381840723c */ /* 0x004ff00000041840 */
[----:B------:R-:W-:Y:S01]  /*f100*/  HMMA.16816.F32.BF16 R72, R8, R42, R72 ;  /* 0x0000002a0848723c */ /* 0x000fe20000041848 */
[----:B-1----:R-:W-:-:S04]  /*f110*/  FMUL.FTZ R0, R76, c[0x0][0x320] ;  /* 0x0000c8004c007a20 */ /* 0x002fc80000410000 */
[----:B------:R1:W2:Y:S03]  /*f120*/  MUFU.TANH R96, R0 ;  /* 0x0000000000607308 */ /* 0x0002a60000002400 */
        /* <DEDUP_REMOVED lines=9> */
[----:B-1----:R-:W-:-:S04]  /*f1c0*/  FMUL.FTZ R0, R84, c[0x0][0x320] ;  /* 0x0000c80054007a20 */ /* 0x002fc80000410000 */
[----:B------:R1:W1:Y:S11]  /*f1d0*/  MUFU.TANH R91, R0 ;  /* 0x00000000005b7308 */ /* 0x0002760000002400 */
[----:B------:R-:W-:Y:S08]  /*f1e0*/  @!UPT UIADD3 URZ, URZ, URZ, URZ ;  /* 0x0000003f3f3ff290 */ /* 0x000ff0000fffe03f */
[----:B------:R-:W-:Y:S01]  /*f1f0*/  HMMA.16816.F32.BF16 R52, R28, R56, R68 ;  /* 0x000000381c34723c */ /* 0x000fe20000041844 */
[----:B-1----:R-:W-:-:S07]  /*f200*/  FMUL.FTZ R0, R85, c[0x0][0x320] ;  /* 0x0000c80055007a20 */ /* 0x002fce0000410000 */
[----:B------:R-:W-:Y:S01]  /*f210*/  HMMA.16816.F32.BF16 R68, R12, R42, R60 ;  /* 0x0000002a0c44723c */ /* 0x000fe2000004183c */
[----:B------:R1:W1:Y:S07]  /*f220*/  MUFU.TANH R90, R0 ;  /* 0x00000000005a7308 */ /* 0x00026e0000002400 */
[----:B------:R-:W-:Y:S01]  /*f230*/  HMMA.16816.F32.BF16 R60, R36, R50, R120 ;  /* 0x00000032243c723c */ /* 0x000fe20000041878 */
[----:B------:R-:W2:Y:S01]  /*f240*/  LDSM.16.M88.4 R36, [R199] ;  /* 0x00000000c724783b */ /* 0x000ea20000000200 */
[----:B------:R-:W-:-:S06]  /*f250*/  DEPBAR.LE SB0, 0x0 ;  /* 0x000080000000791a */ /* 0x000fcc0000000000 */
[----:B---3--:R-:W-:Y:S01]  /*f260*/  HMMA.16816.F32.BF16 R52, R20, R44, R52 ;  /* 0x0000002c1434723c */ /* 0x008fe20000041834 */
[----:B-1----:R-:W-:-:S04]  /*f270*/  FMUL.FTZ R0, R86, c[0x0][0x320] ;  /* 0x0000c80056007a20 */ /* 0x002fc80000410000 */
[----:B------:R1:W3:Y:S03]  /*f280*/  MUFU.TANH R89, R0 ;  /* 0x0000000000597308 */ /* 0x0002e60000002400 */
[----:B------:R-:W-:Y:S08]  /*f290*/  HMMA.16816.F32.BF16 R40, R16, R44, R64 ;  /* 0x0000002c1028723c */ /* 0x000ff00000041840 */
[----:B------:R-:W-:Y:S01]  /*f2a0*/  HMMA.16816.F32.BF16 R28, R28, R58, R60 ;  /* 0x0000003a1c1c723c */ /* 0x000fe2000004183c */
[----:B-1----:R-:W-:-:S07]  /*f2b0*/  FMUL.FTZ R0, R87, c[0x0][0x320] ;  /* 0x0000c80057007a20 */ /* 0x002fce0000410000 */
[----:B------:R-:W-:Y:S01]  /*f2c0*/  HMMA.16816.F32.BF16 R56, R24, R58, R32 ;  /* 0x0000003a1838723c */ /* 0x000fe20000041820 */
[----:B------:R1:W1:Y:S07]  /*f2d0*/  MUFU.TANH R86, R0 ;  /* 0x0000000000567308 */ /* 0x00026e0000002400 */
[----:B--2---:R-:W-:Y:S08]  /*f2e0*/  HMMA.16816.F32.BF16 R52, R12, R36, R52 ;  /* 0x000000240c34723c */ /* 0x004ff00000041834 */
[----:B------:R-:W-:Y:S01]  /*f2f0*/  HMMA.16816.F32.BF16 R20, R20, R46, R28 ;  /* 0x0000002e1414723c */ /* 0x000fe2000004181c */
[----:B-1----:R-:W-:-:S04]  /*f300*/  FMUL.FTZ R0, R76, c[0x0][0x320] ;  /* 0x0000c8004c007a20 */ /* 0x002fc80000410000 */
[----:B------:R1:W2:Y:S03]  /*f310*/  MUFU.TANH R88, R0 ;  /* 0x0000000000587308 */ /* 0x0002a60000002400 */
[----:B------:R-:W-:Y:S08]  /*f320*/  HMMA.16816.F32.BF16 R24, R8, R36, R40 ;  /* 0x000000240818723c */ /* 0x000ff00000041828 */
[----:B------:R-:W-:Y:S01]  /*f330*/  HMMA.16816.F32.BF16 R16, R16, R46, R56 ;  /* 0x0000002e1010723c */ /* 0x000fe20000041838 */
[----:B-1----:R-:W-:-:S07]  /*f340*/  FMUL.FTZ R0, R77, c[0x0][0x320] ;  /* 0x0000c8004d007a20 */ /* 0x002fce0000410000 */
[-C--:B------:R-:W-:Y:S01]  /*f350*/  HMMA.16816.F32.BF16 R12, R12, R38.reuse, R20 ;  /* 0x000000260c0c723c */ /* 0x080fe20000041814 */
[----:B------:R1:W1:Y:S11]  /*f360*/  MUFU.TANH R87, R0 ;  /* 0x0000000000577308 */ /* 0x0002760000002400 */
[----:B------:R-:W-:Y:S04]  /*f370*/  @!UPT UIADD3 URZ, URZ, URZ, URZ ;  /* 0x0000003f3f3ff290 */ /* 0x000fe8000fffe03f */
        /* <DEDUP_REMOVED lines=63> */
[----:B--234-:R-:W2:Y:S04]  /*f770*/  LDL R3, [R1+0x40] ;  /* 0x0000400001037983 */ /* 0x01cea80000100800 */
[----:B------:R-:W3:Y:S04]  /*f780*/  LDL.64 R148, [R1+0x30] ;  /* 0x0000300001947983 */ /* 0x000ee80000100a00 */
[----:B------:R-:W4:Y:S04]  /*f790*/  LDL R4, [R1+0x3c] ;  /* 0x00003c0001047983 */ /* 0x000f280000100800 */
[----:B------:R-:W5:Y:S01]  /*f7a0*/  S2R R5, SR_TID.X ;  /* 0x0000000000057919 */ /* 0x000f620000002100 */
[----:B-1----:R-:W-:-:S03]  /*f7b0*/  IMAD.MOV.U32 R0, RZ, RZ, 0x1 ;  /* 0x00000001ff007424 */ /* 0x002fc600078e00ff */
[----:B------:R-:W3:Y:S02]  /*f7c0*/  LDL.64 R146, [R1+0x28] ;  /* 0x0000280001927983 */ /* 0x000ee40000100a00 */
[----:B------:R-:W-:Y:S02]  /*f7d0*/  ISETP.NE.AND P0, PT, R0, c[0x0][0x2b8], PT ;  /* 0x0000ae0000007a0c */ /* 0x000fe40003f05270 */
[----:B------:R-:W4:Y:S01]  /*f7e0*/  LDL R144, [R1+0x38] ;  /* 0x0000380001907983 */ /* 0x000f220000100800 */
[----:B-----5:R-:W-:-:S04]  /*f7f0*/  SHF.R.S32.HI R2, RZ, 0x1f, R5 ;  /* 0x0000001fff027819 */ /* 0x020fc80000011405 */
[----:B------:R-:W-:-:S04]  /*f800*/  LEA.HI R2, R2, R5, RZ, 0x2 ;  /* 0x0000000502027211 */ /* 0x000fc800078f10ff */
[----:B------:R-:W-:-:S05]  /*f810*/  LOP3.LUT R2, R2, 0xfffffffc, RZ, 0xc0, !PT ;  /* 0xfffffffc02027812 */ /* 0x000fca00078ec0ff */
[----:B------:R-:W-:-:S04]  /*f820*/  IMAD.IADD R2, R5, 0x1, -R2 ;  /* 0x0000000105027824 */ /* 0x000fc800078e0a02 */
[----:B------:R-:W-:Y:S02]  /*f830*/  IMAD R2, R2, 0x20, R247 ;  /* 0x0000002002027824 */ /* 0x000fe400078e02f7 */
[----:B------:R-:W-:-:S03]  /*f840*/  IMAD.MOV.U32 R218, RZ, RZ, RZ ;  /* 0x000000ffffda7224 */ /* 0x000fc600078e00ff */
[----:B--2---:R-:W-:-:S04]  /*f850*/  IADD3 R2, R2, R142, R3 ;  /* 0x0000008e02027210 */ /* 0x004fc80007ffe003 */
[----:B------:R-:W-:-:S05]  /*f860*/  IADD3 R2, R2, -0x30, RZ ;  /* 0xffffffd002027810 */ /* 0x000fca0007ffe0ff */
[----:B------:R-:W-:-:S04]  /*f870*/  @P0 IMAD.HI.U32 R3, R2, c[0x0][0x2bc], RZ ;  /* 0x0000af0002030a27 */ /* 0x000fc800078e00ff */
[----:B------:R-:W-:Y:S01]  /*f880*/  IMAD.MOV.U32 R0, RZ, RZ, R2 ;  /* 0x000000ffff007224 */ /* 0x000fe200078e0002 */
[----:B------:R-:W-:-:S04]  /*f890*/  @P0 SHF.R.U32.HI R0, RZ, c[0x0][0x2c0], R3 ;  /* 0x0000b000ff000a19 */ /* 0x000fc80000011603 */
[----:B---3--:R-:W-:-:S04]  /*f8a0*/  @!P3 IADD3 R3, P0, R0, R148, RZ ;  /* 0x000000940003b210 */ /* 0x008fc80007f1e0ff */
[----:B----4-:R-:W-:Y:S02]  /*f8b0*/  @!P3 LEA.HI.X.SX32 R5, R0, R4, 0x1, P0 ;  /* 0x000000040005b211 */ /* 0x010fe400000f0eff */
[----:B------:R-:W-:-:S04]  /*f8c0*/  @!P3 LEA R4, P0, R3, c[0x0][0x2a0], 0x2 ;  /* 0x0000a8000304ba11 */ /* 0x000fc800078010ff */
[----:B------:R-:W-:-:S05]  /*f8d0*/  @!P3 LEA.HI.X R5, R3, c[0x0][0x2a4], R5, 0x2, P0 ;  /* 0x0000a9000305ba11 */ /* 0x000fca00000f1405 */
[----:B------:R-:W2:Y:S01]  /*f8e0*/  @!P3 LDG.E R218, [R4.64] ;  /* 0x0000000804dab981 */ /* 0x000ea2000c1e1900 */
[----:B------:R-:W-:-:S04]  /*f8f0*/  IMAD.MOV R0, RZ, RZ, -R0 ;  /* 0x000000ffff007224 */ /* 0x000fc800078e0a00 */
[----:B------:R-:W-:-:S05]  /*f900*/  IMAD R227, R0, c[0x0][0x2b8], R2 ;  /* 0x0000ae0000e37a24 */ /* 0x000fca00078e0202 */
[----:B------:R-:W-:Y:S01]  /*f910*/  SHF.R.S32.HI R0, RZ, 0x1f, R227 ;  /* 0x0000001fff007819 */ /* 0x000fe200000114e3 */
[----:B------:R-:W-:-:S04]  /*f920*/  IMAD.WIDE.U32 R2, R227, c[0x0][0x1e0], RZ ;  /* 0x00007800e3027a25 */ /* 0x000fc800078e00ff */
[----:B------:R-:W-:-:S04]  /*f930*/  IMAD R0, R0, c[0x0][0x1e0], RZ ;  /* 0x0000780000007a24 */ /* 0x000fc800078e02ff */
[----:B------:R-:W-:-:S04]  /*f940*/  IMAD R0, R227, c[0x0][0x1e4], R0 ;  /* 0x00007900e3007a24 */ /* 0x000fc800078e0200 */
[----:B------:R-:W-:Y:S01]  /*f950*/  IMAD.IADD R3, R3, 0x1, R0 ;  /* 0x0000000103037824 */ /* 0x000fe200078e0200 */
[----:B------:R-:W-:-:S04]  /*f960*/  IADD3 R12, -R247, 0x30, RZ ;  /* 0x00000030f70c7810 */ /* 0x000fc80007ffe1ff */
[----:B------:R-:W-:Y:S02]  /*f970*/  ISETP.GE.AND P0, PT, R12, 0x1, PT ;  /* 0x000000010c00780c */ /* 0x000fe40003f06270 */
[----:B--2---:R-:W-:Y:S01]  /*f980*/  SHF.R.S32.HI R0, RZ, 0x1f, R218 ;  /* 0x0000001fff007819 */ /* 0x004fe200000114da */
        /* <DEDUP_REMOVED lines=9> */
.L_x_397:
[----:B------:R-:W-:Y:S05]  /*fa20*/  BRA.DIV ~URZ, `(.L_x_301) ;  /* 0x0000a3f27f007947 */ /* 0x000fea000b800000 */
[----:B------:R3:W4:Y:S02]  /*fa30*/  SHFL.IDX PT, R0, R6, RZ, 0x1c1f ;  /* 0x001c1fff06007589 */ /* 0x00072400000e0000 */
.L_x_398:
[----:B------:R-:W-:Y:S01]  /*fa40*/  BSSY B0, `(.L_x_302) ;  /* 0x000000f000007945 */ /* 0x000fe20003800000 */
[----:B------:R-:W-:Y:S05]  /*fa50*/  @!P0 BRA `(.L_x_303) ;  /* 0x000000d000008947 */ /* 0x000fea0003800000 */
[----:B------:R-:W-:Y:S02]  /*fa60*/  ISETP.NE.AND P6, PT, R141, RZ, PT ;  /* 0x000000ff8d00720c */ /* 0x000fe40003fc5270 */
[-C--:B----4-:R-:W-:Y:S02]  /*fa70*/  LEA R10, P2, R228, R0.reuse, 0x1 ;  /* 0x00000000e40a7211 */ /* 0x090fe400078408ff */
[-C--:B------:R-:W-:Y:S02]  /*fa80*/  LEA R8, P1, R238, R0.reuse, 0x1 ;  /* 0x00000000ee087211 */ /* 0x080fe400078208ff */
[----:B------:R-:W-:Y:S02]  /*fa90*/  LEA R2, P0, R230, R0, 0x1 ;  /* 0x00000000e6027211 */ /* 0x000fe400078008ff */
[----:B--2---:R-:W-:-:S02]  /*faa0*/  LEA.HI.X R11, R228, R4, R229, 0x1, P2 ;  /* 0x00000004e40b7211 */ /* 0x004fc400010f0ce5 */
        /* <DEDUP_REMOVED lines=8> */
.L_x_303:
[----:B------:R-:W-:Y:S05]  /*fb30*/  BSYNC B0 ;  /* 0x0000000000007941 */ /* 0x000fea0003800000 */
.L_x_302:
[----:B------:R-:W-:Y:S01]  /*fb40*/  ISETP.GE.AND P0, PT, R12, 0x21, PT ;  /* 0x000000210c00780c */ /* 0x000fe20003f06270 */
[----:B------:R-:W-:Y:S06]  /*fb50*/  BRA.DIV ~URZ, `(.L_x_304) ;  /* 0x0000a3227f007947 */ /* 0x000fec000b800000 */
[----:B--2---:R2:W1:Y:S04]  /*fb60*/  SHFL.IDX PT, R4, R5, 0x1, 0x1c1f ;  /* 0x003c1f0005047f89 */ /* 0x00446800000e0000 */
[----:B----4-:R2:W4:Y:S02]  /*fb70*/  SHFL.IDX PT, R0, R6, 0x1, 0x1c1f ;  /* 0x003c1f0006007f89 */ /* 0x01052400000e0000 */
.L_x_399:
[----:B------:R-:W-:Y:S05]  /*fb80*/  @!P0 BRA `(.L_x_299) ;  /* 0x000000d000008947 */ /* 0x000fea0003800000 */
[----:B------:R-:W-:Y:S02]  /*fb90*/  ISETP.NE.AND P6, PT, R141, RZ, PT ;  /* 0x000000ff8d00720c */ /* 0x000fe40003fc5270 */
[----:B----4-:R-:W-:-:S02]  /*fba0*/  LEA R10, P2, R228, R0, 0x1 ;  /* 0x00000000e40a7211 */ /* 0x010fc400078408ff */
[-C--:B------:R-:W-:Y:S02]  /*fbb0*/  LEA R8, P1, R238, R0.reuse, 0x1 ;  /* 0x00000000ee087211 */ /* 0x080fe400078208ff */
[----:B------:R-:W-:Y:S02]  /*fbc0*/  LEA R2, P0, R230, R0, 0x1 ;  /* 0x00000000e6027211 */ /* 0x000fe400078008ff */
        /* <DEDUP_REMOVED lines=9> */
.L_x_299:
[----:B--234-:R-:W-:Y:S05]  /*fc60*/  BSYNC B1 ;  /* 0x0000000000017941 */ /* 0x01cfea0003800000 */
.L_x_298:
[----:B-1----:R-:W2:Y:S04]  /*fc70*/  LDL R0, [R1+0x9c] ;  /* 0x00009c0001007983 */ /* 0x002ea80000100800 */
[----:B------:R-:W0:Y:S01]  /*fc80*/  LDGDEPBAR ;  /* 0x00000000000079af */ /* 0x000e220000000000 */
[----:B--2---:R-:W-:-:S05]  /*fc90*/  IMAD.IADD R0, R140, 0x1, -R0 ;  /* 0x000000018c007824 */ /* 0x004fca00078e0a00 */
[C---:B------:R-:W-:Y:S02]  /*fca0*/  ISETP.GT.AND P1, PT, R0.reuse, RZ, PT ;  /* 0x000000ff0000720c */ /* 0x040fe40003f24270 */
[----:B------:R-:W-:Y:S02]  /*fcb0*/  ISETP.GT.AND P0, PT, R0, 0x1, PT ;  /* 0x000000010000780c */ /* 0x000fe40003f04270 */
        /* <DEDUP_REMOVED lines=10> */
[----:B------:R-:W-:Y:S02]  /*fd60*/  ISETP.GT.AND P6, PT, R0, 0x8, PT ;  /* 0x000000080000780c */ /* 0x000fe40003fc4270 */
        /* <DEDUP_REMOVED lines=93> */
.L_x_400:
[----:B-12---:R-:W-:Y:S01]  /*10340*/  FMNMX.FTZ R4, R4, R0, !PT ;  /* 0x0000000004047209 */ /* 0x006fe20007810000 */
[----:B------:R-:W-:Y:S05]  /*10350*/  BRA.DIV ~URZ, `(.L_x_306) ;  /* 0x00009c227f007947 */ /* 0x000fea000b800000 */
[----:B------:R-:W1:Y:S04]  /*10360*/  SHFL.BFLY PT, R0, R5, 0x2, 0x1f ;  /* 0x0c401f0005007f89 */ /* 0x000e6800000e0000 */
        /* <DEDUP_REMOVED lines=12> */
.L_x_401:
        /* <DEDUP_REMOVED lines=14> */
[----:B------:R-:W2:Y:S01]  /*10510*/  LDSM.16.MT88.4 R52, [R170] ;  /* 0x00000000aa34783b */ /* 0x000ea20000004200 */
[--C-:B------:R-:W-:Y:S02]  /*10520*/  FFMA.FTZ R5, R25, c[0x0][0x2d0], -R3.reuse ;  /* 0x0000b40019057a23 */ /* 0x100fe40000010803 */
[--C-:B------:R-:W-:Y:S01]  /*10530*/  FFMA.FTZ R61, R61, c[0x0][0x2d0], -R3.reuse ;  /* 0x0000b4003d3d7a23 */ /* 0x100fe20000010803 */
[----:B------:R-:W-:Y:S01]  /*10540*/  LDSM.16.MT88.4 R88, [R170+0xc00] ;  /* 0x000c0000aa58783b */ /* 0x000fe20000004200 */
[----:B------:R-:W-:-:S02]  /*10550*/  FFMA.FTZ R60, R60, c[0x0][0x2d0], -R3 ;  /* 0x0000b4003c3c7a23 */ /* 0x000fc40000010803 */
[----:B------:R4:W-:Y:S01]  /*10560*/  MUFU.EX2 R147, R2 ;  /* 0x0000000200937308 */ /* 0x0009e20000000800 */
[----:B------:R-:W-:Y:S01]  /*10570*/  LDSM.16.MT88.4 R76, [R171+0x400] ;  /* 0x00040000ab4c783b */ /* 0x000fe20000004200 */
[--C-:B------:R-:W-:Y:S02]  /*10580*/  FFMA.FTZ R63, R47, c[0x0][0x2d0], -R4.reuse ;  /* 0x0000b4002f3f7a23 */ /* 0x100fe40000010804 */
[--C-:B------:R-:W-:Y:S01]  /*10590*/  FFMA.FTZ R62, R46, c[0x0][0x2d0], -R4.reuse ;  /* 0x0000b4002e3e7a23 */ /* 0x100fe20000010804 */
[----:B------:R-:W5:Y:S01]  /*105a0*/  LDSM.16.MT88.4 R64, [R170+0x400] ;  /* 0x00040000aa40783b */ /* 0x000f620000004200 */
[----:B-1----:R-:W-:Y:S02]  /*105b0*/  FFMA.FTZ R0, R11, c[0x0][0x2d0], -R4 ;  /* 0x0000b4000b007a23 */ /* 0x002fe40000010804 */
[----:B------:R1:W-:Y:S01]  /*105c0*/  MUFU.EX2 R145, R5 ;  /* 0x0000000500917308 */ /* 0x0003e20000000800 */
[----:B------:R-:W3:Y:S04]  /*105d0*/  LDSM.16.MT88.4 R80, [R170+0x1000] ;  /* 0x00100000aa50783b */ /* 0x000ee80000004200 */
[----:B------:R-:W2:Y:S01]  /*105e0*/  LDSM.16.MT88.4 R68, [R171+0xc00] ;  /* 0x000c0000ab44783b */ /* 0x000ea20000004200 */
[----:B----4-:R-:W-:-:S02]  /*105f0*/  FMUL.FTZ R2, R106, c[0x0][0x2d0] ;  /* 0x0000b4006a027a20 */ /* 0x010fc40000410000 */
[----:B------:R4:W-:Y:S03]  /*10600*/  MUFU.EX2 R110, R0 ;  /* 0x00000000006e7308 */ /* 0x0009e60000000800 */
[----:B------:R-:W-:Y:S02]  /*10610*/  FSEL R2, R2, RZ, P0 ;  /* 0x000000ff02027208 */ /* 0x000fe40000000000 */
[----:B------:R-:W-:-:S03]  /*10620*/  FSETP.NEU.FTZ.AND P0, PT, R6, -INF , PT ;  /* 0xff8000000600780b */ /* 0x000fc60003f1d000 */
[----:B------:R-:W-:Y:S01]  /*10630*/  MUFU.EX2 R63, R63 ;  /* 0x0000003f003f7308 */ /* 0x000fe20000000800 */
[----:B-1----:R-:W-:Y:S02]  /*10640*/  FFMA.FTZ R5, R32, c[0x0][0x2d0], -R2 ;  /* 0x0000b40020057a23 */ /* 0x002fe40000010802 */
[----:B----4-:R-:W-:-:S05]  /*10650*/  FFMA.FTZ R0, R12, c[0x0][0x2d0], -R4 ;  /* 0x0000b4000c007a23 */ /* 0x010fca0000010804 */
[----:B------:R1:W-:Y:S08]  /*10660*/  MUFU.EX2 R134, R5 ;  /* 0x0000000500867308 */ /* 0x0003f00000000800 */
[----:B------:R4:W-:Y:S01]  /*10670*/  MUFU.EX2 R117, R0 ;  /* 0x0000000000757308 */ /* 0x0009e20000000800 */
[----:B-1----:R-:W-:-:S07]  /*10680*/  FFMA.FTZ R5, R35, c[0x0][0x2d0], -R2 ;  /* 0x0000b40023057a23 */ /* 0x002fce0000010802 */
[----:B------:R-:W-:Y:S01]  /*10690*/  MUFU.EX2 R62, R62 ;  /* 0x0000003e003e7308 */ /* 0x000fe20000000800 */
[----:B----4-:R-:W-:-:S07]  /*106a0*/  FFMA.FTZ R0, R13, c[0x0][0x2d0], -R4 ;  /* 0x0000b4000d007a23 */ /* 0x010fce0000010804 */
[----:B------:R-:W-:Y:S08]  /*106b0*/  MUFU.EX2 R135, R5 ;  /* 0x0000000500877308 */ /* 0x000ff00000000800 */
[----:B------:R1:W-:Y:S02]  /*106c0*/  MUFU.EX2 R132, R0 ;  /* 0x0000000000847308 */ /* 0x0003e40000000800 */
[----:B-1----:R-:W-:-:S06]  /*106d0*/  FFMA.FTZ R0, R14, c[0x0][0x2d0], -R4 ;  /* 0x0000b4000e007a23 */ /* 0x002fcc0000010804 */
[----:B------:R1:W-:Y:S02]  /*106e0*/  MUFU.EX2 R133, R0 ;  /* 0x0000000000857308 */ /* 0x0003e40000000800 */
[----:B-1----:R-:W-:-:S06]  /*106f0*/  FFMA.FTZ R0, R15, c[0x0][0x2d0], -R4 ;  /* 0x0000b4000f007a23 */ /* 0x002fcc0000010804 */
[----:B------:R1:W4:Y:S02]  /*10700*/  MUFU.EX2 R144, R0 ;  /* 0x0000000000907308 */ /* 0x0003240000000800 */
[----:B-1----:R-:W-:Y:S01]  /*10710*/  FFMA.FTZ R0, R19, c[0x0][0x2d0], -R4 ;  /* 0x0000b40013007a23 */ /* 0x002fe20000010804 */
[----:B----4-:R-:W-:-:S05]  /*10720*/  F2FP.BF16.PACK_AB R12, R144, R133 ;  /* 0x00000085900c723e */ /* 0x010fca00000010ff */
[----:B------:R1:W4:Y:S02]  /*10730*/  MUFU.EX2 R152, R0 ;  /* 0x0000000000987308 */ /* 0x0003240000000800 */
[----:B-1----:R-:W-:Y:S01]  /*10740*/  FFMA.FTZ R0, R17, c[0x0][0x2d0], -R3 ;  /* 0x0000b40011007a23 */ /* 0x002fe20000010803 */
[----:B----4-:R-:W-:-:S05]  /*10750*/  F2FP.BF16.PACK_AB R14, R152, R147 ;  /* 0x00000093980e723e */ /* 0x010fca00000010ff */
[----:B------:R1:W-:Y:S02]  /*10760*/  MUFU.EX2 R102, R0 ;  /* 0x0000000000667308 */ /* 0x0003e40000000800 */
[----:B-1----:R-:W-:-:S06]  /*10770*/  FFMA.FTZ R0, R18, c[0x0][0x2d0], -R3 ;  /* 0x0000b40012007a23 */ /* 0x002fcc0000010803 */
[----:B------:R1:W4:Y:S02]  /*10780*/  MUFU.EX2 R101, R0 ;  /* 0x0000000000657308 */ /* 0x0003240000000800 */
[----:B-1----:R-:W-:Y:S01]  /*10790*/  FFMA.FTZ R0, R20, c[0x0][0x2d0], -R3 ;  /* 0x0000b40014007a23 */ /* 0x002fe20000010803 */
[----:B------:R-:W-:-:S05]  /*107a0*/  F2FP.BF16.PACK_AB R20, R110, R111 ;  /* 0x0000006f6e14723e */ /* 0x000fca00000010ff */
[----:B------:R1:W-:Y:S02]  /*107b0*/  MUFU.EX2 R103, R0 ;  /* 0x0000000000677308 */ /* 0x0003e40000000800 */
[----:B-1----:R-:W-:Y:S01]  /*107c0*/  FFMA.FTZ R0, R21, c[0x0][0x2d0], -R3 ;  /* 0x0000b40015007a23 */ /* 0x002fe20000010803 */
[----:B----4-:R-:W-:-:S05]  /*107d0*/  F2FP.BF16.PACK_AB R21, R101, R102 ;  /* 0x000000666515723e */ /* 0x010fca00000010ff */
[----:B------:R1:W4:Y:S02]  /*107e0*/  MUFU.EX2 R118, R0 ;  /* 0x0000000000767308 */ /* 0x0003240000000800 */
[----:B-1----:R-:W-:Y:S01]  /*107f0*/  FFMA.FTZ R0, R22, c[0x0][0x2d0], -R3 ;  /* 0x0000b40016007a23 */ /* 0x002fe20000010803 */
[----:B------:R-:W-:-:S05]  /*10800*/  F2FP.BF16.PACK_AB R22, R132, R117 ;  /* 0x000000758416723e */ /* 0x000fca00000010ff */
[----:B------:R1:W-:Y:S02]  /*10810*/  MUFU.EX2 R119, R0 ;  /* 0x0000000000777308 */ /* 0x0003e40000000800 */
[----:B-1----:R-:W-:Y:S01]  /*10820*/  FFMA.FTZ R0, R23, c[0x0][0x2d0], -R3 ;  /* 0x0000b40017007a23 */ /* 0x002fe20000010803 */
[----:B----4-:R-:W-:-:S05]  /*10830*/  F2FP.BF16.PACK_AB R23, R118, R103 ;  /* 0x000000677617723e */ /* 0x010fca00000010ff */
[----:B------:R1:W4:Y:S02]  /*10840*/  MUFU.EX2 R127, R0 ;  /* 0x00000000007f7308 */ /* 0x0003240000000800 */
[----:B--23--:R-:W-:Y:S01]  /*10850*/  HMMA.16816.F32.BF16 R8, R20, R52, RZ ;  /* 0x000000341408723c */ /* 0x00cfe200000418ff */
[----:B-1----:R-:W-:Y:S01]  /*10860*/  FFMA.FTZ R0, R27, c[0x0][0x2d0], -R3 ;  /* 0x0000b4001b007a23 */ /* 0x002fe20000010803 */
[----:B----4-:R-:W-:-:S04]  /*10870*/  F2FP.BF16.PACK_AB R13, R127, R119 ;  /* 0x000000777f0d723e */ /* 0x010fc800000010ff */
[----:B------:R1:W2:Y:S02]  /*10880*/  MUFU.EX2 R146, R0 ;  /* 0x0000000000927308 */ /* 0x0002a40000000800 */
[----:B-1----:R-:W-:Y:S01]  /*10890*/  FFMA.FTZ R0, R24, c[0x0][0x2d0], -R2 ;  /* 0x0000b40018007a23 */ /* 0x002fe20000010802 */
[----:B--2---:R-:W-:-:S05]  /*108a0*/  F2FP.BF16.PACK_AB R15, R146, R145 ;  /* 0x00000091920f723e */ /* 0x004fca00000010ff */
[----:B------:R1:W-:Y:S10]  /*108b0*/  MUFU.EX2 R96, R0 ;  /* 0x0000000000607308 */ /* 0x0003f40000000800 */
[----:B-----5:R-:W-:Y:S07]  /*108c0*/  HMMA.16816.F32.BF16 R140, R12, R64, R8 ;  /* 0x000000400c8c723c */ /* 0x020fee0000041808 */
[----:B------:R-:W-:Y:S01]  /*108d0*/  F2FP.BF16.PACK_AB R10, R135, R134 ;  /* 0x00000086870a723e */ /* 0x000fe200000010ff */
[----:B-1----:R-:W-:-:S04]  /*108e0*/  FFMA.FTZ R0, R26, c[0x0][0x2d0], -R2 ;  /* 0x0000b4001a007a23 */ /* 0x002fc80000010802 */
        /* <DEDUP_REMOVED lines=11> */
[----:B-1----:R-:W-:Y:S01]  /*109a0*/  FMUL.FTZ R0, R6, c[0x0][0x2d0] ;  /* 0x0000b40006007a20 */ /* 0x002fe20000410000 */
[----:B--2---:R-:W-:-:S04]  /*109b0*/  F2FP.BF16.PACK_AB R8, R116, R109 ;  /* 0x0000006d7408723e */ /* 0x004fc800000010ff */
[----:B------:R-:W-:Y:S02]  /*109c0*/  FSEL R0, R0, RZ, P0 ;  /* 0x000000ff00007208 */ /* 0x000fe40000000000 */
[----:B------:R-:W-:-:S03]  /*109d0*/  ISETP.GE.AND P0, PT, R219, R251, PT ;  /* 0x000000fbdb00720c */ /* 0x000fc60003f06270 */
[----:B------:R-:W-:-:S04]  /*109e0*/  FFMA.FTZ R5, R33, c[0x0][0x2d0], -R0 ;  /* 0x0000b40021057a23 */ /* 0x000fc80000010800 */
[----:B------:R1:W-:Y:S02]  /*109f0*/  MUFU.EX2 R93, R5 ;  /* 0x00000005005d7308 */ /* 0x0003e40000000800 */
[----:B-1----:R-:W-:-:S06]  /*10a00*/  FFMA.FTZ R5, R34, c[0x0][0x2d0], -R0 ;  /* 0x0000b40022057a23 */ /* 0x002fcc0000010800 */
[----:B------:R1:W2:Y:S02]  /*10a10*/  MUFU.EX2 R92, R5 ;  /* 0x00000005005c7308 */ /* 0x0002a40000000800 */
[----:B-1----:R-:W-:Y:S01]  /*10a20*/  FFMA.FTZ R5, R37, c[0x0][0x2d0], -R0 ;  /* 0x0000b40025057a23 */ /* 0x002fe20000010800 */
[----:B--2---:R-:W-:-:S05]  /*10a30*/  F2FP.BF16.PACK_AB R17, R92, R93 ;  /* 0x0000005d5c11723e */ /* 0x004fca00000010ff */
[----:B------:R1:W-:Y:S02]  /*10a40*/  MUFU.EX2 R94, R5 ;  /* 0x00000005005e7308 */ /* 0x0003e40000000800 */
[--C-:B-1----:R-:W-:Y:S02]  /*10a50*/  FFMA.FTZ R5, R39, c[0x0][0x2d0], -R0.reuse ;  /* 0x0000b40027057a23 */ /* 0x102fe40000010800 */
[----:B------:R-:W-:Y:S04]  /*10a60*/  HMMA.16816.F32.BF16 R36, R20, R88, RZ ;  /* 0x000000581424723c */ /* 0x000fe800000418ff */
[----:B------:R1:W2:Y:S02]  /*10a70*/  MUFU.EX2 R97, R5 ;  /* 0x0000000500617308 */ /* 0x0002a40000000800 */
[----:B-1----:R-:W-:Y:S01]  /*10a80*/  FFMA.FTZ R5, R41, c[0x0][0x2d0], -R0 ;  /* 0x0000b40029057a23 */ /* 0x002fe20000010800 */
[----:B--2---:R-:W-:-:S05]  /*10a90*/  F2FP.BF16.PACK_AB R19, R97, R94 ;  /* 0x0000005e6113723e */ /* 0x004fca00000010ff */
[----:B------:R1:W-:Y:S11]  /*10aa0*/  MUFU.EX2 R99, R5 ;  /* 0x0000000500637308 */ /* 0x0003f60000000800 */
[----:B------:R-:W-:Y:S01]  /*10ab0*/  @!UPT UIADD3 URZ, URZ, URZ, URZ ;  /* 0x0000003f3f3ff290 */ /* 0x000fe2000fffe03f */
[----:B------:R-:W-:Y:S01]  /*10ac0*/  HMMA.16816.F32.BF16 R156, R12, R80, R36 ;  /* 0x000000500c9c723c */ /* 0x000fe20000041824 */
[----:B------:R-:W-:Y:S07]  /*10ad0*/  LDSM.16.MT88.4 R36, [R170+0x1800] ;  /* 0x00180000aa24783b */ /* 0x000fee0000004200 */
[----:B------:R-:W-:Y:S01]  /*10ae0*/  HMMA.16816.F32.BF16 R28, R16, R56, RZ ;  /* 0x00000038101c723c */ /* 0x000fe200000418ff */
[----:B-1----:R-:W-:-:S07]  /*10af0*/  FFMA.FTZ R5, R43, c[0x0][0x2d0], -R0 ;  /* 0x0000b4002b057a23 */ /* 0x002fce0000010800 */
[----:B------:R-:W-:Y:S01]  /*10b00*/  HMMA.16816.F32.BF16 R40, R20, R56, RZ ;  /* 0x000000381428723c */ /* 0x000fe200000418ff */
[----:B------:R1:W2:Y:S06]  /*10b10*/  MUFU.EX2 R125, R5 ;  /* 0x00000005007d7308 */ /* 0x0002ac0000000800 */
[--C-:B------:R-:W-:Y:S01]  /*10b20*/  FFMA.FTZ R57, R45, c[0x0][0x2d0], -R3.reuse ;  /* 0x0000b4002d397a23 */ /* 0x100fe20000010803 */
[----:B------:R-:W-:Y:S01]  /*10b30*/  HMMA.16816.F32.BF16 R24, R16, R88, RZ ;  /* 0x000000581018723c */ /* 0x000fe200000418ff */
[----:B------:R-:W-:Y:S02]  /*10b40*/  FFMA.FTZ R56, R44, c[0x0][0x2d0], -R3 ;  /* 0x0000b4002c387a23 */ /* 0x000fe40000010803 */
[----:B------:R-:W-:-:S02]  /*10b50*/  FADD.FTZ R3, R111, R110 ;  /* 0x0000006e6f037221 */ /* 0x000fc40000010000 */
[----:B------:R-:W-:Y:S02]  /*10b60*/  MUFU.EX2 R57, R57 ;  /* 0x0000003900397308 */ /* 0x000fe40000000800 */
[----:B------:R-:W-:Y:S01]  /*10b70*/  FADD.FTZ R3, R117, R3 ;  /* 0x0000000375037221 */ /* 0x000fe20000010000 */
[----:B------:R-:W-:Y:S01]  /*10b80*/  HMMA.16816.F32.BF16 R32, R16, R52, RZ ;  /* 0x000000341020723c */ /* 0x000fe200000418ff */
[----:B-1----:R-:W-:Y:S01]  /*10b90*/  FFMA.FTZ R5, R49, c[0x0][0x2d0], -R0 ;  /* 0x0000b40031057a23 */ /* 0x002fe20000010800 */
[----:B--2---:R-:W-:Y:S01]  /*10ba0*/  F2FP.BF16.PACK_AB R9, R125, R99 ;  /* 0x000000637d09723e */ /* 0x004fe200000010ff */
[----:B------:R-:W-:Y:S02]  /*10bb0*/  FADD.FTZ R3, R132, R3 ;  /* 0x0000000384037221 */ /* 0x000fe40000010000 */
[----:B------:R-:W-:Y:S02]  /*10bc0*/  MUFU.EX2 R56, R56 ;  /* 0x0000003800387308 */ /* 0x000fe40000000800 */
[--C-:B------:R-:W-:Y:S01]  /*10bd0*/  FFMA.FTZ R53, R75, c[0x0][0x2d0], -R2.reuse ;  /* 0x0000b4004b357a23 */ /* 0x100fe20000010802 */
[----:B------:R-:W-:Y:S01]  /*10be0*/  HMMA.16816.F32.BF16 R148, R12, R76, R40 ;  /* 0x0000004c0c94723c */ /* 0x000fe20000041828 */
[----:B------:R-:W1:Y:S01]  /*10bf0*/  LDSM.16.MT88.4 R40, [R171+0x1000] ;  /* 0x00100000ab28783b */ /* 0x000e620000004200 */
[----:B------:R-:W-:-:S02]  /*10c00*/  FFMA.FTZ R52, R74, c[0x0][0x2d0], -R2 ;  /* 0x0000b4004a347a23 */ /* 0x000fc40000010802 */
[----:B------:R-:W-:Y:S01]  /*10c10*/  FADD.FTZ R3, R133, R3 ;  /* 0x0000000385037221 */ /* 0x000fe20000010000 */
[----:B------:R2:W-:Y:S08]  /*10c20*/  MUFU.EX2 R124, R5 ;  /* 0x00000005007c7308 */ /* 0x0005f00000000800 */
[----:B------:R-:W-:Y:S01]  /*10c30*/  MUFU.EX2 R53, R53 ;  /* 0x0000003500357308 */ /* 0x000fe20000000800 */
[----:B--2---:R-:W-:-:S07]  /*10c40*/  FFMA.FTZ R5, R50, c[0x0][0x2d0], -R0 ;  /* 0x0000b40032057a23 */ /* 0x004fce0000010800 */
[----:B------:R-:W-:Y:S08]  /*10c50*/  MUFU.EX2 R52, R52 ;  /* 0x0000003400347308 */ /* 0x000ff00000000800 */
[----:B------:R-:W2:Y:S02]  /*10c60*/  MUFU.EX2 R126, R5 ;  /* 0x00000005007e7308 */ /* 0x000ea40000000800 */
[----:B--2---:R-:W-:Y:S01]  /*10c70*/  F2FP.BF16.PACK_AB R11, R126, R124 ;  /* 0x0000007c7e0b723e */ /* 0x004fe200000010ff */
[----:B------:R-:W-:-:S06]  /*10c80*/  FADD.FTZ R5, R144, R3 ;  /* 0x0000000390057221 */ /* 0x000fcc0000010000 */
[----:B------:R-:W-:Y:S08]  /*10c90*/  HMMA.16816.F32.BF16 R128, R8, R76, R28 ;  /* 0x0000004c0880723c */ /* 0x000ff0000004181c */
[----:B------:R-:W-:Y:S08]  /*10ca0*/  HMMA.16816.F32.BF16 R28, R20, R68, RZ ;  /* 0x00000044141c723c */ /* 0x000ff000000418ff */
[C---:B------:R-:W-:Y:S08]  /*10cb0*/  HMMA.16816.F32.BF16 R120, R8.reuse, R80, R24 ;  /* 0x000000500878723c */ /* 0x040ff00000041818 */
[----:B------:R-:W-:Y:S07]  /*10cc0*/  HMMA.16816.F32.BF16 R136, R8, R64, R32 ;  /* 0x000000400888723c */ /* 0x000fee0000041820 */
[--C-:B------:R-:W-:Y:S01]  /*10cd0*/  FFMA.FTZ R65, R51, c[0x0][0x2d0], -R4.reuse ;  /* 0x0000b40033417a23 */ /* 0x100fe20000010804 */
[----:B-1----:R-:W-:Y:S01]  /*10ce0*/  HMMA.16816.F32.BF16 R188, R12, R40, R28 ;  /* 0x000000280cbc723c */ /* 0x002fe2000004181c */
[----:B------:R-:W1:Y:S01]  /*10cf0*/  LDSM.16.MT88.4 R28, [R170+0x1c00] ;  /* 0x001c0000aa1c783b */ /* 0x000e620000004200 */
[----:B------:R-:W-:-:S02]  /*10d00*/  FFMA.FTZ R64, R48, c[0x0][0x2d0], -R4 ;  /* 0x0000b40030407a23 */ /* 0x000fc40000010804 */
[----:B------:R-:W-:-:S04]  /*10d10*/  FADD.FTZ R4, R93, R92 ;  /* 0x0000005c5d047221 */ /* 0x000fc80000010000 */
[----:B------:R-:W-:Y:S01]  /*10d20*/  HMMA.16816.F32.BF16 R24, R16, R68, RZ ;  /* 0x000000441018723c */ /* 0x000fe200000418ff */
[----:B------:R-:W-:-:S06]  /*10d30*/  FADD.FTZ R4, R94, R4 ;  /* 0x000000045e047221 */ /* 0x000fcc0000010000 */
[--C-:B------:R-:W-:Y:S01]  /*10d40*/  FFMA.FTZ R68, R87, c[0x0][0x2d0], -R0.reuse ;  /* 0x0000b40057447a23 */ /* 0x100fe20000010800 */
[----:B------:R-:W-:Y:S01]  /*10d50*/  HMMA.16816.F32.BF16 R32, R20, R36, RZ ;  /* 0x000000241420723c */ /* 0x000fe200000418ff */
[----:B------:R-:W-:Y:S11]  /*10d60*/  FFMA.FTZ R69, R86, c[0x0][0x2d0], -R0 ;  /* 0x0000b40056457a23 */ /* 0x000ff60000010800 */
[----:B------:R-:W-:Y:S04]  /*10d70*/  @!UPT UIADD3 URZ, URZ, URZ, URZ ;  /* 0x0000003f3f3ff290 */ /* 0x000fe8000fffe03f */
[----:B------:R-:W-:Y:S07]  /*10d80*/  HMMA.16816.F32.BF16 R184, R8, R40, R24 ;  /* 0x0000002808b8723c */ /* 0x000fee0000041818 */
[--C-:B------:R-:W-:Y:S01]  /*10d90*/  FFMA.FTZ R41, R73, c[0x0][0x2d0], -R2.reuse ;  /* 0x0000b40049297a23 */ /* 0x100fe20000010802 */
[----:B------:R-:W-:Y:S01]  /*10da0*/  HMMA.16816.F32.BF16 R24, R16, R36, RZ ;  /* 0x000000241018723c */ /* 0x000fe200000418ff */
[----:B------:R-:W-:Y:S01]  /*10db0*/  FFMA.FTZ R40, R72, c[0x0][0x2d0], -R2 ;  /* 0x0000b40048287a23 */ /* 0x000fe20000010802 */
[----:B------:R-:W-:Y:S01]  /*10dc0*/  MUFU.EX2 R37, R65 ;  /* 0x0000004100257308 */ /* 0x000fe20000000800 */
[----:B------:R-:W-:-:S02]  /*10dd0*/  FFMA.FTZ R72, R85, c[0x0][0x2d0], -R0 ;  /* 0x0000b40055487a23 */ /* 0x000fc40000010800 */
[----:B------:R-:W-:Y:S02]  /*10de0*/  FFMA.FTZ R73, R84, c[0x0][0x2d0], -R0 ;  /* 0x0000b40054497a23 */ /* 0x000fe40000010800 */
[----:B------:R-:W-:Y:S01]  /*10df0*/  FADD.FTZ R0, R96, R95 ;  /* 0x0000005f60007221 */ /* 0x000fe20000010000 */
[----:B-1----:R-:W-:Y:S01]  /*10e00*/  HMMA.16816.F32.BF16 R176, R12, R28, R32 ;  /* 0x0000001c0cb0723c */ /* 0x002fe20000041820 */
[----:B------:R-:W1:Y:S01]  /*10e10*/  LDSM.16.MT88.4 R32, [R171+0x1800] ;  /* 0x00180000ab20783b */ /* 0x000e620000004200 */
[----:B------:R-:W-:Y:S01]  /*10e20*/  FADD.FTZ R2, R102, R101 ;  /* 0x0000006566027221 */ /* 0x000fe20000010000 */
[----:B------:R-:W2:Y:S01]  /*10e30*/  MUFU.EX2 R36, R64 ;  /* 0x0000004000247308 */ /* 0x000ea20000000800 */
[----:B------:R-:W-:Y:S01]  /*10e40*/  FADD.FTZ R0, R98, R0 ;  /* 0x0000000062007221 */ /* 0x000fe20000010000 */
[----:B------:R-:W-:Y:S01]  /*10e50*/  F2FP.BF16.PACK_AB R102, R62, R63 ;  /* 0x0000003f3e66723e */ /* 0x000fe200000010ff */
[----:B------:R-:W-:Y:S01]  /*10e60*/  FADD.FTZ R2, R103, R2 ;  /* 0x0000000267027221 */ /* 0x000fe20000010000 */
[----:B------:R-:W-:Y:S01]  /*10e70*/  F2FP.BF16.PACK_AB R103, R56, R57 ;  /* 0x000000393867723e */ /* 0x000fe200000010ff */
[----:B------:R-:W-:Y:S01]  /*10e80*/  FADD.FTZ R0, R100, R0 ;  /* 0x0000000064007221 */ /* 0x000fe20000010000 */
[----:B------:R-:W-:Y:S01]  /*10e90*/  HMMA.16816.F32.BF16 R84, R16, R54, RZ ;  /* 0x000000361054723c */ /* 0x000fe200000418ff */
[----:B------:R-:W-:Y:S01]  /*10ea0*/  FADD.FTZ R2, R118, R2 ;  /* 0x0000000276027221 */ /* 0x000fe20000010000 */
[----:B------:R-:W-:Y:S01]  /*10eb0*/  MUFU.EX2 R41, R41 ;  /* 0x0000002900297308 */ /* 0x000fe20000000800 */
[----:B------:R-:W-:Y:S01]  /*10ec0*/  FADD.FTZ R0, R109, R0 ;  /* 0x000000006d007221 */ /* 0x000fe20000010000 */
[----:B------:R-:W-:Y:S01]  /*10ed0*/  F2FP.BF16.PACK_AB R96, R52, R53 ;  /* 0x000000353460723e */ /* 0x000fe200000010ff */
[----:B------:R-:W-:-:S02]  /*10ee0*/  FADD.FTZ R2, R119, R2 ;  /* 0x0000000277027221 */ /* 0x000fc40000010000 */
[----:B------:R-:W-:Y:S01]  /*10ef0*/  FADD.FTZ R3, R116, R0 ;  /* 0x0000000074037221 */ /* 0x000fe20000010000 */
[----:B------:R-:W-:Y:S01]  /*10f00*/  HMMA.16816.F32.BF16 R180, R8, R28, R24 ;  /* 0x0000001c08b4723c */ /* 0x000fe20000041818 */
[----:B------:R-:W3:Y:S01]  /*10f10*/  LDSM.16.MT88.4 R24, [R171+0x1c00] ;  /* 0x001c0000ab18783b */ /* 0x000ee20000004200 */
[----:B------:R-:W-:Y:S01]  /*10f20*/  FADD.FTZ R0, R147, R5 ;  /* 0x0000000593007221 */ /* 0x000fe20000010000 */
[----:B--2---:R-:W-:Y:S01]  /*10f30*/  F2FP.BF16.PACK_AB R100, R36, R37 ;  /* 0x000000252464723e */ /* 0x004fe200000010ff */
[----:B------:R-:W-:Y:S01]  /*10f40*/  FADD.FTZ R5, R134, R3 ;  /* 0x0000000386057221 */ /* 0x000fe20000010000 */
[----:B------:R-:W-:Y:S01]  /*10f50*/  LDSM.16.MT88.4 R116, [R170+0x1400] ;  /* 0x00140000aa74783b */ /* 0x000fe20000004200 */
[----:B------:R-:W-:Y:S01]  /*10f60*/  FADD.FTZ R0, R152, R0 ;  /* 0x0000000098007221 */ /* 0x000fe20000010000 */
[----:B------:R-:W2:Y:S01]  /*10f70*/  MUFU.EX2 R29, R40 ;  /* 0x00000028001d7308 */ /* 0x000ea20000000800 */
[----:B------:R-:W-:Y:S02]  /*10f80*/  FADD.FTZ R28, R97, R4 ;  /* 0x00000004611c7221 */ /* 0x000fe40000010000 */
[----:B------:R-:W-:-:S02]  /*10f90*/  FADD.FTZ R0, R37, R0 ;  /* 0x0000000025007221 */ /* 0x000fc40000010000 */
[----:B------:R-:W-:Y:S02]  /*10fa0*/  FADD.FTZ R4, R127, R2 ;  /* 0x000000027f047221 */ /* 0x000fe40000010000 */
[----:B------:R-:W-:Y:S02]  /*10fb0*/  FADD.FTZ R2, R99, R28 ;  /* 0x0000001c63027221 */ /* 0x000fe40000010000 */
[----:B------:R-:W-:Y:S01]  /*10fc0*/  FADD.FTZ R0, R36, R0 ;  /* 0x0000000024007221 */ /* 0x000fe20000010000 */
[----:B------:R-:W-:Y:S01]  /*10fd0*/  HMMA.16816.F32.BF16 R84, R8, R66, R84 ;  /* 0x000000420854723c */ /* 0x000fe20000041854 */
[----:B------:R-:W-:Y:S01]  /*10fe0*/  FADD.FTZ R2, R125, R2 ;  /* 0x000000027d027221 */ /* 0x000fe20000010000 */
[----:B------:R-:W-:Y:S01]  /*10ff0*/  MUFU.EX2 R28, R68 ;  /* 0x00000044001c7308 */ /* 0x000fe20000000800 */
[----:B------:R-:W-:Y:S02]  /*11000*/  FADD.FTZ R4, R145, R4 ;  /* 0x0000000491047221 */ /* 0x000fe40000010000 */
[----:B------:R-:W-:Y:S01]  /*11010*/  FADD.FTZ R0, R63, R0 ;  /* 0x000000003f007221 */ /* 0x000fe20000010000 */
[----:B--2---:R-:W-:Y:S01]  /*11020*/  F2FP.BF16.PACK_AB R98, R29, R41 ;  /* 0x000000291d62723e */ /* 0x004fe200000010ff */
[----:B------:R-:W-:Y:S01]  /*11030*/  FADD.FTZ R3, R124, R2 ;  /* 0x000000027c037221 */ /* 0x000fe20000010000 */
[----:B-1----:R-:W-:Y:S01]  /*11040*/  HMMA.16816.F32.BF16 R48, R20, R32, RZ ;  /* 0x000000201430723c */ /* 0x002fe200000418ff */
[----:B------:R-:W-:-:S02]  /*11050*/  FADD.FTZ R2, R146, R4 ;  /* 0x0000000492027221 */ /* 0x000fc40000010000 */
[----:B------:R-:W-:Y:S01]  /*11060*/  FADD.FTZ R220, R62, R0 ;  /* 0x000000003edc7221 */ /* 0x000fe20000010000 */
[----:B------:R-:W-:Y:S01]  /*11070*/  MUFU.EX2 R4, R73 ;  /* 0x0000004900047308 */ /* 0x000fe20000000800 */
[----:B------:R-:W-:Y:S02]  /*11080*/  FADD.FTZ R5, R135, R5 ;  /* 0x0000000587057221 */ /* 0x000fe40000010000 */
[----:B------:R-:W-:Y:S01]  /*11090*/  FADD.FTZ R3, R126, R3 ;  /* 0x000000037e037221 */ /* 0x000fe20000010000 */
[----:B------:R-:W-:Y:S01]  /*110a0*/  HMMA.16816.F32.BF16 R44, R16, R32, RZ ;  /* 0x00000020102c723c */ /* 0x000fe200000418ff */
[----:B------:R-:W1:Y:S01]  /*110b0*/  LDSM.16.MT88.4 R132, [R170+0x800] ;  /* 0x00080000aa84783b */ /* 0x000e620000004200 */
[----:B------:R-:W-:Y:S02]  /*110c0*/  FADD.FTZ R0, R53, R5 ;  /* 0x0000000535007221 */ /* 0x000fe40000010000 */
[----:B------:R-:W2:Y:S01]  /*110d0*/  MUFU.EX2 R33, R61 ;  /* 0x0000003d00217308 */ /* 0x000ea20000000800 */
[----:B------:R-:W4:Y:S01]  /*110e0*/  LDSM.16.MT88.4 R124, [R171+0x800] ;  /* 0x00080000ab7c783b */ /* 0x000f220000004200 */
[----:B------:R-:W-:-:S04]  /*110f0*/  FADD.FTZ R0, R52, R0 ;  /* 0x0000000034007221 */ /* 0x000fc80000010000 */
[----:B------:R-:W-:Y:S02]  /*11100*/  FADD.FTZ R0, R41, R0 ;  /* 0x0000000029007221 */ /* 0x000fe40000010000 */
[----:B------:R-:W5:Y:S02]  /*11110*/  MUFU.EX2 R32, R60 ;  /* 0x0000003c00207308 */ /* 0x000f640000000800 */
[----:B------:R-:W-:Y:S02]  /*11120*/  FADD.FTZ R232, R29, R0 ;  /* 0x000000001de87221 */ /* 0x000fe40000010000 */
[----:B---3--:R-:W-:Y:S01]  /*11130*/  HMMA.16816.F32.BF16 R92, R12, R24, R48 ;  /* 0x000000180c5c723c */ /* 0x008fe20000041830 */
[----:B--2---:R-:W-:-:S07]  /*11140*/  FADD.FTZ R2, R33, R2 ;  /* 0x0000000221027221 */ /* 0x004fce0000010000 */
[----:B------:R-:W-:Y:S01]  /*11150*/  HMMA.16816.F32.BF16 R172, R8, R24, R44 ;  /* 0x0000001808ac723c */ /* 0x000fe2000004182c */
[----:B------:R-:W2:Y:S01]  /*11160*/  MUFU.EX2 R24, R72 ;  /* 0x0000004800187308 */ /* 0x000ea20000000800 */
[C---:B-----5:R-:W-:Y:S01]  /*11170*/  F2FP.BF16.PACK_AB R101, R32.reuse, R33 ;  /* 0x000000212065723e */ /* 0x060fe200000010ff */
[----:B------:R-:W-:-:S05]  /*11180*/  FADD.FTZ R2, R32, R2 ;  /* 0x0000000220027221 */ /* 0x000fca0000010000 */
[----:B------:R-:W-:Y:S01]  /*11190*/  HMMA.16816.F32.BF16 R60, R16, R90, RZ ;  /* 0x0000005a103c723c */ /* 0x000fe200000418ff */
[----:B------:R-:W3:Y:S01]  /*111a0*/  MUFU.EX2 R25, R69 ;  /* 0x0000004500197308 */ /* 0x000ee20000000800 */
[----:B------:R-:W-:-:S04]  /*111b0*/  FADD.FTZ R2, R57, R2 ;  /* 0x0000000239027221 */ /* 0x000fc80000010000 */
[----:B------:R-:W-:Y:S02]  /*111c0*/  FADD.FTZ R231, R56, R2 ;  /* 0x0000000238e77221 */ /* 0x000fe40000010000 */
[----:B------:R-:W-:Y:S01]  /*111d0*/  HMMA.16816.F32.BF16 R48, R16, R70, RZ ;  /* 0x000000461030723c */ /* 0x000fe200000418ff */
[----:B--2---:R-:W-:Y:S01]  /*111e0*/  F2FP.BF16.PACK_AB R99, R4, R24 ;  /* 0x000000180463723e */ /* 0x004fe200000010ff */
[----:B------:R-:W-:-:S06]  /*111f0*/  FADD.FTZ R2, R28, R3 ;  /* 0x000000031c027221 */ /* 0x000fcc0000010000 */
[----:B------:R-:W-:Y:S01]  /*11200*/  HMMA.16816.F32.BF16 R72, R16, R58, RZ ;  /* 0x0000003a1048723c */ /* 0x000fe200000418ff */
[C---:B---3--:R-:W-:Y:S01]  /*11210*/  F2FP.BF16.PACK_AB R97, R25.reuse, R28 ;  /* 0x0000001c1961723e */ /* 0x048fe200000010ff */
[----:B------:R-:W-:-:S04]  /*11220*/  FADD.FTZ R2, R25, R2 ;  /* 0x0000000219027221 */ /* 0x000fc80000010000 */
[----:B------:R-:W-:Y:S02]  /*11230*/  FADD.FTZ R0, R24, R2 ;  /* 0x0000000218007221 */ /* 0x000fe40000010000 */
[----:B------:R-:W-:Y:S02]  /*11240*/  HMMA.16816.F32.BF16 R44, R16, R38, RZ ;  /* 0x00000026102c723c */ /* 0x000fe400000418ff */
[----:B------:R-:W-:-:S06]  /*11250*/  FADD.FTZ R233, R4, R0 ;  /* 0x0000000004e97221 */ /* 0x000fcc0000010000 */
[----:B------:R-:W-:Y:S08]  /*11260*/  HMMA.16816.F32.BF16 R16, R16, R34, RZ ;  /* 0x000000221010723c */ /* 0x000ff000000418ff */
[C---:B------:R-:W-:Y:S08]  /*11270*/  HMMA.16816.F32.BF16 R72, R8.reuse, R78, R72 ;  /* 0x0000004e0848723c */ /* 0x040ff00000041848 */
[C---:B------:R-:W-:Y:S08]  /*11280*/  HMMA.16816.F32.BF16 R60, R8.reuse, R82, R60 ;  /* 0x00000052083c723c */ /* 0x040ff0000004183c */
[C---:B------:R-:W-:Y:S08]  /*11290*/  HMMA.16816.F32.BF16 R48, R8.reuse, R42, R48 ;  /* 0x0000002a0830723c */ /* 0x040ff00000041830 */
[C---:B------:R-:W-:Y:S08]  /*112a0*/  HMMA.16816.F32.BF16 R44, R8.reuse, R30, R44 ;  /* 0x0000001e082c723c */ /* 0x040ff0000004182c */
[----:B------:R-:W-:Y:S08]  /*112b0*/  HMMA.16816.F32.BF16 R16, R8, R26, R16 ;  /* 0x0000001a0810723c */ /* 0x000ff00000041810 */
[C---:B------:R-:W-:Y:S08]  /*112c0*/  HMMA.16816.F32.BF16 R8, R20.reuse, R54, RZ ;  /* 0x000000361408723c */ /* 0x040ff000000418ff */
[----:B------:R-:W-:Y:S08]  /*112d0*/  HMMA.16816.F32.BF16 R36, R20, R38, RZ ;  /* 0x000000261424723c */ /* 0x000ff000000418ff */
[----:B-1----:R-:W-:Y:S08]  /*112e0*/  HMMA.16816.F32.BF16 R140, R100, R132, R140 ;  /* 0x00000084648c723c */ /* 0x002ff0000004188c */
[----:B------:R-:W-:Y:S01]  /*112f0*/  HMMA.16816.F32.BF16 R144, R12, R66, R8 ;  /* 0x000000420c90723c */ /* 0x000fe20000041808 */
[----:B------:R-:W1:Y:S07]  /*11300*/  LDSM.16.MT88.4 R64, [R171+0x1400] ;  /* 0x00140000ab40783b */ /* 0x000e6e0000004200 */
[----:B------:R-:W-:Y:S08]  /*11310*/  HMMA.16816.F32.BF16 R8, R20, R58, RZ ;  /* 0x0000003a1408723c */ /* 0x000ff000000418ff */
[----:B------:R-:W-:Y:S08]  /*11320*/  HMMA.16816.F32.BF16 R36, R12, R30, R36 ;  /* 0x0000001e0c24723c */ /* 0x000ff00000041824 */
[----:B------:R-:W-:Y:S08]  /*11330*/  HMMA.16816.F32.BF16 R136, R96, R132, R136 ;  /* 0x000000846088723c */ /* 0x000ff00000041888 */
[----:B------:R-:W-:Y:S08]  /*11340*/  HMMA.16816.F32.BF16 R152, R12, R78, R8 ;  /* 0x0000004e0c98723c */ /* 0x000ff00000041808 */
[----:B------:R-:W-:Y:S08]  /*11350*/  HMMA.16816.F32.BF16 R8, R20, R90, RZ ;  /* 0x0000005a1408723c */ /* 0x000ff000000418ff */
[C---:B------:R-:W-:Y:S08]  /*11360*/  HMMA.16816.F32.BF16 R144, R100.reuse, R134, R144 ;  /* 0x000000866490723c */ /* 0x040ff00000041890 */
[----:B----4-:R-:W-:Y:S08]  /*11370*/  HMMA.16816.F32.BF16 R148, R100, R124, R148 ;  /* 0x0000007c6494723c */ /* 0x010ff00000041894 */
[----:B------:R-:W-:Y:S01]  /*11380*/  HMMA.16816.F32.BF16 R160, R12, R82, R8 ;  /* 0x000000520ca0723c */ /* 0x000fe20000041808 */
[----:B------:R-:W2:Y:S07]  /*11390*/  LDSM.16.MT88.4 R80, [R170+0x2000] ;  /* 0x00200000aa50783b */ /* 0x000eae0000004200 */
[C---:B------:R-:W-:Y:S08]  /*113a0*/  HMMA.16816.F32.BF16 R8, R20.reuse, R70, RZ ;  /* 0x000000461408723c */ /* 0x040ff000000418ff */
[----:B------:R-:W-:Y:S08]  /*113b0*/  HMMA.16816.F32.BF16 R20, R20, R34, RZ ;  /* 0x000000221414723c */ /* 0x000ff000000418ff */
[----:B------:R-:W-:Y:S08]  /*113c0*/  HMMA.16816.F32.BF16 R128, R96, R124, R128 ;  /* 0x0000007c6080723c */ /* 0x000ff00000041880 */
[C---:B------:R-:W-:Y:S08]  /*113d0*/  HMMA.16816.F32.BF16 R8, R12.reuse, R42, R8 ;  /* 0x0000002a0c08723c */ /* 0x040ff00000041808 */
[----:B------:R-:W-:Y:S08]  /*113e0*/  HMMA.16816.F32.BF16 R20, R12, R26, R20 ;  /* 0x0000001a0c14723c */ /* 0x000ff00000041814 */
[C---:B------:R-:W-:Y:S08]  /*113f0*/  HMMA.16816.F32.BF16 R152, R100.reuse, R126, R152 ;  /* 0x0000007e6498723c */ /* 0x040ff00000041898 */
[C---:B-1----:R-:W-:Y:S01]  /*11400*/  HMMA.16816.F32.BF16 R68, R100.reuse, R66, R8 ;  /* 0x000000426444723c */ /* 0x042fe20000041808 */
[----:B------:R-:W1:Y:S07]  /*11410*/  LDSM.16.MT88.4 R8, [R171+0x2000] ;  /* 0x00200000ab08783b */ /* 0x000e6e0000004200 */
[-C--:B------:R-:W-:Y:S08]  /*11420*/  HMMA.16816.F32.BF16 R156, R100, R116.reuse, R156 ;  /* 0x00000074649c723c */ /* 0x080ff0000004189c */
[----:B------:R-:W-:Y:S08]  /*11430*/  HMMA.16816.F32.BF16 R120, R96, R116, R120 ;  /* 0x000000746078723c */ /* 0x000ff00000041878 */
[----:B------:R-:W-:Y:S08]  /*11440*/  HMMA.16816.F32.BF16 R160, R100, R118, R160 ;  /* 0x0000007664a0723c */ /* 0x000ff000000418a0 */
[C---:B------:R-:W-:Y:S08]  /*11450*/  HMMA.16816.F32.BF16 R132, R96.reuse, R134, R84 ;  /* 0x000000866084723c */ /* 0x040ff00000041854 */
[C---:B------:R-:W-:Y:S08]  /*11460*/  HMMA.16816.F32.BF16 R124, R96.reuse, R126, R72 ;  /* 0x0000007e607c723c */ /* 0x040ff00000041848 */
[----:B------:R-:W-:Y:S08]  /*11470*/  HMMA.16816.F32.BF16 R116, R96, R118, R60 ;  /* 0x000000766074723c */ /* 0x000ff0000004183c */
[-C--:B------:R-:W-:Y:S08]  /*11480*/  HMMA.16816.F32.BF16 R56, R100, R64.reuse, R188 ;  /* 0x000000406438723c */ /* 0x080ff000000418bc */
[----:B------:R-:W-:Y:S08]  /*11490*/  HMMA.16816.F32.BF16 R60, R96, R64, R184 ;  /* 0x00000040603c723c */ /* 0x000ff000000418b8 */
[C---:B--2---:R-:W-:Y:S08]  /*114a0*/  HMMA.16816.F32.BF16 R72, R100.reuse, R80, R176 ;  /* 0x000000506448723c */ /* 0x044ff000000418b0 */
[C---:B-1----:R-:W-:Y:S08]  /*114b0*/  HMMA.16816.F32.BF16 R88, R100.reuse, R8, R92 ;  /* 0x000000086458723c */ /* 0x042ff0000004185c */
[----:B------:R-:W-:Y:S08]  /*114c0*/  HMMA.16816.F32.BF16 R84, R100, R82, R36 ;  /* 0x000000526454723c */ /* 0x000ff00000041824 */
[C---:B------:R-:W-:Y:S08]  /*114d0*/  HMMA.16816.F32.BF16 R76, R96.reuse, R80, R180 ;  /* 0x00000050604c723c */ /* 0x040ff000000418b4 */
[C---:B------:R-:W-:Y:S08]  /*114e0*/  HMMA.16816.F32.BF16 R64, R96.reuse, R66, R48 ;  /* 0x000000426040723c */ /* 0x040ff00000041830 */
[C---:B------:R-:W-:Y:S08]  /*114f0*/  HMMA.16816.F32.BF16 R80, R96.reuse, R82, R44 ;  /* 0x000000526050723c */ /* 0x040ff0000004182c */
[----:B------:R-:W-:Y:S08]  /*11500*/  HMMA.16816.F32.BF16 R92, R96, R8, R172 ;  /* 0x00000008605c723c */ /* 0x000ff000000418ac */
[-C--:B------:R-:W-:Y:S08]  /*11510*/  HMMA.16816.F32.BF16 R100, R100, R10.reuse, R20 ;  /* 0x0000000a6464723c */ /* 0x080ff00000041814 */
[----:B------:R-:W-:Y:S01]  /*11520*/  HMMA.16816.F32.BF16 R96, R96, R10, R16 ;  /* 0x0000000a6060723c */ /* 0x000fe20000041810 */
[----:B------:R-:W-:Y:S07]  /*11530*/  @!UPT UIADD3 URZ, URZ, URZ, URZ ;  /* 0x0000003f3f3ff290 */ /* 0x000fee000fffe03f */
[----:B------:R-:W-:Y:S11]  /*11540*/  @!P0 BRA `(.L_x_307) ;  /* 0x000030e000008947 */ /* 0x000ff60003800000 */
.L_x_319:
[----:B------:R-:W2:Y:S01]  /*11550*/  LDL.64 R8, [R1+0x18] ;  /* 0x0000180001087983 */ /* 0x000ea20000100a00 */
[----:B------:R-:W-:Y:S04]  /*11560*/  DEPBAR.LE SB0, 0x0 ;  /* 0x000080000000791a */ /* 0x000fe80000000000 */
[----:B------:R-:W3:Y:S01]  /*11570*/  LDL R5, [R1+0x20] ;  /* 0x0000200001057983 */ /* 0x000ee20000100800 */
[----:B------:R-:W-:Y:S01]  /*11580*/  WARPSYNC 0xffffffff ;  /* 0xffffffff00007948 */ /* 0x000fe20003800000 */
[----:B------:R-:W-:Y:S01]  /*11590*/  SHF.R.S32.HI R0, RZ, 0x1f, R227 ;  /* 0x0000001fff007819 */ /* 0x000fe200000114e3 */
[C---:B------:R-:W-:Y:S01]  /*115a0*/  IMAD.WIDE.U32 R2, R227.reuse, c[0x0][0x208], RZ ;  /* 0x00008200e3027a25 */ /* 0x040fe200078e00ff */
[----:B------:R-:W-:Y:S01]  /*115b0*/  BAR.SYNC.DEFER_BLOCKING 0x0 ;  /* 0x0000000000007b1d */ /* 0x000fe20000010000 */
[----:B------:R-:W-:Y:S02]  /*115c0*/  SHF.R.S32.HI R4, RZ, 0x1f, R218 ;  /* 0x0000001fff047819 */ /* 0x000fe400000114da */
[----:B------:R-:W-:Y:S01]  /*115d0*/  IMAD R0, R0, c[0x0][0x208], RZ ;  /* 0x0000820000007a24 */ /* 0x000fe200078e02ff */
[----:B------:R-:W-:Y:S01]  /*115e0*/  ISETP.GE.AND P2, PT, R230, c[0x0][0x1d4], PT ;  /* 0x00007500e6007a0c */ /* 0x000fe20003f46270 */
[----:B------:R-:W-:Y:S01]  /*115f0*/  IMAD.MOV.U32 R109, RZ, RZ, R108 ;  /* 0x000000ffff6d7224 */ /* 0x000fe200078e006c */
[----:B------:R-:W-:Y:S01]  /*11600*/  MOV R110, R107 ;  /* 0x0000006b006e7202 */ /* 0x000fe20000000f00 */
[----:B------:R-:W-:Y:S01]  /*11610*/  IMAD R0, R227, c[0x0][0x20c], R0 ;  /* 0x00008300e3007a24 */ /* 0x000fe200078e0200 */
[----:B------:R-:W-:Y:S01]  /*11620*/  MOV R111, R106 ;  /* 0x0000006a006f7202 */ /* 0x000fe20000000f00 */
[----:B------:R-:W-:Y:S02]  /*11630*/  IMAD R4, R4, c[0x0][0x218], RZ ;  /* 0x0000860004047a24 */ /* 0x000fe400078e02ff */
[----:B------:R-:W-:Y:S02]  /*11640*/  IMAD.IADD R3, R3, 0x1, R0 ;  /* 0x0000000103037824 */ /* 0x000fe400078e0200 */
[C---:B------:R-:W-:Y:S02]  /*11650*/  IMAD R4, R218.reuse, c[0x0][0x21c], R4 ;  /* 0x00008700da047a24 */ /* 0x040fe400078e0204 */
[----:B------:R-:W-:Y:S01]  /*11660*/  IMAD.WIDE.U32 R2, R218, c[0x0][0x218], R2 ;  /* 0x00008600da027a25 */ /* 0x000fe200078e0002 */
[----:B------:R1:W4:Y:S04]  /*11670*/  LDSM.16.M88.4 R52, [R196] ;  /* 0x00000000c434783b */ /* 0x0003280000000200 */
[----:B------:R1:W1:Y:S04]  /*11680*/  LDSM.16.M88.4 R48, [R196+0x1000] ;  /* 0x00100000c430783b */ /* 0x0002680000000200 */
[----:B------:R1:W1:Y:S04]  /*11690*/  LDSM.16.M88.4 R20, [R169] ;  /* 0x00000000a914783b */ /* 0x0002680000000200 */
[----:B------:R1:W1:Y:S04]  /*116a0*/  LDSM.16.M88.4 R36, [R169+0x400] ;  /* 0x00040000a924783b */ /* 0x0002680000000200 */
[----:B------:R1:W1:Y:S04]  /*116b0*/  LDSM.16.M88.4 R172, [R169+0x800] ;  /* 0x00080000a9ac783b */ /* 0x0002680000000200 */
[----:B------:R1:W1:Y:S04]  /*116c0*/  LDSM.16.M88.4 R176, [R197] ;  /* 0x00000000c5b0783b */ /* 0x0002680000000200 */
[----:B------:R1:W1:Y:S04]  /*116d0*/  LDSM.16.M88.4 R184, [R197+0x1000] ;  /* 0x00100000c5b8783b */ /* 0x0002680000000200 */
[----:B------:R1:W1:Y:S04]  /*116e0*/  LDSM.16.M88.4 R180, [R198] ;  /* 0x00000000c6b4783b */ /* 0x0002680000000200 */
[----:B------:R1:W1:Y:S04]  /*116f0*/  LDSM.16.M88.4 R188, [R206] ;  /* 0x00000000cebc783b */ /* 0x0002680000000200 */
[----:B------:R1:W1:Y:S01]  /*11700*/  LDSM.16.M88.4 R192, [R205] ;  /* 0x00000000cdc0783b */ /* 0x0002620000000200 */
[----:B--2---:R-:W-:Y:S04]  /*11710*/  IADD3 R0, P0, R8, R2, RZ ;  /* 0x0000000208007210 */ /* 0x004fe80007f1e0ff */
[----:B---3--:R-:W-:Y:S02]  /*11720*/  IADD3.X R2, R5, R3, R4, P0, !PT ;  /* 0x0000000305027210 */ /* 0x008fe400007fe404 */
[C---:B------:R-:W-:Y:S04]  /*11730*/  LEA R9, P0, R0.reuse, c[0x0][0x1f8], 0x1 ;  /* 0x00007e0000097a11 */ /* 0x040fe800078008ff */
[----:B------:R-:W-:Y:S01]  /*11740*/  LEA.HI.X R8, R0, c[0x0][0x1fc], R2, 0x1, P0 ;  /* 0x00007f0000087a11 */ /* 0x000fe200000f0c02 */
[----:B------:R-:W-:-:S06]  /*11750*/  BRA.DIV ~URZ, `(.L_x_308) ;  /* 0x00008a527f007947 */ /* 0x000fcc000b800000 */
[----:B-1--4-:R1:W2:Y:S02]  /*11760*/  SHFL.IDX PT, R0, R8, RZ, 0x1c1f ;  /* 0x001c1fff08007589 */ /* 0x0122a400000e0000 */
.L_x_402:
[----:B------:R-:W3:Y:S01]  /*11770*/  SHFL.IDX PT, R2, R9, RZ, 0x1c1f ;  /* 0x001c1fff09027589 */ /* 0x000ee200000e0000 */
[----:B------:R-:W-:Y:S03]  /*11780*/  BSSY B0, `(.L_x_309) ;  /* 0x000001e000007945 */ /* 0x000fe60003800000 */
[----:B------:R-:W4:Y:S01]  /*11790*/  S2R R10, SR_TID.X ;  /* 0x00000000000a7919 */ /* 0x000f220000002100 */
[C---:B---3--:R-:W-:Y:S04]  /*117a0*/  LEA R4, P0, R228.reuse, R2, 0x1 ;  /* 0x00000002e4047211 */ /* 0x048fe800078008ff */
[----:B--2---:R-:W-:Y:S05]  /*117b0*/  LEA.HI.X R5, R228, R0, R229, 0x1, P0 ;  /* 0x00000000e4057211 */ /* 0x004fea00000f0ce5 */
[----:B------:R-:W-:Y:S01]  /*117c0*/  @!PT LDS RZ, [RZ] ;  /* 0x00000000fffff984 */ /* 0x000fe20000000800 */
[----:B------:R-:W-:Y:S01]  /*117d0*/  @!PT LDS RZ, [RZ] ;  /* 0x00000000fffff984 */ /* 0x000fe20000000800 */
[----:B------:R2:W-:Y:S02]  /*117e0*/  LDGSTS.E.BYPASS.LTC128B.128 [R207+0x1880], [R4.64], !P5 ;  /* 0x0188000004cf7fae */ /* 0x0005e4000e901d48 */
[C---:B--2---:R-:W-:Y:S04]  /*117f0*/  LEA R4, P0, R238.reuse, R2, 0x1 ;  /* 0x00000002ee047211 */ /* 0x044fe800078008ff */
[----:B------:R-:W-:Y:S02]  /*11800*/  LEA.HI.X R5, R238, R0, R250, 0x1, P0 ;  /* 0x00000000ee057211 */ /* 0x000fe400000f0cfa */
[C---:B------:R-:W-:Y:S03]  /*11810*/  LEA R2, P0, R230.reuse, R2, 0x1 ;  /* 0x00000002e6027211 */ /* 0x040fe600078008ff */
[----:B------:R2:W-:Y:S01]  /*11820*/  LDGSTS.E.BYPASS.LTC128B.128 [R207+0x2480], [R4.64], !P4 ;  /* 0x0248000004cf7fae */ /* 0x0005e2000e101d48 */
[----:B------:R-:W-:Y:S02]  /*11830*/  LEA.HI.X R3, R230, R0, R249, 0x1, P0 ;  /* 0x00000000e6037211 */ /* 0x000fe400000f0cf9 */
[----:B----4-:R-:W-:Y:S03]  /*11840*/  ISETP.GT.AND P0, PT, R10, 0x3f, PT ;  /* 0x0000003f0a00780c */ /* 0x010fe60003f04270 */
[----:B------:R2:W-:Y:S10]  /*11850*/  LDGSTS.E.BYPASS.LTC128B.128 [R207+0x3080], [R2.64], !P2 ;  /* 0x0308000002cf7fae */ /* 0x0005f4000d101d48 */
[----:B------:R-:W-:-:S05]  /*11860*/  @P0 BRA `(.L_x_310) ;  /* 0x000000f000000947 */ /* 0x000fca0003800000 */
[----:B------:R-:W-:-:S05]  /*11870*/  BRA.DIV ~URZ, `(.L_x_311) ;  /* 0x000089927f007947 */ /* 0x000fca000b800000 */
[----:B--2---:R2:W3:Y:S04]  /*11880*/  SHFL.IDX PT, R4, R8, 0x1, 0x1c1f ;  /* 0x003c1f0008047f89 */ /* 0x0044e800000e0000 */
[----:B------:R2:W4:Y:S02]  /*11890*/  SHFL.IDX PT, R0, R9, 0x1, 0x1c1f ;  /* 0x003c1f0009007f89 */ /* 0x00052400000e0000 */
.L_x_403:
[C---:B----4-:R-:W-:Y:S04]  /*118a0*/  LEA R2, P0, R228.reuse, R0, 0x1 ;  /* 0x00000000e4027211 */ /* 0x050fe800078008ff */
[----:B---3--:R-:W-:Y:S02]  /*118b0*/  LEA.HI.X R3, R228, R4, R229, 0x1, P0 ;  /* 0x00000004e4037211 */ /* 0x008fe400000f0ce5 */
[C---:B-12---:R-:W-:Y:S03]  /*118c0*/  LEA R8, P0, R238.reuse, R0, 0x1 ;  /* 0x00000000ee087211 */ /* 0x046fe600078008ff */
[----:B------:R-:W-:Y:S01]  /*118d0*/  @!PT LDS RZ, [RZ] ;  /* 0x00000000fffff984 */ /* 0x000fe20000000800 */
[----:B------:R-:W-:Y:S01]  /*118e0*/  @!PT LDS RZ, [RZ] ;  /* 0x00000000fffff984 */ /* 0x000fe20000000800 */
[----:B------:R-:W-:Y:S01]  /*118f0*/  @!PT LDS RZ, [RZ] ;  /* 0x00000000fffff984 */ /* 0x000fe20000000800 */
[----:B------:R1:W-:Y:S01]  /*11900*/  LDGSTS.E.BYPASS.LTC128B.128 [R207+0x2080], [R2.64], !P5 ;  /* 0x0208000002cf7fae */ /* 0x0003e2000e901d48 */
[----:B------:R-:W-:Y:S05]  /*11910*/  LEA.HI.X R9, R238, R4, R250, 0x1, P0 ;  /* 0x00000004ee097211 */ /* 0x000fea00000f0cfa */
[----:B------:R2:W-:Y:S01]  /*11920*/  LDGSTS.E.BYPASS.LTC128B.128 [R207+0x2c80], [R8.64], !P4 ;  /* 0x02c8000008cf7fae */ /* 0x0005e2000e101d48 */
[C---:B-1----:R-:W-:Y:S04]  /*11930*/  LEA R2, P0, R230.reuse, R0, 0x1 ;  /* 0x00000000e6027211 */ /* 0x042fe800078008ff */
[----:B------:R-:W-:Y:S05]  /*11940*/  LEA.HI.X R3, R230, R4, R249, 0x1, P0 ;  /* 0x00000004e6037211 */ /* 0x000fea00000f0cf9 */
[----:B------:R2:W-:Y:S04]  /*11950*/  LDGSTS.E.BYPASS.LTC128B.128 [R207+0x3880], [R2.64], !P2 ;  /* 0x0388000002cf7fae */ /* 0x0005e8000d101d48 */
.L_x_310:
[----:B------:R-:W-:Y:S05]  /*11960*/  BSYNC B0 ;  /* 0x0000000000007941 */ /* 0x000fea0003800000 */
.L_x_309:
[----:B------:R-:W0:Y:S01]  /*11970*/  LDGDEPBAR ;  /* 0x00000000000079af */ /* 0x000e220000000000 */
[----:B------:R-:W-:Y:S01]  /*11980*/  WARPSYNC 0xffffffff ;  /* 0xffffffff00007948 */ /* 0x000fe20003800000 */
[-C--:B-12---:R-:W-:Y:S01]  /*11990*/  HMMA.16816.F32.BF16 R8, R52, R20.reuse, RZ ;  /* 0x000000143408723c */ /* 0x086fe200000418ff */
[----:B------:R-:W-:Y:S02]  /*119a0*/  BSSY B0, `(.L_x_312) ;  /* 0x000010c000007945 */ /* 0x000fe40003800000 */
[----:B------:R-:W-:Y:S05]  /*119b0*/  ISETP.GT.AND P0, PT, R219, R251, PT ;  /* 0x000000fbdb00720c */ /* 0x000fea0003f04270 */
        /* <DEDUP_REMOVED lines=89> */
[----:B------:R1:W1:Y:S02]  /*11f50*/  MUFU.TANH R193, R0 ;  /* 0x0000000000c17308 */ /* 0x0002640000002400 */
[----:B------:R-:W-:Y:S08]  /*11f60*/  FMUL.FTZ R4, R21, c[0x0][0x320] ;  /* 0x0000c80015047a20 */ /* 0x000ff00000410000 */
[----:B------:R5:W2:Y:S01]  /*11f70*/  MUFU.TANH R216, R2 ;  /* 0x0000000200d87308 */ /* 0x000aa20000002400 */
[----:B---3--:R-:W-:Y:S09]  /*11f80*/  FMUL.FTZ R3, R22, c[0x0][0x320] ;  /* 0x0000c80016037a20 */ /* 0x008ff20000410000 */
[----:B------:R-:W3:Y:S01]  /*11f90*/  MUFU.TANH R188, R3 ;  /* 0x0000000300bc7308 */ /* 0x000ee20000002400 */
[----:B-1----:R-:W-:Y:S09]  /*11fa0*/  FMUL.FTZ R0, R10, c[0x0][0x320] ;  /* 0x0000c8000a007a20 */ /* 0x002ff20000410000 */
[----:B------:R1:W1:Y:S01]  /*11fb0*/  MUFU.TANH R210, R0 ;  /* 0x0000000000d27308 */ /* 0x0002620000002400 */
[----:B-----5:R-:W-:Y:S09]  /*11fc0*/  FMUL.FTZ R2, R23, c[0x0][0x320] ;  /* 0x0000c80017027a20 */ /* 0x020ff20000410000 */
[----:B------:R-:W2:Y:S10]  /*11fd0*/  MUFU.TANH R189, R2 ;  /* 0x0000000200bd7308 */ /* 0x000eb40000002400 */
[----:B------:R-:W2:Y:S01]  /*11fe0*/  MUFU.TANH R181, R4 ;  /* 0x0000000400b57308 */ /* 0x000ea20000002400 */
[----:B-1----:R-:W-:Y:S02]  /*11ff0*/  FMUL.FTZ R0, R11, c[0x0][0x320] ;  /* 0x0000c8000b007a20 */ /* 0x002fe40000410000 */
[----:B------:R-:W1:Y:S07]  /*12000*/  LDSM.16.M88.4 R8, [R200] ;  /* 0x00000000c808783b */ /* 0x000e6e0000000200 */
[----:B------:R5:W1:Y:S02]  /*12010*/  MUFU.TANH R209, R0 ;  /* 0x0000000000d17308 */ /* 0x000a640000002400 */
[----:B-----5:R-:W-:Y:S08]  /*12020*/  FMUL.FTZ R0, R12, c[0x0][0x320] ;  /* 0x0000c8000c007a20 */ /* 0x020ff00000410000 */
[----:B------:R5:W2:Y:S01]  /*12030*/  MUFU.TANH R215, R0 ;  /* 0x0000000000d77308 */ /* 0x000aa20000002400 */
[-C--:B-1----:R-:W-:Y:S08]  /*12040*/  HMMA.16816.F32.BF16 R24, R176, R8.reuse, R24 ;  /* 0x00000008b018723c */ /* 0x082ff00000041818 */
[C---:B------:R-:W-:Y:S04]  /*12050*/  HMMA.16816.F32.BF16 R28, R184.reuse, R8, R28 ;  /* 0x00000008b81c723c */ /* 0x040fe8000004181c */
[----:B-----5:R-:W-:Y:S04]  /*12060*/  FMUL.FTZ R0, R13, c[0x0][0x320] ;  /* 0x0000c8000d007a20 */ /* 0x020fe80000410000 */
[-C--:B------:R-:W-:Y:S01]  /*12070*/  HMMA.16816.F32.BF16 R32, R184, R10.reuse, R32 ;  /* 0x0000000ab820723c */ /* 0x080fe20000041820 */
[----:B------:R-:W1:Y:S01]  /*12080*/  LDSM.16.M88.4 R12, [R199] ;  /* 0x00000000c70c783b */ /* 0x000e620000000200 */
[----:B------:R-:W-:Y:S04]  /*12090*/  DEPBAR.LE SB0, 0x0 ;  /* 0x000080000000791a */ /* 0x000fe80000000000 */
[----:B------:R5:W1:Y:S02]  /*120a0*/  MUFU.TANH R214, R0 ;  /* 0x0000000000d67308 */ /* 0x000a640000002400 */
[C---:B------:R-:W-:Y:S01]  /*120b0*/  HMMA.16816.F32.BF16 R36, R176.reuse, R10, R36 ;  /* 0x0000000ab024723c */ /* 0x040fe20000041824 */
[----:B------:R-:W-:Y:S07]  /*120c0*/  BAR.SYNC.DEFER_BLOCKING 0x0 ;  /* 0x0000000000007b1d */ /* 0x000fee0000010000 */
[----:B------:R-:W-:Y:S04]  /*120d0*/  FMUL.FTZ R3, R30, c[0x0][0x320] ;  /* 0x0000c8001e037a20 */ /* 0x000fe80000410000 */
[----:B------:R-:W-:Y:S01]  /*120e0*/  FMUL.FTZ R2, R31, c[0x0][0x320] ;  /* 0x0000c8001f027a20 */ /* 0x000fe20000410000 */
[----:B------:R2:W2:Y:S10]  /*120f0*/  MUFU.TANH R192, R3 ;  /* 0x0000000300c07308 */ /* 0x0004b40000002400 */
[----:B------:R3:W3:Y:S01]  /*12100*/  MUFU.TANH R190, R2 ;  /* 0x0000000200be7308 */ /* 0x0006e20000002400 */
[----:B-----5:R-:W-:Y:S02]  /*12110*/  FMUL.FTZ R0, R16, c[0x0][0x320] ;  /* 0x0000c80010007a20 */ /* 0x020fe40000410000 */
[----:B------:R-:W-:Y:S07]  /*12120*/  FMUL.FTZ R4, R37, c[0x0][0x320] ;  /* 0x0000c80025047a20 */ /* 0x000fee0000410000 */
[----:B------:R5:W4:Y:S01]  /*12130*/  MUFU.TANH R195, R0 ;  /* 0x0000000000c37308 */ /* 0x000b220000002400 */
[-C--:B-1----:R-:W-:Y:S03]  /*12140*/  HMMA.16816.F32.BF16 R40, R176, R12.reuse, R40 ;  /* 0x0000000cb028723c */ /* 0x082fe60000041828 */
[----:B--2---:R-:W-:Y:S06]  /*12150*/  FMUL.FTZ R3, R38, c[0x0][0x320] ;  /* 0x0000c80026037a20 */ /* 0x004fec0000410000 */
[----:B------:R1:W2:Y:S01]  /*12160*/  MUFU.TANH R31, R3 ;  /* 0x00000003001f7308 */ /* 0x0002a20000002400 */
[C---:B------:R-:W-:Y:S04]  /*12170*/  HMMA.16816.F32.BF16 R44, R184.reuse, R12, R44 ;  /* 0x0000000cb82c723c */ /* 0x040fe8000004182c */
[----:B---3--:R-:W-:Y:S04]  /*12180*/  FMUL.FTZ R2, R39, c[0x0][0x320] ;  /* 0x0000c80027027a20 */ /* 0x008fe80000410000 */
[-C--:B------:R-:W-:Y:S01]  /*12190*/  HMMA.16816.F32.BF16 R48, R184, R14.reuse, R48 ;  /* 0x0000000eb830723c */ /* 0x080fe20000041830 */
[----:B------:R3:W1:Y:S03]  /*121a0*/  MUFU.TANH R30, R2 ;  /* 0x00000002001e7308 */ /* 0x0006660000002400 */
[----:B-----5:R-:W-:Y:S04]  /*121b0*/  FMUL.FTZ R0, R17, c[0x0][0x320] ;  /* 0x0000c80011007a20 */ /* 0x020fe80000410000 */
[----:B------:R-:W-:Y:S03]  /*121c0*/  HMMA.16816.F32.BF16 R52, R176, R14, R52 ;  /* 0x0000000eb034723c */ /* 0x000fe60000041834 */
[----:B------:R5:W2:Y:S11]  /*121d0*/  MUFU.TANH R208, R0 ;  /* 0x0000000000d07308 */ /* 0x000ab60000002400 */
[----:B------:R-:W-:Y:S10]  /*121e0*/  @!UPT UIADD3 URZ, URZ, URZ, URZ ;  /* 0x0000003f3f3ff290 */ /* 0x000ff4000fffe03f */
[----:B-1----:R-:W-:Y:S02]  /*121f0*/  FMUL.FTZ R3, R52, c[0x0][0x320] ;  /* 0x0000c80034037a20 */ /* 0x002fe40000410000 */
[----:B---3--:R-:W-:Y:S02]  /*12200*/  FMUL.FTZ R2, R53, c[0x0][0x320] ;  /* 0x0000c80035027a20 */ /* 0x008fe40000410000 */
[----:B------:R-:W1:Y:S01]  /*12210*/  MUFU.TANH R13, R3 ;  /* 0x00000003000d7308 */ /* 0x000e620000002400 */
[----:B-----5:R-:W-:Y:S09]  /*12220*/  FMUL.FTZ R0, R18, c[0x0][0x320] ;  /* 0x0000c80012007a20 */ /* 0x020ff20000410000 */
[----:B------:R3:W1:Y:S10]  /*12230*/  MUFU.TANH R213, R0 ;  /* 0x0000000000d57308 */ /* 0x0006740000002400 */
[----:B------:R-:W1:Y:S01]  /*12240*/  MUFU.TANH R12, R2 ;  /* 0x00000002000c7308 */ /* 0x000e620000002400 */
[----:B---3--:R-:W-:Y:S09]  /*12250*/  FMUL.FTZ R0, R19, c[0x0][0x320] ;  /* 0x0000c80013007a20 */ /* 0x008ff20000410000 */
[----:B------:R3:W1:Y:S02]  /*12260*/  MUFU.TANH R212, R0 ;  /* 0x0000000000d47308 */ /* 0x0006640000002400 */
[----:B---3--:R-:W-:Y:S08]  /*12270*/  FMUL.FTZ R0, R20, c[0x0][0x320] ;  /* 0x0000c80014007a20 */ /* 0x008ff00000410000 */
        /* <DEDUP_REMOVED lines=8> */
[----:B------:R-:W3:Y:S10]  /*12300*/  MUFU.TANH R27, R4 ;  /* 0x00000004001b7308 */ /* 0x000ef40000002400 */
[----:B------:R5:W1:Y:S02]  /*12310*/  MUFU.TANH R175, R0 ;  /* 0x0000000000af7308 */ /* 0x000a640000002400 */
[----:B-----5:R-:W-:Y:S08]  /*12320*/  FMUL.FTZ R0, R28, c[0x0][0x320] ;  /* 0x0000c8001c007a20 */ /* 0x020ff00000410000 */
        /* <DEDUP_REMOVED lines=40> */
[----:B------:R1:W1:Y:S01]  /*125b0*/  MUFU.TANH R14, R0 ;  /* 0x00000000000e7308 */ /* 0x0002620000002400 */
[----:B------:R-:W-:-:S05]  /*125c0*/  @!P0 BRA `(.L_x_313) ;  /* 0x0000049000008947 */ /* 0x000fca0003800000 */
[----:B-1234-:R-:W-:Y:S01]  /*125d0*/  IMAD.MOV.U32 R0, RZ, RZ, 0x1 ;  /* 0x00000001ff007424 */ /* 0x01efe200078e00ff */
[----:B------:R-:W2:Y:S01]  /*125e0*/  LDL R226, [R1+0x40] ;  /* 0x0000400001e27983 */ /* 0x000ea20000100800 */
[----:B------:R-:W-:Y:S03]  /*125f0*/  IMAD.MOV.U32 R218, RZ, RZ, RZ ;  /* 0x000000ffffda7224 */ /* 0x000fe600078e00ff */
[----:B------:R-:W-:Y:S01]  /*12600*/  ISETP.NE.AND P0, PT, R0, c[0x0][0x2b8], PT ;  /* 0x0000ae0000007a0c */ /* 0x000fe20003f05270 */
[----:B------:R-:W3:Y:S04]  /*12610*/  LDL.64 R224, [R1+0x30] ;  /* 0x0000300001e07983 */ /* 0x000ee80000100a00 */
[----:B------:R-:W4:Y:S04]  /*12620*/  LDL R217, [R1+0x3c] ;  /* 0x00003c0001d97983 */ /* 0x000f280000100800 */
[----:B------:R-:W1:Y:S04]  /*12630*/  S2R R234, SR_TID.X ;  /* 0x0000000000ea7919 */ /* 0x000e680000002100 */
[----:B------:R-:W5:Y:S04]  /*12640*/  LDL.64 R222, [R1+0x28] ;  /* 0x0000280001de7983 */ /* 0x000f680000100a00 */
[----:B------:R-:W4:Y:S01]  /*12650*/  LDL R5, [R1+0x38] ;  /* 0x0000380001057983 */ /* 0x000f220000100800 */
[----:B-1----:R-:W-:Y:S04]  /*12660*/  SHF.R.S32.HI R221, RZ, 0x1f, R234 ;  /* 0x0000001fffdd7819 */ /* 0x002fe800000114ea */
[----:B------:R-:W-:Y:S04]  /*12670*/  LEA.HI R221, R221, R234, RZ, 0x2 ;  /* 0x000000eadddd7211 */ /* 0x000fe800078f10ff */
[----:B------:R-:W-:Y:S05]  /*12680*/  LOP3.LUT R221, R221, 0xfffffffc, RZ, 0xc0, !PT ;  /* 0xfffffffcdddd7812 */ /* 0x000fea00078ec0ff */
[----:B------:R-:W-:Y:S04]  /*12690*/  IMAD.IADD R221, R234, 0x1, -R221 ;  /* 0x00000001eadd7824 */ /* 0x000fe800078e0add */
[----:B------:R-:W-:Y:S02]  /*126a0*/  IMAD R0, R221, 0x20, R247 ;  /* 0x00000020dd007824 */ /* 0x000fe400078e02f7 */
[----:B--2---:R-:W-:Y:S05]  /*126b0*/  IMAD R2, R219, 0x30, R226 ;  /* 0x00000030db027824 */ /* 0x004fea00078e02e2 */
[----:B------:R-:W-:Y:S05]  /*126c0*/  IADD3 R2, R2, -0x30, R0 ;  /* 0xffffffd002027810 */ /* 0x000fea0007ffe000 */
[----:B------:R-:W-:Y:S04]  /*126d0*/  @P0 IMAD.HI.U32 R3, R2, c[0x0][0x2bc], RZ ;  /* 0x0000af0002030a27 */ /* 0x000fe800078e00ff */
[----:B------:R-:W-:Y:S01]  /*126e0*/  IMAD.MOV.U32 R0, RZ, RZ, R2 ;  /* 0x000000ffff007224 */ /* 0x000fe200078e0002 */
[----:B------:R-:W-:Y:S04]  /*126f0*/  @P0 SHF.R.U32.HI R0, RZ, c[0x0][0x2c0], R3 ;  /* 0x0000b000ff000a19 */ /* 0x000fe80000011603 */
[C---:B---3--:R-:W-:Y:S01]  /*12700*/  @!P3 IADD3 R3, P0, R0.reuse, R224, RZ ;  /* 0x000000e00003b210 */ /* 0x048fe20007f1e0ff */
[----:B------:R-:W-:Y:S03]  /*12710*/  IMAD.MOV R4, RZ, RZ, -R0 ;  /* 0x000000ffff047224 */ /* 0x000fe600078e0a00 */
[----:B----4-:R-:W-:Y:S01]  /*12720*/  @!P3 LEA.HI.X.SX32 R0, R0, R217, 0x1, P0 ;  /* 0x000000d90000b211 */ /* 0x010fe200000f0eff */
[----:B------:R-:W-:Y:S01]  /*12730*/  IMAD R227, R4, c[0x0][0x2b8], R2 ;  /* 0x0000ae0004e37a24 */ /* 0x000fe200078e0202 */
[C---:B------:R-:W-:Y:S04]  /*12740*/  @!P3 LEA R2, P0, R3.reuse, c[0x0][0x2a0], 0x2 ;  /* 0x0000a8000302ba11 */ /* 0x040fe800078010ff */
[----:B------:R-:W-:Y:S02]  /*12750*/  @!P3 LEA.HI.X R3, R3, c[0x0][0x2a4], R0, 0x2, P0 ;  /* 0x0000a9000303ba11 */ /* 0x000fe400000f1400 */
[----:B------:R-:W-:Y:S03]  /*12760*/  SHF.R.S32.HI R0, RZ, 0x1f, R227 ;  /* 0x0000001fff007819 */ /* 0x000fe600000114e3 */
[----:B------:R1:W2:Y:S02]  /*12770*/  @!P3 LDG.E R218, [R2.64] ;  /* 0x0000000802dab981 */ /* 0x0002a4000c1e1900 */
[----:B------:R-:W-:Y:S04]  /*12780*/  IMAD R0, R0, c[0x0][0x1e0], RZ ;  /* 0x0000780000007a24 */ /* 0x000fe800078e02ff */
[C---:B------:R-:W-:Y:S02]  /*12790*/  IMAD R0, R227.reuse, c[0x0][0x1e4], R0 ;  /* 0x00007900e3007a24 */ /* 0x040fe400078e0200 */
[----:B-1----:R-:W-:Y:S04]  /*127a0*/  IMAD.WIDE.U32 R2, R227, c[0x0][0x1e0], RZ ;  /* 0x00007800e3027a25 */ /* 0x002fe800078e00ff */
[----:B------:R-:W-:Y:S01]  /*127b0*/  IMAD.IADD R3, R3, 0x1, R0 ;  /* 0x0000000103037824 */ /* 0x000fe200078e0200 */
[----:B--2---:R-:W-:Y:S03]  /*127c0*/  SHF.R.S32.HI R0, RZ, 0x1f, R218 ;  /* 0x0000001fff007819 */ /* 0x004fe600000114da */
[----:B------:R-:W-:Y:S04]  /*127d0*/  IMAD.WIDE.U32 R2, R218, c[0x0][0x1f0], R2 ;  /* 0x00007c00da027a25 */ /* 0x000fe800078e0002 */
[----:B------:R-:W-:Y:S01]  /*127e0*/  IMAD R4, R0, c[0x0][0x1f0], RZ ;  /* 0x00007c0000047a24 */ /* 0x000fe200078e02ff */
[----:B-----5:R-:W-:Y:S03]  /*127f0*/  IADD3 R0, P0, R222, R2, RZ ;  /* 0x00000002de007210 */ /* 0x020fe60007f1e0ff */
[----:B------:R-:W-:Y:S05]  /*12800*/  IMAD R4, R218, c[0x0][0x1f4], R4 ;  /* 0x00007d00da047a24 */ /* 0x000fea00078e0204 */
[----:B------:R-:W-:Y:S02]  /*12810*/  IADD3.X R2, R5, R3, R4, P0, !PT ;  /* 0x0000000305027210 */ /* 0x000fe400007fe404 */
[C---:B------:R-:W-:Y:S02]  /*12820*/  LEA R11, P0, R0.reuse, c[0x0][0x1c8], 0x1 ;  /* 0x00007200000b7a11 */ /* 0x040fe400078008ff */
[----:B------:R-:W-:Y:S02]  /*12830*/  IADD3 R5, -R247, 0x30, RZ ;  /* 0x00000030f7057810 */ /* 0x000fe40007ffe1ff */
[----:B------:R-:W-:Y:S02]  /*12840*/  LEA.HI.X R10, R0, c[0x0][0x1cc], R2, 0x1, P0 ;  /* 0x00007300000a7a11 */ /* 0x000fe400000f0c02 */
[----:B------:R-:W-:Y:S01]  /*12850*/  ISETP.GE.AND P0, PT, R5, 0x1, PT ;  /* 0x000000010500780c */ /* 0x000fe20003f06270 */
[----:B------:R-:W-:-:S10]  /*12860*/  BRA.DIV ~URZ, `(.L_x_314) ;  /* 0x00007a627f007947 */ /* 0x000fd4000b800000 */
[----:B------:R1:W2:Y:S02]  /*12870*/  SHFL.IDX PT, R4, R10, RZ, 0x1c1f ;  /* 0x001c1fff0a047589 */ /* 0x0002a400000e0000 */
.L_x_404:
[----:B------:R-:W-:-:S05]  /*12880*/  BRA.DIV ~URZ, `(.L_x_315) ;  /* 0x00007ab27f007947 */ /* 0x000fca000b800000 */
[----:B------:R3:W4:Y:S02]  /*12890*/  SHFL.IDX PT, R0, R11, RZ, 0x1c1f ;  /* 0x001c1fff0b007589 */ /* 0x00072400000e0000 */
.L_x_405:
[C---:B----4-:R-:W-:Y:S04]  /*128a0*/  @P0 LEA R2, P1, R228.reuse, R0, 0x1 ;  /* 0x00000000e4020211 */ /* 0x050fe800078208ff */
[----:B--2---:R-:W-:Y:S02]  /*128b0*/  @P0 LEA.HI.X R3, R228, R4, R229, 0x1, P1 ;  /* 0x00000004e4030211 */ /* 0x004fe400008f0ce5 */
[C---:B------:R-:W-:Y:S03]  /*128c0*/  @P0 LEA R8, P1, R238.reuse, R0, 0x1 ;  /* 0x00000000ee080211 */ /* 0x040fe600078208ff */
[----:B------:R-:W-:Y:S01]  /*128d0*/  @!PT LDS RZ, [RZ] ;  /* 0x00000000fffff984 */ /* 0x000fe20000000800 */
[----:B------:R-:W-:Y:S01]  /*128e0*/  @!PT LDS RZ, [RZ] ;  /* 0x00000000fffff984 */ /* 0x000fe20000000800 */
[----:B------:R-:W-:Y:S01]  /*128f0*/  @!PT LDS RZ, [RZ] ;  /* 0x00000000fffff984 */ /* 0x000fe20000000800 */
[----:B------:R2:W-:Y:S01]  /*12900*/  @P0 LDGSTS.E.BYPASS.LTC128B.128 [R207+0x3c80], [R2.64], !P5 ;  /* 0x03c8000002cf0fae */ /* 0x0005e2000e901d48 */
[----:B------:R-:W-:Y:S05]  /*12910*/  @P0 LEA.HI.X R9, R238, R4, R250, 0x1, P1 ;  /* 0x00000004ee090211 */ /* 0x000fea00008f0cfa */
[----:B------:R4:W-:Y:S01]  /*12920*/  @P0 LDGSTS.E.BYPASS.LTC128B.128 [R207+0x4880], [R8.64], !P4 ;  /* 0x0488000008cf0fae */ /* 0x0009e2000e101d48 */
[C---:B--2---:R-:W-:Y:S04]  /*12930*/  @P0 LEA R2, P1, R230.reuse, R0, 0x1 ;  /* 0x00000000e6020211 */ /* 0x044fe800078208ff */
[----:B------:R-:W-:Y:S05]  /*12940*/  @P0 LEA.HI.X R3, R230, R4, R249, 0x1, P1 ;  /* 0x00000004e6030211 */ /* 0x000fea00008f0cf9 */
[----:B------:R4:W-:Y:S01]  /*12950*/  @P0 LDGSTS.E.BYPASS.LTC128B.128 [R207+0x5480], [R2.64], !P2 ;  /* 0x0548000002cf0fae */ /* 0x0009e2000d101d48 */
[----:B------:R-:W-:Y:S01]  /*12960*/  ISETP.GE.AND P0, PT, R5, 0x21, PT ;  /* 0x000000210500780c */ /* 0x000fe20003f06270 */
[----:B------:R-:W-:-:S06]  /*12970*/  BRA.DIV ~URZ, `(.L_x_316) ;  /* 0x00007a227f007947 */ /* 0x000fcc000b800000 */
[----:B------:R2:W1:Y:S04]  /*12980*/  SHFL.IDX PT, R4, R10, 0x1, 0x1c1f ;  /* 0x003c1f000a047f89 */ /* 0x00046800000e0000 */
[----:B------:R2:W3:Y:S02]  /*12990*/  SHFL.IDX PT, R0, R11, 0x1, 0x1c1f ;  /* 0x003c1f000b007f89 */ /* 0x0004e400000e0000 */
.L_x_406:
[C---:B---34-:R-:W-:Y:S04]  /*129a0*/  @P0 LEA R2, P1, R228.reuse, R0, 0x1 ;  /* 0x00000000e4020211 */ /* 0x058fe800078208ff */
[----:B-1----:R-:W-:Y:S02]  /*129b0*/  @P0 LEA.HI.X R3, R228, R4, R229, 0x1, P1 ;  /* 0x00000004e4030211 */ /* 0x002fe400008f0ce5 */
[C---:B------:R-:W-:Y:S03]  /*129c0*/  @P0 LEA R8, P1, R238.reuse, R0, 0x1 ;  /* 0x00000000ee080211 */ /* 0x040fe600078208ff */
[----:B------:R-:W-:Y:S01]  /*129d0*/  @!PT LDS RZ, [RZ] ;  /* 0x00000000fffff984 */ /* 0x000fe20000000800 */
[----:B------:R-:W-:Y:S01]  /*129e0*/  @!PT LDS RZ, [RZ] ;  /* 0x00000000fffff984 */ /* 0x000fe20000000800 */
[----:B------:R-:W-:Y:S01]  /*129f0*/  @!PT LDS RZ, [RZ] ;  /* 0x00000000fffff984 */ /* 0x000fe20000000800 */
[----:B------:R1:W-:Y:S01]  /*12a00*/  @P0 LDGSTS.E.BYPASS.LTC128B.128 [R207+0x4480], [R2.64], !P5 ;  /* 0x0448000002cf0fae */ /* 0x0003e2000e901d48 */
[----:B------:R-:W-:Y:S05]  /*12a10*/  @P0 LEA.HI.X R9, R238, R4, R250, 0x1, P1 ;  /* 0x00000004ee090211 */ /* 0x000fea00008f0cfa */
[----:B------:R3:W-:Y:S01]  /*12a20*/  @P0 LDGSTS.E.BYPASS.LTC128B.128 [R207+0x5080], [R8.64], !P4 ;  /* 0x0508000008cf0fae */ /* 0x0007e2000e101d48 */
[C---:B-1----:R-:W-:Y:S04]  /*12a30*/  @P0 LEA R2, P1, R230.reuse, R0, 0x1 ;  /* 0x00000000e6020211 */ /* 0x042fe800078208ff */
[----:B------:R-:W-:Y:S05]  /*12a40*/  @P0 LEA.HI.X R3, R230, R4, R249, 0x1, P1 ;  /* 0x00000004e6030211 */ /* 0x000fea00008f0cf9 */
[----:B------:R3:W-:Y:S04]  /*12a50*/  @P0 LDGSTS.E.BYPASS.LTC128B.128 [R207+0x5c80], [R2.64], !P2 ;  /* 0x05c8000002cf0fae */ /* 0x0007e8000d101d48 */
.L_x_313:
[----:B--234-:R-:W-:Y:S05]  /*12a60*/  BSYNC B0 ;  /* 0x0000000000007941 */ /* 0x01cfea0003800000 */
.L_x_312:
[----:B------:R-:W-:Y:S01]  /*12a70*/  FMNMX.FTZ R4, R194, R108, !PT ;  /* 0x0000006cc2047209 */ /* 0x000fe20007810000 */
[----:B------:R-:W0:Y:S01]  /*12a80*/  LDGDEPBAR ;  /* 0x00000000000079af */ /* 0x000e220000000000 */
[----:B------:R-:W-:Y:S02]  /*12a90*/  FMNMX.FTZ R3, R210, R107, !PT ;  /* 0x0000006bd2037209 */ /* 0x000fe40007810000 */
        /* <DEDUP_REMOVED lines=48> */
.L_x_407:
[----:B-12---:R-:W-:Y:S01]  /*12da0*/  FMNMX.FTZ R4, R4, R0, !PT ;  /* 0x0000000004047209 */ /* 0x006fe20007810000 */
[----:B------:R-:W-:-:S05]  /*12db0*/  BRA.DIV ~URZ, `(.L_x_318) ;  /* 0x000076e27f007947 */ /* 0x000fca000b800000 */
[----:B------:R-:W1:Y:S02]  /*12dc0*/  SHFL.BFLY PT, R0, R4, 0x1, 0x1f ;  /* 0x0c201f0004007f89 */ /* 0x000e6400000e0000 */
[----:B-1----:R-:W-:Y:S02]  /*12dd0*/  FMNMX.FTZ R108, R4, R0, !PT ;  /* 0x00000000046c7209 */ /* 0x002fe40007810000 */
[----:B------:R-:W1:Y:S02]  /*12de0*/  SHFL.BFLY PT, R0, R5, 0x2, 0x1f ;  /* 0x0c401f0005007f89 */ /* 0x000e6400000e0000 */
[----:B-1----:R-:W-:Y:S05]  /*12df0*/  FMNMX.FTZ R0, R5, R0, !PT ;  /* 0x0000000005007209 */ /* 0x002fea0007810000 */
        /* <DEDUP_REMOVED lines=8> */
[----:B------:R1:W2:Y:S02]  /*12e80*/  SHFL.BFLY PT, R0, R4, 0x1, 0x1f ;  /* 0x0c201f0004007f89 */ /* 0x0002a400000e0000 */
.L_x_408:
[----:B--2---:R-:W-:Y:S01]  /*12e90*/  FMNMX.FTZ R5, R0, R4, !PT ;  /* 0x0000000400057209 */ /* 0x004fe20007810000 */
[C---:B------:R-:W-:Y:S01]  /*12ea0*/  FMUL.FTZ R2, R108.reuse, c[0x0][0x2d0] ;  /* 0x0000b4006c027a20 */ /* 0x040fe20000410000 */
[----:B------:R-:W-:Y:S01]  /*12eb0*/  WARPSYNC 0xffffffff ;  /* 0xffffffff00007948 */ /* 0x000fe20003800000 */
[----:B------:R-:W-:Y:S01]  /*12ec0*/  FADD.FTZ R0, -R108, R109 ;  /* 0x0000006d6c007221 */ /* 0x000fe20000010100 */
[----:B------:R-:W-:Y:S01]  /*12ed0*/  LDSM.16.MT88.4 R40, [R171] ;  /* 0x00000000ab28783b */ /* 0x000fe20000004200 */
[--C-:B------:R-:W-:Y:S01]  /*12ee0*/  FFMA.FTZ R8, R194, c[0x0][0x2d0], -R2.reuse ;  /* 0x0000b400c2087a23 */ /* 0x100fe20000010802 */
[----:B------:R-:W-:Y:S01]  /*12ef0*/  ISETP.GT.AND P0, PT, R219, R251, PT ;  /* 0x000000fbdb00720c */ /* 0x000fe20003f04270 */
[----:B------:R-:W-:Y:S02]  /*12f00*/  FMUL.FTZ R0, R0, c[0x0][0x2d0] ;  /* 0x0000b40000007a20 */ /* 0x000fe40000410000 */
[--C-:B------:R-:W-:Y:S02]  /*12f10*/  FFMA.FTZ R3, R193, c[0x0][0x2d0], -R2.reuse ;  /* 0x0000b400c1037a23 */ /* 0x100fe40000010802 */
[--C-:B------:R-:W-:Y:S01]  /*12f20*/  FFMA.FTZ R194, R29, c[0x0][0x2d0], -R2.reuse ;  /* 0x0000b4001dc27a23 */ /* 0x100fe20000010802 */
[----:B-1----:R-:W1:Y:S01]  /*12f30*/  MUFU.EX2 R4, R0 ;  /* 0x0000000000047308 */ /* 0x002e620000000800 */
[--C-:B------:R-:W-:Y:S02]  /*12f40*/  FFMA.FTZ R193, R27, c[0x0][0x2d0], -R2.reuse ;  /* 0x0000b4001bc17a23 */ /* 0x100fe40000010802 */
[--C-:B------:R-:W-:Y:S02]  /*12f50*/  FFMA.FTZ R11, R182, c[0x0][0x2d0], -R2.reuse ;  /* 0x0000b400b60b7a23 */ /* 0x100fe40000010802 */
[--C-:B------:R-:W-:Y:S02]  /*12f60*/  FFMA.FTZ R10, R181, c[0x0][0x2d0], -R2.reuse ;  /* 0x0000b400b50a7a23 */ /* 0x100fe40000010802 */
[--C-:B------:R-:W-:Y:S02]  /*12f70*/  FFMA.FTZ R109, R173, c[0x0][0x2d0], -R2.reuse ;  /* 0x0000b400ad6d7a23 */ /* 0x100fe40000010802 */
[--C-:B------:R-:W-:Y:S01]  /*12f80*/  FFMA.FTZ R217, R172, c[0x0][0x2d0], -R2.reuse ;  /* 0x0000b400acd97a23 */ /* 0x100fe20000010802 */
[----:B------:R-:W-:Y:S01]  /*12f90*/  MUFU.EX2 R3, R3 ;  /* 0x0000000300037308 */ /* 0x000fe20000000800 */
[--C-:B------:R-:W-:Y:S02]  /*12fa0*/  FFMA.FTZ R226, R21, c[0x0][0x2d0], -R2.reuse ;  /* 0x0000b40015e27a23 */ /* 0x100fe40000010802 */
[--C-:B------:R-:W-:Y:S02]  /*12fb0*/  FFMA.FTZ R225, R20, c[0x0][0x2d0], -R2.reuse ;  /* 0x0000b40014e17a23 */ /* 0x100fe40000010802 */
[--C-:B------:R-:W-:Y:S02]  /*12fc0*/  FFMA.FTZ R224, R13, c[0x0][0x2d0], -R2.reuse ;  /* 0x0000b4000de07a23 */ /* 0x100fe40000010802 */
[----:B------:R-:W-:Y:S03]  /*12fd0*/  FFMA.FTZ R223, R12, c[0x0][0x2d0], -R2 ;  /* 0x0000b4000cdf7a23 */ /* 0x000fe60000010802 */
[----:B------:R-:W2:Y:S10]  /*12fe0*/  MUFU.EX2 R2, R8 ;  /* 0x0000000800027308 */ /* 0x000eb40000000800 */
[----:B------:R-:W-:Y:S10]  /*12ff0*/  MUFU.EX2 R13, R10 ;  /* 0x0000000a000d7308 */ /* 0x000ff40000000800 */
[----:B------:R-:W-:Y:S01]  /*13000*/  MUFU.EX2 R109, R109 ;  /* 0x0000006d006d7308 */ /* 0x000fe20000000800 */
[C---:B-1----:R-:W-:Y:S02]  /*13010*/  FMUL.FTZ R52, R4.reuse, R160 ;  /* 0x000000a004347220 */ /* 0x042fe40000410000 */
[C---:B------:R-:W-:Y:S01]  /*13020*/  FMUL.FTZ R53, R4.reuse, R161 ;  /* 0x000000a104357220 */ /* 0x040fe20000410000 */
[----:B--2---:R-:W-:Y:S01]  /*13030*/  F2FP.BF16.PACK_AB R172, R3, R2 ;  /* 0x0000000203ac723e */ /* 0x004fe200000010ff */
[----:B------:R-:W-:Y:S02]  /*13040*/  FFMA.FTZ R0, R4, R220, R2 ;  /* 0x000000dc04007223 */ /* 0x000fe40000010002 */
[----:B------:R-:W-:Y:S02]  /*13050*/  FMUL.FTZ R2, R107, c[0x0][0x2d0] ;  /* 0x0000b4006b027a20 */ /* 0x000fe40000410000 */
[----:B------:R-:W-:Y:S02]  /*13060*/  FADD.FTZ R12, R3, R0 ;  /* 0x00000000030c7221 */ /* 0x000fe40000010000 */
[----:B------:R-:W-:Y:S02]  /*13070*/  FADD.FTZ R0, -R107, R110 ;  /* 0x0000006e6b007221 */ /* 0x000fe40000010100 */
[--C-:B------:R-:W-:Y:S01]  /*13080*/  FFMA.FTZ R9, R210, c[0x0][0x2d0], -R2.reuse ;  /* 0x0000b400d2097a23 */ /* 0x100fe20000010802 */
[----:B------:R-:W-:Y:S01]  /*13090*/  MUFU.EX2 R110, R193 ;  /* 0x000000c1006e7308 */ /* 0x000fe20000000800 */
[----:B------:R-:W-:Y:S02]  /*130a0*/  FMUL.FTZ R0, R0, c[0x0][0x2d0] ;  /* 0x0000b40000007a20 */ /* 0x000fe40000410000 */
[--C-:B------:R-:W-:Y:S02]  /*130b0*/  FFMA.FTZ R8, R209, c[0x0][0x2d0], -R2.reuse ;  /* 0x0000b400d1087a23 */ /* 0x100fe40000010802 */
[--C-:B------:R-:W-:Y:S02]  /*130c0*/  FFMA.FTZ R27, R188, c[0x0][0x2d0], -R2.reuse ;  /* 0x0000b400bc1b7a23 */ /* 0x100fe40000010802 */
[--C-:B------:R-:W-:Y:S02]  /*130d0*/  FFMA.FTZ R36, R189, c[0x0][0x2d0], -R2.reuse ;  /* 0x0000b400bd247a23 */ /* 0x100fe40000010802 */
[--C-:B------:R-:W-:Y:S01]  /*130e0*/  FFMA.FTZ R185, R31, c[0x0][0x2d0], -R2.reuse ;  /* 0x0000b4001fb97a23 */ /* 0x100fe20000010802 */
[----:B------:R-:W1:Y:S01]  /*130f0*/  MUFU.EX2 R3, R0 ;  /* 0x0000000000037308 */ /* 0x000e620000000800 */
[--C-:B------:R-:W-:Y:S02]  /*13100*/  FFMA.FTZ R184, R30, c[0x0][0x2d0], -R2.reuse ;  /* 0x0000b4001eb87a23 */ /* 0x100fe40000010802 */
[--C-:B------:R-:W-:Y:S02]  /*13110*/  FFMA.FTZ R222, R24, c[0x0][0x2d0], -R2.reuse ;  /* 0x0000b40018de7a23 */ /* 0x100fe40000010802 */
[--C-:B------:R-:W-:Y:S02]  /*13120*/  FFMA.FTZ R187, R180, c[0x0][0x2d0], -R2.reuse ;  /* 0x0000b400b4bb7a23 */ /* 0x100fe40000010802 */
[--C-:B------:R-:W-:Y:S02]  /*13130*/  FFMA.FTZ R186, R175, c[0x0][0x2d0], -R2.reuse ;  /* 0x0000b400afba7a23 */ /* 0x100fe40000010802 */
[--C-:B------:R-:W-:Y:S01]  /*13140*/  FFMA.FTZ R221, R23, c[0x0][0x2d0], -R2.reuse ;  /* 0x0000b40017dd7a23 */ /* 0x100fe20000010802 */
[----:B------:R-:W2:Y:S01]  /*13150*/  MUFU.EX2 R9, R9 ;  /* 0x0000000900097308 */ /* 0x000ea20000000800 */
[--C-:B------:R-:W-:Y:S02]  /*13160*/  FFMA.FTZ R220, R15, c[0x0][0x2d0], -R2.reuse ;  /* 0x0000b4000fdc7a23 */ /* 0x100fe40000010802 */
[----:B------:R-:W-:Y:S02]  /*13170*/  FFMA.FTZ R210, R14, c[0x0][0x2d0], -R2 ;  /* 0x0000b4000ed27a23 */ /* 0x000fe40000010802 */
[C---:B------:R-:W-:Y:S02]  /*13180*/  FMUL.FTZ R56, R4.reuse, R56 ;  /* 0x0000003804387220 */ /* 0x040fe40000410000 */
[C---:B------:R-:W-:Y:S02]  /*13190*/  FMUL.FTZ R57, R4.reuse, R57 ;  /* 0x0000003904397220 */ /* 0x040fe40000410000 */
[C---:B------:R-:W-:Y:S01]  /*131a0*/  FMUL.FTZ R68, R4.reuse, R68 ;  /* 0x0000004404447220 */ /* 0x040fe20000410000 */
[----:B------:R-:W3:Y:S01]  /*131b0*/  MUFU.EX2 R2, R8 ;  /* 0x0000000800027308 */ /* 0x000ee20000000800 */
[C---:B------:R-:W-:Y:S02]  /*131c0*/  FMUL.FTZ R69, R4.reuse, R69 ;  /* 0x0000004504457220 */ /* 0x040fe40000410000 */
[----:B------:R-:W-:Y:S02]  /*131d0*/  FMUL.FTZ R72, R4, R72 ;  /* 0x0000004804487220 */ /* 0x000fe40000410000 */
[C---:B-1----:R-:W-:Y:S02]  /*131e0*/  FMUL.FTZ R38, R3.reuse, R154 ;  /* 0x0000009a03267220 */ /* 0x042fe40000410000 */
[C---:B------:R-:W-:Y:S02]  /*131f0*/  FMUL.FTZ R39, R3.reuse, R155 ;  /* 0x0000009b03277220 */ /* 0x040fe40000410000 */
[C---:B------:R-:W-:Y:S01]  /*13200*/  FMUL.FTZ R54, R3.reuse, R162 ;  /* 0x000000a203367220 */ /* 0x040fe20000410000 */
[----:B------:R-:W1:Y:S01]  /*13210*/  MUFU.EX2 R14, R11 ;  /* 0x0000000b000e7308 */ /* 0x000e620000000800 */
[C---:B------:R-:W-:Y:S02]  /*13220*/  FMUL.FTZ R55, R3.reuse, R163 ;  /* 0x000000a303377220 */ /* 0x040fe40000410000 */
[----:B------:R-:W-:Y:S01]  /*13230*/  LDSM.16.MT88.4 R160, [R170+0x1400] ;  /* 0x00140000aaa0783b */ /* 0x000fe20000004200 */
[C---:B--2---:R-:W-:Y:S02]  /*13240*/  FFMA.FTZ R0, R3.reuse, R231, R9 ;  /* 0x000000e703007223 */ /* 0x044fe40000010009 */
[C---:B------:R-:W-:Y:S02]  /*13250*/  FMUL.FTZ R58, R3.reuse, R58 ;  /* 0x0000003a033a7220 */ /* 0x040fe40000410000 */
[C---:B------:R-:W-:Y:S02]  /*13260*/  FMUL.FTZ R59, R3.reuse, R59 ;  /* 0x0000003b033b7220 */ /* 0x040fe40000410000 */
[C---:B------:R-:W-:Y:S01]  /*13270*/  FMUL.FTZ R70, R3.reuse, R70 ;  /* 0x0000004603467220 */ /* 0x040fe20000410000 */
[----:B------:R-:W-:Y:S01]  /*13280*/  MUFU.EX2 R234, R185 ;  /* 0x000000b900ea7308 */ /* 0x000fe20000000800 */
[----:B------:R-:W-:Y:S02]  /*13290*/  FMUL.FTZ R71, R3, R71 ;  /* 0x0000004703477220 */ /* 0x000fe40000410000 */
[C---:B---3--:R-:W-:Y:S01]  /*132a0*/  FADD.FTZ R37, R2.reuse, R0 ;  /* 0x0000000002257221 */ /* 0x048fe20000010000 */
[----:B------:R-:W-:Y:S01]  /*132b0*/  F2FP.BF16.PACK_AB R173, R2, R9 ;  /* 0x0000000902ad723e */ /* 0x000fe200000010ff */
[C---:B------:R-:W-:Y:S02]  /*132c0*/  FADD.FTZ R0, -R106.reuse, R111 ;  /* 0x0000006f6a007221 */ /* 0x040fe40000010100 */
[----:B------:R-:W-:Y:S02]  /*132d0*/  FMUL.FTZ R8, R106, c[0x0][0x2d0] ;  /* 0x0000b4006a087a20 */ /* 0x000fe40000410000 */
[----:B------:R-:W-:Y:S01]  /*132e0*/  FMUL.FTZ R0, R0, c[0x0][0x2d0] ;  /* 0x0000b40000007a20 */ /* 0x000fe20000410000 */
[----:B------:R-:W-:Y:S01]  /*132f0*/  MUFU.EX2 R111, R194 ;  /* 0x000000c2006f7308 */ /* 0x000fe20000000800 */
[--C-:B------:R-:W-:Y:S02]  /*13300*/  FFMA.FTZ R9, R215, c[0x0][0x2d0], -R8.reuse ;  /* 0x0000b400d7097a23 */ /* 0x100fe40000010808 */
[--C-:B------:R-:W-:Y:S02]  /*13310*/  FFMA.FTZ R23, R195, c[0x0][0x2d0], -R8.reuse ;  /* 0x0000b400c3177a23 */ /* 0x100fe40000010808 */
[--C-:B------:R-:W-:Y:S02]  /*13320*/  FFMA.FTZ R21, R208, c[0x0][0x2d0], -R8.reuse ;  /* 0x0000b400d0157a23 */ /* 0x100fe40000010808 */
[--C-:B------:R-:W-:Y:S02]  /*13330*/  FFMA.FTZ R177, R32, c[0x0][0x2d0], -R8.reuse ;  /* 0x0000b40020b17a23 */ /* 0x100fe40000010808 */
[--C-:B------:R-:W-:Y:S01]  /*13340*/  FFMA.FTZ R195, R28, c[0x0][0x2d0], -R8.reuse ;  /* 0x0000b4001cc37a23 */ /* 0x100fe20000010808 */
[----:B------:R2:W3:Y:S01]  /*13350*/  MUFU.EX2 R2, R0 ;  /* 0x0000000000027308 */ /* 0x0004e20000000800 */
[--C-:B------:R-:W-:Y:S02]  /*13360*/  FFMA.FTZ R189, R17, c[0x0][0x2d0], -R8.reuse ;  /* 0x0000b40011bd7a23 */ /* 0x100fe40000010808 */
[--C-:B------:R-:W-:Y:S02]  /*13370*/  FFMA.FTZ R208, R16, c[0x0][0x2d0], -R8.reuse ;  /* 0x0000b40010d07a23 */ /* 0x100fe40000010808 */
[--C-:B------:R-:W-:Y:S02]  /*13380*/  FFMA.FTZ R10, R214, c[0x0][0x2d0], -R8.reuse ;  /* 0x0000b400d60a7a23 */ /* 0x100fe40000010808 */
[--C-:B------:R-:W-:Y:S02]  /*13390*/  FFMA.FTZ R180, R191, c[0x0][0x2d0], -R8.reuse ;  /* 0x0000b400bfb47a23 */ /* 0x100fe40000010808 */
[--C-:B------:R-:W-:Y:S01]  /*133a0*/  FFMA.FTZ R179, R183, c[0x0][0x2d0], -R8.reuse ;  /* 0x0000b400b7b37a23 */ /* 0x100fe20000010808 */
[----:B------:R4:W5:Y:S01]  /*133b0*/  MUFU.EX2 R24, R9 ;  /* 0x0000000900187308 */ /* 0x0009620000000800 */
[--C-:B------:R-:W-:Y:S01]  /*133c0*/  FFMA.FTZ R178, R174, c[0x0][0x2d0], -R8.reuse ;  /* 0x0000b400aeb27a23 */ /* 0x100fe20000010808 */
[C---:B-1----:R-:W-:Y:S01]  /*133d0*/  F2FP.BF16.PACK_AB R174, R13.reuse, R14 ;  /* 0x0000000e0dae723e */ /* 0x042fe200000010ff */
[----:B------:R-:W-:Y:S02]  /*133e0*/  FFMA.FTZ R191, R22, c[0x0][0x2d0], -R8 ;  /* 0x0000b40016bf7a23 */ /* 0x000fe40000010808 */
[----:B------:R-:W-:Y:S02]  /*133f0*/  FADD.FTZ R8, R14, R12 ;  /* 0x0000000c0e087221 */ /* 0x000fe40000010000 */
[----:B------:R-:W-:Y:S02]  /*13400*/  FMUL.FTZ R73, R4, R73 ;  /* 0x0000004904497220 */ /* 0x000fe40000410000 */
[----:B------:R-:W-:Y:S01]  /*13410*/  FADD.FTZ R188, R13, R8 ;  /* 0x000000080dbc7221 */ /* 0x000fe20000010000 */
[----:B------:R-:W1:Y:S01]  /*13420*/  MUFU.EX2 R22, R10 ;  /* 0x0000000a00167308 */ /* 0x000e620000000800 */
[C---:B------:R-:W-:Y:S02]  /*13430*/  FMUL.FTZ R74, R3.reuse, R74 ;  /* 0x0000004a034a7220 */ /* 0x040fe40000410000 */
[----:B------:R-:W-:Y:S02]  /*13440*/  FMUL.FTZ R75, R3, R75 ;  /* 0x0000004b034b7220 */ /* 0x000fe40000410000 */
[C---:B--2---:R-:W-:Y:S02]  /*13450*/  FADD.FTZ R0, -R5.reuse, R6 ;  /* 0x0000000605007221 */ /* 0x044fe40000010100 */
[----:B------:R-:W-:Y:S02]  /*13460*/  FMUL.FTZ R6, R5, c[0x0][0x2d0] ;  /* 0x0000b40005067a20 */ /* 0x000fe40000410000 */
[----:B------:R-:W-:Y:S01]  /*13470*/  FMUL.FTZ R0, R0, c[0x0][0x2d0] ;  /* 0x0000b40000007a20 */ /* 0x000fe20000410000 */
[----:B------:R-:W-:Y:S01]  /*13480*/  MUFU.EX2 R214, R36 ;  /* 0x0000002400d67308 */ /* 0x000fe20000000800 */
[C---:B---3--:R-:W-:Y:S02]  /*13490*/  FMUL.FTZ R16, R2.reuse, R132 ;  /* 0x0000008402107220 */ /* 0x048fe40000410000 */
[C---:B------:R-:W-:Y:S02]  /*134a0*/  FMUL.FTZ R17, R2.reuse, R133 ;  /* 0x0000008502117220 */ /* 0x040fe40000410000 */
[----:B----4-:R-:W-:Y:S02]  /*134b0*/  FFMA.FTZ R9, R211, c[0x0][0x2d0], -R6 ;  /* 0x0000b400d3097a23 */ /* 0x010fe40000010806 */
[C---:B-----5:R-:W-:Y:S02]  /*134c0*/  FFMA.FTZ R8, R2.reuse, R232, R24 ;  /* 0x000000e802087223 */ /* 0x060fe40000010018 */
[C---:B------:R-:W-:Y:S01]  /*134d0*/  FMUL.FTZ R28, R2.reuse, R128 ;  /* 0x00000080021c7220 */ /* 0x040fe20000410000 */
[----:B------:R-:W2:Y:S01]  /*134e0*/  MUFU.EX2 R0, R0 ;  /* 0x0000000000007308 */ /* 0x000ea20000000800 */
[C---:B------:R-:W-:Y:S02]  /*134f0*/  FMUL.FTZ R29, R2.reuse, R129 ;  /* 0x00000081021d7220 */ /* 0x040fe40000410000 */
[C---:B------:R-:W-:Y:S02]  /*13500*/  FMUL.FTZ R32, R2.reuse, R124 ;  /* 0x0000007c02207220 */ /* 0x040fe40000410000 */
[C---:B------:R-:W-:Y:S02]  /*13510*/  FMUL.FTZ R44, R2.reuse, R120 ;  /* 0x00000078022c7220 */ /* 0x040fe40000410000 */
[C---:B------:R-:W-:Y:S02]  /*13520*/  FMUL.FTZ R45, R2.reuse, R121 ;  /* 0x00000079022d7220 */ /* 0x040fe40000410000 */
[--C-:B------:R-:W-:Y:S01]  /*13530*/  FFMA.FTZ R183, R33, c[0x0][0x2d0], -R6.reuse ;  /* 0x0000b40021b77a23 */ /* 0x100fe20000010806 */
[----:B------:R-:W-:Y:S01]  /*13540*/  MUFU.EX2 R239, R21 ;  /* 0x0000001500ef7308 */ /* 0x000fe20000000800 */
[C---:B------:R-:W-:Y:S02]  /*13550*/  FMUL.FTZ R33, R2.reuse, R125 ;  /* 0x0000007d02217220 */ /* 0x040fe40000410000 */
[----:B------:R-:W-:Y:S01]  /*13560*/  FMUL.FTZ R48, R2, R116 ;  /* 0x0000007402307220 */ /* 0x000fe20000410000 */
[----:B-1----:R-:W-:Y:S01]  /*13570*/  F2FP.BF16.PACK_AB R116, R22, R24 ;  /* 0x000000181674723e */ /* 0x002fe200000010ff */
[C---:B------:R-:W-:Y:S02]  /*13580*/  FMUL.FTZ R49, R2.reuse, R117 ;  /* 0x0000007502317220 */ /* 0x040fe40000410000 */
[C---:B------:R-:W-:Y:S02]  /*13590*/  FMUL.FTZ R60, R2.reuse, R60 ;  /* 0x0000003c023c7220 */ /* 0x040fe40000410000 */
[C---:B------:R-:W-:Y:S01]  /*135a0*/  FMUL.FTZ R61, R2.reuse, R61 ;  /* 0x0000003d023d7220 */ /* 0x040fe20000410000 */
[----:B------:R-:W-:Y:S01]  /*135b0*/  MUFU.EX2 R237, R184 ;  /* 0x000000b800ed7308 */ /* 0x000fe20000000800 */
[C---:B------:R-:W-:Y:S02]  /*135c0*/  FMUL.FTZ R64, R2.reuse, R64 ;  /* 0x0000004002407220 */ /* 0x040fe40000410000 */
[C---:B------:R-:W-:Y:S02]  /*135d0*/  FMUL.FTZ R65, R2.reuse, R65 ;  /* 0x0000004102417220 */ /* 0x040fe40000410000 */
        /* <DEDUP_REMOVED lines=11> */
[----:B------:R-:W-:Y:S02]  /*13690*/  FMUL.FTZ R97, R2, R97 ;  /* 0x0000006102617220 */ /* 0x000fe40000410000 */
[C---:B--2---:R-:W-:Y:S02]  /*136a0*/  FMUL.FTZ R30, R0.reuse, R130 ;  /* 0x00000082001e7220 */ /* 0x044fe40000410000 */
[C---:B------:R-:W-:Y:S02]  /*136b0*/  FMUL.FTZ R31, R0.reuse, R131 ;  /* 0x00000083001f7220 */ /* 0x040fe40000410000 */
[C---:B------:R-:W-:Y:S01]  /*136c0*/  FMUL.FTZ R35, R0.reuse, R127 ;  /* 0x0000007f00237220 */ /* 0x040fe20000410000 */
[----:B------:R-:W-:Y:S01]  /*136d0*/  MUFU.EX2 R2, R9 ;  /* 0x0000000900027308 */ /* 0x000fe20000000800 */
[C---:B------:R-:W-:Y:S01]  /*136e0*/  FMUL.FTZ R46, R0.reuse, R122 ;  /* 0x0000007a002e7220 */ /* 0x040fe20000410000 */
[----:B------:R-:W-:Y:S01]  /*136f0*/  LDSM.16.MT88.4 R128, [R171+0x400] ;  /* 0x00040000ab80783b */ /* 0x000fe20000004200 */
[----:B------:R-:W-:Y:S02]  /*13700*/  FMUL.FTZ R47, R0, R123 ;  /* 0x0000007b002f7220 */ /* 0x000fe40000410000 */
[--C-:B------:R-:W-:Y:S02]  /*13710*/  FFMA.FTZ R20, R216, c[0x0][0x2d0], -R6.reuse ;  /* 0x0000b400d8147a23 */ /* 0x100fe40000010806 */
[--C-:B------:R-:W-:Y:S02]  /*13720*/  FFMA.FTZ R176, R192, c[0x0][0x2d0], -R6.reuse ;  /* 0x0000b400c0b07a23 */ /* 0x100fe40000010806 */
[--C-:B------:R-:W-:Y:S01]  /*13730*/  FFMA.FTZ R192, R25, c[0x0][0x2d0], -R6.reuse ;  /* 0x0000b40019c07a23 */ /* 0x100fe20000010806 */
[----:B------:R-:W1:Y:S01]  /*13740*/  MUFU.EX2 R211, R20 ;  /* 0x0000001400d37308 */ /* 0x000e620000000800 */
[--C-:B------:R-:W-:Y:S01]  /*13750*/  FFMA.FTZ R181, R190, c[0x0][0x2d0], -R6.reuse ;  /* 0x0000b400beb57a23 */ /* 0x100fe20000010806 */
[----:B------:R-:W-:Y:S01]  /*13760*/  LDSM.16.MT88.4 R120, [R170+0xc00] ;  /* 0x000c0000aa78783b */ /* 0x000fe20000004200 */
[--C-:B------:R-:W-:Y:S02]  /*13770*/  FFMA.FTZ R190, R26, c[0x0][0x2d0], -R6.reuse ;  /* 0x0000b4001abe7a23 */ /* 0x100fe40000010806 */
[--C-:B------:R-:W-:Y:S02]  /*13780*/  FFMA.FTZ R182, R34, c[0x0][0x2d0], -R6.reuse ;  /* 0x0000b40022b67a23 */ /* 0x100fe40000010806 */
[C---:B------:R-:W-:Y:S02]  /*13790*/  FMUL.FTZ R34, R0.reuse, R126 ;  /* 0x0000007e00227220 */ /* 0x040fe40000410000 */
[----:B------:R-:W-:Y:S01]  /*137a0*/  FFMA.FTZ R209, R19, c[0x0][0x2d0], -R6 ;  /* 0x0000b40013d17a23 */ /* 0x000fe20000010806 */
[----:B------:R-:W-:Y:S01]  /*137b0*/  LDSM.16.MT88.4 R124, [R170+0x400] ;  /* 0x00040000aa7c783b */ /* 0x000fe20000004200 */
        /* <DEDUP_REMOVED lines=8> */
[C---:B------:R-:W-:Y:S01]  /*13840*/  FMUL.FTZ R63, R0.reuse, R63 ;  /* 0x0000003f003f7220 */ /* 0x040fe20000410000 */
[----:B-1----:R-:W-:Y:S01]  /*13850*/  F2FP.BF16.PACK_AB R117, R211, R2 ;  /* 0x00000002d375723e */ /* 0x002fe200000010ff */
        /* <DEDUP_REMOVED lines=12> */
[----:B------:R-:W-:Y:S02]  /*13920*/  FFMA.FTZ R136, R0, R233, R2 ;  /* 0x000000e900887223 */ /* 0x000fe40000010002 */
[--C-:B------:R-:W-:Y:S02]  /*13930*/  FFMA.FTZ R11, R213, c[0x0][0x2d0], -R6.reuse ;  /* 0x0000b400d50b7a23 */ /* 0x100fe40000010806 */
[--C-:B------:R-:W-:Y:S02]  /*13940*/  FFMA.FTZ R10, R212, c[0x0][0x2d0], -R6.reuse ;  /* 0x0000b400d40a7a23 */ /* 0x100fe40000010806 */
[----:B------:R-:W-:Y:S01]  /*13950*/  FFMA.FTZ R6, R18, c[0x0][0x2d0], -R6 ;  /* 0x0000b40012067a23 */ /* 0x000fe20000010806 */
[----:B------:R1:W-:Y:S01]  /*13960*/  MUFU.EX2 R212, R11 ;  /* 0x0000000b00d47308 */ /* 0x0003e20000000800 */
[----:B------:R-:W-:Y:S02]  /*13970*/  FMUL.FTZ R18, R0, R134 ;  /* 0x0000008600127220 */ /* 0x000fe40000410000 */
[----:B------:R-:W-:Y:S01]  /*13980*/  FADD.FTZ R138, R22, R8 ;  /* 0x00000008168a7221 */ /* 0x000fe20000010000 */
[----:B------:R-:W-:Y:S01]  /*13990*/  LDSM.16.MT88.4 R132, [R170+0x1000] ;  /* 0x00100000aa84783b */ /* 0x000fe20000004200 */
[C---:B------:R-:W-:Y:S02]  /*139a0*/  FMUL.FTZ R9, R4.reuse, R141 ;  /* 0x0000008d04097220 */ /* 0x040fe40000410000 */
[C---:B------:R-:W-:Y:S02]  /*139b0*/  FMUL.FTZ R8, R4.reuse, R140 ;  /* 0x0000008c04087220 */ /* 0x040fe40000410000 */
[C---:B------:R-:W-:Y:S01]  /*139c0*/  FMUL.FTZ R20, R4.reuse, R144 ;  /* 0x0000009004147220 */ /* 0x040fe20000410000 */
[----:B------:R2:W3:Y:S01]  /*139d0*/  MUFU.EX2 R0, R27 ;  /* 0x0000001b00007308 */ /* 0x0004e20000000800 */
[C---:B------:R-:W-:Y:S02]  /*139e0*/  FMUL.FTZ R21, R4.reuse, R145 ;  /* 0x0000009104157220 */ /* 0x040fe40000410000 */
[C---:B------:R-:W-:Y:S02]  /*139f0*/  FMUL.FTZ R22, R3.reuse, R146 ;  /* 0x0000009203167220 */ /* 0x040fe40000410000 */
[C---:B------:R-:W-:Y:S02]  /*13a00*/  FMUL.FTZ R36, R4.reuse, R152 ;  /* 0x0000009804247220 */ /* 0x040fe40000410000 */
[C---:B------:R-:W-:Y:S02]  /*13a10*/  FMUL.FTZ R84, R4.reuse, R84 ;  /* 0x0000005404547220 */ /* 0x040fe40000410000 */
[C---:B------:R-:W-:Y:S01]  /*13a20*/  FMUL.FTZ R85, R4.reuse, R85 ;  /* 0x0000005504557220 */ /* 0x040fe20000410000 */
[----:B------:R-:W4:Y:S01]  /*13a30*/  MUFU.EX2 R240, R10 ;  /* 0x0000000a00f07308 */ /* 0x000f220000000800 */
[C---:B------:R-:W-:Y:S02]  /*13a40*/  FMUL.FTZ R86, R3.reuse, R86 ;  /* 0x0000005603567220 */ /* 0x040fe40000410000 */
[C---:B------:R-:W-:Y:S02]  /*13a50*/  FMUL.FTZ R87, R3.reuse, R87 ;  /* 0x0000005703577220 */ /* 0x040fe40000410000 */
[C---:B-1----:R-:W-:Y:S02]  /*13a60*/  FMUL.FTZ R11, R3.reuse, R143 ;  /* 0x0000008f030b7220 */ /* 0x042fe40000410000 */
[C---:B------:R-:W-:Y:S02]  /*13a70*/  FMUL.FTZ R100, R4.reuse, R100 ;  /* 0x0000006404647220 */ /* 0x040fe40000410000 */
[----:B------:R-:W-:Y:S01]  /*13a80*/  FMUL.FTZ R101, R4, R101 ;  /* 0x0000006504657220 */ /* 0x000fe20000410000 */
[----:B------:R1:W5:Y:S01]  /*13a90*/  MUFU.EX2 R213, R23 ;  /* 0x0000001700d57308 */ /* 0x0003620000000800 */
[C---:B------:R-:W-:Y:S02]  /*13aa0*/  FMUL.FTZ R102, R3.reuse, R102 ;  /* 0x0000006603667220 */ /* 0x040fe40000410000 */
[----:B------:R-:W-:Y:S01]  /*13ab0*/  FMUL.FTZ R103, R3, R103 ;  /* 0x0000006703677220 */ /* 0x000fe20000410000 */
[----:B--2---:R-:W2:Y:S01]  /*13ac0*/  LDSM.16.MT88.4 R24, [R170] ;  /* 0x00000000aa18783b */ /* 0x004ea20000004200 */
[----:B---3--:R-:W-:Y:S01]  /*13ad0*/  F2FP.BF16.PACK_AB R175, R214, R0 ;  /* 0x00000000d6af723e */ /* 0x008fe200000010ff */
[----:B------:R-:W-:Y:S02]  /*13ae0*/  FADD.FTZ R137, R0, R37 ;  /* 0x0000002500897221 */ /* 0x000fe40000010000 */
[C---:B------:R-:W-:Y:S02]  /*13af0*/  FMUL.FTZ R37, R4.reuse, R153 ;  /* 0x0000009904257220 */ /* 0x040fe40000410000 */
[----:B------:R-:W-:Y:S01]  /*13b00*/  MUFU.EX2 R140, R187 ;  /* 0x000000bb008c7308 */ /* 0x000fe20000000800 */
[----:B------:R-:W-:Y:S01]  /*13b10*/  FADD.FTZ R0, R109, R188 ;  /* 0x000000bc6d007221 */ /* 0x000fe20000010000 */
[----:B------:R-:W-:Y:S01]  /*13b20*/  LDSM.16.MT88.4 R152, [R171+0x800] ;  /* 0x00080000ab98783b */ /* 0x000fe20000004200 */
[----:B------:R-:W-:Y:S01]  /*13b30*/  FMUL.FTZ R88, R4, R88 ;  /* 0x0000005804587220 */ /* 0x000fe20000410000 */
[----:B----4-:R-:W-:Y:S01]  /*13b40*/  F2FP.BF16.PACK_AB R119, R240, R212 ;  /* 0x000000d4f077723e */ /* 0x010fe200000010ff */
[C---:B------:R-:W-:Y:S02]  /*13b50*/  FMUL.FTZ R10, R3.reuse, R142 ;  /* 0x0000008e030a7220 */ /* 0x040fe40000410000 */
[----:B------:R-:W-:Y:S02]  /*13b60*/  FMUL.FTZ R89, R4, R89 ;  /* 0x0000005904597220 */ /* 0x000fe40000410000 */
[C---:B------:R-:W-:Y:S01]  /*13b70*/  FMUL.FTZ R90, R3.reuse, R90 ;  /* 0x0000005a035a7220 */ /* 0x040fe20000410000 */
[----:B------:R-:W3:Y:S01]  /*13b80*/  MUFU.EX2 R2, R217 ;  /* 0x000000d900027308 */ /* 0x000ee20000000800 */
[C---:B------:R-:W-:Y:S02]  /*13b90*/  FMUL.FTZ R91, R3.reuse, R91 ;  /* 0x0000005b035b7220 */ /* 0x040fe40000410000 */
[----:B-1----:R-:W-:Y:S01]  /*13ba0*/  FMUL.FTZ R23, R3, R147 ;  /* 0x0000009303177220 */ /* 0x002fe20000410000 */
[----:B-----5:R-:W-:Y:S01]  /*13bb0*/  F2FP.BF16.PACK_AB R118, R239, R213 ;  /* 0x000000d5ef76723e */ /* 0x020fe200000010ff */
[----:B------:R-:W-:Y:S05]  /*13bc0*/  LDSM.16.MT88.4 R144, [R170+0x800] ;  /* 0x00080000aa90783b */ /* 0x000fea0000004200 */
[----:B------:R-:W-:Y:S10]  /*13bd0*/  MUFU.EX2 R233, R186 ;  /* 0x000000ba00e97308 */ /* 0x000ff40000000800 */
[----:B------:R-:W-:Y:S01]  /*13be0*/  MUFU.EX2 R217, R181 ;  /* 0x000000b500d97308 */ /* 0x000fe20000000800 */
[-C--:B--2---:R-:W-:Y:S05]  /*13bf0*/  HMMA.16816.F32.BF16 R8, R172, R24.reuse, R8 ;  /* 0x00000018ac08723c */ /* 0x084fea0000041808 */
[----:B---3--:R-:W-:Y:S04]  /*13c00*/  FADD.FTZ R0, R2, R0 ;  /* 0x0000000002007221 */ /* 0x008fe80000010000 */
[----:B------:R-:W-:Y:S01]  /*13c10*/  MUFU.EX2 R215, R183 ;  /* 0x000000b700d77308 */ /* 0x000fe20000000800 */
[C---:B------:R-:W-:Y:S04]  /*13c20*/  HMMA.16816.F32.BF16 R12, R116.reuse, R24, R12 ;  /* 0x00000018740c723c */ /* 0x040fe8000004180c */
[----:B------:R-:W-:Y:S03]  /*13c30*/  FADD.FTZ R0, R111, R0 ;  /* 0x000000006f007221 */ /* 0x000fe60000010000 */
[C---:B------:R-:W-:Y:S01]  /*13c40*/  FMUL.FTZ R24, R4.reuse, R148 ;  /* 0x0000009404187220 */ /* 0x040fe20000410000 */
[-C--:B------:R-:W-:Y:S01]  /*13c50*/  HMMA.16816.F32.BF16 R16, R116, R26.reuse, R16 ;  /* 0x0000001a7410723c */ /* 0x080fe20000041810 */
[----:B------:R-:W-:Y:S03]  /*13c60*/  MUFU.EX2 R184, R222 ;  /* 0x000000de00b87308 */ /* 0x000fe60000000800 */
[C---:B------:R-:W-:Y:S04]  /*13c70*/  FMUL.FTZ R25, R4.reuse, R149 ;  /* 0x0000009504197220 */ /* 0x040fe80000410000 */
[C---:B------:R-:W-:Y:S03]  /*13c80*/  HMMA.16816.F32.BF16 R20, R172.reuse, R26, R20 ;  /* 0x0000001aac14723c */ /* 0x040fe60000041814 */
[----:B------:R-:W-:Y:S04]  /*13c90*/  MUFU.EX2 R188, R221 ;  /* 0x000000dd00bc7308 */ /* 0x000fe80000000800 */
[C---:B------:R-:W-:Y:S02]  /*13ca0*/  FMUL.FTZ R26, R3.reuse, R150 ;  /* 0x00000096031a7220 */ /* 0x040fe40000410000 */
[C---:B------:R-:W-:Y:S04]  /*13cb0*/  FMUL.FTZ R27, R3.reuse, R151 ;  /* 0x00000097031b7220 */ /* 0x040fe80000410000 */
[----:B------:R-:W-:Y:S03]  /*13cc0*/  MUFU.EX2 R193, R220 ;  /* 0x000000dc00c17308 */ /* 0x000fe60000000800 */
[-C--:B------:R-:W-:Y:S07]  /*13cd0*/  HMMA.16816.F32.BF16 R24, R172, R40.reuse, R24 ;  /* 0x00000028ac18723c */ /* 0x080fee0000041818 */
[----:B------:R-:W-:Y:S01]  /*13ce0*/  MUFU.EX2 R194, R210 ;  /* 0x000000d200c27308 */ /* 0x000fe20000000800 */
[C---:B------:R-:W-:Y:S07]  /*13cf0*/  HMMA.16816.F32.BF16 R28, R116.reuse, R40, R28 ;  /* 0x00000028741c723c */ /* 0x040fee000004181c */
[C---:B------:R-:W-:Y:S01]  /*13d00*/  FMUL.FTZ R40, R4.reuse, R156 ;  /* 0x0000009c04287220 */ /* 0x040fe20000410000 */
[-C--:B------:R-:W-:Y:S01]  /*13d10*/  HMMA.16816.F32.BF16 R32, R116, R42.reuse, R32 ;  /* 0x0000002a7420723c */ /* 0x080fe20000041820 */
[----:B------:R-:W-:Y:S03]  /*13d20*/  MUFU.EX2 R185, R195 ;  /* 0x000000c300b97308 */ /* 0x000fe60000000800 */
[----:B------:R-:W-:Y:S04]  /*13d30*/  FMUL.FTZ R41, R4, R157 ;  /* 0x0000009d04297220 */ /* 0x000fe80000410000 */
[C---:B------:R-:W-:Y:S03]  /*13d40*/  HMMA.16816.F32.BF16 R36, R172.reuse, R42, R36 ;  /* 0x0000002aac24723c */ /* 0x040fe60000041824 */
[----:B------:R-:W1:Y:S04]  /*13d50*/  MUFU.EX2 R186, R191 ;  /* 0x000000bf00ba7308 */ /* 0x000e680000000800 */
[C---:B------:R-:W-:Y:S02]  /*13d60*/  FMUL.FTZ R42, R3.reuse, R158 ;  /* 0x0000009e032a7220 */ /* 0x040fe40000410000 */
[----:B------:R-:W-:Y:S03]  /*13d70*/  FMUL.FTZ R43, R3, R159 ;  /* 0x0000009f032b7220 */ /* 0x000fe60000410000 */
[----:B------:R-:W-:Y:S01]  /*13d80*/  FADD.FTZ R3, R214, R137 ;  /* 0x00000089d6037221 */ /* 0x000fe20000010000 */
[----:B------:R-:W-:Y:S03]  /*13d90*/  MUFU.EX2 R187, R189 ;  /* 0x000000bd00bb7308 */ /* 0x000fe60000000800 */
[-C--:B------:R-:W-:Y:S07]  /*13da0*/  HMMA.16816.F32.BF16 R40, R172, R120.reuse, R40 ;  /* 0x00000078ac28723c */ /* 0x080fee0000041828 */
[----:B------:R-:W-:Y:S01]  /*13db0*/  MUFU.EX2 R137, R224 ;  /* 0x000000e000897308 */ /* 0x000fe20000000800 */
[C---:B------:R-:W-:Y:S04]  /*13dc0*/  HMMA.16816.F32.BF16 R44, R116.reuse, R120, R44 ;  /* 0x00000078742c723c */ /* 0x040fe8000004182c */
[----:B-1----:R-:W-:Y:S04]  /*13dd0*/  F2FP.BF16.PACK_AB R176, R186, R185 ;  /* 0x000000b9bab0723e */ /* 0x002fe800000010ff */
[-C--:B------:R-:W-:Y:S01]  /*13de0*/  HMMA.16816.F32.BF16 R48, R116, R122.reuse, R48 ;  /* 0x0000007a7430723c */ /* 0x080fe20000041830 */
[----:B------:R-:W1:Y:S07]  /*13df0*/  MUFU.EX2 R183, R208 ;  /* 0x000000d000b77308 */ /* 0x000e6e0000000800 */
[C---:B------:R-:W-:Y:S01]  /*13e00*/  HMMA.16816.F32.BF16 R52, R172.reuse, R122, R52 ;  /* 0x0000007aac34723c */ /* 0x040fe20000041834 */
[----:B------:R-:W2:Y:S02]  /*13e10*/  LDSM.16.MT88.4 R120, [R171+0xc00] ;  /* 0x000c0000ab78783b */ /* 0x000ea40000004200 */
[----:B------:R-:W-:Y:S10]  /*13e20*/  MUFU.EX2 R182, R190 ;  /* 0x000000be00b67308 */ /* 0x000ff40000000800 */
[----:B------:R-:W3:Y:S01]  /*13e30*/  MUFU.EX2 R181, R192 ;  /* 0x000000c000b57308 */ /* 0x000ee20000000800 */
[----:B-1----:R-:W-:Y:S09]  /*13e40*/  F2FP.BF16.PACK_AB R178, R183, R187 ;  /* 0x000000bbb7b2723e */ /* 0x002ff200000010ff */
[----:B------:R-:W-:Y:S10]  /*13e50*/  MUFU.EX2 R180, R209 ;  /* 0x000000d100b47308 */ /* 0x000ff40000000800 */
[----:B------:R-:W1:Y:S01]  /*13e60*/  MUFU.EX2 R6, R6 ;  /* 0x0000000600067308 */ /* 0x000e620000000800 */
[----:B---3--:R-:W-:Y:S01]  /*13e70*/  F2FP.BF16.PACK_AB R177, R181, R182 ;  /* 0x000000b6b5b1723e */ /* 0x008fe200000010ff */
[-C--:B--2---:R-:W-:Y:S08]  /*13e80*/  HMMA.16816.F32.BF16 R56, R172, R120.reuse, R56 ;  /* 0x00000078ac38723c */ /* 0x084ff00000041838 */
[C---:B------:R-:W-:Y:S08]  /*13e90*/  HMMA.16816.F32.BF16 R60, R116.reuse, R120, R60 ;  /* 0x00000078743c723c */ /* 0x040ff0000004183c */
[-C--:B------:R-:W-:Y:S04]  /*13ea0*/  HMMA.16816.F32.BF16 R64, R116, R122.reuse, R64 ;  /* 0x0000007a7440723c */ /* 0x080fe80000041840 */
[----:B-1----:R-:W-:Y:S04]  /*13eb0*/  F2FP.BF16.PACK_AB R179, R6, R180 ;  /* 0x000000b406b3723e */ /* 0x002fe800000010ff */
[C---:B------:R-:W-:Y:S01]  /*13ec0*/  HMMA.16816.F32.BF16 R68, R172.reuse, R122, R68 ;  /* 0x0000007aac44723c */ /* 0x040fe20000041844 */
[----:B------:R-:W1:Y:S07]  /*13ed0*/  LDSM.16.MT88.4 R120, [R170+0x1800] ;  /* 0x00180000aa78783b */ /* 0x000e6e0000004200 */
[-C--:B-1----:R-:W-:Y:S08]  /*13ee0*/  HMMA.16816.F32.BF16 R72, R172, R120.reuse, R72 ;  /* 0x00000078ac48723c */ /* 0x082ff00000041848 */
[C---:B------:R-:W-:Y:S08]  /*13ef0*/  HMMA.16816.F32.BF16 R76, R116.reuse, R120, R76 ;  /* 0x00000078744c723c */ /* 0x040ff0000004184c */
[-C--:B------:R-:W-:Y:S08]  /*13f00*/  HMMA.16816.F32.BF16 R80, R116, R122.reuse, R80 ;  /* 0x0000007a7450723c */ /* 0x080ff00000041850 */
[C---:B------:R-:W-:Y:S01]  /*13f10*/  HMMA.16816.F32.BF16 R84, R172.reuse, R122, R84 ;  /* 0x0000007aac54723c */ /* 0x040fe20000041854 */
[----:B------:R-:W1:Y:S07]  /*13f20*/  LDSM.16.MT88.4 R120, [R171+0x1800] ;  /* 0x00180000ab78783b */ /* 0x000e6e0000004200 */
[-C--:B-1----:R-:W-:Y:S08]  /*13f30*/  HMMA.16816.F32.BF16 R88, R172, R120.reuse, R88 ;  /* 0x00000078ac58723c */ /* 0x082ff00000041858 */
[C---:B------:R-:W-:Y:S07]  /*13f40*/  HMMA.16816.F32.BF16 R92, R116.reuse, R120, R92 ;  /* 0x00000078745c723c */ /* 0x040fee000004185c */
[----:B------:R-:W-:Y:S01]  /*13f50*/  F2FP.BF16.PACK_AB R120, R232, R139 ;  /* 0x0000008be878723e */ /* 0x000fe200000010ff */
[-C--:B------:R-:W-:Y:S04]  /*13f60*/  HMMA.16816.F32.BF16 R96, R116, R122.reuse, R96 ;  /* 0x0000007a7460723c */ /* 0x080fe80000041860 */
[----:B------:R-:W-:Y:S03]  /*13f70*/  F2FP.BF16.PACK_AB R121, R217, R231 ;  /* 0x000000e7d979723e */ /* 0x000fe600000010ff */
[----:B------:R-:W-:Y:S01]  /*13f80*/  F2FP.BF16.PACK_AB R116, R2, R109 ;  /* 0x0000006d0274723e */ /* 0x000fe200000010ff */
[----:B------:R-:W-:Y:S04]  /*13f90*/  HMMA.16816.F32.BF16 R100, R172, R122, R100 ;  /* 0x0000007aac64723c */ /* 0x000fe80000041864 */
[C---:B------:R-:W-:Y:S01]  /*13fa0*/  F2FP.BF16.PACK_AB R118, R110.reuse, R111 ;  /* 0x0000006f6e76723e */ /* 0x040fe200000010ff */
[----:B------:R-:W-:Y:S01]  /*13fb0*/  FADD.FTZ R109, R213, R138 ;  /* 0x0000008ad56d7221 */ /* 0x000fe20000010000 */
[----:B------:R-:W-:Y:S01]  /*13fc0*/  F2FP.BF16.PACK_AB R117, R233, R140 ;  /* 0x0000008ce975723e */ /* 0x000fe200000010ff */
[----:B------:R-:W1:Y:S01]  /*13fd0*/  MUFU.EX2 R111, R226 ;  /* 0x000000e2006f7308 */ /* 0x000e620000000800 */
[----:B------:R-:W-:Y:S01]  /*13fe0*/  F2FP.BF16.PACK_AB R119, R237, R234 ;  /* 0x000000eaed77723e */ /* 0x000fe200000010ff */
[----:B------:R-:W-:Y:S03]  /*13ff0*/  FADD.FTZ R2, R110, R0 ;  /* 0x000000006e027221 */ /* 0x000fe60000010000 */
[----:B------:R-:W-:Y:S01]  /*14000*/  F2FP.BF16.PACK_AB R122, R236, R235 ;  /* 0x000000ebec7a723e */ /* 0x000fe200000010ff */
[----:B------:R-:W-:Y:S01]  /*14010*/  FADD.FTZ R0, R211, R136 ;  /* 0x00000088d3007221 */ /* 0x000fe20000010000 */
[----:B------:R-:W-:Y:S01]  /*14020*/  F2FP.BF16.PACK_AB R123, R215, R216 ;  /* 0x000000d8d77b723e */ /* 0x000fe200000010ff */
[-C--:B------:R-:W-:Y:S02]  /*14030*/  HMMA.16816.F32.BF16 R8, R116, R124.reuse, R8 ;  /* 0x0000007c7408723c */ /* 0x080fe40000041808 */
[----:B------:R-:W2:Y:S03]  /*14040*/  MUFU.EX2 R136, R223 ;  /* 0x000000df00887308 */ /* 0x000ea60000000800 */
[----:B------:R-:W-:Y:S01]  /*14050*/  F2FP.BF16.PACK_AB R173, R188, R184 ;  /* 0x000000b8bcad723e */ /* 0x000fe200000010ff */
[----:B------:R-:W-:Y:S01]  /*14060*/  FADD.FTZ R4, R212, R0 ;  /* 0x00000000d4047221 */ /* 0x000fe20000010000 */
[----:B------:R-:W-:Y:S01]  /*14070*/  F2FP.BF16.PACK_AB R175, R194, R193 ;  /* 0x000000c1c2af723e */ /* 0x000fe200000010ff */
[C---:B------:R-:W-:Y:S04]  /*14080*/  HMMA.16816.F32.BF16 R12, R120.reuse, R124, R12 ;  /* 0x0000007c780c723c */ /* 0x040fe8000004180c */
[----:B------:R-:W3:Y:S04]  /*14090*/  MUFU.EX2 R110, R225 ;  /* 0x000000e1006e7308 */ /* 0x000ee80000000800 */
[-C--:B------:R-:W-:Y:S04]  /*140a0*/  HMMA.16816.F32.BF16 R16, R120, R126.reuse, R16 ;  /* 0x0000007e7810723c */ /* 0x080fe80000041810 */
[----:B-1----:R-:W-:Y:S02]  /*140b0*/  FADD.FTZ R0, R111, R2 ;  /* 0x000000026f007221 */ /* 0x002fe40000010000 */
[----:B------:R-:W-:Y:S02]  /*140c0*/  FADD.FTZ R2, R240, R4 ;  /* 0x00000004f0027221 */ /* 0x000fe40000010000 */
[C---:B------:R-:W-:Y:S01]  /*140d0*/  HMMA.16816.F32.BF16 R20, R116.reuse, R126, R20 ;  /* 0x0000007e7414723c */ /* 0x040fe20000041814 */
[----:B------:R-:W1:Y:S03]  /*140e0*/  LDSM.16.MT88.4 R124, [R171+0x1000] ;  /* 0x00100000ab7c783b */ /* 0x000e660000004200 */
[----:B--2---:R-:W-:Y:S01]  /*140f0*/  F2FP.BF16.PACK_AB R174, R136, R137 ;  /* 0x0000008988ae723e */ /* 0x004fe200000010ff */
[----:B------:R-:W-:Y:S02]  /*14100*/  FADD.FTZ R4, R140, R3 ;  /* 0x000000038c047221 */ /* 0x000fe40000010000 */
[----:B------:R-:W-:Y:S01]  /*14110*/  FADD.FTZ R2, R231, R2 ;  /* 0x00000002e7027221 */ /* 0x000fe20000010000 */
[-C--:B------:R-:W-:Y:S04]  /*14120*/  HMMA.16816.F32.BF16 R24, R116, R128.reuse, R24 ;  /* 0x000000807418723c */ /* 0x080fe80000041818 */
[C---:B---3--:R-:W-:Y:S01]  /*14130*/  F2FP.BF16.PACK_AB R172, R110.reuse, R111 ;  /* 0x0000006f6eac723e */ /* 0x048fe200000010ff */
[----:B------:R-:W-:Y:S02]  /*14140*/  FADD.FTZ R0, R110, R0 ;  /* 0x000000006e007221 */ /* 0x000fe40000010000 */
[----:B------:R-:W-:Y:S01]  /*14150*/  FADD.FTZ R2, R217, R2 ;  /* 0x00000002d9027221 */ /* 0x000fe20000010000 */
[C---:B------:R-:W-:Y:S04]  /*14160*/  HMMA.16816.F32.BF16 R28, R120.reuse, R128, R28 ;  /* 0x00000080781c723c */ /* 0x040fe8000004181c */
[----:B------:R-:W-:Y:S02]  /*14170*/  FADD.FTZ R0, R137, R0 ;  /* 0x0000000089007221 */ /* 0x000fe40000010000 */
[----:B------:R-:W-:Y:S02]  /*14180*/  FADD.FTZ R2, R216, R2 ;  /* 0x00000002d8027221 */ /* 0x000fe40000010000 */
[-C--:B------:R-:W-:Y:S04]  /*14190*/  HMMA.16816.F32.BF16 R32, R120, R130.reuse, R32 ;  /* 0x000000827820723c */ /* 0x080fe80000041820 */
[----:B------:R-:W-:Y:S02]  /*141a0*/  FADD.FTZ R220, R136, R0 ;  /* 0x0000000088dc7221 */ /* 0x000fe40000010000 */
[----:B------:R-:W-:Y:S02]  /*141b0*/  FADD.FTZ R0, R239, R109 ;  /* 0x0000006def007221 */ /* 0x000fe40000010000 */
[C---:B------:R-:W-:Y:S01]  /*141c0*/  HMMA.16816.F32.BF16 R36, R116.reuse, R130, R36 ;  /* 0x000000827424723c */ /* 0x040fe20000041824 */
[----:B------:R-:W2:Y:S03]  /*141d0*/  LDSM.16.MT88.4 R128, [R170+0x1c00] ;  /* 0x001c0000aa80783b */ /* 0x000ea60000004200 */
[----:B------:R-:W-:Y:S02]  /*141e0*/  FADD.FTZ R3, R139, R0 ;  /* 0x000000008b037221 */ /* 0x000fe40000010000 */
[----:B------:R-:W-:Y:S02]  /*141f0*/  FADD.FTZ R0, R233, R4 ;  /* 0x00000004e9007221 */ /* 0x000fe40000010000 */
[-C--:B------:R-:W-:Y:S04]  /*14200*/  HMMA.16816.F32.BF16 R40, R116, R132.reuse, R40 ;  /* 0x000000847428723c */ /* 0x080fe80000041828 */
[----:B------:R-:W-:Y:S02]  /*14210*/  FADD.FTZ R3, R232, R3 ;  /* 0x00000003e8037221 */ /* 0x000fe40000010000 */
[----:B------:R-:W-:Y:S02]  /*14220*/  FADD.FTZ R0, R234, R0 ;  /* 0x00000000ea007221 */ /* 0x000fe40000010000 */
[C---:B------:R-:W-:Y:S04]  /*14230*/  HMMA.16816.F32.BF16 R44, R120.reuse, R132, R44 ;  /* 0x00000084782c723c */ /* 0x040fe8000004182c */
[----:B------:R-:W-:Y:S02]  /*14240*/  FADD.FTZ R3, R235, R3 ;  /* 0x00000003eb037221 */ /* 0x000fe40000010000 */
[----:B------:R-:W-:Y:S02]  /*14250*/  FADD.FTZ R0, R237, R0 ;  /* 0x00000000ed007221 */ /* 0x000fe40000010000 */
[-C--:B------:R-:W-:Y:S04]  /*14260*/  HMMA.16816.F32.BF16 R48, R120, R134.reuse, R48 ;  /* 0x000000867830723c */ /* 0x080fe80000041830 */
[----:B------:R-:W-:Y:S02]  /*14270*/  FADD.FTZ R4, R236, R3 ;  /* 0x00000003ec047221 */ /* 0x000fe40000010000 */
[----:B------:R-:W-:Y:S02]  /*14280*/  FADD.FTZ R3, R215, R2 ;  /* 0x00000002d7037221 */ /* 0x000fe40000010000 */
[C---:B------:R-:W-:Y:S01]  /*14290*/  HMMA.16816.F32.BF16 R52, R116.reuse, R134, R52 ;  /* 0x000000867434723c */ /* 0x040fe20000041834 */
[----:B------:R-:W3:Y:S03]  /*142a0*/  LDSM.16.MT88.4 R132, [R171+0x1c00] ;  /* 0x001c0000ab84783b */ /* 0x000ee60000004200 */
[----:B------:R-:W-:Y:S02]  /*142b0*/  FADD.FTZ R2, R184, R0 ;  /* 0x00000000b8027221 */ /* 0x000fe40000010000 */
[----:B------:R-:W-:Y:S02]  /*142c0*/  FADD.FTZ R0, R185, R4 ;  /* 0x00000004b9007221 */ /* 0x000fe40000010000 */
[-C--:B-1----:R-:W-:Y:S04]  /*142d0*/  HMMA.16816.F32.BF16 R56, R116, R124.reuse, R56 ;  /* 0x0000007c7438723c */ /* 0x082fe80000041838 */
        /* <DEDUP_REMOVED lines=8> */
[C---:B------:R-:W-:Y:S04]  /*14360*/  HMMA.16816.F32.BF16 R68, R116.reuse, R126, R68 ;  /* 0x0000007e7444723c */ /* 0x040fe80000041844 */
[----:B------:R-:W-:Y:S01]  /*14370*/  FADD.FTZ R2, R180, R0 ;  /* 0x00000000b4027221 */ /* 0x000fe20000010000 */
[----:B------:R-:W-:Y:S01]  /*14380*/  IADD3 R0, R219, -0x1, RZ ;  /* 0xffffffffdb007810 */ /* 0x000fe20007ffe0ff */
[----:B------:R-:W-:Y:S02]  /*14390*/  FADD.FTZ R231, R194, R4 ;  /* 0x00000004c2e77221 */ /* 0x000fe40000010000 */
[-C--:B--2---:R-:W-:Y:S04]  /*143a0*/  HMMA.16816.F32.BF16 R72, R116, R128.reuse, R72 ;  /* 0x000000807448723c */ /* 0x084fe80000041848 */
[----:B------:R-:W-:Y:S01]  /*143b0*/  FADD.FTZ R232, R183, R3 ;  /* 0x00000003b7e87221 */ /* 0x000fe20000010000 */
[----:B------:R-:W-:Y:S01]  /*143c0*/  MOV R219, R0 ;  /* 0x0000000000db7202 */ /* 0x000fe20000000f00 */
[----:B------:R-:W-:Y:S01]  /*143d0*/  FADD.FTZ R233, R6, R2 ;  /* 0x0000000206e97221 */ /* 0x000fe20000010000 */
[----:B------:R-:W-:Y:S01]  /*143e0*/  MOV R6, R5 ;  /* 0x0000000500067202 */ /* 0x000fe20000000f00 */
[C---:B------:R-:W-:Y:S08]  /*143f0*/  HMMA.16816.F32.BF16 R76, R120.reuse, R128, R76 ;  /* 0x00000080784c723c */ /* 0x040ff0000004184c */
[-C--:B------:R-:W-:Y:S08]  /*14400*/  HMMA.16816.F32.BF16 R80, R120, R130.reuse, R80 ;  /* 0x000000827850723c */ /* 0x080ff00000041850 */
[C---:B------:R-:W-:Y:S08]  /*14410*/  HMMA.16816.F32.BF16 R84, R116.reuse, R130, R84 ;  /* 0x000000827454723c */ /* 0x040ff00000041854 */
[-C--:B---3--:R-:W-:Y:S08]  /*14420*/  HMMA.16816.F32.BF16 R88, R116, R132.reuse, R88 ;  /* 0x000000847458723c */ /* 0x088ff00000041858 */
[C---:B------:R-:W-:Y:S08]  /*14430*/  HMMA.16816.F32.BF16 R92, R120.reuse, R132, R92 ;  /* 0x00000084785c723c */ /* 0x040ff0000004185c */
[-C--:B------:R-:W-:Y:S08]  /*14440*/  HMMA.16816.F32.BF16 R96, R120, R134.reuse, R96 ;  /* 0x000000867860723c */ /* 0x080ff00000041860 */
[----:B------:R-:W-:Y:S08]  /*14450*/  HMMA.16816.F32.BF16 R100, R116, R134, R100 ;  /* 0x000000867464723c */ /* 0x000ff00000041864 */
[-C--:B------:R-:W-:Y:S01]  /*14460*/  HMMA.16816.F32.BF16 R140, R172, R144.reuse, R8 ;  /* 0x00000090ac8c723c */ /* 0x080fe20000041808 */
[----:B------:R-:W1:Y:S07]  /*14470*/  LDSM.16.MT88.4 R8, [R171+0x1400] ;  /* 0x00140000ab08783b */ /* 0x000e6e0000004200 */
[C---:B------:R-:W-:Y:S01]  /*14480*/  HMMA.16816.F32.BF16 R136, R176.reuse, R144, R12 ;  /* 0x00000090b088723c */ /* 0x040fe2000004180c */
[----:B------:R-:W2:Y:S07]  /*14490*/  LDSM.16.MT88.4 R12, [R170+0x2000] ;  /* 0x00200000aa0c783b */ /* 0x000eae0000004200 */
[-C--:B------:R-:W-:Y:S01]  /*144a0*/  HMMA.16816.F32.BF16 R132, R176, R146.reuse, R16 ;  /* 0x00000092b084723c */ /* 0x080fe20000041810 */
[----:B------:R-:W3:Y:S07]  /*144b0*/  LDSM.16.MT88.4 R16, [R171+0x2000] ;  /* 0x00200000ab10783b */ /* 0x000eee0000004200 */
        /* <DEDUP_REMOVED lines=20> */
[----:B------:R-:W-:Y:S01]  /*14600*/  HMMA.16816.F32.BF16 R100, R172, R18, R100 ;  /* 0x00000012ac64723c */ /* 0x000fe20000041864 */
[----:B------:R-:W-:Y:S07]  /*14610*/  @!UPT UIADD3 URZ, URZ, URZ, URZ ;  /* 0x0000003f3f3ff290 */ /* 0x000fee000fffe03f */
[----:B------:R-:W-:-:S11]  /*14620*/  @P0 BRA `(.L_x_319) ;  /* 0xffffcf2000000947 */ /* 0x000fd6000383ffff */
.L_x_307:
        /* <DEDUP_REMOVED lines=16> */
.L_x_409:
        /* <DEDUP_REMOVED lines=13> */
[----:B------:R-:W-:Y:S01]  /*14800*/  @P2 MUFU.RCP R3, R8 ;  /* 0x0000000800032308 */ /* 0x000fe20000001000 */
[----:B-1----:R-:W-:-:S07]  /*14810*/  FMUL.FTZ R110, R0, R72 ;  /* 0x00000048006e7220 */ /* 0x002fce0000410000 */
[----:B------:R-:W1:Y:S01]  /*14820*/  @P2 MUFU.LG2 R8, R8 ;  /* 0x0000000800082308 */ /* 0x000e620000000c00 */
[C---:B------:R-:W-:Y:S02]  /*14830*/  FMUL.FTZ R111, R0.reuse, R73 ;  /* 0x00000049006f7220 */ /* 0x040fe40000410000 */
[C---:B------:R-:W-:Y:S02]  /*14840*/  FMUL.FTZ R182, R0.reuse, R84 ;  /* 0x0000005400b67220 */ /* 0x040fe40000410000 */
[C---:B------:R-:W-:Y:S02]  /*14850*/  FMUL.FTZ R183, R0.reuse, R85 ;  /* 0x0000005500b77220 */ /* 0x040fe40000410000 */
[C---:B------:R-:W-:Y:S01]  /*14860*/  FMUL.FTZ R140, R0.reuse, R140 ;  /* 0x0000008c008c7220 */ /* 0x040fe20000410000 */
[----:B------:R-:W-:Y:S01]  /*14870*/  @P1 MUFU.RCP R2, R5 ;  /* 0x0000000500021308 */ /* 0x000fe20000001000 */
        /* <DEDUP_REMOVED lines=20> */
[----:B------:R2:W3:Y:S01]  /*149c0*/  @P1 MUFU.LG2 R0, R5 ;  /* 0x0000000500001308 */ /* 0x0004e20000000c00 */
[----:B-1----:R-:W-:-:S02]  /*149d0*/  @P2 FMUL.FTZ R10, R8, 0.69314718246459960938 ;  /* 0x3f317218080a2820 */ /* 0x002fc40000410000 */
[C---:B------:R-:W-:Y:S02]  /*149e0*/  FMUL.FTZ R180, R3.reuse, R150 ;  /* 0x0000009603b47220 */ /* 0x040fe40000410000 */
[C---:B------:R-:W-:Y:S02]  /*149f0*/  FMUL.FTZ R181, R3.reuse, R151 ;  /* 0x0000009703b57220 */ /* 0x040fe40000410000 */
[C---:B------:R-:W-:Y:S02]  /*14a00*/  FMUL.FTZ R88, R3.reuse, R154 ;  /* 0x0000009a03587220 */ /* 0x040fe40000410000 */
[C---:B------:R-:W-:Y:S02]  /*14a10*/  FMUL.FTZ R89, R3.reuse, R155 ;  /* 0x0000009b03597220 */ /* 0x040fe40000410000 */
[C---:B------:R-:W-:Y:S02]  /*14a20*/  FMUL.FTZ R176, R3.reuse, R142 ;  /* 0x0000008e03b07220 */ /* 0x040fe40000410000 */
[----:B------:R-:W-:-:S02]  /*14a30*/  FMUL.FTZ R177, R3, R143 ;  /* 0x0000008f03b17220 */ /* 0x000fc40000410000 */
[C---:B------:R-:W-:Y:S01]  /*14a40*/  FMUL.FTZ R178, R3.reuse, R146 ;  /* 0x0000009203b27220 */ /* 0x040fe20000410000 */
[----:B--2---:R-:W-:Y:S01]  /*14a50*/  @P2 MOV R5, 0x3f317218 ;  /* 0x3f31721800052802 */ /* 0x004fe20000000f00 */
[----:B---3--:R-:W-:Y:S01]  /*14a60*/  @P1 FMUL.FTZ R8, R0, 0.69314718246459960938 ;  /* 0x3f31721800081820 */ /* 0x008fe20000410000 */
[----:B------:R-:W-:Y:S01]  /*14a70*/  MOV R0, RZ ;  /* 0x000000ff00007202 */ /* 0x000fe20000000f00 */
[C---:B------:R-:W-:Y:S02]  /*14a80*/  FMUL.FTZ R179, R3.reuse, R147 ;  /* 0x0000009303b37220 */ /* 0x040fe40000410000 */
[C---:B------:R-:W-:Y:S02]  /*14a90*/  FMUL.FTZ R100, R3.reuse, R158 ;  /* 0x0000009e03647220 */ /* 0x040fe40000410000 */
        /* <DEDUP_REMOVED lines=16> */
[----:B------:R-:W-:Y:S01]  /*14ba0*/  @P3 MOV R3, 0x3f317218 ;  /* 0x3f31721800033802 */ /* 0x000fe20000000f00 */
        /* <DEDUP_REMOVED lines=23> */
[----:B------:R-:W-:Y:S02]  /*14d20*/  FMUL.FTZ R27, R2, R97 ;  /* 0x00000061021b7220 */ /* 0x000fe40000410000 */
[----:B------:R2:W3:Y:S01]  /*14d30*/  @P0 MUFU.LG2 R2, R4 ;  /* 0x0000000400020308 */ /* 0x0004e20000000c00 */
[----:B------:R-:W-:Y:S02]  /*14d40*/  @P3 FMUL.FTZ R11, R9, 0.69314718246459960938 ;  /* 0x3f317218090b3820 */ /* 0x000fe40000410000 */
[----:B------:R-:W-:Y:S02]  /*14d50*/  @P3 FMUL.FTZ R9, R3, c[0x0][0x2d0] ;  /* 0x0000b40003093a20 */ /* 0x000fe40000410000 */
[----:B------:R-:W-:Y:S02]  /*14d60*/  @P1 FMUL.FTZ R3, R12, c[0x0][0x2d0] ;  /* 0x0000b4000c031a20 */ /* 0x000fe40000410000 */
[----:B------:R-:W-:Y:S02]  /*14d70*/  @P2 FMUL.FTZ R5, R5, c[0x0][0x2d0] ;  /* 0x0000b40005052a20 */ /* 0x000fe40000410000 */
[----:B------:R-:W-:Y:S01]  /*14d80*/  @P1 FFMA.FTZ R25, R3, R106, R8 ;  /* 0x0000006a03191223 */ /* 0x000fe20000010008 */
[----:B------:R-:W-:Y:S01]  /*14d90*/  @P0 MOV R3, 0x3f317218 ;  /* 0x3f31721800030802 */ /* 0x000fe20000000f00 */
[----:B-1----:R-:W-:-:S02]  /*14da0*/  FMUL.FTZ R76, R0, R66 ;  /* 0x00000042004c7220 */ /* 0x002fc40000410000 */
[----:B------:R-:W-:Y:S02]  /*14db0*/  FMUL.FTZ R77, R0, R67 ;  /* 0x00000043004d7220 */ /* 0x000fe40000410000 */
[----:B------:R-:W-:Y:S01]  /*14dc0*/  @P0 FMUL.FTZ R3, R3, c[0x0][0x2d0] ;  /* 0x0000b40003030a20 */ /* 0x000fe20000410000 */
[----:B--2---:R-:W-:Y:S01]  /*14dd0*/  MOV R4, 0x1 ;  /* 0x0000000100047802 */ /* 0x004fe20000000f00 */
[----:B---3--:R-:W-:Y:S02]  /*14de0*/  @P0 FMUL.FTZ R2, R2, 0.69314718246459960938 ;  /* 0x3f31721802020820 */ /* 0x008fe40000410000 */
        /* <DEDUP_REMOVED lines=26> */
.L_x_242:
[----:B-1----:R1:W5:Y:S04]  /*14f90*/  LDL R6, [R1+0x50] ;  /* 0x0000500001067983 */ /* 0x0023680000100800 */
[----:B------:R-:W4:Y:S01]  /*14fa0*/  S2R R2, SR_TID.X ;  /* 0x0000000000027919 */ /* 0x000f220000002100 */
[----:B------:R-:W-:Y:S01]  /*14fb0*/  BSSY B0, `(.L_x_321) ;  /* 0x0000011000007945 */ /* 0x000fe20003800000 */
[----:B----4-:R-:W-:-:S13]  /*14fc0*/  LOP3.LUT P0, RZ, R2, 0x7f, RZ, 0xc0, !PT ;  /* 0x0000007f02ff7812 */ /* 0x010fda000780c0ff */
[----:B------:R-:W-:Y:S05]  /*14fd0*/  @P0 BRA `(.L_x_322) ;  /* 0x000000e000000947 */ /* 0x000fea0003800000 */
[----:B-12---:R-:W1:Y:S01]  /*14fe0*/  S2R R4, SR_LANEID ;  /* 0x0000000000047919 */ /* 0x006e620000000000 */
[----:B------:R-:W-:Y:S01]  /*14ff0*/  VOTEU.ANY UR4, UPT, PT ;  /* 0x0000000000047886 */ /* 0x000fe200038e0100 */
[----:B---3--:R-:W-:Y:S01]  /*15000*/  IMAD.MOV.U32 R5, RZ, RZ, c[0x0][0x564] ;  /* 0x00015900ff057624 */ /* 0x008fe200078e00ff */
[----:B------:R-:W1:Y:S08]  /*15010*/  FLO.U32 R3, UR4 ;  /* 0x0000000400037d00 */ /* 0x000e7000080e0000 */
[----:B------:R-:W2:Y:S01]  /*15020*/  POPC R2, UR4 ;  /* 0x0000000400027d09 */ /* 0x000ea20008000000 */
[----:B-1----:R-:W-:Y:S01]  /*15030*/  ISETP.EQ.U32.AND P0, PT, R3, R4, PT ;  /* 0x000000040300720c */ /* 0x002fe20003f02070 */
[----:B------:R-:W-:-:S12]  /*15040*/  IMAD.MOV.U32 R4, RZ, RZ, c[0x0][0x560] ;  /* 0x00015800ff047624 */ /* 0x000fd800078e00ff */
[----:B--2---:R1:W2:Y:S04]  /*15050*/  @P0 ATOMG.E.ADD.STRONG.GPU PT, R2, [R4.64], R2 ;  /* 0x00000002040209a8 */ /* 0x0042a800081ee1c8 */
[----:B-1----:R-:W1:Y:S04]  /*15060*/  S2R R4, SR_LTMASK ;  /* 0x0000000000047919 */ /* 0x002e680000003900 */
[----:B--2---:R1:W2:Y:S02]  /*15070*/  SHFL.IDX PT, R3, R2, R3, 0x1f ;  /* 0x00001f0302037589 */ /* 0x0042a400000e0000 */
[----:B-1----:R-:W-:-:S06]  /*15080*/  LOP3.LUT R2, R4, UR4, RZ, 0xc0, !PT ;  /* 0x0000000404027c12 */ /* 0x002fcc000f8ec0ff */
[----:B------:R-:W2:Y:S02]  /*15090*/  POPC R2, R2 ;  /* 0x0000000200027309 */ /* 0x000ea40000000000 */
[----:B--2--5:R-:W-:-:S05]  /*150a0*/  IADD3 R6, R3, c[0x0][0xc], R2 ;  /* 0x0000030003067a10 */ /* 0x024fca0007ffe002 */
[----:B------:R1:W-:Y:S02]  /*150b0*/  STL [R1+0x50], R6 ;  /* 0x0000500601007387 */ /* 0x0003e40000100800 */
.L_x_322:
[----:B-1----:R-:W-:Y:S05]  /*150c0*/  BSYNC B0 ;  /* 0x0000000000007941 */ /* 0x002fea0003800000 */
.L_x_321:
[----:B------:R-:W-:Y:S01]  /*150d0*/  PRMT R0, R0, 0x9910, RZ ;  /* 0x0000991000007816 */ /* 0x000fe200000000ff */
[----:B------:R-:W-:Y:S01]  /*150e0*/  BSSY B1, `(.L_x_323) ;  /* 0x000038b000017945 */ /* 0x000fe20003800000 */
[----:B-----5:R-:W-:Y:S02]  /*150f0*/  IMAD.MOV.U32 R34, RZ, RZ, R6 ;  /* 0x000000ffff227224 */ /* 0x020fe400078e0006 */
[----:B------:R-:W-:-:S13]  /*15100*/  ISETP.NE.AND P0, PT, R0, RZ, PT ;  /* 0x000000ff0000720c */ /* 0x000fda0003f05270 */
[----:B------:R-:W-:Y:S05]  /*15110*/  @!P0 BRA `(.L_x_324) ;  /* 0x00002bb000008947 */ /* 0x000fea0003800000 */
[----:B------:R-:W4:Y:S04]  /*15120*/  LDL R6, [R1+0x60] ;  /* 0x0000600001067983 */ /* 0x000f280000100800 */
[----:B---3--:R-:W3:Y:S04]  /*15130*/  LDL R8, [R1+0x64] ;  /* 0x0000640001087983 */ /* 0x008ee80000100800 */
[----:B--2---:R-:W2:Y:S04]  /*15140*/  LDL R13, [R1+0x98] ;  /* 0x00009800010d7983 */ /* 0x004ea80000100800 */
[----:B------:R-:W2:Y:S04]  /*15150*/  LDL.LU R12, [R1+0x44] ;  /* 0x00004400010c7983 */ /* 0x000ea80000300800 */
[----:B------:R-:W2:Y:S04]  /*15160*/  LDL R11, [R1+0x94] ;  /* 0x00009400010b7983 */ /* 0x000ea80000100800 */
[----:B------:R-:W2:Y:S01]  /*15170*/  LDL.LU R10, [R1+0x48] ;  /* 0x00004800010a7983 */ /* 0x000ea20000300800 */
[----:B------:R-:W-:Y:S01]  /*15180*/  WARPSYNC 0xffffffff ;  /* 0xffffffff00007948 */ /* 0x000fe20003800000 */
[----:B------:R-:W-:-:S02]  /*15190*/  F2FP.BF16.PACK_AB R0, R141, R140 ;  /* 0x0000008c8d00723e */ /* 0x000fc400000010ff */
[----:B------:R-:W-:Y:S01]  /*151a0*/  BAR.SYNC.DEFER_BLOCKING 0x1, 0x80 ;  /* 0x0042000000007b1d */ /* 0x000fe20000010000 */
[----:B------:R-:W-:Y:S02]  /*151b0*/  F2FP.BF16.PACK_AB R3, R177, R176 ;  /* 0x000000b0b103723e */ /* 0x000fe400000010ff */
[----:B------:R-:W-:Y:S02]  /*151c0*/  F2FP.BF16.PACK_AB R2, R145, R144 ;  /* 0x000000909102723e */ /* 0x000fe400000010ff */
[----:B------:R-:W-:Y:S02]  /*151d0*/  F2FP.BF16.PACK_AB R4, R47, R46 ;  /* 0x0000002e2f04723e */ /* 0x000fe400000010ff */
[----:B------:R-:W-:Y:S02]  /*151e0*/  F2FP.BF16.PACK_AB R5, R77, R76 ;  /* 0x0000004c4d05723e */ /* 0x000fe400000010ff */
[----:B------:R-:W-:-:S04]  /*151f0*/  ISETP.NE.U32.AND P0, PT, RZ, c[0x0][0x508], PT ;  /* 0x00014200ff007a0c */ /* 0x000fc80003f05070 */
[----:B------:R-:W-:Y:S02]  /*15200*/  ISETP.NE.AND.EX P2, PT, RZ, c[0x0][0x50c], PT, P0 ;  /* 0x00014300ff007a0c */ /* 0x000fe40003f45300 */
[----:B------:R-:W-:-:S04]  /*15210*/  ISETP.NE.U32.AND P3, PT, RZ, c[0x0][0x500], PT ;  /* 0x00014000ff007a0c */ /* 0x000fc80003f65070 */
[----:B------:R-:W-:Y:S01]  /*15220*/  ISETP.NE.AND.EX P3, PT, RZ, c[0x0][0x504], PT, P3 ;  /* 0x00014100ff007a0c */ /* 0x000fe20003f65330 */
[----:B----4-:R1:W-:Y:S04]  /*15230*/  STS [R6+0x80], R0 ;  /* 0x0000800006007388 */ /* 0x0103e80000000800 */
[----:B------:R4:W-:Y:S04]  /*15240*/  STS [R6+0x280], R3 ;  /* 0x0002800306007388 */ /* 0x0009e80000000800 */
[----:B---3--:R3:W-:Y:S01]  /*15250*/  STS [R8], R2 ;  /* 0x0000000208007388 */ /* 0x0087e20000000800 */
[----:B-1----:R-:W-:-:S02]  /*15260*/  F2FP.BF16.PACK_AB R0, R179, R178 ;  /* 0x000000b2b300723e */ /* 0x002fc400000010ff */
[----:B----4-:R-:W-:-:S03]  /*15270*/  F2FP.BF16.PACK_AB R3, R29, R28 ;  /* 0x0000001c1d03723e */ /* 0x010fc600000010ff */
[----:B------:R1:W-:Y:S01]  /*15280*/  STS [R8+0x200], R0 ;  /* 0x0002000008007388 */ /* 0x0003e20000000800 */
[----:B---3--:R-:W-:-:S03]  /*15290*/  F2FP.BF16.PACK_AB R2, R59, R58 ;  /* 0x0000003a3b02723e */ /* 0x008fc600000010ff */
[----:B------:R3:W-:Y:S04]  /*152a0*/  STS [R6+0x1080], R3 ;  /* 0x0010800306007388 */ /* 0x0007e80000000800 */
[----:B------:R4:W-:Y:S01]  /*152b0*/  STS [R6+0x1280], R2 ;  /* 0x0012800206007388 */ /* 0x0009e20000000800 */
[----:B-1----:R-:W-:Y:S02]  /*152c0*/  F2FP.BF16.PACK_AB R0, R31, R30 ;  /* 0x0000001e1f00723e */ /* 0x002fe400000010ff */
[----:B---3--:R-:W-:-:S03]  /*152d0*/  F2FP.BF16.PACK_AB R3, R149, R148 ;  /* 0x000000949503723e */ /* 0x008fc600000010ff */
[----:B------:R1:W-:Y:S01]  /*152e0*/  STS [R8+0x1000], R0 ;  /* 0x0010000008007388 */ /* 0x0003e20000000800 */
[----:B----4-:R-:W-:-:S03]  /*152f0*/  F2FP.BF16.PACK_AB R2, R181, R180 ;  /* 0x000000b4b502723e */ /* 0x010fc600000010ff */
[----:B------:R3:W-:Y:S04]  /*15300*/  STS [R8+0x1200], R4 ;  /* 0x0012000408007388 */ /* 0x0007e80000000800 */
[----:B--2---:R2:W-:Y:S04]  /*15310*/  STS [R13+0x80], R3 ;  /* 0x000080030d007388 */ /* 0x0045e80000000800 */
[----:B------:R4:W-:Y:S01]  /*15320*/  STS [R13+0x280], R2 ;  /* 0x000280020d007388 */ /* 0x0009e20000000800 */
[----:B-1----:R-:W-:Y:S02]  /*15330*/  F2FP.BF16.PACK_AB R0, R153, R152 ;  /* 0x000000989900723e */ /* 0x002fe400000010ff */
[----:B---3--:R-:W-:-:S03]  /*15340*/  F2FP.BF16.PACK_AB R4, R33, R32 ;  /* 0x000000202104723e */ /* 0x008fc600000010ff */
[----:B------:R1:W-:Y:S01]  /*15350*/  STS [R11], R0 ;  /* 0x000000000b007388 */ /* 0x0003e20000000800 */
[----:B--2---:R-:W-:Y:S02]  /*15360*/  F2FP.BF16.PACK_AB R3, R89, R88 ;  /* 0x000000585903723e */ /* 0x004fe400000010ff */
[----:B----4-:R-:W-:-:S03]  /*15370*/  F2FP.BF16.PACK_AB R2, R75, R74 ;  /* 0x0000004a4b02723e */ /* 0x010fc600000010ff */
[----:B------:R2:W-:Y:S04]  /*15380*/  STS [R11+0x200], R3 ;  /* 0x000200030b007388 */ /* 0x0005e80000000800 */
[----:B------:R3:W-:Y:S04]  /*15390*/  STS [R13+0x1080], R4 ;  /* 0x001080040d007388 */ /* 0x0007e80000000800 */
[----:B------:R4:W-:Y:S01]  /*153a0*/  STS [R13+0x1280], R2 ;  /* 0x001280020d007388 */ /* 0x0009e20000000800 */
[----:B-1----:R-:W-:-:S05]  /*153b0*/  F2FP.BF16.PACK_AB R0, R37, R36 ;  /* 0x000000242500723e */ /* 0x002fca00000010ff */
[----:B------:R1:W-:Y:S01]  /*153c0*/  STS [R11+0x1000], R0 ;  /* 0x001000000b007388 */ /* 0x0003e20000000800 */
[----:B--2---:R-:W-:Y:S02]  /*153d0*/  F2FP.BF16.PACK_AB R3, R157, R156 ;  /* 0x0000009c9d03723e */ /* 0x004fe400000010ff */
[----:B---3--:R-:W-:Y:S02]  /*153e0*/  F2FP.BF16.PACK_AB R4, R65, R64 ;  /* 0x000000404104723e */ /* 0x008fe400000010ff */
        /* <DEDUP_REMOVED lines=18> */
[----:B------:R3:W-:Y:S01]  /*15510*/  STS [R13+0x2080], R3 ;  /* 0x002080030d007388 */ /* 0x0007e20000000800 */
[----:B-1----:R-:W-:-:S03]  /*15520*/  F2FP.BF16.PACK_AB R0, R175, R174 ;  /* 0x000000aeaf00723e */ /* 0x002fc600000010ff */
[----:B------:R1:W-:Y:S04]  /*15530*/  STS [R13+0x2280], R2 ;  /* 0x002280020d007388 */ /* 0x0003e80000000800 */
[----:B------:R4:W-:Y:S01]  /*15540*/  STS [R11+0x2000], R0 ;  /* 0x002000000b007388 */ /* 0x0009e20000000800 */
[----:B--2---:R-:W-:Y:S02]  /*15550*/  F2FP.BF16.PACK_AB R4, R41, R40 ;  /* 0x000000282904723e */ /* 0x004fe400000010ff */
[----:B---3--:R-:W-:Y:S02]  /*15560*/  F2FP.BF16.PACK_AB R3, R151, R150 ;  /* 0x000000969703723e */ /* 0x008fe400000010ff */
[----:B-1----:R-:W-:-:S03]  /*15570*/  F2FP.BF16.PACK_AB R2, R63, R62 ;  /* 0x0000003e3f02723e */ /* 0x002fc600000010ff */
[----:B------:R1:W-:Y:S01]  /*15580*/  STS [R11+0x2200], R3 ;  /* 0x002200030b007388 */ /* 0x0003e20000000800 */
[----:B----4-:R-:W-:-:S03]  /*15590*/  F2FP.BF16.PACK_AB R0, R43, R42 ;  /* 0x0000002a2b00723e */ /* 0x010fc600000010ff */
[----:B------:R2:W-:Y:S04]  /*155a0*/  STS [R13+0x3080], R4 ;  /* 0x003080040d007388 */ /* 0x0005e80000000800 */
[----:B------:R3:W-:Y:S04]  /*155b0*/  STS [R13+0x3280], R2 ;  /* 0x003280020d007388 */ /* 0x0007e80000000800 */
[----:B------:R4:W-:Y:S04]  /*155c0*/  STS [R11+0x3000], R0 ;  /* 0x003000000b007388 */ /* 0x0009e80000000800 */
[----:B------:R-:W-:Y:S01]  /*155d0*/  STS [R11+0x3200], R5 ;  /* 0x003200050b007388 */ /* 0x000fe20000000800 */
[----:B-1----:R-:W-:-:S02]  /*155e0*/  F2FP.BF16.PACK_AB R3, R159, R158 ;  /* 0x0000009e9f03723e */ /* 0x002fc400000010ff */
[----:B--2---:R-:W-:Y:S02]  /*155f0*/  F2FP.BF16.PACK_AB R4, R111, R110 ;  /* 0x0000006e6f04723e */ /* 0x004fe400000010ff */
[----:B---3--:R-:W-:-:S03]  /*15600*/  F2FP.BF16.PACK_AB R2, R183, R182 ;  /* 0x000000b6b702723e */ /* 0x008fc600000010ff */
[----:B------:R1:W-:Y:S01]  /*15610*/  STS [R6+0x4080], R4 ;  /* 0x0040800406007388 */ /* 0x0003e20000000800 */
[----:B----4-:R-:W-:-:S03]  /*15620*/  F2FP.BF16.PACK_AB R0, R155, R154 ;  /* 0x0000009a9b00723e */ /* 0x010fc600000010ff */
[----:B------:R2:W-:Y:S04]  /*15630*/  STS [R6+0x4280], R3 ;  /* 0x0042800306007388 */ /* 0x0005e80000000800 */
        /* <DEDUP_REMOVED lines=11> */
[----:B--2---:R-:W-:Y:S01]  /*156f0*/  F2FP.BF16.PACK_AB R3, R73, R72 ;  /* 0x000000484903723e */ /* 0x004fe200000010ff */
[----:B------:R-:W2:Y:S01]  /*15700*/  LDL.LU R6, [R1+0xa4] ;  /* 0x0000a40001067983 */ /* 0x000ea20000300800 */
[----:B---3--:R-:W-:Y:S02]  /*15710*/  F2FP.BF16.PACK_AB R2, R71, R70 ;  /* 0x000000464702723e */ /* 0x008fe400000010ff */
[----:B----4-:R-:W-:-:S02]  /*15720*/  F2FP.BF16.PACK_AB R0, R85, R84 ;  /* 0x000000545500723e */ /* 0x010fc400000010ff */
[----:B------:R-:W-:-:S03]  /*15730*/  @P2 IADD3 R8, P0, R12, c[0x0][0x508], RZ ;  /* 0x000142000c082a10 */ /* 0x000fc60007f1e0ff */
[----:B------:R1:W-:Y:S01]  /*15740*/  STS [R13+0x4080], R0 ;  /* 0x004080000d007388 */ /* 0x0003e20000000800 */
[----:B------:R-:W-:-:S03]  /*15750*/  @P2 IADD3.X R9, R10, c[0x0][0x50c], RZ, P0, !PT ;  /* 0x000143000a092a10 */ /* 0x000fc600007fe4ff */
[----:B------:R3:W-:Y:S04]  /*15760*/  STS [R13+0x4280], R4 ;  /* 0x004280040d007388 */ /* 0x0007e80000000800 */
[----:B------:R4:W-:Y:S04]  /*15770*/  STS [R11+0x4000], R3 ;  /* 0x004000030b007388 */ /* 0x0009e80000000800 */
[----:B------:R4:W-:Y:S01]  /*15780*/  STS [R11+0x4200], R2 ;  /* 0x004200020b007388 */ /* 0x0009e20000000800 */
[----:B-1----:R-:W-:Y:S02]  /*15790*/  F2FP.BF16.PACK_AB R0, R45, R44 ;  /* 0x0000002c2d00723e */ /* 0x002fe400000010ff */
[----:B---3--:R-:W-:-:S03]  /*157a0*/  IADD3 R4, P1, R12, c[0x0][0x500], RZ ;  /* 0x000140000c047a10 */ /* 0x008fc60007f3e0ff */
[----:B------:R1:W-:Y:S01]  /*157b0*/  STS [R13+0x5080], R0 ;  /* 0x005080000d007388 */ /* 0x0003e20000000800 */
[----:B------:R-:W-:Y:S01]  /*157c0*/  IMAD.MOV.U32 R12, RZ, RZ, c[0x0][0x388] ;  /* 0x0000e200ff0c7624 */ /* 0x000fe200078e00ff */
[----:B----4-:R-:W-:Y:S02]  /*157d0*/  F2FP.BF16.PACK_AB R3, R51, R50 ;  /* 0x000000323303723e */ /* 0x010fe400000010ff */
[----:B------:R-:W-:Y:S02]  /*157e0*/  IADD3.X R5, R10, c[0x0][0x504], RZ, P1, !PT ;  /* 0x000141000a057a10 */ /* 0x000fe40000ffe4ff */
[----:B------:R-:W-:-:S05]  /*157f0*/  F2FP.BF16.PACK_AB R2, R57, R56 ;  /* 0x000000383902723e */ /* 0x000fca00000010ff */
[----:B------:R3:W-:Y:S01]  /*15800*/  STS [R13+0x5280], R2 ;  /* 0x005280020d007388 */ /* 0x0007e20000000800 */
[----:B-1----:R-:W-:-:S05]  /*15810*/  F2FP.BF16.PACK_AB R0, R27, R26 ;  /* 0x0000001a1b00723e */ /* 0x002fca00000010ff */
[----:B------:R1:W-:Y:S04]  /*15820*/  STS [R11+0x5000], R0 ;  /* 0x005000000b007388 */ /* 0x0003e80000000800 */
[----:B------:R4:W-:Y:S01]  /*15830*/  STS [R11+0x5200], R3 ;  /* 0x005200030b007388 */ /* 0x0009e20000000800 */
[----:B---3--:R-:W-:-:S03]  /*15840*/  IMAD.MOV.U32 R2, RZ, RZ, RZ ;  /* 0x000000ffff027224 */ /* 0x008fc600078e00ff */
[----:B------:R-:W-:Y:S06]  /*15850*/  BAR.SYNC.DEFER_BLOCKING 0x1, 0x80 ;  /* 0x0042000000007b1d */ /* 0x000fec0000010000 */
[----:B------:R4:W5:Y:S04]  /*15860*/  @P2 LDG.E R12, [R8.64] ;  /* 0x00000008080c2981 */ /* 0x000968000c1e1900 */
[----:B------:R4:W5:Y:S01]  /*15870*/  @P3 LDG.E R2, [R4.64] ;  /* 0x0000000804023981 */ /* 0x000962000c1e1900 */
[----:B--2---:R-:W-:-:S04]  /*15880*/  ISETP.NE.AND P0, PT, R6, RZ, PT ;  /* 0x000000ff0600720c */ /* 0x004fc80003f05270 */
[----:B-1----:R-:W-:Y:S01]  /*15890*/  SEL R0, R6, c[0x0][0x3d4], P0 ;  /* 0x0000f50006007a07 */ /* 0x002fe20000000000 */
[----:B------:R-:W-:Y:S05]  /*158a0*/  @P2 BRA `(.L_x_325) ;  /* 0x0000004000002947 */ /* 0x000fea0003800000 */
[----:B----4-:R-:W-:Y:S05]  /*158b0*/  @!P3 BRA `(.L_x_325) ;  /* 0x000000300000b947 */ /* 0x010fea0003800000 */
[----:B-----5:R1:W2:Y:S04]  /*158c0*/  LDG.E R12, [R4.64] ;  /* 0x00000008040c7981 */ /* 0x0202a8000c1e1900 */
[----:B-1----:R-:W2:Y:S02]  /*158d0*/  LDG.E R4, [R4.64+0x4] ;  /* 0x0000040804047981 */ /* 0x002ea4000c1e1900 */
[----:B--2---:R-:W-:Y:S02]  /*158e0*/  IADD3 R12, -R12, R4, RZ ;  /* 0x000000040c0c7210 */ /* 0x004fe40007ffe1ff */
.L_x_325:
[----:B----4-:R-:W2:Y:S04]  /*158f0*/  LDL.LU R6, [R1+0x4c] ;  /* 0x00004c0001067983 */ /* 0x010ea80000300800 */
[----:B------:R-:W3:Y:S04]  /*15900*/  LDL R3, [R1+0x12c] ;  /* 0x00012c0001037983 */ /* 0x000ee80000100800 */
[----:B------:R-:W4:Y:S04]  /*15910*/  LDL.LU R4, [R1+0xa0] ;  /* 0x0000a00001047983 */ /* 0x000f280000300800 */
[----:B------:R-:W3:Y:S04]  /*15920*/  LDL.LU R5, [R1+0x58] ;  /* 0x0000580001057983 */ /* 0x000ee80000300800 */
[----:B------:R-:W3:Y:S04]  /*15930*/  LDL R35, [R1+0x54] ;  /* 0x0000540001237983 */ /* 0x000ee80000100800 */
[----:B------:R-:W3:Y:S04]  /*15940*/  LDL R15, [R1+0xa8] ;  /* 0x0000a800010f7983 */ /* 0x000ee80000100800 */
[----:B------:R-:W3:Y:S01]  /*15950*/  LDL R80, [R1+0x128] ;  /* 0x0001280001507983 */ /* 0x000ee20000100800 */
[----:B------:R-:W-:Y:S01]  /*15960*/  IMAD.MOV.U32 R13, RZ, RZ, 0x368 ;  /* 0x00000368ff0d7424 */ /* 0x000fe200078e00ff */
[----:B------:R-:W-:-:S04]  /*15970*/  ISETP.GT.AND P2, PT, R0, 0x1, PT ;  /* 0x000000010000780c */ /* 0x000fc80003f44270 */
[----:B------:R-:W-:-:S04]  /*15980*/  SEL R13, R13, 0x328, P2 ;  /* 0x000003280d0d7807 */ /* 0x000fc80001000000 */
[----:B------:R-:W1:Y:S08]  /*15990*/  LDC.64 R8, c[0x0][R13+0x170] ;  /* 0x00005c000d087b82 */ /* 0x000e700000000a00 */
[----:B------:R-:W1:Y:S08]  /*159a0*/  LDC.64 R16, c[0x0][R13+0x168] ;  /* 0x00005a000d107b82 */ /* 0x000e700000000a00 */
[----:B------:R1:W1:Y:S08]  /*159b0*/  LDC.64 R20, c[0x0][R13+0x178] ;  /* 0x00005e000d147b82 */ /* 0x0002700000000a00 */
[----:B------:R1:W1:Y:S01]  /*159c0*/  LDC.64 R18, c[0x0][R13+0x160] ;  /* 0x000058000d127b82 */ /* 0x0002620000000a00 */
[----:B------:R-:W-:Y:S01]  /*159d0*/  ISETP.NE.U32.AND P0, PT, RZ, c[0x0][0x500], PT ;  /* 0x00014000ff007a0c */ /* 0x000fe20003f05070 */
[----:B------:R-:W-:-:S03]  /*159e0*/  IMAD.MOV.U32 R0, RZ, RZ, c[0x0][0x4e8] ;  /* 0x00013a00ff007624 */ /* 0x000fc600078e00ff */
[----:B------:R-:W-:Y:S02]  /*159f0*/  ISETP.NE.AND.EX P0, PT, RZ, c[0x0][0x504], PT, P0 ;  /* 0x00014100ff007a0c */ /* 0x000fe40003f05300 */
[----:B------:R-:W-:Y:S01]  /*15a00*/  ISETP.NE.AND P5, PT, R0, 0x1, PT ;  /* 0x000000010000780c */ /* 0x000fe20003fa5270 */
[----:B------:R-:W1:Y:S01]  /*15a10*/  S2R R81, SR_TID.X ;  /* 0x0000000000517919 */ /* 0x000e620000002100 */
[----:B------:R-:W-:-:S04]  /*15a20*/  LOP3.LUT R241, R241, 0xfffffffd, RZ, 0xc0, !PT ;  /* 0xfffffffdf1f17812 */ /* 0x000fc800078ec0ff */
[----:B------:R-:W-:Y:S02]  /*15a30*/  LOP3.LUT R241, R241, 0xfffffffe, RZ, 0xc0, !PT ;  /* 0xfffffffef1f17812 */ /* 0x000fe400078ec0ff */
[----:B--2---:R-:W-:Y:S02]  /*15a40*/  SEL R0, R6, RZ, !P0 ;  /* 0x000000ff06007207 */ /* 0x004fe40004000000 */
[----:B----4-:R-:W-:-:S03]  /*15a50*/  SEL R6, R4, RZ, !P0 ;  /* 0x000000ff04067207 */ /* 0x010fc60004000000 */
[----:B-1----:R-:W-:Y:S01]  /*15a60*/  IMAD R4, R9, R0, RZ ;  /* 0x0000000009047224 */ /* 0x002fe200078e02ff */
[----:B---3--:R-:W-:-:S03]  /*15a70*/  LOP3.LUT R5, R5, 0xffff, RZ, 0xc0, !PT ;  /* 0x0000ffff05057812 */ /* 0x008fc600078ec0ff */
[C---:B------:R-:W-:Y:S02]  /*15a80*/  IMAD R14, R8.reuse, R6, R4 ;  /* 0x00000006080e7224 */ /* 0x040fe400078e0204 */
[----:B------:R-:W-:Y:S02]  /*15a90*/  IMAD R3, R35, 0x80, R3 ;  /* 0x0000008023037824 */ /* 0x000fe400078e0203 */
[----:B------:R-:W-:-:S04]  /*15aa0*/  IMAD.WIDE.U32 R8, R8, R0, RZ ;  /* 0x0000000008087225 */ /* 0x000fc800078e00ff */
[----:B------:R-:W-:-:S04]  /*15ab0*/  @P5 IMAD.HI.U32 R6, R3, c[0x0][0x4ec], RZ ;  /* 0x00013b0003065a27 */ /* 0x000fc800078e00ff */
[----:B------:R-:W-:-:S04]  /*15ac0*/  IMAD.WIDE.U32 R10, R16, R5, RZ ;  /* 0x00000005100a7225 */ /* 0x000fc800078e00ff */
[----:B------:R-:W-:Y:S01]  /*15ad0*/  IMAD.MOV.U32 R4, RZ, RZ, R3 ;  /* 0x000000ffff047224 */ /* 0x000fe200078e0003 */
[----:B------:R-:W-:Y:S01]  /*15ae0*/  @P5 SHF.R.U32.HI R4, RZ, c[0x0][0x4f0], R6 ;  /* 0x00013c00ff045a19 */ /* 0x000fe20000011606 */
[----:B------:R-:W-:Y:S01]  /*15af0*/  IMAD R13, R17, R5, RZ ;  /* 0x00000005110d7224 */ /* 0x000fe200078e02ff */
[----:B------:R-:W-:Y:S01]  /*15b00*/  SEL R6, R15, RZ, P2 ;  /* 0x000000ff0f067207 */ /* 0x000fe20001000000 */
[----:B------:R-:W-:Y:S01]  /*15b10*/  IMAD.IADD R14, R9, 0x1, R14 ;  /* 0x00000001090e7824 */ /* 0x000fe200078e020e */
[--C-:B-----5:R-:W-:Y:S01]  /*15b20*/  IADD3 R15, P1, P0, R8, R10, R2.reuse ;  /* 0x0000000a080f7210 */ /* 0x120fe2000783e002 */
[----:B------:R-:W-:Y:S01]  /*15b30*/  IMAD.IADD R10, R11, 0x1, R13 ;  /* 0x000000010b0a7824 */ /* 0x000fe200078e020d */
[----:B------:R-:W-:Y:S01]  /*15b40*/  SHF.R.S32.HI R16, RZ, 0x1f, R2 ;  /* 0x0000001fff107819 */ /* 0x000fe20000011402 */
[----:B------:R-:W-:Y:S02]  /*15b50*/  IMAD.MOV R11, RZ, RZ, -R4 ;  /* 0x000000ffff0b7224 */ /* 0x000fe400078e0a04 */
[----:B------:R-:W-:-:S02]  /*15b60*/  IMAD R13, R21, R6, RZ ;  /* 0x00000006150d7224 */ /* 0x000fc400078e02ff */
        /* <DEDUP_REMOVED lines=14> */
[----:B------:R-:W-:Y:S01]  /*15c50*/  SHF.R.S32.HI R17, RZ, 0x1f, R81 ;  /* 0x0000001fff117819 */ /* 0x000fe20000011451 */
[----:B------:R-:W-:Y:S01]  /*15c60*/  IMAD.IADD R6, R11, 0x1, R4 ;  /* 0x000000010b067824 */ /* 0x000fe200078e0204 */
[C---:B------:R-:W-:Y:S02]  /*15c70*/  LEA R8, P0, R10.reuse, R8, 0x2 ;  /* 0x000000080a087211 */ /* 0x040fe400078010ff */
[----:B------:R-:W-:Y:S02]  /*15c80*/  SEL R9, R9, c[0x0][0x454], P2 ;  /* 0x0001150009097a07 */ /* 0x000fe40001000000 */
[----:B------:R-:W-:Y:S02]  /*15c90*/  LEA.HI R17, R17, R81, RZ, 0x5 ;  /* 0x0000005111117211 */ /* 0x000fe400078f28ff */
[----:B------:R-:W-:Y:S02]  /*15ca0*/  LEA.HI.X R6, R10, R9, R6, 0x2, P0 ;  /* 0x000000090a067211 */ /* 0x000fe400000f1406 */
[----:B------:R-:W-:Y:S01]  /*15cb0*/  LOP3.LUT R17, R17, 0xffffffe0, RZ, 0xc0, !PT ;  /* 0xffffffe011117812 */ /* 0x000fe200078ec0ff */
[----:B------:R-:W-:Y:S01]  /*15cc0*/  IMAD R4, R12, c[0x0][0x4e8], RZ ;  /* 0x00013a000c047a24 */ /* 0x000fe200078e02ff */
[----:B------:R-:W-:Y:S04]  /*15cd0*/  SHFL.IDX PT, R14, R8, RZ, 0x1c1f ;  /* 0x001c1fff080e7589 */ /* 0x000fe800000e0000 */
[----:B------:R-:W1:Y:S01]  /*15ce0*/  SHFL.IDX PT, R15, R6, RZ, 0x1c1f ;  /* 0x001c1fff060f7589 */ /* 0x000e6200000e0000 */
[----:B------:R-:W-:-:S03]  /*15cf0*/  IMAD.IADD R17, R81, 0x1, -R17 ;  /* 0x0000000151117824 */ /* 0x000fc600078e0a11 */
[----:B------:R-:W-:Y:S04]  /*15d00*/  SHFL.IDX PT, R12, R8, 0x1, 0x1c1f ;  /* 0x003c1f00080c7f89 */ /* 0x000fe800000e0000 */
[----:B------:R-:W2:Y:S04]  /*15d10*/  SHFL.IDX PT, R13, R6, 0x1, 0x1c1f ;  /* 0x003c1f00060d7f89 */ /* 0x000ea800000e0000 */
[----:B------:R-:W-:Y:S04]  /*15d20*/  SHFL.IDX PT, R11, R6, 0x2, 0x1c1f ;  /* 0x005c1f00060b7f89 */ /* 0x000fe800000e0000 */
[----:B------:R3:W-:Y:S01]  /*15d30*/  SHFL.IDX PT, R9, R6, 0x3, 0x1c1f ;  /* 0x007c1f0006097f89 */ /* 0x0007e200000e0000 */
[----:B------:R-:W-:-:S03]  /*15d40*/  LOP3.LUT P0, RZ, R17, 0x3, RZ, 0xc0, !PT ;  /* 0x0000000311ff7812 */ /* 0x000fc6000780c0ff */
[----:B------:R-:W4:Y:S04]  /*15d50*/  SHFL.IDX PT, R10, R8, 0x2, 0x1c1f ;  /* 0x005c1f00080a7f89 */ /* 0x000f2800000e0000 */
[----:B------:R-:W1:Y:S01]  /*15d60*/  SHFL.IDX PT, R8, R8, 0x3, 0x1c1f ;  /* 0x007c1f0008087f89 */ /* 0x000e6200000e0000 */
[----:B---3--:R-:W-:-:S05]  /*15d70*/  IMAD R6, R35, 0x80, R80 ;  /* 0x0000008023067824 */ /* 0x008fca00078e0250 */
[C---:B------:R-:W-:Y:S02]  /*15d80*/  IADD3 R19, R6.reuse, 0x8, RZ ;  /* 0x0000000806137810 */ /* 0x040fe40007ffe0ff */
[CC--:B------:R-:W-:Y:S02]  /*15d90*/  ISETP.GE.OR P4, PT, R6.reuse, R4.reuse, P0 ;  /* 0x000000040600720c */ /* 0x0c0fe40000786670 */
[----:B------:R-:W-:Y:S02]  /*15da0*/  IADD3 R18, R6, 0x40, RZ ;  /* 0x0000004006127810 */ /* 0x000fe40007ffe0ff */
[-C--:B------:R-:W-:Y:S02]  /*15db0*/  ISETP.GE.OR P3, PT, R19, R4.reuse, P0 ;  /* 0x000000041300720c */ /* 0x080fe40000766670 */
[----:B------:R-:W-:Y:S02]  /*15dc0*/  ISETP.GE.OR P1, PT, R18, R4, P0 ;  /* 0x000000041200720c */ /* 0x000fe40000726670 */
[----:B------:R-:W-:-:S05]  /*15dd0*/  IADD3 R17, R6, 0x48, RZ ;  /* 0x0000004806117810 */ /* 0x000fca0007ffe0ff */
[----:B-1----:R1:W-:Y:S04]  /*15de0*/  @!P4 ST.E [R14.64], R23 ;  /* 0x000000170e00c985 */ /* 0x0023e8000c101908 */
[----:B--2---:R1:W-:Y:S01]  /*15df0*/  @!P3 ST.E [R12.64], R24 ;  /* 0x000000180c00b985 */ /* 0x0043e2000c101908 */
[-C--:B------:R-:W-:Y:S02]  /*15e00*/  ISETP.GE.AND P3, PT, R18, R4.reuse, PT ;  /* 0x000000041200720c */ /* 0x080fe40003f66270 */
[CC--:B------:R-:W-:Y:S01]  /*15e10*/  ISETP.GE.OR P0, PT, R17.reuse, R4.reuse, P0 ;  /* 0x000000041100720c */ /* 0x0c0fe20000706670 */
[----:B----4-:R1:W-:Y:S01]  /*15e20*/  @!P1 ST.E [R10.64], R25 ;  /* 0x000000190a009985 */ /* 0x0103e2000c101908 */
[-C--:B------:R-:W-:Y:S02]  /*15e30*/  ISETP.GE.AND P1, PT, R17, R4.reuse, PT ;  /* 0x000000041100720c */ /* 0x080fe40003f26270 */
[----:B------:R-:W-:-:S07]  /*15e40*/  ISETP.GE.AND P6, PT, R19, R4, PT ;  /* 0x000000041300720c */ /* 0x000fce0003fc6270 */
[----:B------:R-:W-:Y:S02]  /*15e50*/  @P3 LOP3.LUT R241, R241, 0x1, RZ, 0xfc, !PT ;  /* 0x00000001f1f13812 */ /* 0x000fe400078efcff */
[----:B------:R1:W-:Y:S01]  /*15e60*/  @!P0 ST.E [R8.64], R22 ;  /* 0x0000001608008985 */ /* 0x0003e2000c101908 */
[----:B------:R-:W-:Y:S02]  /*15e70*/  ISETP.GE.AND P0, PT, R6, R4, PT ;  /* 0x000000040600720c */ /* 0x000fe40003f06270 */
[----:B------:R-:W-:Y:S01]  /*15e80*/  @P1 LOP3.LUT R241, R241, 0x2, RZ, 0xfc, !PT ;  /* 0x00000002f1f11812 */ /* 0x000fe200078efcff */
[----:B------:R-:W-:Y:S05]  /*15e90*/  @P2 BRA `(.L_x_326) ;  /* 0x0000083000002947 */ /* 0x000fea0003800000 */
[----:B------:R-:W2:Y:S01]  /*15ea0*/  S2R R81, SR_TID.X ;  /* 0x0000000000517919 */ /* 0x000ea20000002100 */
[----:B------:R-:W-:Y:S01]  /*15eb0*/  IMAD R16, R16, c[0x0][0x3a0], RZ ;  /* 0x0000e80010107a24 */ /* 0x000fe200078e02ff */
[----:B-1----:R-:W-:Y:S01]  /*15ec0*/  LEA R12, R35, R247, 0x7 ;  /* 0x000000f7230c7211 */ /* 0x002fe200078e38ff */
[----:B------:R-:W-:-:S04]  /*15ed0*/  IMAD.WIDE.U32 R8, R2, c[0x0][0x3a0], RZ ;  /* 0x0000e80002087a25 */ /* 0x000fc800078e00ff */
[----:B------:R-:W-:-:S05]  /*15ee0*/  IMAD R2, R2, c[0x0][0x3a4], R16 ;  /* 0x0000e90002027a24 */ /* 0x000fca00078e0210 */
[----:B------:R-:W-:Y:S02]  /*15ef0*/  IADD3 R3, R9, R2, RZ ;  /* 0x0000000209037210 */ /* 0x000fe40007ffe0ff */
[----:B------:R-:W-:-:S05]  /*15f00*/  MOV R2, R8 ;  /* 0x0000000800027202 */ /* 0x000fca0000000f00 */
[----:B------:R-:W-:Y:S01]  /*15f10*/  IMAD.WIDE.U32 R8, R5, c[0x0][0x3e8], R2 ;  /* 0x0000fa0005087a25 */ /* 0x000fe200078e0002 */
[----:B------:R-:W-:-:S03]  /*15f20*/  SHF.R.S32.HI R3, RZ, 0x1f, R0 ;  /* 0x0000001fff037819 */ /* 0x000fc60000011400 */
[----:B------:R-:W-:Y:S01]  /*15f30*/  IMAD R9, R5, c[0x0][0x3ec], R9 ;  /* 0x0000fb0005097a24 */ /* 0x000fe200078e0209 */
[----:B--2---:R-:W-:Y:S01]  /*15f40*/  SHF.R.S32.HI R80, RZ, 0x1f, R81 ;  /* 0x0000001fff507819 */ /* 0x004fe20000011451 */
[----:B------:R-:W-:Y:S01]  /*15f50*/  IMAD R5, R3, c[0x0][0x3f0], RZ ;  /* 0x0000fc0003057a24 */ /* 0x000fe200078e02ff */
[----:B------:R-:W-:Y:S01]  /*15f60*/  SHF.L.U32 R3, R248, 0x1, RZ ;  /* 0x00000001f8037819 */ /* 0x000fe200000006ff */
[----:B------:R-:W-:Y:S01]  /*15f70*/  IMAD.WIDE.U32 R8, R0, c[0x0][0x3f0], R8 ;  /* 0x0000fc0000087a25 */ /* 0x000fe200078e0008 */
[----:B------:R-:W-:-:S03]  /*15f80*/  LEA.HI R80, R80, R81, RZ, 0x2 ;  /* 0x0000005150507211 */ /* 0x000fc600078f10ff */
[----:B------:R-:W1:Y:S01]  /*15f90*/  LDS.128 R24, [R3+0x80] ;  /* 0x0000800003187984 */ /* 0x000e620000000c00 */
[----:B------:R-:W-:-:S03]  /*15fa0*/  LOP3.LUT R80, R80, 0xfffffffc, RZ, 0xc0, !PT ;  /* 0xfffffffc50507812 */ /* 0x000fc600078ec0ff */
[----:B------:R-:W2:Y:S01]  /*15fb0*/  LDS.128 R40, [R3+0x880] ;  /* 0x0008800003287984 */ /* 0x000ea20000000c00 */
[----:B------:R-:W-:-:S03]  /*15fc0*/  IADD3 R80, -R80, R81, RZ ;  /* 0x0000005150507210 */ /* 0x000fc60007ffe1ff */
[----:B------:R-:W3:Y:S01]  /*15fd0*/  LDS.128 R52, [R3+0x1080] ;  /* 0x0010800003347984 */ /* 0x000ee20000000c00 */
[----:B------:R-:W-:-:S03]  /*15fe0*/  LEA R6, R80, R247, 0x5 ;  /* 0x000000f750067211 */ /* 0x000fc600078e28ff */
[----:B------:R-:W4:Y:S01]  /*15ff0*/  LDS.128 R64, [R3+0x1880] ;  /* 0x0018800003407984 */ /* 0x000f220000000c00 */
[----:B------:R-:W-:-:S03]  /*16000*/  LEA R6, R35, R6, 0x7 ;  /* 0x0000000623067211 */ /* 0x000fc600078e38ff */
[----:B------:R-:W1:Y:S02]  /*16010*/  LDS.128 R20, [R3+0x2080] ;  /* 0x0020800003147984 */ /* 0x000e640000000c00 */
[----:B------:R-:W-:Y:S02]  /*16020*/  @P5 IMAD.HI.U32 R10, R6, c[0x0][0x4ec], RZ ;  /* 0x00013b00060a5a27 */ /* 0x000fe400078e00ff */
[----:B------:R-:W1:Y:S02]  /*16030*/  LDS.128 R36, [R3+0x2880] ;  /* 0x0028800003247984 */ /* 0x000e640000000c00 */
[----:B------:R-:W-:Y:S01]  /*16040*/  IMAD.MOV.U32 R2, RZ, RZ, R6 ;  /* 0x000000ffff027224 */ /* 0x000fe200078e0006 */
[----:B------:R-:W-:Y:S01]  /*16050*/  @P5 SHF.R.U32.HI R2, RZ, c[0x0][0x4f0], R10 ;  /* 0x00013c00ff025a19 */ /* 0x000fe2000001160a */
[----:B------:R-:W-:Y:S01]  /*16060*/  IMAD R10, R0, c[0x0][0x3f4], R5 ;  /* 0x0000fd00000a7a24 */ /* 0x000fe200078e0205 */
[----:B------:R-:W1:Y:S02]  /*16070*/  LDS.128 R48, [R3+0x3080] ;  /* 0x0030800003307984 */ /* 0x000e640000000c00 */
[----:B------:R-:W-:Y:S01]  /*16080*/  SHF.R.S32.HI R5, RZ, 0x1f, R2 ;  /* 0x0000001fff057819 */ /* 0x000fe20000011402 */
[----:B------:R-:W-:Y:S01]  /*16090*/  IMAD.IADD R9, R9, 0x1, R10 ;  /* 0x0000000109097824 */ /* 0x000fe200078e020a */
[----:B------:R-:W-:Y:S01]  /*160a0*/  IADD3 R0, -R2, RZ, RZ ;  /* 0x000000ff02007210 */ /* 0x000fe20007ffe1ff */
[----:B------:R-:W1:Y:S04]  /*160b0*/  LDS.128 R60, [R3+0x3880] ;  /* 0x00388000033c7984 */ /* 0x000e680000000c00 */
[----:B------:R-:W1:Y:S01]  /*160c0*/  LDS.128 R16, [R3+0x4080] ;  /* 0x0040800003107984 */ /* 0x000e620000000c00 */
[----:B------:R-:W-:-:S03]  /*160d0*/  IMAD R0, R0, c[0x0][0x4e8], R6 ;  /* 0x00013a0000007a24 */ /* 0x000fc600078e0206 */
[----:B------:R-:W1:Y:S04]  /*160e0*/  LDS.128 R28, [R3+0x4880] ;  /* 0x00488000031c7984 */ /* 0x000e680000000c00 */
[----:B------:R-:W1:Y:S04]  /*160f0*/  LDS.128 R44, [R3+0x5080] ;  /* 0x00508000032c7984 */ /* 0x000e680000000c00 */
[----:B------:R5:W1:Y:S02]  /*16100*/  LDS.128 R56, [R3+0x5880] ;  /* 0x0058800003387984 */ /* 0x000a640000000c00 */
[----:B-----5:R-:W-:Y:S01]  /*16110*/  IMAD R3, R5, c[0x0][0x3e0], RZ ;  /* 0x0000f80005037a24 */ /* 0x020fe200078e02ff */
[----:B------:R-:W-:-:S03]  /*16120*/  SHF.R.S32.HI R5, RZ, 0x1f, R0 ;  /* 0x0000001fff057819 */ /* 0x000fc60000011400 */
[C---:B------:R-:W-:Y:S02]  /*16130*/  IMAD R6, R2.reuse, c[0x0][0x3e4], R3 ;  /* 0x0000f90002067a24 */ /* 0x040fe400078e0203 */
[----:B------:R-:W-:-:S04]  /*16140*/  IMAD.WIDE.U32 R2, R2, c[0x0][0x3e0], R8 ;  /* 0x0000f80002027a25 */ /* 0x000fc800078e0008 */
[----:B------:R-:W-:Y:S01]  /*16150*/  IMAD R5, R5, c[0x0][0x3d8], RZ ;  /* 0x0000f60005057a24 */ /* 0x000fe200078e02ff */
[----:B------:R-:W-:-:S05]  /*16160*/  IADD3 R3, R3, R6, RZ ;  /* 0x0000000603037210 */ /* 0x000fca0007ffe0ff */
[----:B------:R-:W-:-:S04]  /*16170*/  IMAD.WIDE.U32 R2, R0, c[0x0][0x3d8], R2 ;  /* 0x0000f60000027a25 */ /* 0x000fc800078e0002 */
[----:B------:R-:W-:Y:S01]  /*16180*/  IMAD R0, R0, c[0x0][0x3dc], R5 ;  /* 0x0000f70000007a24 */ /* 0x000fe200078e0205 */
[----:B------:R-:W-:-:S04]  /*16190*/  LEA R13, P0, R2, c[0x0][0x380], 0x1 ;  /* 0x0000e000020d7a11 */ /* 0x000fc800078008ff */
[----:B------:R-:W-:-:S04]  /*161a0*/  IADD3 R0, R3, R0, RZ ;  /* 0x0000000003007210 */ /* 0x000fc80007ffe0ff */
[----:B------:R-:W-:Y:S01]  /*161b0*/  LEA.HI.X R6, R2, c[0x0][0x384], R0, 0x1, P0 ;  /* 0x0000e10002067a11 */ /* 0x000fe200000f0c00 */
[----:B------:R-:W-:Y:S05]  /*161c0*/  BRA.DIV ~URZ, `(.L_x_327) ;  /* 0x000047327f007947 */ /* 0x000fea000b800000 */
[----:B-1234-:R1:W2:Y:S02]  /*161d0*/  SHFL.IDX PT, R5, R6, RZ, 0x1c1f ;  /* 0x001c1fff06057589 */ /* 0x01e2a400000e0000 */
.L_x_410:
[----:B------:R-:W-:Y:S05]  /*161e0*/  BRA.DIV ~URZ, `(.L_x_328) ;  /* 0x000047827f007947 */ /* 0x000fea000b800000 */
[----:B------:R3:W4:Y:S02]  /*161f0*/  SHFL.IDX PT, R0, R13, RZ, 0x1c1f ;  /* 0x001c1fff0d007589 */ /* 0x00072400000e0000 */
.L_x_411:
[----:B------:R-:W-:Y:S01]  /*16200*/  ISETP.GE.AND P0, PT, R12, R4, PT ;  /* 0x000000040c00720c */ /* 0x000fe20003f06270 */
[----:B------:R-:W-:-:S12]  /*16210*/  BSSY B0, `(.L_x_329) ;  /* 0x000000e000007945 */ /* 0x000fd80003800000 */
[----:B------:R-:W-:Y:S05]  /*16220*/  @P0 BRA `(.L_x_330) ;  /* 0x000000c000000947 */ /* 0x000fea0003800000 */
[----:B------:R-:W-:Y:S02]  /*16230*/  ISETP.GE.AND P2, PT, R228, c[0x0][0x3c8], PT ;  /* 0x0000f200e4007a0c */ /* 0x000fe40003f46270 */
[----:B------:R-:W-:Y:S02]  /*16240*/  ISETP.GE.AND P1, PT, R238, c[0x0][0x3c8], PT ;  /* 0x0000f200ee007a0c */ /* 0x000fe40003f26270 */
[----:B------:R-:W-:-:S09]  /*16250*/  ISETP.GE.AND P0, PT, R230, c[0x0][0x3c8], PT ;  /* 0x0000f200e6007a0c */ /* 0x000fd20003f06270 */
[-C--:B----4-:R-:W-:Y:S02]  /*16260*/  @!P2 LEA R10, P5, R228, R0.reuse, 0x1 ;  /* 0x00000000e40aa211 */ /* 0x090fe400078a08ff */
[-C--:B------:R-:W-:Y:S02]  /*16270*/  @!P1 LEA R8, P4, R238, R0.reuse, 0x1 ;  /* 0x00000000ee089211 */ /* 0x080fe400078808ff */
[----:B------:R-:W-:Y:S02]  /*16280*/  @!P0 LEA R2, P3, R230, R0, 0x1 ;  /* 0x00000000e6028211 */ /* 0x000fe400078608ff */
[-C--:B--2---:R-:W-:Y:S02]  /*16290*/  @!P2 LEA.HI.X R11, R228, R5.reuse, R229, 0x1, P5 ;  /* 0x00000005e40ba211 */ /* 0x084fe400028f0ce5 */
[-C--:B------:R-:W-:Y:S02]  /*162a0*/  @!P1 LEA.HI.X R9, R238, R5.reuse, R250, 0x1, P4 ;  /* 0x00000005ee099211 */ /* 0x080fe400020f0cfa */
[----:B------:R-:W-:Y:S01]  /*162b0*/  @!P0 LEA.HI.X R3, R230, R5, R249, 0x1, P3 ;  /* 0x00000005e6038211 */ /* 0x000fe200018f0cf9 */
[----:B------:R2:W-:Y:S04]  /*162c0*/  @!P2 ST.E.128 [R10.64], R24 ;  /* 0x000000180a00a985 */ /* 0x0005e8000c101d08 */
[----:B------:R2:W-:Y:S04]  /*162d0*/  @!P1 ST.E.128 [R8.64], R20 ;  /* 0x0000001408009985 */ /* 0x0005e8000c101d08 */
[----:B------:R2:W-:Y:S02]  /*162e0*/  @!P0 ST.E.128 [R2.64], R16 ;  /* 0x0000001002008985 */ /* 0x0005e4000c101d08 */
.L_x_330:
[----:B------:R-:W-:Y:S05]  /*162f0*/  BSYNC B0 ;  /* 0x0000000000007941 */ /* 0x000fea0003800000 */
.L_x_329:
[----:B------:R-:W-:Y:S05]  /*16300*/  BRA.DIV ~URZ, `(.L_x_331) ;  /* 0x000046c27f007947 */ /* 0x000fea000b800000 */
[----:B--2---:R2:W1:Y:S04]  /*16310*/  SHFL.IDX PT, R5, R6, 0x1, 0x1c1f ;  /* 0x003c1f0006057f89 */ /* 0x00446800000e0000 */
[----:B----4-:R2:W4:Y:S02]  /*16320*/  SHFL.IDX PT, R0, R13, 0x1, 0x1c1f ;  /* 0x003c1f000d007f89 */ /* 0x01052400000e0000 */
.L_x_412:
[----:B------:R-:W-:Y:S01]  /*16330*/  IADD3 R2, R12, 0x20, RZ ;  /* 0x000000200c027810 */ /* 0x000fe20007ffe0ff */
[----:B------:R-:W-:Y:S03]  /*16340*/  BSSY B0, `(.L_x_332) ;  /* 0x000000f000007945 */ /* 0x000fe60003800000 */
[----:B------:R-:W-:-:S13]  /*16350*/  ISETP.GE.AND P0, PT, R2, R4, PT ;  /* 0x000000040200720c */ /* 0x000fda0003f06270 */
[----:B------:R-:W-:Y:S05]  /*16360*/  @P0 BRA `(.L_x_333) ;  /* 0x000000c000000947 */ /* 0x000fea0003800000 */
[----:B------:R-:W-:Y:S02]  /*16370*/  ISETP.GE.AND P2, PT, R228, c[0x0][0x3c8], PT ;  /* 0x0000f200e4007a0c */ /* 0x000fe40003f46270 */
[----:B------:R-:W-:Y:S02]  /*16380*/  ISETP.GE.AND P1, PT, R238, c[0x0][0x3c8], PT ;  /* 0x0000f200ee007a0c */ /* 0x000fe40003f26270 */
[----:B------:R-:W-:-:S09]  /*16390*/  ISETP.GE.AND P0, PT, R230, c[0x0][0x3c8], PT ;  /* 0x0000f200e6007a0c */ /* 0x000fd20003f06270 */
[-C--:B----4-:R-:W-:Y:S02]  /*163a0*/  @!P2 LEA R10, P5, R228, R0.reuse, 0x1 ;  /* 0x00000000e40aa211 */ /* 0x090fe400078a08ff */
[-C--:B------:R-:W-:Y:S02]  /*163b0*/  @!P1 LEA R8, P4, R238, R0.reuse, 0x1 ;  /* 0x00000000ee089211 */ /* 0x080fe400078808ff */
[----:B------:R-:W-:Y:S02]  /*163c0*/  @!P0 LEA R2, P3, R230, R0, 0x1 ;  /* 0x00000000e6028211 */ /* 0x000fe400078608ff */
[-C--:B-1----:R-:W-:Y:S02]  /*163d0*/  @!P2 LEA.HI.X R11, R228, R5.reuse, R229, 0x1, P5 ;  /* 0x00000005e40ba211 */ /* 0x082fe400028f0ce5 */
[-C--:B------:R-:W-:Y:S02]  /*163e0*/  @!P1 LEA.HI.X R9, R238, R5.reuse, R250, 0x1, P4 ;  /* 0x00000005ee099211 */ /* 0x080fe400020f0cfa */
[----:B------:R-:W-:Y:S01]  /*163f0*/  @!P0 LEA.HI.X R3, R230, R5, R249, 0x1, P3 ;  /* 0x00000005e6038211 */ /* 0x000fe200018f0cf9 */
[----:B------:R1:W-:Y:S04]  /*16400*/  @!P2 ST.E.128 [R10.64], R40 ;  /* 0x000000280a00a985 */ /* 0x0003e8000c101d08 */
[----:B------:R1:W-:Y:S04]  /*16410*/  @!P1 ST.E.128 [R8.64], R36 ;  /* 0x0000002408009985 */ /* 0x0003e8000c101d08 */
[----:B------:R1:W-:Y:S02]  /*16420*/  @!P0 ST.E.128 [R2.64], R28 ;  /* 0x0000001c02008985 */ /* 0x0003e4000c101d08 */
.L_x_333:
[----:B------:R-:W-:Y:S05]  /*16430*/  BSYNC B0 ;  /* 0x0000000000007941 */ /* 0x000fea0003800000 */
.L_x_332:
[----:B------:R-:W-:Y:S05]  /*16440*/  BRA.DIV ~URZ, `(.L_x_334) ;  /* 0x000046427f007947 */ /* 0x000fea000b800000 */
[----:B-1----:R1:W2:Y:S02]  /*16450*/  SHFL.IDX PT, R5, R6, 0x2, 0x1c1f ;  /* 0x005c1f0006057f89 */ /* 0x0022a400000e0000 */
.L_x_413:
[----:B------:R-:W-:Y:S05]  /*16460*/  BRA.DIV ~URZ, `(.L_x_335) ;  /* 0x000046927f007947 */ /* 0x000fea000b800000 */
[----:B----4-:R4:W1:Y:S02]  /*16470*/  SHFL.IDX PT, R0, R13, 0x2, 0x1c1f ;  /* 0x005c1f000d007f89 */ /* 0x01086400000e0000 */
.L_x_414:
[----:B------:R-:W-:Y:S01]  /*16480*/  IADD3 R2, R12, 0x40, RZ ;  /* 0x000000400c027810 */ /* 0x000fe20007ffe0ff */
[----:B------:R-:W-:Y:S03]  /*16490*/  BSSY B0, `(.L_x_336) ;  /* 0x000000f000007945 */ /* 0x000fe60003800000 */
[----:B------:R-:W-:-:S13]  /*164a0*/  ISETP.GE.AND P0, PT, R2, R4, PT ;  /* 0x000000040200720c */ /* 0x000fda0003f06270 */
[----:B------:R-:W-:Y:S05]  /*164b0*/  @P0 BRA `(.L_x_337) ;  /* 0x000000c000000947 */ /* 0x000fea0003800000 */
[----:B------:R-:W-:Y:S02]  /*164c0*/  ISETP.GE.AND P2, PT, R228, c[0x0][0x3c8], PT ;  /* 0x0000f200e4007a0c */ /* 0x000fe40003f46270 */
[----:B------:R-:W-:Y:S02]  /*164d0*/  ISETP.GE.AND P1, PT, R238, c[0x0][0x3c8], PT ;  /* 0x0000f200ee007a0c */ /* 0x000fe40003f26270 */
[----:B------:R-:W-:-:S09]  /*164e0*/  ISETP.GE.AND P0, PT, R230, c[0x0][0x3c8], PT ;  /* 0x0000f200e6007a0c */ /* 0x000fd20003f06270 */
[-C--:B-1----:R-:W-:Y:S02]  /*164f0*/  @!P2 LEA R10, P5, R228, R0.reuse, 0x1 ;  /* 0x00000000e40aa211 */ /* 0x082fe400078a08ff */
        /* <DEDUP_REMOVED lines=8> */
.L_x_337:
[----:B------:R-:W-:Y:S05]  /*16580*/  BSYNC B0 ;  /* 0x0000000000007941 */ /* 0x000fea0003800000 */
.L_x_336:
[----:B------:R-:W-:Y:S05]  /*16590*/  BRA.DIV ~URZ, `(.L_x_338) ;  /* 0x000045c27f007947 */ /* 0x000fea000b800000 */
[----:B-12---:R-:W1:Y:S04]  /*165a0*/  SHFL.IDX PT, R6, R6, 0x3, 0x1c1f ;  /* 0x007c1f0006067f89 */ /* 0x006e6800000e0000 */
[----:B------:R2:W3:Y:S02]  /*165b0*/  SHFL.IDX PT, R0, R13, 0x3, 0x1c1f ;  /* 0x007c1f000d007f89 */ /* 0x0004e400000e0000 */
.L_x_415:
[----:B------:R-:W-:-:S04]  /*165c0*/  IADD3 R2, R12, 0x60, RZ ;  /* 0x000000600c027810 */ /* 0x000fc80007ffe0ff */
[----:B------:R-:W-:-:S13]  /*165d0*/  ISETP.GE.AND P0, PT, R2, R4, PT ;  /* 0x000000040200720c */ /* 0x000fda0003f06270 */
[----:B------:R-:W-:Y:S05]  /*165e0*/  @P0 BRA `(.L_x_339) ;  /* 0x000023a000000947 */ /* 0x000fea0003800000 */
[----:B------:R-:W-:Y:S02]  /*165f0*/  ISETP.GE.AND P1, PT, R228, c[0x0][0x3c8], PT ;  /* 0x0000f200e4007a0c */ /* 0x000fe40003f26270 */
[----:B------:R-:W-:-:S11]  /*16600*/  ISETP.GE.AND P0, PT, R238, c[0x0][0x3c8], PT ;  /* 0x0000f200ee007a0c */ /* 0x000fd60003f06270 */
[-C--:B---3--:R-:W-:Y:S02]  /*16610*/  @!P1 LEA R4, P3, R228, R0.reuse, 0x1 ;  /* 0x00000000e4049211 */ /* 0x088fe400078608ff */
[----:B------:R-:W-:Y:S02]  /*16620*/  @!P0 LEA R2, P2, R238, R0, 0x1 ;  /* 0x00000000ee028211 */ /* 0x000fe400078408ff */
[-C--:B-1----:R-:W-:Y:S02]  /*16630*/  @!P1 LEA.HI.X R5, R228, R6.reuse, R229, 0x1, P3 ;  /* 0x00000006e4059211 */ /* 0x082fe400018f0ce5 */
[----:B------:R-:W-:-:S03]  /*16640*/  @!P0 LEA.HI.X R3, R238, R6, R250, 0x1, P2 ;  /* 0x00000006ee038211 */ /* 0x000fc600010f0cfa */
[----:B------:R1:W-:Y:S04]  /*16650*/  @!P1 ST.E.128 [R4.64], R64 ;  /* 0x0000004004009985 */ /* 0x0003e8000c101d08 */
[----:B------:R1:W-:Y:S01]  /*16660*/  @!P0 ST.E.128 [R2.64], R60 ;  /* 0x0000003c02008985 */ /* 0x0003e2000c101d08 */
[----:B------:R-:W-:-:S13]  /*16670*/  ISETP.GE.AND P0, PT, R230, c[0x0][0x3c8], PT ;  /* 0x0000f200e6007a0c */ /* 0x000fda0003f06270 */
[----:B------:R-:W-:Y:S05]  /*16680*/  @P0 BRA `(.L_x_339) ;  /* 0x0000230000000947 */ /* 0x000fea0003800000 */
[----:B-1----:R-:W-:-:S04]  /*16690*/  LEA R2, P0, R230, R0, 0x1 ;  /* 0x00000000e6027211 */ /* 0x002fc800078008ff */
[----:B------:R-:W-:-:S05]  /*166a0*/  LEA.HI.X R3, R230, R6, R249, 0x1, P0 ;  /* 0x00000006e6037211 */ /* 0x000fca00000f0cf9 */
[----:B------:R1:W-:Y:S01]  /*166b0*/  ST.E.128 [R2.64], R56 ;  /* 0x0000003802007985 */ /* 0x0003e2000c101d08 */
[----:B------:R-:W-:Y:S05]  /*166c0*/  BRA `(.L_x_339) ;  /* 0x000022c000007947 */ /* 0x000fea0003800000 */
.L_x_326:
        /* <DEDUP_REMOVED lines=8> */
[----:B------:R-:W-:Y:S01]  /*16750*/  IMAD R2, R2, c[0x0][0x440], RZ ;  /* 0x0001100002027a24 */ /* 0x000fe200078e02ff */
[----:B------:R-:W-:Y:S01]  /*16760*/  MOV R4, R8 ;  /* 0x0000000800047202 */ /* 0x000fe20000000f00 */
[----:B------:R-:W-:Y:S02]  /*16770*/  IMAD R5, R5, c[0x0][0x43c], R9 ;  /* 0x00010f0005057a24 */ /* 0x000fe400078e0209 */
[C---:B------:R-:W-:Y:S02]  /*16780*/  IMAD R2, R0.reuse, c[0x0][0x444], R2 ;  /* 0x0001110000027a24 */ /* 0x040fe400078e0202 */
[----:B------:R-:W-:Y:S01]  /*16790*/  IMAD.WIDE.U32 R4, R0, c[0x0][0x440], R4 ;  /* 0x0001100000047a25 */ /* 0x000fe200078e0004 */
[----:B------:R-:W-:Y:S02]  /*167a0*/  MOV R0, R3 ;  /* 0x0000000300007202 */ /* 0x000fe40000000f00 */
[----:B------:R-:W-:Y:S02]  /*167b0*/  @P5 SHF.R.U32.HI R0, RZ, c[0x0][0x4f0], R6 ;  /* 0x00013c00ff005a19 */ /* 0x000fe40000011606 */
[----:B------:R-:W-:-:S02]  /*167c0*/  IADD3 R5, R5, R2, RZ ;  /* 0x0000000205057210 */ /* 0x000fc40007ffe0ff */
        /* <DEDUP_REMOVED lines=18> */
.L_x_416:
[----:B------:R-:W-:Y:S05]  /*168f0*/  BRA.DIV ~URZ, `(.L_x_341) ;  /* 0x000043927f007947 */ /* 0x000fea000b800000 */
[----:B------:R3:W4:Y:S02]  /*16900*/  SHFL.IDX PT, R0, R5, RZ, 0x1c1f ;  /* 0x001c1fff05007589 */ /* 0x00072400000e0000 */
.L_x_417:
        /* <DEDUP_REMOVED lines=22> */
[----:B---3--:R-:W-:Y:S02]  /*16a70*/  ISETP.GE.AND P1, PT, R17, c[0x0][0x3c8], PT ;  /* 0x0000f20011007a0c */ /* 0x008fe40003f26270 */
[----:B----4-:R-:W-:-:S09]  /*16a80*/  ISETP.GE.AND P3, PT, R13, c[0x0][0x3c8], PT ;  /* 0x0000f2000d007a0c */ /* 0x010fd20003f66270 */
[----:B------:R-:W-:Y:S02]  /*16a90*/  @!P0 IMAD.MOV.U32 R2, RZ, RZ, R0 ;  /* 0x000000ffff028224 */ /* 0x000fe400078e0000 */
[----:B------:R-:W-:-:S04]  /*16aa0*/  @!P0 IMAD.MOV.U32 R3, RZ, RZ, R4 ;  /* 0x000000ffff038224 */ /* 0x000fc800078e0004 */
        /* <DEDUP_REMOVED lines=12> */
[----:B------:R-:W-:Y:S02]  /*16b70*/  ISETP.GE.AND P1, PT, R24, c[0x0][0x3c8], PT ;  /* 0x0000f20018007a0c */ /* 0x000fe40003f26270 */
[----:B------:R-:W-:Y:S01]  /*16b80*/  ISETP.GE.AND P2, PT, R10, c[0x0][0x3c8], PT ;  /* 0x0000f2000a007a0c */ /* 0x000fe20003f46270 */
[----:B------:R1:W-:Y:S06]  /*16b90*/  @!P3 ST.E.64 [R8.64], R148 ;  /* 0x000000940800b985 */ /* 0x0003ec000c101b08 */
[----:B-1----:R-:W-:-:S04]  /*16ba0*/  @!P4 LEA R2, P0, R35, R0, 0x2 ;  /* 0x000000002302c211 */ /* 0x002fc800078010ff */
[----:B------:R-:W-:Y:S02]  /*16bb0*/  @!P4 LEA.HI.X R3, R35, R4, R80, 0x2, P0 ;  /* 0x000000042303c211 */ /* 0x000fe400000f1450 */
[----:B------:R-:W-:-:S03]  /*16bc0*/  @!P1 LEA R8, P0, R24, R0, 0x2 ;  /* 0x0000000018089211 */ /* 0x000fc600078010ff */
[----:B------:R1:W-:Y:S01]  /*16bd0*/  @!P4 ST.E.64 [R2.64], R152 ;  /* 0x000000980200c985 */ /* 0x0003e2000c101b08 */
[----:B------:R-:W-:Y:S02]  /*16be0*/  ISETP.GE.AND P4, PT, R22, c[0x0][0x3c8], PT ;  /* 0x0000f20016007a0c */ /* 0x000fe40003f86270 */
[----:B------:R-:W-:-:S05]  /*16bf0*/  @!P1 LEA.HI.X R9, R24, R4, R25, 0x2, P0 ;  /* 0x0000000418099211 */ /* 0x000fca00000f1419 */
[----:B------:R1:W-:Y:S01]  /*16c00*/  @!P1 ST.E.64 [R8.64], R156 ;  /* 0x0000009c08009985 */ /* 0x0003e2000c101b08 */
[----:B------:R-:W-:Y:S02]  /*16c10*/  ISETP.GE.AND P1, PT, R20, c[0x0][0x3c8], PT ;  /* 0x0000f20014007a0c */ /* 0x000fe40003f26270 */
[----:B------:R-:W-:Y:S02]  /*16c20*/  ISETP.GE.AND P3, PT, R18, c[0x0][0x3c8], PT ;  /* 0x0000f20012007a0c */ /* 0x000fe40003f66270 */
[----:B-1----:R-:W-:-:S04]  /*16c30*/  @!P2 LEA R2, P0, R10, R0, 0x2 ;  /* 0x000000000a02a211 */ /* 0x002fc800078010ff */
[----:B------:R-:W-:Y:S02]  /*16c40*/  @!P2 LEA.HI.X R3, R10, R4, R11, 0x2, P0 ;  /* 0x000000040a03a211 */ /* 0x000fe400000f140b */
[----:B------:R-:W-:-:S04]  /*16c50*/  @!P4 LEA R10, P0, R22, R0, 0x2 ;  /* 0x00000000160ac211 */ /* 0x000fc800078010ff */
[----:B------:R-:W-:Y:S01]  /*16c60*/  @!P4 LEA.HI.X R11, R22, R4, R23, 0x2, P0 ;  /* 0x00000004160bc211 */ /* 0x000fe200000f1417 */
[----:B------:R1:W-:Y:S01]  /*16c70*/  @!P2 ST.E.64 [R2.64], R160 ;  /* 0x000000a00200a985 */ /* 0x0003e2000c101b08 */
[----:B------:R-:W-:-:S03]  /*16c80*/  @!P1 LEA R8, P0, R20, R0, 0x2 ;  /* 0x0000000014089211 */ /* 0x000fc600078010ff */
[----:B------:R2:W-:Y:S01]  /*16c90*/  @!P4 ST.E.64 [R10.64], R172 ;  /* 0x000000ac0a00c985 */ /* 0x0005e2000c101b08 */
[----:B------:R-:W-:Y:S02]  /*16ca0*/  ISETP.GE.AND P4, PT, R16, c[0x0][0x3c8], PT ;  /* 0x0000f20010007a0c */ /* 0x000fe40003f86270 */
[----:B------:R-:W-:Y:S02]  /*16cb0*/  @!P1 LEA.HI.X R9, R20, R4, R21, 0x2, P0 ;  /* 0x0000000414099211 */ /* 0x000fe400000f1415 */
[----:B------:R-:W-:-:S03]  /*16cc0*/  ISETP.GE.AND P2, PT, R14, c[0x0][0x3c8], PT ;  /* 0x0000f2000e007a0c */ /* 0x000fc60003f46270 */
[----:B------:R2:W-:Y:S01]  /*16cd0*/  @!P1 ST.E.64 [R8.64], R174 ;  /* 0x000000ae08009985 */ /* 0x0005e2000c101b08 */
[----:B------:R-:W-:Y:S02]  /*16ce0*/  ISETP.GE.AND P1, PT, R12, c[0x0][0x3c8], PT ;  /* 0x0000f2000c007a0c */ /* 0x000fe40003f26270 */
[----:B-1----:R-:W-:-:S04]  /*16cf0*/  @!P3 LEA R2, P0, R18, R0, 0x2 ;  /* 0x000000001202b211 */ /* 0x002fc800078010ff */
[----:B--2---:R-:W-:Y:S02]  /*16d00*/  @!P3 LEA.HI.X R3, R18, R4, R19, 0x2, P0 ;  /* 0x000000041203b211 */ /* 0x004fe400000f1413 */
[----:B------:R-:W-:-:S04]  /*16d10*/  @!P4 LEA R10, P0, R16, R0, 0x2 ;  /* 0x00000000100ac211 */ /* 0x000fc800078010ff */
[----:B----4-:R-:W-:Y:S02]  /*16d20*/  @!P4 LEA.HI.X R11, R16, R4, R17, 0x2, P0 ;  /* 0x00000004100bc211 */ /* 0x010fe400000f1411 */
[C---:B------:R-:W-:Y:S01]  /*16d30*/  @!P2 LEA R8, P0, R14.reuse, R0, 0x2 ;  /* 0x000000000e08a211 */ /* 0x040fe200078010ff */
[----:B------:R1:W-:Y:S04]  /*16d40*/  @!P3 ST.E.64 [R2.64], R110 ;  /* 0x0000006e0200b985 */ /* 0x0003e8000c101b08 */
[----:B------:R2:W-:Y:S01]  /*16d50*/  @!P4 ST.E.64 [R10.64], R182 ;  /* 0x000000b60a00c985 */ /* 0x0005e2000c101b08 */
[----:B---3--:R-:W-:Y:S02]  /*16d60*/  @!P2 LEA.HI.X R9, R14, R4, R15, 0x2, P0 ;  /* 0x000000040e09a211 */ /* 0x008fe400000f140f */
[----:B-1----:R-:W-:-:S04]  /*16d70*/  @!P1 LEA R2, P0, R12, R0, 0x2 ;  /* 0x000000000c029211 */ /* 0x002fc800078010ff */
[----:B-----5:R-:W-:Y:S01]  /*16d80*/  @!P1 LEA.HI.X R3, R12, R4, R13, 0x2, P0 ;  /* 0x000000040c039211 */ /* 0x020fe200000f140d */
[----:B------:R2:W-:Y:S04]  /*16d90*/  @!P2 ST.E.64 [R8.64], R84 ;  /* 0x000000540800a985 */ /* 0x0005e8000c101b08 */
[----:B------:R2:W-:Y:S04]  /*16da0*/  @!P1 ST.E.64 [R2.64], R72 ;  /* 0x0000004802009985 */ /* 0x0005e8000c101b08 */
.L_x_343:
[----:B------:R-:W-:Y:S05]  /*16db0*/  BSYNC B0 ;  /* 0x0000000000007941 */ /* 0x000fea0003800000 */
.L_x_342:
[----:B------:R-:W-:Y:S05]  /*16dc0*/  BRA.DIV ~URZ, `(.L_x_344) ;  /* 0x00003f227f007947 */ /* 0x000fea000b800000 */
[----:B--2---:R2:W1:Y:S04]  /*16dd0*/  SHFL.IDX PT, R4, R6, 0x1, 0x1c1f ;  /* 0x003c1f0006047f89 */ /* 0x00446800000e0000 */
[----:B----4-:R2:W4:Y:S02]  /*16de0*/  SHFL.IDX PT, R0, R5, 0x1, 0x1c1f ;  /* 0x003c1f0005007f89 */ /* 0x01052400000e0000 */
.L_x_418:
        /* <DEDUP_REMOVED lines=33> */
[----:B------:R-:W-:Y:S02]  /*17000*/  ISETP.GE.AND P4, PT, R35, c[0x0][0x3c8], PT ;  /* 0x0000f20023007a0c */ /* 0x000fe40003f86270 */
[----:B------:R-:W-:Y:S01]  /*17010*/  ISETP.GE.AND P2, PT, R24, c[0x0][0x3c8], PT ;  /* 0x0000f20018007a0c */ /* 0x000fe20003f46270 */
[----:B------:R1:W-:Y:S01]  /*17020*/  @!P1 ST.E.64 [R8.64], R176 ;  /* 0x000000b008009985 */ /* 0x0003e2000c101b08 */
[----:B------:R-:W-:-:S03]  /*17030*/  ISETP.GE.AND P1, PT, R22, c[0x0][0x3c8], PT ;  /* 0x0000f20016007a0c */ /* 0x000fc60003f26270 */
[----:B------:R4:W-:Y:S04]  /*17040*/  @!P0 ST.E.64 [R2.64], R178 ;  /* 0x000000b202008985 */ /* 0x0009e8000c101b08 */
[-C--:B-1----:R-:W-:Y:S02]  /*17050*/  @!P3 LEA R8, P5, R73, R0.reuse, 0x2 ;  /* 0x000000004908b211 */ /* 0x082fe400078a10ff */
[----:B----4-:R-:W-:Y:S02]  /*17060*/  @!P4 LEA R2, P0, R35, R0, 0x2 ;  /* 0x000000002302c211 */ /* 0x010fe400078010ff */
[-C--:B------:R-:W-:Y:S02]  /*17070*/  @!P3 LEA.HI.X R9, R73, R4.reuse, R80, 0x2, P5 ;  /* 0x000000044909b211 */ /* 0x080fe400028f1450 */
[----:B------:R-:W-:-:S02]  /*17080*/  @!P4 LEA.HI.X R3, R35, R4, R72, 0x2, P0 ;  /* 0x000000042303c211 */ /* 0x000fc400000f1448 */
[----:B------:R-:W-:Y:S01]  /*17090*/  ISETP.GE.AND P0, PT, R20, c[0x0][0x3c8], PT ;  /* 0x0000f20014007a0c */ /* 0x000fe20003f06270 */
[----:B------:R1:W-:Y:S04]  /*170a0*/  @!P3 ST.E.64 [R8.64], R180 ;  /* 0x000000b40800b985 */ /* 0x0003e8000c101b08 */
[----:B------:R4:W-:Y:S01]  /*170b0*/  @!P4 ST.E.64 [R2.64], R88 ;  /* 0x000000580200c985 */ /* 0x0009e2000c101b08 */
[----:B------:R-:W-:Y:S02]  /*170c0*/  ISETP.GE.AND P4, PT, R12, c[0x0][0x3c8], PT ;  /* 0x0000f2000c007a0c */ /* 0x000fe40003f86270 */
        /* <DEDUP_REMOVED lines=10> */
[----:B----4-:R-:W-:Y:S02]  /*17170*/  @!P4 LEA R2, P1, R12, R0, 0x2 ;  /* 0x000000000c02c211 */ /* 0x010fe400078210ff */
[----:B------:R-:W-:Y:S01]  /*17180*/  ISETP.GE.AND P2, PT, R16, c[0x0][0x3c8], PT ;  /* 0x0000f20010007a0c */ /* 0x000fe20003f46270 */
[----:B------:R1:W-:Y:S01]  /*17190*/  @!P0 ST.E.64 [R8.64], R146 ;  /* 0x0000009208008985 */ /* 0x0003e2000c101b08 */
[----:B------:R-:W-:Y:S02]  /*171a0*/  @!P4 LEA.HI.X R3, R12, R4, R13, 0x2, P1 ;  /* 0x000000040c03c211 */ /* 0x000fe400008f140d */
[----:B------:R-:W-:-:S03]  /*171b0*/  @!P5 LEA R12, P0, R10, R0, 0x2 ;  /* 0x000000000a0cd211 */ /* 0x000fc600078010ff */
[----:B------:R4:W-:Y:S01]  /*171c0*/  @!P4 ST.E.64 [R2.64], R150 ;  /* 0x000000960200c985 */ /* 0x0009e2000c101b08 */
[----:B--2---:R-:W-:Y:S02]  /*171d0*/  ISETP.GE.AND P1, PT, R14, c[0x0][0x3c8], PT ;  /* 0x0000f2000e007a0c */ /* 0x004fe40003f26270 */
[----:B---3--:R-:W-:Y:S02]  /*171e0*/  @!P5 LEA.HI.X R13, R10, R4, R11, 0x2, P0 ;  /* 0x000000040a0dd211 */ /* 0x008fe400000f140b */
        /* <DEDUP_REMOVED lines=10> */
.L_x_346:
[----:B------:R-:W-:Y:S05]  /*17290*/  BSYNC B0 ;  /* 0x0000000000007941 */ /* 0x000fea0003800000 */
.L_x_345:
[----:B------:R-:W-:Y:S05]  /*172a0*/  BRA.DIV ~URZ, `(.L_x_347) ;  /* 0x00003b027f007947 */ /* 0x000fea000b800000 */
[----:B-1----:R1:W2:Y:S02]  /*172b0*/  SHFL.IDX PT, R4, R6, 0x2, 0x1c1f ;  /* 0x005c1f0006047f89 */ /* 0x0022a400000e0000 */
.L_x_419:
[----:B------:R-:W-:Y:S05]  /*172c0*/  BRA.DIV ~URZ, `(.L_x_348) ;  /* 0x00003b527f007947 */ /* 0x000fea000b800000 */
[----:B----4-:R4:W1:Y:S02]  /*172d0*/  SHFL.IDX PT, R0, R5, 0x2, 0x1c1f ;  /* 0x005c1f0005007f89 */ /* 0x01086400000e0000 */
.L_x_420:
[----:B------:R-:W-:Y:S01]  /*172e0*/  LOP3.LUT P0, RZ, R241, 0x1, RZ, 0xc0, !PT ;  /* 0x00000001f1ff7812 */ /* 0x000fe2000780c0ff */
[----:B------:R-:W-:-:S12]  /*172f0*/  BSSY B0, `(.L_x_349) ;  /* 0x000004a000007945 */ /* 0x000fd80003800000 */
        /* <DEDUP_REMOVED lines=34> */
[----:B------:R-:W-:Y:S02]  /*17520*/  ISETP.GE.AND P1, PT, R35, c[0x0][0x3c8], PT ;  /* 0x0000f20023007a0c */ /* 0x000fe40003f26270 */
[----:B------:R-:W-:Y:S01]  /*17530*/  ISETP.GE.AND P0, PT, R24, c[0x0][0x3c8], PT ;  /* 0x0000f20018007a0c */ /* 0x000fe20003f06270 */
[----:B------:R2:W-:Y:S01]  /*17540*/  @!P2 ST.E.64 [R2.64], R30 ;  /* 0x0000001e0200a985 */ /* 0x0005e2000c101b08 */
[----:B------:R-:W-:-:S05]  /*17550*/  ISETP.GE.AND P6, PT, R22, c[0x0][0x3c8], PT ;  /* 0x0000f20016007a0c */ /* 0x000fca0003fc6270 */
[CC--:B-1----:R-:W-:Y:S02]  /*17560*/  @!P4 LEA R8, P5, R71.reuse, R0.reuse, 0x2 ;  /* 0x000000004708c211 */ /* 0x0c2fe400078a10ff */
[C---:B--2---:R-:W-:Y:S02]  /*17570*/  @!P3 LEA R2, P2, R10.reuse, R0, 0x2 ;  /* 0x000000000a02b211 */ /* 0x044fe400078410ff */
[-C--:B------:R-:W-:Y:S02]  /*17580*/  @!P4 LEA.HI.X R9, R71, R4.reuse, R72, 0x2, P5 ;  /* 0x000000044709c211 */ /* 0x080fe400028f1448 */
[----:B------:R-:W-:-:S03]  /*17590*/  @!P3 LEA.HI.X R3, R10, R4, R11, 0x2, P2 ;  /* 0x000000040a03b211 */ /* 0x000fc600010f140b */
[----:B------:R-:W-:Y:S01]  /*175a0*/  @!P4 ST.E.64 [R8.64], R32 ;  /* 0x000000200800c985 */ /* 0x000fe2000c101b08 */
[----:B------:R-:W-:Y:S02]  /*175b0*/  ISETP.GE.AND P4, PT, R12, c[0x0][0x3c8], PT ;  /* 0x0000f2000c007a0c */ /* 0x000fe40003f86270 */
[C---:B------:R-:W-:Y:S01]  /*175c0*/  @!P1 LEA R10, P5, R35.reuse, R0, 0x2 ;  /* 0x00000000230a9211 */ /* 0x040fe200078a10ff */
[----:B------:R1:W-:Y:S03]  /*175d0*/  @!P3 ST.E.64 [R2.64], R36 ;  /* 0x000000240200b985 */ /* 0x0003e6000c101b08 */
[----:B------:R-:W-:Y:S02]  /*175e0*/  @!P1 LEA.HI.X R11, R35, R4, R70, 0x2, P5 ;  /* 0x00000004230b9211 */ /* 0x000fe400028f1446 */
[----:B------:R-:W-:-:S03]  /*175f0*/  ISETP.GE.AND P3, PT, R20, c[0x0][0x3c8], PT ;  /* 0x0000f20014007a0c */ /* 0x000fc60003f66270 */
[----:B------:R-:W-:Y:S01]  /*17600*/  @!P1 ST.E.64 [R10.64], R52 ;  /* 0x000000340a009985 */ /* 0x000fe2000c101b08 */
[----:B------:R-:W-:Y:S02]  /*17610*/  ISETP.GE.AND P1, PT, R16, c[0x0][0x3c8], PT ;  /* 0x0000f20010007a0c */ /* 0x000fe40003f26270 */
[-C--:B-1----:R-:W-:Y:S02]  /*17620*/  @!P0 LEA R2, P2, R24, R0.reuse, 0x2 ;  /* 0x0000000018028211 */ /* 0x082fe400078410ff */
[----:B------:R-:W-:Y:S02]  /*17630*/  @!P6 LEA R8, P5, R22, R0, 0x2 ;  /* 0x000000001608e211 */ /* 0x000fe400078a10ff */
[-C--:B------:R-:W-:Y:S02]  /*17640*/  @!P0 LEA.HI.X R3, R24, R4.reuse, R25, 0x2, P2 ;  /* 0x0000000418038211 */ /* 0x080fe400010f1419 */
[----:B------:R-:W-:Y:S02]  /*17650*/  ISETP.GE.AND P2, PT, R18, c[0x0][0x3c8], PT ;  /* 0x0000f20012007a0c */ /* 0x000fe40003f46270 */
[----:B------:R-:W-:Y:S01]  /*17660*/  @!P6 LEA.HI.X R9, R22, R4, R23, 0x2, P5 ;  /* 0x000000041609e211 */ /* 0x000fe200028f1417 */
[----:B------:R1:W-:Y:S01]  /*17670*/  @!P0 ST.E.64 [R2.64], R38 ;  /* 0x0000002602008985 */ /* 0x0003e2000c101b08 */
[----:B------:R-:W-:-:S03]  /*17680*/  ISETP.GE.AND P0, PT, R14, c[0x0][0x3c8], PT ;  /* 0x0000f2000e007a0c */ /* 0x000fc60003f06270 */
[----:B------:R2:W-:Y:S01]  /*17690*/  @!P6 ST.E.64 [R8.64], R40 ;  /* 0x000000280800e985 */ /* 0x0005e2000c101b08 */
        /* <DEDUP_REMOVED lines=15> */
.L_x_350:
[----:B------:R-:W-:Y:S05]  /*17790*/  BSYNC B0 ;  /* 0x0000000000007941 */ /* 0x000fea0003800000 */
.L_x_349:
[----:B------:R-:W-:Y:S05]  /*177a0*/  BRA.DIV ~URZ, `(.L_x_351) ;  /* 0x000036d27f007947 */ /* 0x000fea000b800000 */
[----:B--2---:R2:W3:Y:S04]  /*177b0*/  SHFL.IDX PT, R4, R6, 0x3, 0x1c1f ;  /* 0x007c1f0006047f89 */ /* 0x0044e800000e0000 */
[----:B-1----:R2:W1:Y:S02]  /*177c0*/  SHFL.IDX PT, R0, R5, 0x3, 0x1c1f ;  /* 0x007c1f0005007f89 */ /* 0x00246400000e0000 */
.L_x_421:
[----:B------:R-:W-:-:S13]  /*177d0*/  LOP3.LUT P0, RZ, R241, 0x2, RZ, 0xc0, !PT ;  /* 0x00000002f1ff7812 */ /* 0x000fda000780c0ff */
[----:B------:R-:W-:Y:S05]  /*177e0*/  @P0 BRA `(.L_x_339) ;  /* 0x000011a000000947 */ /* 0x000fea0003800000 */
[----:B------:R-:W5:Y:S04]  /*177f0*/  LDL R14, [R1+0x9c] ;  /* 0x00009c00010e7983 */ /* 0x000f680000100800 */
[----:B--2---:R-:W2:Y:S04]  /*17800*/  LDL R10, [R1+0x90] ;  /* 0x00009000010a7983 */ /* 0x004ea80000100800 */
[----:B---34-:R-:W3:Y:S04]  /*17810*/  LDL R5, [R1+0x8c] ;  /* 0x00008c0001057983 */ /* 0x018ee80000100800 */
        /* <DEDUP_REMOVED lines=18> */
[----:B--2---:R-:W-:Y:S02]  /*17940*/  ISETP.GE.AND P3, PT, R10, c[0x0][0x3c8], PT ;  /* 0x0000f2000a007a0c */ /* 0x004fe40003f66270 */
[----:B---3--:R-:W-:-:S09]  /*17950*/  ISETP.GE.AND P2, PT, R5, c[0x0][0x3c8], PT ;  /* 0x0000f20005007a0c */ /* 0x008fd20003f46270 */
[----:B-1----:R-:W-:Y:S02]  /*17960*/  @!P4 IMAD.MOV.U32 R8, RZ, RZ, R0 ;  /* 0x000000ffff08c224 */ /* 0x002fe400078e0000 */
[----:B------:R-:W-:Y:S01]  /*17970*/  @!P4 IMAD.MOV.U32 R9, RZ, RZ, R4 ;  /* 0x000000ffff09c224 */ /* 0x000fe200078e0004 */
[----:B------:R-:W-:-:S03]  /*17980*/  @!P3 LEA R2, P5, R10, R0, 0x2 ;  /* 0x000000000a02b211 */ /* 0x000fc600078a10ff */
[----:B------:R-:W-:Y:S01]  /*17990*/  @!P4 IMAD.WIDE R8, R14, 0x4, R8 ;  /* 0x000000040e08c825 */ /* 0x000fe200078e0208 */
[----:B----4-:R-:W-:Y:S01]  /*179a0*/  @!P3 LEA.HI.X R3, R10, R4, R11, 0x2, P5 ;  /* 0x000000040a03b211 */ /* 0x010fe200028f140b */
[----:B------:R-:W2:Y:S04]  /*179b0*/  LDL R14, [R1+0xb0] ;  /* 0x0000b000010e7983 */ /* 0x000ea80000100800 */
[----:B------:R1:W-:Y:S04]  /*179c0*/  @!P4 ST.E.64 [R8.64], R58 ;  /* 0x0000003a0800c985 */ /* 0x0003e8000c101b08 */
[----:B------:R3:W-:Y:S01]  /*179d0*/  @!P3 ST.E.64 [R2.64], R46 ;  /* 0x0000002e0200b985 */ /* 0x0007e2000c101b08 */
[----:B------:R-:W-:-:S04]  /*179e0*/  @!P2 LEA R10, P3, R5, R0, 0x2 ;  /* 0x00000000050aa211 */ /* 0x000fc800078610ff */
[----:B------:R-:W-:Y:S02]  /*179f0*/  @!P2 LEA.HI.X R11, R5, R4, R27, 0x2, P3 ;  /* 0x00000004050ba211 */ /* 0x000fe400018f141b */
[----:B------:R-:W4:Y:S01]  /*17a00*/  LDL R5, [R1+0x68] ;  /* 0x0000680001057983 */ /* 0x000f220000100800 */
[----:B------:R-:W-:Y:S02]  /*17a10*/  ISETP.GE.AND P1, PT, R25, c[0x0][0x3c8], PT ;  /* 0x0000f20019007a0c */ /* 0x000fe40003f26270 */
[----:B------:R-:W-:-:S11]  /*17a20*/  ISETP.GE.AND P0, PT, R23, c[0x0][0x3c8], PT ;  /* 0x0000f20017007a0c */ /* 0x000fd60003f06270 */
[-C--:B-1----:R-:W-:Y:S02]  /*17a30*/  @!P1 LEA R8, P4, R25, R0.reuse, 0x2 ;  /* 0x0000000019089211 */ /* 0x082fe400078810ff */
[----:B------:R-:W-:Y:S02]  /*17a40*/  ISETP.GE.AND P5, PT, R21, c[0x0][0x3c8], PT ;  /* 0x0000f20015007a0c */ /* 0x000fe40003fa6270 */
[----:B---3--:R-:W-:-:S09]  /*17a50*/  @!P0 LEA R2, P6, R23, R0, 0x2 ;  /* 0x0000000017028211 */ /* 0x008fd200078c10ff */
[----:B------:R-:W-:-:S04]  /*17a60*/  P2R R3, PR, RZ, 0x10 ;  /* 0x00000010ff037803 */ /* 0x000fc80000000000 */
[----:B------:R-:W-:Y:S02]  /*17a70*/  ISETP.NE.AND P3, PT, R3, RZ, PT ;  /* 0x000000ff0300720c */ /* 0x000fe40003f65270 */
[----:B------:R-:W-:Y:S02]  /*17a80*/  ISETP.GE.AND P4, PT, R12, c[0x0][0x3c8], PT ;  /* 0x0000f2000c007a0c */ /* 0x000fe40003f86270 */
[-C--:B------:R-:W-:Y:S02]  /*17a90*/  @!P1 LEA.HI.X R9, R25, R4.reuse, R26, 0x2, P3 ;  /* 0x0000000419099211 */ /* 0x080fe400018f141a */
[----:B------:R-:W-:Y:S01]  /*17aa0*/  @!P0 LEA.HI.X R3, R23, R4, R24, 0x2, P6 ;  /* 0x0000000417038211 */ /* 0x000fe200030f1418 */
[----:B------:R-:W-:Y:S01]  /*17ab0*/  @!P2 ST.E.64 [R10.64], R74 ;  /* 0x0000004a0a00a985 */ /* 0x000fe2000c101b08 */
[----:B------:R-:W-:-:S03]  /*17ac0*/  ISETP.GE.AND P3, PT, R19, c[0x0][0x3c8], PT ;  /* 0x0000f20013007a0c */ /* 0x000fc60003f66270 */
[----:B------:R1:W-:Y:S04]  /*17ad0*/  @!P1 ST.E.64 [R8.64], R64 ;  /* 0x0000004008009985 */ /* 0x0003e8000c101b08 */
[----:B------:R3:W-:Y:S01]  /*17ae0*/  @!P0 ST.E.64 [R2.64], R48 ;  /* 0x0000003002008985 */ /* 0x0007e2000c101b08 */
[----:B------:R-:W-:Y:S02]  /*17af0*/  ISETP.GE.AND P2, PT, R17, c[0x0][0x3c8], PT ;  /* 0x0000f20011007a0c */ /* 0x000fe40003f46270 */
[----:B------:R-:W-:Y:S02]  /*17b00*/  ISETP.GE.AND P1, PT, R15, c[0x0][0x3c8], PT ;  /* 0x0000f2000f007a0c */ /* 0x000fe40003f26270 */
[----:B-1----:R-:W-:-:S04]  /*17b10*/  @!P5 LEA R8, P0, R21, R0, 0x2 ;  /* 0x000000001508d211 */ /* 0x002fc800078010ff */
[----:B------:R-:W-:Y:S02]  /*17b20*/  @!P5 LEA.HI.X R9, R21, R4, R22, 0x2, P0 ;  /* 0x000000041509d211 */ /* 0x000fe400000f1416 */
[----:B---3--:R-:W-:-:S03]  /*17b30*/  @!P4 LEA R2, P6, R12, R0, 0x2 ;  /* 0x000000000c02c211 */ /* 0x008fc600078c10ff */
[----:B------:R-:W-:Y:S01]  /*17b40*/  @!P5 ST.E.64 [R8.64], R60 ;  /* 0x0000003c0800d985 */ /* 0x000fe2000c101b08 */
[----:B------:R-:W-:Y:S02]  /*17b50*/  @!P4 LEA.HI.X R3, R12, R4, R13, 0x2, P6 ;  /* 0x000000040c03c211 */ /* 0x000fe400030f140d */
[-C--:B------:R-:W-:Y:S02]  /*17b60*/  @!P3 LEA R12, P5, R19, R0.reuse, 0x2 ;  /* 0x00000000130cb211 */ /* 0x080fe400078a10ff */
[----:B------:R-:W-:Y:S01]  /*17b70*/  ISETP.GE.AND P0, PT, R6, c[0x0][0x3c8], PT ;  /* 0x0000f20006007a0c */ /* 0x000fe20003f06270 */
[----:B------:R1:W-:Y:S01]  /*17b80*/  @!P4 ST.E.64 [R2.64], R62 ;  /* 0x0000003e0200c985 */ /* 0x0003e2000c101b08 */
[----:B------:R-:W-:-:S04]  /*17b90*/  @!P2 LEA R10, P6, R17, R0, 0x2 ;  /* 0x00000000110aa211 */ /* 0x000fc800078c10ff */
[----:B------:R-:W-:-:S05]  /*17ba0*/  @!P2 LEA.HI.X R11, R17, R4, R18, 0x2, P6 ;  /* 0x00000004110ba211 */ /* 0x000fca00030f1412 */
[----:B-1----:R-:W-:-:S04]  /*17bb0*/  P2R R2, PR, RZ, 0x20 ;  /* 0x00000020ff027803 */ /* 0x002fc80000000000 */
[----:B------:R-:W-:Y:S02]  /*17bc0*/  ISETP.NE.AND P4, PT, R2, RZ, PT ;  /* 0x000000ff0200720c */ /* 0x000fe40003f85270 */
[----:B------:R-:W-:Y:S02]  /*17bd0*/  @!P1 LEA R8, P5, R15, R0, 0x2 ;  /* 0x000000000f089211 */ /* 0x000fe400078a10ff */
[----:B------:R-:W-:Y:S02]  /*17be0*/  @!P3 LEA.HI.X R13, R19, R4, R20, 0x2, P4 ;  /* 0x00000004130db211 */ /* 0x000fe400020f1414 */
[C---:B------:R-:W-:Y:S02]  /*17bf0*/  @!P0 LEA R2, P4, R6.reuse, R0, 0x2 ;  /* 0x0000000006028211 */ /* 0x040fe400078810ff */
[-C--:B------:R-:W-:Y:S01]  /*17c00*/  @!P1 LEA.HI.X R9, R15, R4.reuse, R16, 0x2, P5 ;  /* 0x000000040f099211 */ /* 0x080fe200028f1410 */
[----:B------:R1:W-:Y:S04]  /*17c10*/  @!P3 ST.E.64 [R12.64], R76 ;  /* 0x0000004c0c00b985 */ /* 0x0003e8000c101b08 */
[----:B------:R1:W-:Y:S04]  /*17c20*/  @!P2 ST.E.64 [R10.64], R78 ;  /* 0x0000004e0a00a985 */ /* 0x0003e8000c101b08 */
[----:B------:R1:W-:Y:S01]  /*17c30*/  @!P1 ST.E.64 [R8.64], R66 ;  /* 0x0000004208009985 */ /* 0x0003e2000c101b08 */
[----:B--2---:R-:W-:-:S05]  /*17c40*/  @!P0 LEA.HI.X R3, R6, R4, R14, 0x2, P4 ;  /* 0x0000000406038211 */ /* 0x004fca00020f140e */
[----:B------:R1:W-:Y:S01]  /*17c50*/  @!P0 ST.E.64 [R2.64], R56 ;  /* 0x0000003802008985 */ /* 0x0003e2000c101b08 */
[----:B----4-:R-:W-:-:S13]  /*17c60*/  ISETP.GE.AND P0, PT, R5, c[0x0][0x3c8], PT ;  /* 0x0000f20005007a0c */ /* 0x010fda0003f06270 */
[----:B------:R-:W-:Y:S05]  /*17c70*/  @P0 BRA `(.L_x_339) ;  /* 0x00000d1000000947 */ /* 0x000fea0003800000 */
[----:B------:R-:W2:Y:S01]  /*17c80*/  LDL R6, [R1+0xac] ;  /* 0x0000ac0001067983 */ /* 0x000ea20000100800 */
[----:B-1----:R-:W-:-:S04]  /*17c90*/  LEA R2, P0, R5, R0, 0x2 ;  /* 0x0000000005027211 */ /* 0x002fc800078010ff */
[----:B--2---:R-:W-:-:S05]  /*17ca0*/  LEA.HI.X R3, R5, R4, R6, 0x2, P0 ;  /* 0x0000000405037211 */ /* 0x004fca00000f1406 */
[----:B------:R1:W-:Y:S01]  /*17cb0*/  ST.E.64 [R2.64], R50 ;  /* 0x0000003202007985 */ /* 0x0003e2000c101b08 */
[----:B------:R-:W-:Y:S05]  /*17cc0*/  BRA `(.L_x_339) ;  /* 0x00000cc000007947 */ /* 0x000fea0003800000 */
.L_x_324:
[----:B------:R-:W4:Y:S04]  /*17cd0*/  LDL.LU R0, [R1+0x44] ;  /* 0x0000440001007983 */ /* 0x000f280000300800 */
[----:B---3--:R-:W3:Y:S01]  /*17ce0*/  LDL.LU R8, [R1+0x48] ;  /* 0x0000480001087983 */ /* 0x008ee20000300800 */
[----:B------:R-:W-:Y:S02]  /*17cf0*/  ISETP.NE.U32.AND P0, PT, RZ, c[0x0][0x508], PT ;  /* 0x00014200ff007a0c */ /* 0x000fe40003f05070 */
[----:B------:R-:W-:Y:S01]  /*17d00*/  ISETP.NE.U32.AND P3, PT, RZ, c[0x0][0x500], PT ;  /* 0x00014000ff007a0c */ /* 0x000fe20003f65070 */
[----:B--2---:R-:W2:Y:S01]  /*17d10*/  LDL.LU R6, [R1+0xa4] ;  /* 0x0000a40001067983 */ /* 0x004ea20000300800 */
[----:B------:R-:W-:Y:S01]  /*17d20*/  ISETP.NE.AND.EX P2, PT, RZ, c[0x0][0x50c], PT, P0 ;  /* 0x00014300ff007a0c */ /* 0x000fe20003f45300 */
[----:B------:R-:W-:Y:S01]  /*17d30*/  IMAD.MOV.U32 R20, RZ, RZ, c[0x0][0x388] ;  /* 0x0000e200ff147624 */ /* 0x000fe200078e00ff */
[----:B------:R-:W-:-:S02]  /*17d40*/  ISETP.NE.AND.EX P3, PT, RZ, c[0x0][0x504], PT, P3 ;  /* 0x00014100ff007a0c */ /* 0x000fc40003f65330 */
[----:B----4-:R-:W-:-:S09]  /*17d50*/  IADD3 R2, P1, R0, c[0x0][0x500], RZ ;  /* 0x0001400000027a10 */ /* 0x010fd20007f3e0ff */
[----:B------:R-:W-:Y:S01]  /*17d60*/  @P2 IADD3 R4, P0, R0, c[0x0][0x508], RZ ;  /* 0x0001420000042a10 */ /* 0x000fe20007f1e0ff */
[----:B------:R-:W-:Y:S01]  /*17d70*/  IMAD.MOV.U32 R0, RZ, RZ, RZ ;  /* 0x000000ffff007224 */ /* 0x000fe200078e00ff */
[C---:B---3--:R-:W-:Y:S02]  /*17d80*/  IADD3.X R3, R8.reuse, c[0x0][0x504], RZ, P1, !PT ;  /* 0x0001410008037a10 */ /* 0x048fe40000ffe4ff */
[----:B------:R-:W-:-:S03]  /*17d90*/  @P2 IADD3.X R5, R8, c[0x0][0x50c], RZ, P0, !PT ;  /* 0x0001430008052a10 */ /* 0x000fc600007fe4ff */
[----:B------:R1:W5:Y:S04]  /*17da0*/  @P3 LDG.E R0, [R2.64] ;  /* 0x0000000802003981 */ /* 0x000368000c1e1900 */
[----:B------:R1:W5:Y:S01]  /*17db0*/  @P2 LDG.E R20, [R4.64] ;  /* 0x0000000804142981 */ /* 0x000362000c1e1900 */
[----:B--2---:R-:W-:-:S04]  /*17dc0*/  ISETP.NE.AND P0, PT, R6, RZ, PT ;  /* 0x000000ff0600720c */ /* 0x004fc80003f05270 */
[----:B------:R-:W-:Y:S01]  /*17dd0*/  SEL R19, R6, c[0x0][0x3d4], P0 ;  /* 0x0000f50006137a07 */ /* 0x000fe20000000000 */
[----:B------:R-:W-:Y:S05]  /*17de0*/  @P2 BRA `(.L_x_352) ;  /* 0x0000004000002947 */ /* 0x000fea0003800000 */
[----:B------:R-:W-:Y:S05]  /*17df0*/  @!P3 BRA `(.L_x_352) ;  /* 0x000000300000b947 */ /* 0x000fea0003800000 */
[----:B-1----:R1:W2:Y:S04]  /*17e00*/  LDG.E R4, [R2.64] ;  /* 0x0000000802047981 */ /* 0x0022a8000c1e1900 */
[----:B-1----:R-:W2:Y:S02]  /*17e10*/  LDG.E R2, [R2.64+0x4] ;  /* 0x0000040802027981 */ /* 0x002ea4000c1e1900 */
[----:B--2--5:R-:W-:Y:S02]  /*17e20*/  IADD3 R20, -R4, R2, RZ ;  /* 0x0000000204147210 */ /* 0x024fe40007ffe1ff */
.L_x_352:
[----:B-1----:R-:W2:Y:S04]  /*17e30*/  LDL.LU R5, [R1+0x58] ;  /* 0x0000580001057983 */ /* 0x002ea80000300800 */
[----:B------:R-:W3:Y:S04]  /*17e40*/  LDL.LU R3, [R1+0x4c] ;  /* 0x00004c0001037983 */ /* 0x000ee80000300800 */
[----:B------:R-:W4:Y:S01]  /*17e50*/  LDL.LU R2, [R1+0xa0] ;  /* 0x0000a00001027983 */ /* 0x000f220000300800 */
[----:B------:R-:W-:Y:S01]  /*17e60*/  BSSY B0, `(.L_x_353) ;  /* 0x0000039000007945 */ /* 0x000fe20003800000 */
[----:B-----5:R-:W-:-:S02]  /*17e70*/  SHF.R.S32.HI R18, RZ, 0x1f, R0 ;  /* 0x0000001fff127819 */ /* 0x020fc40000011400 */
[----:B------:R-:W1:Y:S02]  /*17e80*/  S2R R4, SR_TID.X ;  /* 0x0000000000047919 */ /* 0x000e640000002100 */
[----:B-1----:R-:W-:Y:S02]  /*17e90*/  ISETP.GT.AND P0, PT, R4, 0x7f, PT ;  /* 0x0000007f0400780c */ /* 0x002fe40003f04270 */
[----:B--2---:R-:W-:Y:S02]  /*17ea0*/  LOP3.LUT R6, R5, 0xffff, RZ, 0xc0, !PT ;  /* 0x0000ffff05067812 */ /* 0x004fe400078ec0ff */
[----:B---3--:R-:W-:Y:S02]  /*17eb0*/  SEL R10, R3, RZ, !P3 ;  /* 0x000000ff030a7207 */ /* 0x008fe40005800000 */
[----:B----4-:R-:W-:-:S07]  /*17ec0*/  SEL R22, R2, RZ, !P3 ;  /* 0x000000ff02167207 */ /* 0x010fce0005800000 */
        /* <DEDUP_REMOVED lines=21> */
[----:B------:R-:W-:-:S04]  /*18020*/  IMAD.WIDE.U32 R8, R8, R6, RZ ;  /* 0x0000000608087225 */ /* 0x000fc800078e00ff */
[----:B------:R-:W-:Y:S01]  /*18030*/  IMAD.IADD R13, R9, 0x1, R13 ;  /* 0x00000001090d7824 */ /* 0x000fe200078e020d */
[----:B------:R-:W-:Y:S01]  /*18040*/  IADD3 R9, R5, R12, RZ ;  /* 0x0000000c05097210 */ /* 0x000fe20007ffe0ff */
[----:B------:R-:W-:-:S05]  /*18050*/  @P0 IMAD.HI.U32 R21, R11, c[0x0][0x4ec], RZ ;  /* 0x00013b000b150a27 */ /* 0x000fca00078e00ff */
[----:B------:R-:W-:Y:S02]  /*18060*/  @P0 SHF.R.U32.HI R2, RZ, c[0x0][0x4f0], R21 ;  /* 0x00013c00ff020a19 */ /* 0x000fe40000011615 */
[----:B------:R-:W-:-:S03]  /*18070*/  IADD3 R21, P1, P0, R4, R8, R0 ;  /* 0x0000000804157210 */ /* 0x000fc6000783e000 */
[----:B------:R-:W-:Y:S01]  /*18080*/  IMAD.MOV R8, RZ, RZ, -R2 ;  /* 0x000000ffff087224 */ /* 0x000fe200078e0a02 */
[----:B--2---:R-:W-:-:S05]  /*18090*/  SEL R3, R23, RZ, P2 ;  /* 0x000000ff17037207 */ /* 0x004fca0001000000 */
[-C--:B-----5:R-:W-:Y:S02]  /*180a0*/  IMAD R12, R17, R3.reuse, RZ ;  /* 0x00000003110c7224 */ /* 0x0a0fe400078e02ff */
[----:B------:R-:W-:-:S04]  /*180b0*/  IMAD.WIDE.U32 R4, R16, R3, RZ ;  /* 0x0000000310047225 */ /* 0x000fc800078e00ff */
[----:B------:R-:W-:Y:S01]  /*180c0*/  IMAD R3, R8, c[0x0][0x4e8], R11 ;  /* 0x00013a0008037a24 */ /* 0x000fe200078e020b */
[----:B------:R-:W-:Y:S02]  /*180d0*/  IADD3.X R11, R9, R13, R18, P1, P0 ;  /* 0x0000000d090b7210 */ /* 0x000fe40000fe0412 */
[----:B------:R-:W-:Y:S02]  /*180e0*/  IADD3 R9, R5, R12, RZ ;  /* 0x0000000c05097210 */ /* 0x000fe40007ffe0ff */
[----:B------:R-:W-:Y:S02]  /*180f0*/  IADD3 R4, P1, P0, R2, R21, R4 ;  /* 0x0000001502047210 */ /* 0x000fe4000783e004 */
[----:B------:R-:W-:Y:S01]  /*18100*/  SHF.R.S32.HI R5, RZ, 0x1f, R2 ;  /* 0x0000001fff057819 */ /* 0x000fe20000011402 */
[----:B------:R-:W-:Y:S01]  /*18110*/  IMAD R2, R15, R3, RZ ;  /* 0x000000030f027224 */ /* 0x000fe200078e02ff */
[----:B------:R-:W-:Y:S02]  /*18120*/  SHF.R.S32.HI R8, RZ, 0x1f, R3 ;  /* 0x0000001fff087819 */ /* 0x000fe40000011403 */
[----:B------:R-:W-:Y:S01]  /*18130*/  IADD3.X R5, R5, R11, R9, P1, P0 ;  /* 0x0000000b05057210 */ /* 0x000fe20000fe0409 */
[----:B------:R-:W-:-:S02]  /*18140*/  IMAD.MOV.U32 R9, RZ, RZ, c[0x0][0x4a8] ;  /* 0x00012a00ff097624 */ /* 0x000fc400078e00ff */
[C---:B------:R-:W-:Y:S02]  /*18150*/  IMAD R8, R14.reuse, R8, R2 ;  /* 0x000000080e087224 */ /* 0x040fe400078e0202 */
        /* <DEDUP_REMOVED lines=9> */
.L_x_354:
[----:B------:R-:W-:Y:S05]  /*181f0*/  BSYNC B0 ;  /* 0x0000000000007941 */ /* 0x000fea0003800000 */
.L_x_353:
[----:B------:R-:W-:-:S13]  /*18200*/  ISETP.GT.AND P0, PT, R19, 0x1, PT ;  /* 0x000000011300780c */ /* 0x000fda0003f04270 */
[----:B------:R-:W-:Y:S05]  /*18210*/  @P0 BRA `(.L_x_339) ;  /* 0x0000077000000947 */ /* 0x000fea0003800000 */
[----:B-1----:R-:W2:Y:S01]  /*18220*/  LDL.LU R2, [R1+0x54] ;  /* 0x0000540001027983 */ /* 0x002ea20000300800 */
[----:B------:R-:W-:-:S03]  /*18230*/  IMAD R4, R18, c[0x0][0x3a0], RZ ;  /* 0x0000e80012047a24 */ /* 0x000fc600078e02ff */
[----:B------:R-:W1:Y:S02]  /*18240*/  S2R R3, SR_TID.X ;  /* 0x0000000000037919 */ /* 0x000e640000002100 */
[----:B-1----:R-:W-:-:S04]  /*18250*/  SHF.R.S32.HI R5, RZ, 0x1f, R3 ;  /* 0x0000001fff057819 */ /* 0x002fc80000011403 */
[----:B------:R-:W-:-:S04]  /*18260*/  LEA.HI R5, R5, R3, RZ, 0x2 ;  /* 0x0000000305057211 */ /* 0x000fc800078f10ff */
[----:B------:R-:W-:-:S04]  /*18270*/  LOP3.LUT R5, R5, 0xfffffffc, RZ, 0xc0, !PT ;  /* 0xfffffffc05057812 */ /* 0x000fc800078ec0ff */
[----:B------:R-:W-:Y:S02]  /*18280*/  IADD3 R5, -R5, R3, RZ ;  /* 0x0000000305057210 */ /* 0x000fe40007ffe1ff */
[----:B--2---:R-:W-:Y:S02]  /*18290*/  MOV R9, R2 ;  /* 0x0000000200097202 */ /* 0x004fe40000000f00 */
[----:B------:R-:W-:Y:S02]  /*182a0*/  MOV R2, c[0x0][0x4e8] ;  /* 0x00013a0000027a02 */ /* 0x000fe40000000f00 */
[----:B------:R-:W-:Y:S02]  /*182b0*/  LEA R12, R9, R247, 0x7 ;  /* 0x000000f7090c7211 */ /* 0x000fe400078e38ff */
[----:B------:R-:W-:Y:S01]  /*182c0*/  ISETP.NE.AND P0, PT, R2, 0x1, PT ;  /* 0x000000010200780c */ /* 0x000fe20003f05270 */
[----:B------:R-:W-:-:S04]  /*182d0*/  IMAD.WIDE.U32 R2, R0, c[0x0][0x3a0], RZ ;  /* 0x0000e80000027a25 */ /* 0x000fc800078e00ff */
[----:B------:R-:W-:Y:S01]  /*182e0*/  IMAD R0, R0, c[0x0][0x3a4], R4 ;  /* 0x0000e90000007a24 */ /* 0x000fe200078e0204 */
[----:B------:R-:W-:Y:S01]  /*182f0*/  LEA R4, R5, R247, 0x5 ;  /* 0x000000f705047211 */ /* 0x000fe200078e28ff */
[----:B------:R-:W-:Y:S02]  /*18300*/  IMAD R5, R22, c[0x0][0x3f0], RZ ;  /* 0x0000fc0016057a24 */ /* 0x000fe400078e02ff */
[----:B------:R-:W-:Y:S01]  /*18310*/  IMAD.IADD R3, R3, 0x1, R0 ;  /* 0x0000000103037824 */ /* 0x000fe200078e0200 */
[----:B------:R-:W-:-:S03]  /*18320*/  LEA R4, R9, R4, 0x7 ;  /* 0x0000000409047211 */ /* 0x000fc600078e38ff */
[----:B------:R-:W-:Y:S01]  /*18330*/  IMAD.WIDE.U32 R2, R6, c[0x0][0x3e8], R2 ;  /* 0x0000fa0006027a25 */ /* 0x000fe200078e0002 */
[----:B------:R-:W-:-:S03]  /*18340*/  MOV R0, R4 ;  /* 0x0000000400007202 */ /* 0x000fc60000000f00 */
[----:B------:R-:W-:-:S04]  /*18350*/  @P0 IMAD.HI.U32 R8, R4, c[0x0][0x4ec], RZ ;  /* 0x00013b0004080a27 */ /* 0x000fc800078e00ff */
[----:B------:R-:W-:Y:S01]  /*18360*/  IMAD R3, R6, c[0x0][0x3ec], R3 ;  /* 0x0000fb0006037a24 */ /* 0x000fe200078e0203 */
[----:B------:R-:W-:Y:S01]  /*18370*/  @P0 SHF.R.U32.HI R0, RZ, c[0x0][0x4f0], R8 ;  /* 0x00013c00ff000a19 */ /* 0x000fe20000011608 */
[C---:B------:R-:W-:Y:S02]  /*18380*/  IMAD R8, R10.reuse, c[0x0][0x3f4], R5 ;  /* 0x0000fd000a087a24 */ /* 0x040fe400078e0205 */
[----:B------:R-:W-:Y:S01]  /*18390*/  IMAD.WIDE.U32 R2, R10, c[0x0][0x3f0], R2 ;  /* 0x0000fc000a027a25 */ /* 0x000fe200078e0002 */
[----:B------:R-:W-:Y:S02]  /*183a0*/  SHF.R.S32.HI R6, RZ, 0x1f, R0 ;  /* 0x0000001fff067819 */ /* 0x000fe40000011400 */
[----:B------:R-:W-:Y:S01]  /*183b0*/  IADD3 R5, -R0, RZ, RZ ;  /* 0x000000ff00057210 */ /* 0x000fe20007ffe1ff */
[----:B------:R-:W-:Y:S02]  /*183c0*/  IMAD.IADD R3, R3, 0x1, R8 ;  /* 0x0000000103037824 */ /* 0x000fe400078e0208 */
[----:B------:R-:W-:-:S02]  /*183d0*/  IMAD R6, R6, c[0x0][0x3e0], RZ ;  /* 0x0000f80006067a24 */ /* 0x000fc400078e02ff */
        /* <DEDUP_REMOVED lines=13> */
.L_x_422:
[----:B------:R-:W-:Y:S05]  /*184b0*/  BRA.DIV ~URZ, `(.L_x_356) ;  /* 0x00002af27f007947 */ /* 0x000fea000b800000 */
[----:B------:R3:W4:Y:S02]  /*184c0*/  SHFL.IDX PT, R0, R13, RZ, 0x1c1f ;  /* 0x001c1fff0d007589 */ /* 0x00072400000e0000 */
.L_x_423:
[----:B------:R-:W-:Y:S01]  /*184d0*/  IMAD R6, R20, c[0x0][0x4e8], RZ ;  /* 0x00013a0014067a24 */ /* 0x000fe200078e02ff */
[----:B------:R-:W-:Y:S04]  /*184e0*/  BSSY B0, `(.L_x_357) ;  /* 0x000000f000007945 */ /* 0x000fe80003800000 */
        /* <DEDUP_REMOVED lines=11> */
[----:B------:R2:W-:Y:S04]  /*185a0*/  @!P2 ST.E.128 [R10.64], RZ ;  /* 0x000000ff0a00a985 */ /* 0x0005e8000c101d08 */
[----:B------:R2:W-:Y:S04]  /*185b0*/  @!P1 ST.E.128 [R8.64], RZ ;  /* 0x000000ff08009985 */ /* 0x0005e8000c101d08 */
[----:B------:R2:W-:Y:S02]  /*185c0*/  @!P0 ST.E.128 [R2.64], RZ ;  /* 0x000000ff02008985 */ /* 0x0005e4000c101d08 */
.L_x_358:
[----:B------:R-:W-:Y:S05]  /*185d0*/  BSYNC B0 ;  /* 0x0000000000007941 */ /* 0x000fea0003800000 */
.L_x_357:
[----:B------:R-:W-:Y:S05]  /*185e0*/  BRA.DIV ~URZ, `(.L_x_359) ;  /* 0x00002a227f007947 */ /* 0x000fea000b800000 */
[----:B--2---:R2:W1:Y:S04]  /*185f0*/  SHFL.IDX PT, R4, R5, 0x1, 0x1c1f ;  /* 0x003c1f0005047f89 */ /* 0x00446800000e0000 */
[----:B----4-:R2:W4:Y:S02]  /*18600*/  SHFL.IDX PT, R0, R13, 0x1, 0x1c1f ;  /* 0x003c1f000d007f89 */ /* 0x01052400000e0000 */
.L_x_424:
        /* <DEDUP_REMOVED lines=13> */
[----:B------:R1:W-:Y:S04]  /*186e0*/  @!P2 ST.E.128 [R10.64], RZ ;  /* 0x000000ff0a00a985 */ /* 0x0003e8000c101d08 */
[----:B------:R1:W-:Y:S04]  /*186f0*/  @!P1 ST.E.128 [R8.64], RZ ;  /* 0x000000ff08009985 */ /* 0x0003e8000c101d08 */
[----:B------:R1:W-:Y:S02]  /*18700*/  @!P0 ST.E.128 [R2.64], RZ ;  /* 0x000000ff02008985 */ /* 0x0003e4000c101d08 */
.L_x_361:
[----:B------:R-:W-:Y:S05]  /*18710*/  BSYNC B0 ;  /* 0x0000000000007941 */ /* 0x000fea0003800000 */
.L_x_360:
[----:B------:R-:W-:Y:S05]  /*18720*/  BRA.DIV ~URZ, `(.L_x_362) ;  /* 0x000029a27f007947 */ /* 0x000fea000b800000 */
[----:B-1----:R1:W2:Y:S02]  /*18730*/  SHFL.IDX PT, R4, R5, 0x2, 0x1c1f ;  /* 0x005c1f0005047f89 */ /* 0x0022a400000e0000 */
.L_x_425:
[----:B------:R-:W-:Y:S05]  /*18740*/  BRA.DIV ~URZ, `(.L_x_363) ;  /* 0x000029f27f007947 */ /* 0x000fea000b800000 */
[----:B----4-:R4:W1:Y:S02]  /*18750*/  SHFL.IDX PT, R0, R13, 0x2, 0x1c1f ;  /* 0x005c1f000d007f89 */ /* 0x01086400000e0000 */
.L_x_426:
        /* <DEDUP_REMOVED lines=16> */
.L_x_365:
[----:B------:R-:W-:Y:S05]  /*18860*/  BSYNC B0 ;  /* 0x0000000000007941 */ /* 0x000fea0003800000 */
.L_x_364:
[----:B------:R-:W-:Y:S05]  /*18870*/  BRA.DIV ~URZ, `(.L_x_366) ;  /* 0x000029227f007947 */ /* 0x000fea000b800000 */
[----:B--2---:R2:W3:Y:S04]  /*18880*/  SHFL.IDX PT, R4, R5, 0x3, 0x1c1f ;  /* 0x007c1f0005047f89 */ /* 0x0044e800000e0000 */
[----:B-1----:R2:W1:Y:S02]  /*18890*/  SHFL.IDX PT, R0, R13, 0x3, 0x1c1f ;  /* 0x007c1f000d007f89 */ /* 0x00246400000e0000 */
.L_x_427:
[----:B------:R-:W-:-:S04]  /*188a0*/  IADD3 R12, R12, 0x60, RZ ;  /* 0x000000600c0c7810 */ /* 0x000fc80007ffe0ff */
        /* <DEDUP_REMOVED lines=8> */
[-C--:B---3--:R-:W-:Y:S02]  /*18930*/  @!P2 LEA.HI.X R11, R228, R4.reuse, R229, 0x1, P5 ;  /* 0x00000004e40ba211 */ /* 0x088fe400028f0ce5 */
[-C--:B------:R-:W-:Y:S02]  /*18940*/  @!P1 LEA.HI.X R9, R238, R4.reuse, R250, 0x1, P4 ;  /* 0x00000004ee099211 */ /* 0x080fe400020f0cfa */
[----:B------:R-:W-:Y:S01]  /*18950*/  @!P0 LEA.HI.X R3, R230, R4, R249, 0x1, P3 ;  /* 0x00000004e6038211 */ /* 0x000fe200018f0cf9 */
[----:B------:R1:W-:Y:S04]  /*18960*/  @!P2 ST.E.128 [R10.64], RZ ;  /* 0x000000ff0a00a985 */ /* 0x0003e8000c101d08 */
[----:B------:R1:W-:Y:S04]  /*18970*/  @!P1 ST.E.128 [R8.64], RZ ;  /* 0x000000ff08009985 */ /* 0x0003e8000c101d08 */
[----:B------:R1:W-:Y:S02]  /*18980*/  @!P0 ST.E.128 [R2.64], RZ ;  /* 0x000000ff02008985 */ /* 0x0003e4000c101d08 */
.L_x_339:
[----:B------:R-:W-:Y:S05]  /*18990*/  BSYNC B1 ;  /* 0x0000000000017941 */ /* 0x000fea0003800000 */
.L_x_323:
[----:B-1-3--:R-:W3:Y:S02]  /*189a0*/  LDL R0, [R1+0x124] ;  /* 0x0001240001007983 */ /* 0x00aee40000100800 */
[----:B---3--:R-:W-:-:S13]  /*189b0*/  ISETP.NE.AND P0, PT, R0, RZ, PT ;  /* 0x000000ff0000720c */ /* 0x008fda0003f05270 */
[----:B------:R-:W-:Y:S01]  /*189c0*/  @P0 WARPSYNC 0xffffffff ;  /* 0xffffffff00000948 */ /* 0x000fe20003800000 */
[----:B------:R-:W-:Y:S06]  /*189d0*/  @P0 BAR.SYNC.DEFER_BLOCKING 0x5, 0x80 ;  /* 0x0142000000000b1d */ /* 0x000fec0000010000 */
[----:B------:R-:W1:Y:S04]  /*189e0*/  @P0 LDS.128 R8, [0xc080] ;  /* 0x00c08000ff080984 */ /* 0x000e680000000c00 */
[----:B-1----:R1:W-:Y:S04]  /*189f0*/  @P0 STL.64 [R1+0x50], R8 ;  /* 0x0000500801000387 */ /* 0x0023e80000100a00 */
[----:B------:R1:W-:Y:S04]  /*18a00*/  @P0 STL.64 [R1+0x58], R10 ;  /* 0x0000580a01000387 */ /* 0x0003e80000100a00 */
[----:B------:R-:W-:Y:S06]  /*18a10*/  @P0 BAR.ARV 0x4, 0x80 ;  /* 0x0102000000000b1d */ /* 0x000fec0000002000 */
[----:B------:R-:W-:Y:S05]  /*18a20*/  @P0 BRA `(.L_x_367) ;  /* 0x00000ba000000947 */ /* 0x000fea0003800000 */
[----:B------:R-:W3:Y:S01]  /*18a30*/  S2R R0, SR_TID.X ;  /* 0x0000000000007919 */ /* 0x000ee20000002100 */
[----:B-1----:R-:W-:Y:S01]  /*18a40*/  IMAD.MOV.U32 R8, RZ, RZ, RZ ;  /* 0x000000ffff087224 */ /* 0x002fe200078e00ff */
[----:B---3--:R-:W-:-:S04]  /*18a50*/  LOP3.LUT R14, R0, 0x1f, RZ, 0xc0, !PT ;  /* 0x0000001f000e7812 */ /* 0x008fc800078ec0ff */
[----:B------:R-:W-:Y:S01]  /*18a60*/  ISETP.NE.AND P6, PT, R14, 0x1f, PT ;  /* 0x0000001f0e00780c */ /* 0x000fe20003fc5270 */
[----:B------:R-:W-:Y:S10]  /*18a70*/  BRA.DIV ~URZ, `(.L_x_368) ;  /* 0x000027e27f007947 */ /* 0x000ff4000b800000 */
[----:B------:R1:W3:Y:S02]  /*18a80*/  SHFL.IDX PT, R10, R34, RZ, 0x1f ;  /* 0x00001fff220a7589 */ /* 0x0002e400000e0000 */
.L_x_428:
[----:B------:R-:W-:Y:S05]  /*18a90*/  BRA.DIV ~URZ, `(.L_x_369) ;  /* 0x000028327f007947 */ /* 0x000fea000b800000 */
[----:B------:R1:W2:Y:S02]  /*18aa0*/  SHFL.IDX PT, R9, R34, 0x1, 0x1f ;  /* 0x00201f0022097f89 */ /* 0x0002a400000e0000 */
.L_x_429:
[----:B------:R-:W5:Y:S01]  /*18ab0*/  LDL R0, [R1+0x5c] ;  /* 0x00005c0001007983 */ /* 0x000f620000100800 */
[----:B--2---:R-:W-:Y:S02]  /*18ac0*/  IMAD.MOV.U32 R6, RZ, RZ, RZ ;  /* 0x000000ffff067224 */ /* 0x004fe400078e00ff */
[----:B-----5:R-:W-:-:S05]  /*18ad0*/  IMAD.IADD R0, R0, 0x1, R14 ;  /* 0x0000000100007824 */ /* 0x020fca00078e020e */
[----:B------:R-:W-:-:S13]  /*18ae0*/  ISETP.GE.OR P0, PT, R0, c[0x0][0x53c], !P6 ;  /* 0x00014f0000007a0c */ /* 0x000fda0007706670 */
[----:B------:R-:W-:Y:S01]  /*18af0*/  @!P0 MOV R2, 0x4 ;  /* 0x0000000400028802 */ /* 0x000fe20000000f00 */
[----:B------:R-:W-:-:S04]  /*18b00*/  @!P0 IMAD.MOV.U32 R4, RZ, RZ, 0x4 ;  /* 0x00000004ff048424 */ /* 0x000fc800078e00ff */
[----:B----4-:R-:W-:-:S04]  /*18b10*/  @!P0 IMAD.WIDE R4, R0, R4, c[0x0][0x580] ;  /* 0x0001600000048625 */ /* 0x010fc800078e0204 */
[----:B------:R-:W-:Y:S01]  /*18b20*/  @!P0 IMAD.WIDE R2, R0, R2, c[0x0][0x578] ;  /* 0x00015e0000028625 */ /* 0x000fe200078e0202 */
[----:B------:R-:W2:Y:S04]  /*18b30*/  @!P0 LDG.E R6, [R4.64] ;  /* 0x0000000804068981 */ /* 0x000ea8000c1e1900 */
[----:B------:R-:W2:Y:S01]  /*18b40*/  @!P0 LDG.E R8, [R2.64] ;  /* 0x0000000802088981 */ /* 0x000ea2000c1e1900 */
[C---:B------:R-:W-:Y:S02]  /*18b50*/  ISETP.GE.U32.AND P4, PT, R14.reuse, 0x10, PT ;  /* 0x000000100e00780c */ /* 0x040fe40003f86070 */
[C---:B------:R-:W-:Y:S02]  /*18b60*/  ISETP.GE.U32.AND P3, PT, R14.reuse, 0x8, PT ;  /* 0x000000080e00780c */ /* 0x040fe40003f66070 */
[----:B------:R-:W-:-:S02]  /*18b70*/  ISETP.GE.U32.AND P2, PT, R14, 0x4, PT ;  /* 0x000000040e00780c */ /* 0x000fc40003f46070 */
[C---:B------:R-:W-:Y:S02]  /*18b80*/  ISETP.GE.U32.AND P1, PT, R14.reuse, 0x2, PT ;  /* 0x000000020e00780c */ /* 0x040fe40003f26070 */
[----:B------:R-:W-:Y:S02]  /*18b90*/  ISETP.NE.AND P5, PT, R14, RZ, PT ;  /* 0x000000ff0e00720c */ /* 0x000fe40003fa5270 */
[----:B------:R-:W-:Y:S01]  /*18ba0*/  MOV R13, RZ ;  /* 0x000000ff000d7202 */ /* 0x000fe20000000f00 */
[----:B--2---:R-:W-:Y:S01]  /*18bb0*/  IMAD R0, R8, R6, RZ ;  /* 0x0000000608007224 */ /* 0x004fe200078e02ff */
[----:B------:R-:W-:Y:S07]  /*18bc0*/  BRA.DIV ~URZ, `(.L_x_370) ;  /* 0x000027727f007947 */ /* 0x000fee000b800000 */
[----:B------:R2:W4:Y:S02]  /*18bd0*/  SHFL.UP PT, R4, R0, 0x1, RZ ;  /* 0x0420000000047989 */ /* 0x00052400000e00ff */
.L_x_430:
[----:B----4-:R-:W-:-:S04]  /*18be0*/  SEL R4, R4, RZ, P5 ;  /* 0x000000ff04047207 */ /* 0x010fc80002800000 */
[----:B--2---:R-:W-:Y:S01]  /*18bf0*/  IADD3 R0, R0, R4, RZ ;  /* 0x0000000400007210 */ /* 0x004fe20007ffe0ff */
[----:B------:R-:W-:Y:S05]  /*18c00*/  BRA.DIV ~URZ, `(.L_x_371) ;  /* 0x000027727f007947 */ /* 0x000fea000b800000 */
        /* <DEDUP_REMOVED lines=12> */
[----:B------:R2:W4:Y:S02]  /*18cd0*/  SHFL.IDX PT, R0, R4, 0x1f, 0x1f ;  /* 0x03e01f0004007f89 */ /* 0x00052400000e0000 */
.L_x_431:
[----:B----4-:R-:W-:Y:S01]  /*18ce0*/  IMAD R0, R0, c[0x0][0x538], RZ ;  /* 0x00014e0000007a24 */ /* 0x010fe200078e02ff */
[----:B------:R-:W-:Y:S04]  /*18cf0*/  BSSY B1, `(.L_x_372) ;  /* 0x0000084000017945 */ /* 0x000fe80003800000 */
[----:B------:R-:W-:-:S04]  /*18d00*/  IADD3 R9, R0, R9, RZ ;  /* 0x0000000900097210 */ /* 0x000fc80007ffe0ff */
[----:B---3--:R-:W-:-:S13]  /*18d10*/  ISETP.GT.AND P0, PT, R9, R10, PT ;  /* 0x0000000a0900720c */ /* 0x008fda0003f04270 */
[----:B------:R-:W-:Y:S05]  /*18d20*/  @P0 BRA `(.L_x_373) ;  /* 0x0000026000000947 */ /* 0x000fea0003800000 */
.L_x_377:
[----:B------:R-:W3:Y:S02]  /*18d30*/  LDL.LU R0, [R1+0x5c] ;  /* 0x00005c0001007983 */ /* 0x000ee40000300800 */
[----:B---3--:R-:W-:-:S04]  /*18d40*/  IADD3 R0, R0, 0x1f, RZ ;  /* 0x0000001f00007810 */ /* 0x008fc80007ffe0ff */
[----:B------:R-:W-:-:S13]  /*18d50*/  ISETP.GE.AND P0, PT, R0, c[0x0][0x53c], PT ;  /* 0x00014f0000007a0c */ /* 0x000fda0003f06270 */
[----:B------:R-:W-:Y:S05]  /*18d60*/  @P0 BRA `(.L_x_374) ;  /* 0x0000077000000947 */ /* 0x000fea0003800000 */
[----:B------:R3:W-:Y:S01]  /*18d70*/  STL [R1+0x5c], R0 ;  /* 0x00005c0001007387 */ /* 0x0007e20000100800 */
[----:B------:R-:W-:Y:S02]  /*18d80*/  MOV R6, RZ ;  /* 0x000000ff00067202 */ /* 0x000fe40000000f00 */
[----:B------:R-:W-:Y:S02]  /*18d90*/  MOV R8, RZ ;  /* 0x000000ff00087202 */ /* 0x000fe40000000f00 */
[----:B---3--:R-:W-:-:S04]  /*18da0*/  IADD3 R0, R0, R14, RZ ;  /* 0x0000000e00007210 */ /* 0x008fc80007ffe0ff */
[----:B------:R-:W-:-:S13]  /*18db0*/  ISETP.GE.OR P0, PT, R0, c[0x0][0x53c], !P6 ;  /* 0x00014f0000007a0c */ /* 0x000fda0007706670 */
[----:B--2---:R-:W-:Y:S02]  /*18dc0*/  @!P0 MOV R4, 0x4 ;  /* 0x0000000400048802 */ /* 0x004fe40000000f00 */
[----:B------:R-:W-:-:S03]  /*18dd0*/  @!P0 MOV R2, 0x4 ;  /* 0x0000000400028802 */ /* 0x000fc60000000f00 */
[----:B------:R-:W-:-:S04]  /*18de0*/  @!P0 IMAD.WIDE R4, R0, R4, c[0x0][0x580] ;  /* 0x0001600000048625 */ /* 0x000fc800078e0204 */
[----:B------:R-:W-:Y:S01]  /*18df0*/  @!P0 IMAD.WIDE R2, R0, R2, c[0x0][0x578] ;  /* 0x00015e0000028625 */ /* 0x000fe200078e0202 */
[----:B------:R-:W2:Y:S04]  /*18e00*/  @!P0 LDG.E R6, [R4.64] ;  /* 0x0000000804068981 */ /* 0x000ea8000c1e1900 */
[----:B------:R-:W2:Y:S02]  /*18e10*/  @!P0 LDG.E R8, [R2.64] ;  /* 0x0000000802088981 */ /* 0x000ea4000c1e1900 */
[----:B--2---:R-:W-:Y:S01]  /*18e20*/  IMAD R0, R8, R6, RZ ;  /* 0x0000000608007224 */ /* 0x004fe200078e02ff */
[----:B------:R-:W-:Y:S05]  /*18e30*/  BRA.DIV ~URZ, `(.L_x_375) ;  /* 0x000026e27f007947 */ /* 0x000fea000b800000 */
[----:B------:R2:W3:Y:S02]  /*18e40*/  SHFL.UP PT, R2, R0, 0x1, RZ ;  /* 0x0420000000027989 */ /* 0x0004e400000e00ff */
.L_x_432:
[----:B---3--:R-:W-:-:S04]  /*18e50*/  SEL R2, R2, RZ, P5 ;  /* 0x000000ff02027207 */ /* 0x008fc80002800000 */
        /* <DEDUP_REMOVED lines=14> */
[----:B------:R2:W3:Y:S02]  /*18f40*/  SHFL.IDX PT, R0, R4, 0x1f, 0x1f ;  /* 0x03e01f0004007f89 */ /* 0x0004e400000e0000 */
.L_x_433:
[----:B---3--:R-:W-:-:S05]  /*18f50*/  IMAD R0, R0, c[0x0][0x538], RZ ;  /* 0x00014e0000007a24 */ /* 0x008fca00078e02ff */
[----:B------:R-:W-:-:S04]  /*18f60*/  IADD3 R9, R0, R9, RZ ;  /* 0x0000000900097210 */ /* 0x000fc80007ffe0ff */
[----:B------:R-:W-:-:S13]  /*18f70*/  ISETP.GT.AND P0, PT, R9, R10, PT ;  /* 0x0000000a0900720c */ /* 0x000fda0003f04270 */
[----:B-12---:R-:W-:Y:S05]  /*18f80*/  @!P0 BRA `(.L_x_377) ;  /* 0xfffffda000008947 */ /* 0x006fea000383ffff */
.L_x_373:
[----:B------:R-:W-:-:S05]  /*18f90*/  IADD3 R12, -R0, R9, RZ ;  /* 0x00000009000c7210 */ /* 0x000fca0007ffe1ff */
[----:B------:R-:W-:-:S05]  /*18fa0*/  IMAD R0, R4, c[0x0][0x538], R12 ;  /* 0x00014e0004007a24 */ /* 0x000fca00078e020c */
[----:B------:R-:W-:Y:S01]  /*18fb0*/  ISETP.GT.AND P0, PT, R0, R10, PT ;  /* 0x0000000a0000720c */ /* 0x000fe20003f04270 */
[----:B------:R-:W-:-:S12]  /*18fc0*/  BRA.DIV ~URZ, `(.L_x_378) ;  /* 0x000027427f007947 */ /* 0x000fd8000b800000 */
[----:B------:R-:W-:-:S04]  /*18fd0*/  VOTE.ANY R9, PT, !P0 ;  /* 0x0000000000097806 */ /* 0x000fc800040e0100 */
.L_x_434:
[----:B------:R3:W4:Y:S01]  /*18fe0*/  POPC R11, R9 ;  /* 0x00000009000b7309 */ /* 0x0007220000000000 */
[----:B------:R-:W-:Y:S05]  /*18ff0*/  BRA.DIV ~URZ, `(.L_x_379) ;  /* 0x000027627f007947 */ /* 0x000fea000b800000 */
[----:B----4-:R4:W1:Y:S04]  /*19000*/  SHFL.IDX PT, R6, R6, R11, 0x1f ;  /* 0x00001f0b06067589 */ /* 0x01086800000e0000 */
[----:B------:R4:W2:Y:S02]  /*19010*/  SHFL.IDX PT, R5, R8, R11, 0x1f ;  /* 0x00001f0b08057589 */ /* 0x0008a400000e0000 */
.L_x_435:
[----:B------:R-:W-:Y:S01]  /*19020*/  ISETP.NE.AND P0, PT, R9, RZ, PT ;  /* 0x000000ff0900720c */ /* 0x000fe20003f05270 */
[----:B------:R-:W-:-:S12]  /*19030*/  BSSY B0, `(.L_x_380) ;  /* 0x0000005000007945 */ /* 0x000fd80003800000 */
[----:B------:R-:W-:Y:S05]  /*19040*/  @!P0 BRA `(.L_x_381) ;  /* 0x0000003000008947 */ /* 0x000fea0003800000 */
[----:B------:R-:W-:Y:S01]  /*19050*/  IADD3 R0, R11, -0x1, RZ ;  /* 0xffffffff0b007810 */ /* 0x000fe20007ffe0ff */
[----:B------:R-:W-:Y:S05]  /*19060*/  BRA.DIV ~URZ, `(.L_x_382) ;  /* 0x000027c27f007947 */ /* 0x000fea000b800000 */
[----:B------:R3:W4:Y:S02]  /*19070*/  SHFL.IDX PT, R13, R4, R0, 0x1f ;  /* 0x00001f00040d7589 */ /* 0x00072400000e0000 */
.L_x_381:
[----:B------:R-:W-:Y:S05]  /*19080*/  BSYNC B0 ;  /* 0x0000000000007941 */ /* 0x000fea0003800000 */
.L_x_380:
[----:B--234-:R-:W-:Y:S01]  /*19090*/  IMAD R4, R13, c[0x0][0x538], R12 ;  /* 0x00014e000d047a24 */ /* 0x01cfe200078e020c */
[----:B-1----:R-:W-:Y:S02]  /*190a0*/  IABS R2, R6 ;  /* 0x0000000600027213 */ /* 0x002fe40000000000 */
[----:B------:R-:W-:Y:S01]  /*190b0*/  IABS R0, R5 ;  /* 0x0000000500007213 */ /* 0x000fe20000000000 */
[----:B------:R-:W-:Y:S01]  /*190c0*/  IMAD.IADD R10, R10, 0x1, -R4 ;  /* 0x000000010a0a7824 */ /* 0x000fe200078e0a04 */
[----:B------:R1:W-:Y:S01]  /*190d0*/  STL [R1+0x50], R4 ;  /* 0x0000500401007387 */ /* 0x0003e20000100800 */
        /* <DEDUP_REMOVED lines=64> */
.L_x_374:
[----:B------:R-:W-:Y:S01]  /*194e0*/  MOV R0, c[0x0][0x53c] ;  /* 0x00014f0000007a02 */ /* 0x000fe20000000f00 */
[----:B------:R3:W-:Y:S04]  /*194f0*/  STL [R1+0x50], R10 ;  /* 0x0000500a01007387 */ /* 0x0007e80000100800 */
[----:B------:R3:W-:Y:S04]  /*19500*/  STL [R1+0x54], RZ ;  /* 0x000054ff01007387 */ /* 0x0007e80000100800 */
[----:B------:R3:W-:Y:S04]  /*19510*/  STL [R1+0x58], RZ ;  /* 0x000058ff01007387 */ /* 0x0007e80000100800 */
[----:B------:R3:W-:Y:S02]  /*19520*/  STL [R1+0x5c], R0 ;  /* 0x00005c0001007387 */ /* 0x0007e40000100800 */
.L_x_383:
[----:B------:R-:W-:Y:S05]  /*19530*/  BSYNC B1 ;  /* 0x0000000000017941 */ /* 0x000fea0003800000 */
.L_x_372:
[----:B------:R-:W4:Y:S04]  /*19540*/  LDL R8, [R1+0x50] ;  /* 0x0000500001087983 */ /* 0x000f280000100800 */
[----:B------:R-:W4:Y:S04]  /*19550*/  LDL R9, [R1+0x54] ;  /* 0x0000540001097983 */ /* 0x000f280000100800 */
[----:B---3--:R-:W4:Y:S04]  /*19560*/  LDL R10, [R1+0x58] ;  /* 0x00005800010a7983 */ /* 0x008f280000100800 */
[----:B------:R-:W4:Y:S01]  /*19570*/  LDL R11, [R1+0x5c] ;  /* 0x00005c00010b7983 */ /* 0x000f220000100800 */
[----:B------:R-:W-:Y:S03]  /*19580*/  WARPSYNC 0xffffffff ;  /* 0xffffffff00007948 */ /* 0x000fe60003800000 */
[----:B------:R-:W-:Y:S01]  /*19590*/  BAR.SYNC.DEFER_BLOCKING 0x4, 0x80 ;  /* 0x0102000000007b1d */ /* 0x000fe20000010000 */
[----:B------:R-:W-:-:S13]  /*195a0*/  ISETP.NE.AND P0, PT, R14, RZ, PT ;  /* 0x000000ff0e00720c */ /* 0x000fda0003f05270 */
[----:B----4-:R3:W-:Y:S04]  /*195b0*/  @!P0 STS.128 [0xc080], R8 ;  /* 0x00c08008ff008388 */ /* 0x0107e80000000c00 */
[----:B------:R-:W-:Y:S06]  /*195c0*/  BAR.ARV 0x5, 0x80 ;  /* 0x0142000000007b1d */ /* 0x000fec0000002000 */
.L_x_367:
[----:B-1----:R-:W5:Y:S02]  /*195d0*/  LDL R0, [R1+0x5c] ;  /* 0x00005c0001007983 */ /* 0x002f640000100800 */
[----:B-----5:R-:W-:-:S13]  /*195e0*/  ISETP.GE.AND P0, PT, R0, c[0x0][0x53c], PT ;  /* 0x00014f0000007a0c */ /* 0x020fda0003f06270 */
[----:B--234-:R-:W-:Y:S01]  /*195f0*/  @P0 CALL.REL.NOINC `(.L_x_384) ;  /* 0x0000001000000944 */ /* 0x01cfe20003c00000 */
[----:B------:R-:W-:Y:S05]  /*19600*/  BRA `(.L_x_385) ;  /* 0xfffe89b000007947 */ /* 0x000fea000383ffff */
.L_x_384:
[----:B------:R-:W-:Y:S05]  /*19610*/  EXIT ;  /* 0x000000000000794d */ /* 0x000fea0003800000 */
.L_x_198:
[----:B------:R-:W-:Y:S01]  /*19620*/  IMAD.MOV.U32 R0, RZ, RZ, R5 ;  /* 0x000000ffff007224 */ /* 0x000fe200078e0005 */
[----:B------:R-:W-:Y:S02]  /*19630*/  MOV R3, 0x1 ;  /* 0x0000000100037802 */ /* 0x000fe40000000f00 */
[----:B------:R-:W-:Y:S02]  /*19640*/  MOV R2, 0x19660 ;  /* 0x0001966000027802 */ /* 0x000fe40000000f00 */
[----:B------:R-:W-:Y:S05]  /*19650*/  CALL.REL.NOINC `($__internal_6_$__cuda_sm70_shflsync_up_p) ;  /* 0x000022f000007944 */ /* 0x000fea0003c00000 */
[----:B------:R-:W-:Y:S01]  /*19660*/  MOV R0, R4 ;  /* 0x0000000400007202 */ /* 0x000fe20000000f00 */
[----:B------:R-:W-:Y:S05]  /*19670*/  BRA `(.L_x_386) ;  /* 0xfffe6df000007947 */ /* 0x000fea000383ffff */
.L_x_199:
[----:B------:R-:W-:Y:S01]  /*19680*/  IMAD.MOV.U32 R0, RZ, RZ, R5 ;  /* 0x000000ffff007224 */ /* 0x000fe200078e0005 */
[----:B------:R-:W-:Y:S02]  /*19690*/  MOV R3, 0x2 ;  /* 0x0000000200037802 */ /* 0x000fe40000000f00 */
[----:B------:R-:W-:Y:S02]  /*196a0*/  MOV R2, 0x196c0 ;  /* 0x000196c000027802 */ /* 0x000fe40000000f00 */
[----:B------:R-:W-:Y:S05]  /*196b0*/  CALL.REL.NOINC `($__internal_6_$__cuda_sm70_shflsync_up_p) ;  /* 0x0000229000007944 */ /* 0x000fea0003c00000 */
[----:B------:R-:W-:Y:S01]  /*196c0*/  SEL R4, R4, RZ, P4 ;  /* 0x000000ff04047207 */ /* 0x000fe20002000000 */
[----:B------:R-:W-:Y:S01]  /*196d0*/  IMAD.MOV.U32 R3, RZ, RZ, 0x4 ;  /* 0x00000004ff037424 */ /* 0x000fe200078e00ff */
[----:B------:R-:W-:-:S03]  /*196e0*/  MOV R2, 0x19710 ;  /* 0x0001971000027802 */ /* 0x000fc60000000f00 */
[----:B------:R-:W-:Y:S02]  /*196f0*/  IMAD.IADD R0, R5, 0x1, R4 ;  /* 0x0000000105007824 */ /* 0x000fe400078e0204 */
        /* <DEDUP_REMOVED lines=14> */
[----:B------:R-:W-:Y:S01]  /*197e0*/  IMAD.IADD R4, R0, 0x1, R4 ;  /* 0x0000000100047824 */ /* 0x000fe200078e0204 */
[----:B------:R-:W-:-:S03]  /*197f0*/  MOV R0, 0x1f ;  /* 0x0000001f00007802 */ /* 0x000fc60000000f00 */
[----:B------:R-:W-:Y:S02]  /*19800*/  IMAD.MOV.U32 R35, RZ, RZ, R4 ;  /* 0x000000ffff237224 */ /* 0x000fe400078e0004 */
[----:B------:R-:W-:Y:S05]  /*19810*/  CALL.REL.NOINC `($__internal_5_$__cuda_sm70_shflsync_idx_p) ;  /* 0x000020e000007944 */ /* 0x000fea0003c00000 */
[----:B------:R-:W-:Y:S05]  /*19820*/  BRA `(.L_x_387) ;  /* 0xfffe6d4000007947 */ /* 0x000fea000383ffff */
.L_x_201:
[----:B------:R-:W-:Y:S02]  /*19830*/  SEL R0, RZ, 0x1, P0 ;  /* 0x00000001ff007807 */ /* 0x000fe40000000000 */
[----:B------:R-:W-:Y:S02]  /*19840*/  MOV R2, 0x19860 ;  /* 0x0001986000027802 */ /* 0x000fe40000000f00 */
[----:B------:R-:W-:Y:S05]  /*19850*/  CALL.REL.NOINC `($__internal_7_$__cuda_sm70_votesync_ballot) ;  /* 0x0000215000007944 */ /* 0x000fea0003c00000 */
[----:B------:R-:W-:Y:S01]  /*19860*/  MOV R5, R0 ;  /* 0x0000000000057202 */ /* 0x000fe20000000f00 */
[----:B------:R-:W-:Y:S05]  /*19870*/  BRA `(.L_x_388) ;  /* 0xfffe6d8000007947 */ /* 0x000fea000383ffff */
.L_x_202:
[----:B------:R-:W-:Y:S01]  /*19880*/  IMAD.MOV.U32 R35, RZ, RZ, R8 ;  /* 0x000000ffff237224 */ /* 0x000fe200078e0008 */
[----:B--2---:R-:W-:Y:S01]  /*19890*/  MOV R3, R13 ;  /* 0x0000000d00037202 */ /* 0x004fe20000000f00 */
[----:B------:R-:W-:Y:S01]  /*198a0*/  IMAD.MOV.U32 R0, RZ, RZ, 0x1f ;  /* 0x0000001fff007424 */ /* 0x000fe200078e00ff */
[----:B------:R-:W-:Y:S02]  /*198b0*/  MOV R2, 0x198d0 ;  /* 0x000198d000027802 */ /* 0x000fe40000000f00 */
[----:B-1----:R-:W-:Y:S05]  /*198c0*/  CALL.REL.NOINC `($__internal_5_$__cuda_sm70_shflsync_idx_p) ;  /* 0x0000203000007944 */ /* 0x002fea0003c00000 */
[----:B------:R-:W-:Y:S01]  /*198d0*/  IMAD.MOV.U32 R11, RZ, RZ, R0 ;  /* 0x000000ffff0b7224 */ /* 0x000fe200078e0000 */
[----:B------:R-:W-:Y:S01]  /*198e0*/  MOV R35, R7 ;  /* 0x0000000700237202 */ /* 0x000fe20000000f00 */
[----:B------:R-:W-:Y:S01]  /*198f0*/  IMAD.MOV.U32 R6, RZ, RZ, RZ ;  /* 0x000000ffff067224 */ /* 0x000fe200078e00ff */
[----:B------:R-:W-:Y:S01]  /*19900*/  MOV R3, R13 ;  /* 0x0000000d00037202 */ /* 0x000fe20000000f00 */
[----:B------:R-:W-:Y:S01]  /*19910*/  IMAD.MOV.U32 R0, RZ, RZ, 0x1f ;  /* 0x0000001fff007424 */ /* 0x000fe200078e00ff */
[----:B------:R-:W-:-:S02]  /*19920*/  MOV R2, 0x19940 ;  /* 0x0001994000027802 */ /* 0x000fc40000000f00 */
[----:B------:R-:W-:Y:S05]  /*19930*/  CALL.REL.NOINC `($__internal_5_$__cuda_sm70_shflsync_idx_p) ;  /* 0x00001fc000007944 */ /* 0x000fea0003c00000 */
[----:B------:R-:W-:Y:S01]  /*19940*/  MOV R10, R0 ;  /* 0x00000000000a7202 */ /* 0x000fe20000000f00 */
[----:B------:R-:W-:Y:S05]  /*19950*/  BRA `(.L_x_389) ;  /* 0xfffe6cf000007947 */ /* 0x000fea000383ffff */
.L_x_205:
[----:B------:R-:W-:Y:S01]  /*19960*/  IMAD.MOV.U32 R35, RZ, RZ, R4 ;  /* 0x000000ffff237224 */ /* 0x000fe200078e0004 */
[----:B------:R-:W-:-:S02]  /*19970*/  MOV R0, 0x1f ;  /* 0x0000001f00007802 */ /* 0x000fc40000000f00 */
[----:B------:R-:W-:Y:S02]  /*19980*/  MOV R2, 0x199a0 ;  /* 0x000199a000027802 */ /* 0x000fe40000000f00 */
[----:B-1234-:R-:W-:Y:S05]  /*19990*/  CALL.REL.NOINC `($__internal_5_$__cuda_sm70_shflsync_idx_p) ;  /* 0x00001f6000007944 */ /* 0x01efea0003c00000 */
[----:B------:R-:W-:Y:S01]  /*199a0*/  MOV R6, R0 ;  /* 0x0000000000067202 */ /* 0x000fe20000000f00 */
[----:B------:R-:W-:Y:S05]  /*199b0*/  BRA `(.L_x_204) ;  /* 0xfffe6cf000007947 */ /* 0x000fea000383ffff */
.L_x_243:
[----:B------:R-:W-:Y:S01]  /*199c0*/  IMAD.MOV.U32 R35, RZ, RZ, R6 ;  /* 0x000000ffff237224 */ /* 0x000fe200078e0006 */
[----:B------:R-:W-:Y:S01]  /*199d0*/  MOV R3, RZ ;  /* 0x000000ff00037202 */ /* 0x000fe20000000f00 */
[----:B------:R-:W-:Y:S01]  /*199e0*/  IMAD.MOV.U32 R0, RZ, RZ, 0x1c1f ;  /* 0x00001c1fff007424 */ /* 0x000fe200078e00ff */
[----:B------:R-:W-:Y:S02]  /*199f0*/  MOV R2, 0x19a10 ;  /* 0x00019a1000027802 */ /* 0x000fe40000000f00 */
[----:B-----5:R-:W-:Y:S05]  /*19a00*/  CALL.REL.NOINC `($__internal_5_$__cuda_sm70_shflsync_idx_p) ;  /* 0x00001ef000007944 */ /* 0x020fea0003c00000 */
[----:B------:R-:W-:Y:S01]  /*19a10*/  MOV R4, R0 ;  /* 0x0000000000047202 */ /* 0x000fe20000000f00 */
[----:B------:R-:W-:Y:S05]  /*19a20*/  BRA `(.L_x_390) ;  /* 0xfffeeb1000007947 */ /* 0x000fea000383ffff */
.L_x_244:
[----:B------:R-:W-:Y:S01]  /*19a30*/  IMAD.MOV.U32 R35, RZ, RZ, R12 ;  /* 0x000000ffff237224 */ /* 0x000fe200078e000c */
[----:B------:R-:W-:Y:S01]  /*19a40*/  MOV R3, RZ ;  /* 0x000000ff00037202 */ /* 0x000fe20000000f00 */
[----:B------:R-:W-:Y:S01]  /*19a50*/  IMAD.MOV.U32 R0, RZ, RZ, 0x1c1f ;  /* 0x00001c1fff007424 */ /* 0x000fe200078e00ff */
[----:B------:R-:W-:Y:S02]  /*19a60*/  MOV R2, 0x19a80 ;  /* 0x00019a8000027802 */ /* 0x000fe40000000f00 */
[----:B-12--5:R-:W-:Y:S05]  /*19a70*/  CALL.REL.NOINC `($__internal_5_$__cuda_sm70_shflsync_idx_p) ;  /* 0x00001e8000007944 */ /* 0x026fea0003c00000 */
[----:B------:R-:W-:Y:S05]  /*19a80*/  BRA `(.L_x_391) ;  /* 0xfffeead000007947 */ /* 0x000fea000383ffff */
.L_x_247:
[----:B------:R-:W-:Y:S01]  /*19a90*/  IMAD.MOV.U32 R35, RZ, RZ, R6 ;  /* 0x000000ffff237224 */ /* 0x000fe200078e0006 */
[----:B--2---:R-:W-:Y:S01]  /*19aa0*/  MOV R3, 0x1 ;  /* 0x0000000100037802 */ /* 0x004fe20000000f00 */
[----:B----4-:R-:W-:Y:S01]  /*19ab0*/  IMAD.MOV.U32 R0, RZ, RZ, 0x1c1f ;  /* 0x00001c1fff007424 */ /* 0x010fe200078e00ff */
[----:B------:R-:W-:-:S02]  /*19ac0*/  MOV R2, 0x19ae0 ;  /* 0x00019ae000027802 */ /* 0x000fc40000000f00 */
[----:B-1-3-5:R-:W-:Y:S05]  /*19ad0*/  CALL.REL.NOINC `($__internal_5_$__cuda_sm70_shflsync_idx_p) ;  /* 0x00001e2000007944 */ /* 0x02afea0003c00000 */
[----:B------:R-:W-:Y:S01]  /*19ae0*/  IMAD.MOV.U32 R4, RZ, RZ, R0 ;  /* 0x000000ffff047224 */ /* 0x000fe200078e0000 */
[----:B------:R-:W-:Y:S01]  /*19af0*/  MOV R3, 0x1 ;  /* 0x0000000100037802 */ /* 0x000fe20000000f00 */
[----:B------:R-:W-:Y:S01]  /*19b00*/  IMAD.MOV.U32 R35, RZ, RZ, R12 ;  /* 0x000000ffff237224 */ /* 0x000fe200078e000c */
[----:B------:R-:W-:-:S02]  /*19b10*/  MOV R0, 0x1c1f ;  /* 0x00001c1f00007802 */ /* 0x000fc40000000f00 */
[----:B------:R-:W-:Y:S02]  /*19b20*/  MOV R2, 0x19b40 ;  /* 0x00019b4000027802 */ /* 0x000fe40000000f00 */
[----:B------:R-:W-:Y:S05]  /*19b30*/  CALL.REL.NOINC `($__internal_5_$__cuda_sm70_shflsync_idx_p) ;  /* 0x00001dc000007944 */ /* 0x000fea0003c00000 */
[----:B------:R-:W-:Y:S05]  /*19b40*/  BRA `(.L_x_392) ;  /* 0xfffeeb6000007947 */ /* 0x000fea000383ffff */
.L_x_250:
[----:B------:R-:W-:Y:S01]  /*19b50*/  IMAD.MOV.U32 R35, RZ, RZ, R6 ;  /* 0x000000ffff237224 */ /* 0x000fe200078e0006 */
[----:B-1----:R-:W-:Y:S01]  /*19b60*/  MOV R3, 0x2 ;  /* 0x0000000200037802 */ /* 0x002fe20000000f00 */
[----:B----4-:R-:W-:Y:S01]  /*19b70*/  IMAD.MOV.U32 R0, RZ, RZ, 0x1c1f ;  /* 0x00001c1fff007424 */ /* 0x010fe200078e00ff */
[----:B------:R-:W-:Y:S02]  /*19b80*/  MOV R2, 0x19ba0 ;  /* 0x00019ba000027802 */ /* 0x000fe40000000f00 */
[----:B--23-5:R-:W-:Y:S05]  /*19b90*/  CALL.REL.NOINC `($__internal_5_$__cuda_sm70_shflsync_idx_p) ;  /* 0x00001d6000007944 */ /* 0x02cfea0003c00000 */
[----:B------:R-:W-:Y:S01]  /*19ba0*/  MOV R4, R0 ;  /* 0x0000000000047202 */ /* 0x000fe20000000f00 */
[----:B------:R-:W-:Y:S05]  /*19bb0*/  BRA `(.L_x_393) ;  /* 0xfffeec3000007947 */ /* 0x000fea000383ffff */
.L_x_251:
[----:B------:R-:W-:Y:S01]  /*19bc0*/  IMAD.MOV.U32 R35, RZ, RZ, R12 ;  /* 0x000000ffff237224 */ /* 0x000fe200078e000c */
[----:B------:R-:W-:Y:S01]  /*19bd0*/  MOV R3, 0x2 ;  /* 0x0000000200037802 */ /* 0x000fe20000000f00 */
[----:B----4-:R-:W-:Y:S01]  /*19be0*/  IMAD.MOV.U32 R0, RZ, RZ, 0x1c1f ;  /* 0x00001c1fff007424 */ /* 0x010fe200078e00ff */
[----:B------:R-:W-:Y:S02]  /*19bf0*/  MOV R2, 0x19c10 ;  /* 0x00019c1000027802 */ /* 0x000fe40000000f00 */
[----:B-123-5:R-:W-:Y:S05]  /*19c00*/  CALL.REL.NOINC `($__internal_5_$__cuda_sm70_shflsync_idx_p) ;  /* 0x00001cf000007944 */ /* 0x02efea0003c00000 */
[----:B------:R-:W-:Y:S05]  /*19c10*/  BRA `(.L_x_394) ;  /* 0xfffeebf000007947 */ /* 0x000fea000383ffff */
.L_x_254:
[----:B------:R-:W-:Y:S01]  /*19c20*/  IMAD.MOV.U32 R35, RZ, RZ, R6 ;  /* 0x000000ffff237224 */ /* 0x000fe200078e0006 */
[----:B-1----:R-:W-:Y:S01]  /*19c30*/  MOV R3, 0x3 ;  /* 0x0000000300037802 */ /* 0x002fe20000000f00 */
[----:B------:R-:W-:Y:S01]  /*19c40*/  IMAD.MOV.U32 R0, RZ, RZ, 0x1c1f ;  /* 0x00001c1fff007424 */ /* 0x000fe200078e00ff */
[----:B------:R-:W-:-:S02]  /*19c50*/  MOV R2, 0x19c70 ;  /* 0x00019c7000027802 */ /* 0x000fc40000000f00 */
[----:B--2345:R-:W-:Y:S05]  /*19c60*/  CALL.REL.NOINC `($__internal_5_$__cuda_sm70_shflsync_idx_p) ;  /* 0x00001c9000007944 */ /* 0x03cfea0003c00000 */
[----:B------:R-:W-:Y:S01]  /*19c70*/  IMAD.MOV.U32 R6, RZ, RZ, R0 ;  /* 0x000000ffff067224 */ /* 0x000fe200078e0000 */
[----:B------:R-:W-:Y:S01]  /*19c80*/  MOV R3, 0x3 ;  /* 0x0000000300037802 */ /* 0x000fe20000000f00 */
[----:B------:R-:W-:Y:S01]  /*19c90*/  IMAD.MOV.U32 R35, RZ, RZ, R12 ;  /* 0x000000ffff237224 */ /* 0x000fe200078e000c */
[----:B------:R-:W-:-:S02]  /*19ca0*/  MOV R0, 0x1c1f ;  /* 0x00001c1f00007802 */ /* 0x000fc40000000f00 */
[----:B------:R-:W-:Y:S02]  /*19cb0*/  MOV R2, 0x19cd0 ;  /* 0x00019cd000027802 */ /* 0x000fe40000000f00 */
[----:B------:R-:W-:Y:S05]  /*19cc0*/  CALL.REL.NOINC `($__internal_5_$__cuda_sm70_shflsync_idx_p) ;  /* 0x00001c3000007944 */ /* 0x000fea0003c00000 */
[----:B------:R-:W-:Y:S01]  /*19cd0*/  MOV R2, R0 ;  /* 0x0000000000027202 */ /* 0x000fe20000000f00 */
[----:B------:R-:W-:Y:S05]  /*19ce0*/  BRA `(.L_x_395) ;  /* 0xfffeec7000007947 */ /* 0x000fea000383ffff */
.L_x_297:
[----:B------:R-:W-:Y:S01]  /*19cf0*/  IMAD.MOV.U32 R35, RZ, RZ, R3 ;  /* 0x000000ffff237224 */ /* 0x000fe200078e0003 */
[----:B------:R-:W-:Y:S01]  /*19d00*/  MOV R3, 0x1 ;  /* 0x0000000100037802 */ /* 0x000fe20000000f00 */
[----:B------:R-:W-:Y:S01]  /*19d10*/  IMAD.MOV.U32 R0, RZ, RZ, 0x1c1f ;  /* 0x00001c1fff007424 */ /* 0x000fe200078e00ff */
[----:B------:R-:W-:Y:S02]  /*19d20*/  MOV R2, 0x19d40 ;  /* 0x00019d4000027802 */ /* 0x000fe40000000f00 */
[----:B--2--5:R-:W-:Y:S05]  /*19d30*/  CALL.REL.NOINC `($__internal_5_$__cuda_sm70_shflsync_idx_p) ;  /* 0x00001bc000007944 */ /* 0x024fea0003c00000 */
[----:B------:R-:W-:Y:S01]  /*19d40*/  IMAD.MOV.U32 R5, RZ, RZ, R0 ;  /* 0x000000ffff057224 */ /* 0x000fe200078e0000 */
[----:B------:R-:W-:Y:S01]  /*19d50*/  MOV R3, 0x1 ;  /* 0x0000000100037802 */ /* 0x000fe20000000f00 */
[----:B------:R-:W-:Y:S01]  /*19d60*/  IMAD.MOV.U32 R35, RZ, RZ, R6 ;  /* 0x000000ffff237224 */ /* 0x000fe200078e0006 */
[----:B------:R-:W-:Y:S02]  /*19d70*/  MOV R0, 0x1c1f ;  /* 0x00001c1f00007802 */ /* 0x000fe40000000f00 */
[----:B------:R-:W-:Y:S02]  /*19d80*/  MOV R2, 0x19da0 ;  /* 0x00019da000027802 */ /* 0x000fe40000000f00 */
[----:B------:R-:W-:Y:S05]  /*19d90*/  CALL.REL.NOINC `($__internal_5_$__cuda_sm70_shflsync_idx_p) ;  /* 0x00001b6000007944 */ /* 0x000fea0003c00000 */
[----:B------:R-:W-:Y:S05]  /*19da0*/  BRA `(.L_x_396) ;  /* 0xffff4c7000007947 */ /* 0x000fea000383ffff */
.L_x_300:
[----:B------:R-:W-:Y:S01]  /*19db0*/  IMAD.MOV.U32 R35, RZ, RZ, R5 ;  /* 0x000000ffff237224 */ /* 0x000fe200078e0005 */
[----:B------:R-:W-:Y:S01]  /*19dc0*/  MOV R3, RZ ;  /* 0x000000ff00037202 */ /* 0x000fe20000000f00 */
[----:B------:R-:W-:Y:S01]  /*19dd0*/  IMAD.MOV.U32 R0, RZ, RZ, 0x1c1f ;  /* 0x00001c1fff007424 */ /* 0x000fe200078e00ff */
[----:B------:R-:W-:-:S02]  /*19de0*/  MOV R2, 0x19e00 ;  /* 0x00019e0000027802 */ /* 0x000fc40000000f00 */
[----:B------:R-:W-:Y:S05]  /*19df0*/  CALL.REL.NOINC `($__internal_5_$__cuda_sm70_shflsync_idx_p) ;  /* 0x00001b0000007944 */ /* 0x000fea0003c00000 */
[----:B------:R-:W-:Y:S01]  /*19e00*/  MOV R4, R0 ;  /* 0x0000000000047202 */ /* 0x000fe20000000f00 */
[----:B------:R-:W-:Y:S05]  /*19e10*/  BRA `(.L_x_397) ;  /* 0xffff5c0000007947 */ /* 0x000fea000383ffff */
.L_x_301:
[----:B------:R-:W-:Y:S01]  /*19e20*/  IMAD.MOV.U32 R35, RZ, RZ, R6 ;  /* 0x000000ffff237224 */ /* 0x000fe200078e0006 */
[----:B------:R-:W-:Y:S01]  /*19e30*/  MOV R3, RZ ;  /* 0x000000ff00037202 */ /* 0x000fe20000000f00 */
[----:B------:R-:W-:Y:S01]  /*19e40*/  IMAD.MOV.U32 R0, RZ, RZ, 0x1c1f ;  /* 0x00001c1fff007424 */ /* 0x000fe200078e00ff */
[----:B------:R-:W-:-:S02]  /*19e50*/  MOV R2, 0x19e70 ;  /* 0x00019e7000027802 */ /* 0x000fc40000000f00 */
[----:B-12---:R-:W-:Y:S05]  /*19e60*/  CALL.REL.NOINC `($__internal_5_$__cuda_sm70_shflsync_idx_p) ;  /* 0x00001a9000007944 */ /* 0x006fea0003c00000 */
[----:B------:R-:W-:Y:S05]  /*19e70*/  BRA `(.L_x_398) ;  /* 0xffff5bc000007947 */ /* 0x000fea000383ffff */
.L_x_304:
[----:B------:R-:W-:Y:S01]  /*19e80*/  IMAD.MOV.U32 R35, RZ, RZ, R5 ;  /* 0x000000ffff237224 */ /* 0x000fe200078e0005 */
[----:B--2---:R-:W-:Y:S01]  /*19e90*/  MOV R3, 0x1 ;  /* 0x0000000100037802 */ /* 0x004fe20000000f00 */
[----:B----4-:R-:W-:Y:S01]  /*19ea0*/  IMAD.MOV.U32 R0, RZ, RZ, 0x1c1f ;  /* 0x00001c1fff007424 */ /* 0x010fe200078e00ff */
[----:B------:R-:W-:-:S03]  /*19eb0*/  MOV R2, 0x19ed0 ;  /* 0x00019ed000027802 */ /* 0x000fc60000000f00 */
[----:B-1-3--:R-:W-:Y:S05]  /*19ec0*/  CALL.REL.NOINC `($__internal_5_$__cuda_sm70_shflsync_idx_p) ;  /* 0x00001a3000007944 */ /* 0x00afea0003c00000 */
[----:B------:R-:W-:Y:S01]  /*19ed0*/  IMAD.MOV.U32 R4, RZ, RZ, R0 ;  /* 0x000000ffff047224 */ /* 0x000fe200078e0000 */
[----:B------:R-:W-:Y:S01]  /*19ee0*/  MOV R3, 0x1 ;  /* 0x0000000100037802 */ /* 0x000fe20000000f00 */
[----:B------:R-:W-:Y:S01]  /*19ef0*/  IMAD.MOV.U32 R35, RZ, RZ, R6 ;  /* 0x000000ffff237224 */ /* 0x000fe200078e0006 */
[----:B------:R-:W-:-:S02]  /*19f00*/  MOV R0, 0x1c1f ;  /* 0x00001c1f00007802 */ /* 0x000fc40000000f00 */
[----:B------:R-:W-:Y:S02]  /*19f10*/  MOV R2, 0x19f30 ;  /* 0x00019f3000027802 */ /* 0x000fe40000000f00 */
[----:B------:R-:W-:Y:S05]  /*19f20*/  CALL.REL.NOINC `($__internal_5_$__cuda_sm70_shflsync_idx_p) ;  /* 0x000019d000007944 */ /* 0x000fea0003c00000 */
[----:B------:R-:W-:Y:S05]  /*19f30*/  BRA `(.L_x_399) ;  /* 0xffff5c4000007947 */ /* 0x000fea000383ffff */
.L_x_305:
[----:B------:R-:W-:Y:S02]  /*19f40*/  MOV R0, 0x2 ;  /* 0x0000000200007802 */ /* 0x000fe40000000f00 */
[----:B------:R-:W-:Y:S02]  /*19f50*/  MOV R2, 0x19f70 ;  /* 0x00019f7000027802 */ /* 0x000fe40000000f00 */
[----:B------:R-:W-:Y:S05]  /*19f60*/  CALL.REL.NOINC `($__internal_4_$__cuda_sm70_shflsync_bfly_p) ;  /* 0x0000193000007944 */ /* 0x000fea0003c00000 */
[----:B------:R-:W-:Y:S05]  /*19f70*/  BRA `(.L_x_400) ;  /* 0xffff63c000007947 */ /* 0x000fea000383ffff */
.L_x_306:
[----:B------:R-:W-:Y:S02]  /*19f80*/  MOV R0, 0x1 ;  /* 0x0000000100007802 */ /* 0x000fe40000000f00 */
[----:B------:R-:W-:Y:S02]  /*19f90*/  MOV R2, 0x19fb0 ;  /* 0x00019fb000027802 */ /* 0x000fe40000000f00 */
[----:B------:R-:W-:Y:S05]  /*19fa0*/  CALL.REL.NOINC `($__internal_4_$__cuda_sm70_shflsync_bfly_p) ;  /* 0x000018f000007944 */ /* 0x000fea0003c00000 */
[----:B------:R-:W-:Y:S01]  /*19fb0*/  FMNMX.FTZ R108, R4, R0, !PT ;  /* 0x00000000046c7209 */ /* 0x000fe20007810000 */
[----:B------:R-:W-:Y:S01]  /*19fc0*/  IMAD.MOV.U32 R4, RZ, RZ, R5 ;  /* 0x000000ffff047224 */ /* 0x000fe200078e0005 */
[----:B------:R-:W-:Y:S01]  /*19fd0*/  MOV R2, 0x1a000 ;  /* 0x0001a00000027802 */ /* 0x000fe20000000f00 */
[----:B------:R-:W-:Y:S02]  /*19fe0*/  IMAD.MOV.U32 R0, RZ, RZ, 0x2 ;  /* 0x00000002ff007424 */ /* 0x000fe400078e00ff */
[----:B------:R-:W-:Y:S05]  /*19ff0*/  CALL.REL.NOINC `($__internal_4_$__cuda_sm70_shflsync_bfly_p) ;  /* 0x000018a000007944 */ /* 0x000fea0003c00000 */
[----:B------:R-:W-:Y:S01]  /*1a000*/  FMNMX.FTZ R5, R5, R0, !PT ;  /* 0x0000000005057209 */ /* 0x000fe20007810000 */
[----:B------:R-:W-:Y:S01]  /*1a010*/  IMAD.MOV.U32 R0, RZ, RZ, 0x1 ;  /* 0x00000001ff007424 */ /* 0x000fe200078e00ff */
[----:B------:R-:W-:-:S03]  /*1a020*/  MOV R2, 0x1a050 ;  /* 0x0001a05000027802 */ /* 0x000fc60000000f00 */
[----:B------:R-:W-:Y:S02]  /*1a030*/  IMAD.MOV.U32 R4, RZ, RZ, R5 ;  /* 0x000000ffff047224 */ /* 0x000fe400078e0005 */
        /* <DEDUP_REMOVED lines=21> */
[----:B------:R-:W-:Y:S01]  /*1a190*/  MOV R9, R0 ;  /* 0x0000000000097202 */ /* 0x000fe20000000f00 */
[----:B------:R-:W-:Y:S05]  /*1a1a0*/  BRA `(.L_x_401) ;  /* 0xffff628000007947 */ /* 0x000fea000383ffff */
.L_x_308:
[----:B-1--4-:R-:W-:Y:S01]  /*1a1b0*/  MOV R3, RZ ;  /* 0x000000ff00037202 */ /* 0x012fe20000000f00 */
[----:B------:R-:W-:Y:S01]  /*1a1c0*/  IMAD.MOV.U32 R35, RZ, RZ, R8 ;  /* 0x000000ffff237224 */ /* 0x000fe200078e0008 */
[----:B------:R-:W-:Y:S01]  /*1a1d0*/  MOV R2, 0x1a200 ;  /* 0x0001a20000027802 */ /* 0x000fe20000000f00 */
[----:B------:R-:W-:Y:S02]  /*1a1e0*/  IMAD.MOV.U32 R0, RZ, RZ, 0x1c1f ;  /* 0x00001c1fff007424 */ /* 0x000fe400078e00ff */
[----:B------:R-:W-:Y:S05]  /*1a1f0*/  CALL.REL.NOINC `($__internal_5_$__cuda_sm70_shflsync_idx_p) ;  /* 0x0000170000007944 */ /* 0x000fea0003c00000 */
[----:B------:R-:W-:-:S05]  /*1a200*/  BRA `(.L_x_402) ;  /* 0xffff756000007947 */ /* 0x000fca000383ffff */
.L_x_311:
[----:B--2---:R-:W-:Y:S01]  /*1a210*/  MOV R3, 0x1 ;  /* 0x0000000100037802 */ /* 0x004fe20000000f00 */
[----:B------:R-:W-:Y:S01]  /*1a220*/  IMAD.MOV.U32 R35, RZ, RZ, R8 ;  /* 0x000000ffff237224 */ /* 0x000fe200078e0008 */
[----:B------:R-:W-:Y:S01]  /*1a230*/  MOV R2, 0x1a260 ;  /* 0x0001a26000027802 */ /* 0x000fe20000000f00 */
[----:B------:R-:W-:Y:S02]  /*1a240*/  IMAD.MOV.U32 R0, RZ, RZ, 0x1c1f ;  /* 0x00001c1fff007424 */ /* 0x000fe400078e00ff */
[----:B-1----:R-:W-:Y:S05]  /*1a250*/  CALL.REL.NOINC `($__internal_5_$__cuda_sm70_shflsync_idx_p) ;  /* 0x000016a000007944 */ /* 0x002fea0003c00000 */
[----:B------:R-:W-:Y:S01]  /*1a260*/  MOV R3, 0x1 ;  /* 0x0000000100037802 */ /* 0x000fe20000000f00 */
[----:B------:R-:W-:Y:S01]  /*1a270*/  IMAD.MOV.U32 R4, RZ, RZ, R0 ;  /* 0x000000ffff047224 */ /* 0x000fe200078e0000 */
[----:B------:R-:W-:Y:S01]  /*1a280*/  MOV R0, 0x1c1f ;  /* 0x00001c1f00007802 */ /* 0x000fe20000000f00 */
[----:B------:R-:W-:Y:S01]  /*1a290*/  IMAD.MOV.U32 R35, RZ, RZ, R9 ;  /* 0x000000ffff237224 */ /* 0x000fe200078e0009 */
[----:B------:R-:W-:Y:S02]  /*1a2a0*/  MOV R2, 0x1a2c0 ;  /* 0x0001a2c000027802 */ /* 0x000fe40000000f00 */
[----:B------:R-:W-:Y:S05]  /*1a2b0*/  CALL.REL.NOINC `($__internal_5_$__cuda_sm70_shflsync_idx_p) ;  /* 0x0000164000007944 */ /* 0x000fea0003c00000 */
[----:B------:R-:W-:-:S05]  /*1a2c0*/  BRA `(.L_x_403) ;  /* 0xffff75d000007947 */ /* 0x000fca000383ffff */
.L_x_314:
[----:B------:R-:W-:Y:S01]  /*1a2d0*/  MOV R3, RZ ;  /* 0x000000ff00037202 */ /* 0x000fe20000000f00 */
[----:B------:R-:W-:Y:S01]  /*1a2e0*/  IMAD.MOV.U32 R35, RZ, RZ, R10 ;  /* 0x000000ffff237224 */ /* 0x000fe200078e000a */
[----:B------:R-:W-:Y:S01]  /*1a2f0*/  MOV R2, 0x1a320 ;  /* 0x0001a32000027802 */ /* 0x000fe20000000f00 */
[----:B------:R-:W-:Y:S02]  /*1a300*/  IMAD.MOV.U32 R0, RZ, RZ, 0x1c1f ;  /* 0x00001c1fff007424 */ /* 0x000fe400078e00ff */
[----:B------:R-:W-:Y:S05]  /*1a310*/  CALL.REL.NOINC `($__internal_5_$__cuda_sm70_shflsync_idx_p) ;  /* 0x000015e000007944 */ /* 0x000fea0003c00000 */
[----:B------:R-:W-:Y:S01]  /*1a320*/  MOV R4, R0 ;  /* 0x0000000000047202 */ /* 0x000fe20000000f00 */
[----:B------:R-:W-:-:S05]  /*1a330*/  BRA `(.L_x_404) ;  /* 0xffff854000007947 */ /* 0x000fca000383ffff */
.L_x_315:
[----:B------:R-:W-:Y:S01]  /*1a340*/  MOV R3, RZ ;  /* 0x000000ff00037202 */ /* 0x000fe20000000f00 */
[----:B------:R-:W-:Y:S01]  /*1a350*/  IMAD.MOV.U32 R35, RZ, RZ, R11 ;  /* 0x000000ffff237224 */ /* 0x000fe200078e000b */
[----:B------:R-:W-:Y:S01]  /*1a360*/  MOV R2, 0x1a390 ;  /* 0x0001a39000027802 */ /* 0x000fe20000000f00 */
[----:B------:R-:W-:Y:S02]  /*1a370*/  IMAD.MOV.U32 R0, RZ, RZ, 0x1c1f ;  /* 0x00001c1fff007424 */ /* 0x000fe400078e00ff */
[----:B-12---:R-:W-:Y:S05]  /*1a380*/  CALL.REL.NOINC `($__internal_5_$__cuda_sm70_shflsync_idx_p) ;  /* 0x0000157000007944 */ /* 0x006fea0003c00000 */
[----:B------:R-:W-:-:S05]  /*1a390*/  BRA `(.L_x_405) ;  /* 0xffff850000007947 */ /* 0x000fca000383ffff */
.L_x_316:
[----:B----4-:R-:W-:Y:S01]  /*1a3a0*/  MOV R3, 0x1 ;  /* 0x0000000100037802 */ /* 0x010fe20000000f00 */
[----:B------:R-:W-:Y:S01]  /*1a3b0*/  IMAD.MOV.U32 R35, RZ, RZ, R10 ;  /* 0x000000ffff237224 */ /* 0x000fe200078e000a */
[----:B------:R-:W-:Y:S01]  /*1a3c0*/  MOV R2, 0x1a3f0 ;  /* 0x0001a3f000027802 */ /* 0x000fe20000000f00 */
[----:B------:R-:W-:Y:S03]  /*1a3d0*/  IMAD.MOV.U32 R0, RZ, RZ, 0x1c1f ;  /* 0x00001c1fff007424 */ /* 0x000fe600078e00ff */
[----:B-1-3--:R-:W-:Y:S05]  /*1a3e0*/  CALL.REL.NOINC `($__internal_5_$__cuda_sm70_shflsync_idx_p) ;  /* 0x0000151000007944 */ /* 0x00afea0003c00000 */
[----:B------:R-:W-:Y:S01]  /*1a3f0*/  MOV R3, 0x1 ;  /* 0x0000000100037802 */ /* 0x000fe20000000f00 */
[----:B------:R-:W-:Y:S01]  /*1a400*/  IMAD.MOV.U32 R4, RZ, RZ, R0 ;  /* 0x000000ffff047224 */ /* 0x000fe200078e0000 */
[----:B------:R-:W-:Y:S01]  /*1a410*/  MOV R0, 0x1c1f ;  /* 0x00001c1f00007802 */ /* 0x000fe20000000f00 */
[----:B------:R-:W-:Y:S01]  /*1a420*/  IMAD.MOV.U32 R35, RZ, RZ, R11 ;  /* 0x000000ffff237224 */ /* 0x000fe200078e000b */
[----:B------:R-:W-:Y:S02]  /*1a430*/  MOV R2, 0x1a450 ;  /* 0x0001a45000027802 */ /* 0x000fe40000000f00 */
[----:B------:R-:W-:Y:S05]  /*1a440*/  CALL.REL.NOINC `($__internal_5_$__cuda_sm70_shflsync_idx_p) ;  /* 0x000014b000007944 */ /* 0x000fea0003c00000 */
[----:B------:R-:W-:-:S05]  /*1a450*/  BRA `(.L_x_406) ;  /* 0xffff854000007947 */ /* 0x000fca000383ffff */
.L_x_317:
[----:B------:R-:W-:Y:S02]  /*1a460*/  MOV R0, 0x2 ;  /* 0x0000000200007802 */ /* 0x000fe40000000f00 */
[----:B------:R-:W-:Y:S02]  /*1a470*/  MOV R2, 0x1a490 ;  /* 0x0001a49000027802 */ /* 0x000fe40000000f00 */
[----:B------:R-:W-:Y:S05]  /*1a480*/  CALL.REL.NOINC `($__internal_4_$__cuda_sm70_shflsync_bfly_p) ;  /* 0x0000141000007944 */ /* 0x000fea0003c00000 */
[----:B------:R-:W-:-:S05]  /*1a490*/  BRA `(.L_x_407) ;  /* 0xffff890000007947 */ /* 0x000fca000383ffff */
.L_x_318:
        /* <DEDUP_REMOVED lines=30> */
[----:B------:R-:W-:-:S05]  /*1a680*/  BRA `(.L_x_408) ;  /* 0xffff880000007947 */ /* 0x000fca000383ffff */
.L_x_320:
[----:B------:R-:W-:Y:S01]  /*1a690*/  IMAD.MOV.U32 R4, RZ, RZ, R220 ;  /* 0x000000ffff047224 */ /* 0x000fe200078e00dc */
[----:B------:R-:W-:-:S02]  /*1a6a0*/  MOV R0, 0x2 ;  /* 0x0000000200007802 */ /* 0x000fc40000000f00 */
[----:B------:R-:W-:Y:S02]  /*1a6b0*/  MOV R2, 0x1a6d0 ;  /* 0x0001a6d000027802 */ /* 0x000fe40000000f00 */
[----:B------:R-:W-:Y:S05]  /*1a6c0*/  CALL.REL.NOINC `($__internal_4_$__cuda_sm70_shflsync_bfly_p) ;  /* 0x000011d000007944 */ /* 0x000fea0003c00000 */
[----:B------:R-:W-:Y:S01]  /*1a6d0*/  FADD.FTZ R4, R220, R0 ;  /* 0x00000000dc047221 */ /* 0x000fe20000010000 */
[----:B------:R-:W-:Y:S02]  /*1a6e0*/  MOV R0, 0x1 ;  /* 0x0000000100007802 */ /* 0x000fe40000000f00 */
[----:B------:R-:W-:Y:S02]  /*1a6f0*/  MOV R2, 0x1a710 ;  /* 0x0001a71000027802 */ /* 0x000fe40000000f00 */
[----:B------:R-:W-:Y:S05]  /*1a700*/  CALL.REL.NOINC `($__internal_4_$__cuda_sm70_shflsync_bfly_p) ;  /* 0x0000119000007944 */ /* 0x000fea0003c00000 */
[----:B------:R-:W-:Y:S01]  /*1a710*/  FADD.FTZ R9, R4, R0 ;  /* 0x0000000004097221 */ /* 0x000fe20000010000 */
[----:B------:R-:W-:Y:S02]  /*1a720*/  MOV R4, R231 ;  /* 0x000000e700047202 */ /* 0x000fe40000000f00 */
[----:B------:R-:W-:Y:S02]  /*1a730*/  MOV R0, 0x2 ;  /* 0x0000000200007802 */ /* 0x000fe40000000f00 */
[----:B------:R-:W-:Y:S02]  /*1a740*/  MOV R2, 0x1a760 ;  /* 0x0001a76000027802 */ /* 0x000fe40000000f00 */
[----:B------:R-:W-:Y:S05]  /*1a750*/  CALL.REL.NOINC `($__internal_4_$__cuda_sm70_shflsync_bfly_p) ;  /* 0x0000114000007944 */ /* 0x000fea0003c00000 */
[----:B------:R-:W-:Y:S01]  /*1a760*/  FADD.FTZ R8, R231, R0 ;  /* 0x00000000e7087221 */ /* 0x000fe20000010000 */
[----:B------:R-:W-:Y:S02]  /*1a770*/  MOV R0, 0x1 ;  /* 0x0000000100007802 */ /* 0x000fe40000000f00 */
[----:B------:R-:W-:-:S02]  /*1a780*/  MOV R2, 0x1a7b0 ;  /* 0x0001a7b000027802 */ /* 0x000fc40000000f00 */
[----:B------:R-:W-:Y:S02]  /*1a790*/  MOV R4, R8 ;  /* 0x0000000800047202 */ /* 0x000fe40000000f00 */
        /* <DEDUP_REMOVED lines=8> */
[----:B------:R-:W-:Y:S02]  /*1a820*/  MOV R2, 0x1a850 ;  /* 0x0001a85000027802 */ /* 0x000fe40000000f00 */
[----:B------:R-:W-:-:S02]  /*1a830*/  MOV R4, R5 ;  /* 0x0000000500047202 */ /* 0x000fc40000000f00 */
[----:B------:R-:W-:Y:S05]  /*1a840*/  CALL.REL.NOINC `($__internal_4_$__cuda_sm70_shflsync_bfly_p) ;  /* 0x0000105000007944 */ /* 0x000fea0003c00000 */
[----:B------:R-:W-:Y:S01]  /*1a850*/  FADD.FTZ R5, R5, R0 ;  /* 0x0000000005057221 */ /* 0x000fe20000010000 */
[----:B------:R-:W-:-:S02]  /*1a860*/  MOV R4, R233 ;  /* 0x000000e900047202 */ /* 0x000fc40000000f00 */
[----:B------:R-:W-:Y:S02]  /*1a870*/  MOV R0, 0x2 ;  /* 0x0000000200007802 */ /* 0x000fe40000000f00 */
[----:B------:R-:W-:Y:S02]  /*1a880*/  MOV R2, 0x1a8a0 ;  /* 0x0001a8a000027802 */ /* 0x000fe40000000f00 */
[----:B------:R-:W-:Y:S05]  /*1a890*/  CALL.REL.NOINC `($__internal_4_$__cuda_sm70_shflsync_bfly_p) ;  /* 0x0000100000007944 */ /* 0x000fea0003c00000 */
[----:B------:R-:W-:Y:S01]  /*1a8a0*/  FADD.FTZ R4, R233, R0 ;  /* 0x00000000e9047221 */ /* 0x000fe20000010000 */
[----:B------:R-:W-:Y:S02]  /*1a8b0*/  MOV R0, 0x1 ;  /* 0x0000000100007802 */ /* 0x000fe40000000f00 */
[----:B------:R-:W-:Y:S02]  /*1a8c0*/  MOV R2, 0x1a8e0 ;  /* 0x0001a8e000027802 */ /* 0x000fe40000000f00 */
[----:B------:R-:W-:Y:S05]  /*1a8d0*/  CALL.REL.NOINC `($__internal_4_$__cuda_sm70_shflsync_bfly_p) ;  /* 0x00000fc000007944 */ /* 0x000fea0003c00000 */
[----:B------:R-:W-:Y:S01]  /*1a8e0*/  MOV R11, R0 ;  /* 0x00000000000b7202 */ /* 0x000fe20000000f00 */
[----:B------:R-:W-:Y:S05]  /*1a8f0*/  BRA `(.L_x_409) ;  /* 0xffff9e3000007947 */ /* 0x000fea000383ffff */
.L_x_327:
[----:B-1234-:R-:W-:Y:S01]  /*1a900*/  IMAD.MOV.U32 R35, RZ, RZ, R6 ;  /* 0x000000ffff237224 */ /* 0x01efe200078e0006 */
[----:B------:R-:W-:Y:S01]  /*1a910*/  MOV R3, RZ ;  /* 0x000000ff00037202 */ /* 0x000fe20000000f00 */
[----:B------:R-:W-:Y:S01]  /*1a920*/  IMAD.MOV.U32 R0, RZ, RZ, 0x1c1f ;  /* 0x00001c1fff007424 */ /* 0x000fe200078e00ff */
[----:B------:R-:W-:Y:S02]  /*1a930*/  MOV R2, 0x1a950 ;  /* 0x0001a95000027802 */ /* 0x000fe40000000f00 */
[----:B------:R-:W-:Y:S05]  /*1a940*/  CALL.REL.NOINC `($__internal_5_$__cuda_sm70_shflsync_idx_p) ;  /* 0x00000fb000007944 */ /* 0x000fea0003c00000 */
[----:B------:R-:W-:Y:S01]  /*1a950*/  MOV R5, R0 ;  /* 0x0000000000057202 */ /* 0x000fe20000000f00 */
[----:B------:R-:W-:Y:S05]  /*1a960*/  BRA `(.L_x_410) ;  /* 0xffffb87000007947 */ /* 0x000fea000383ffff */
.L_x_328:
[----:B------:R-:W-:Y:S01]  /*1a970*/  IMAD.MOV.U32 R35, RZ, RZ, R13 ;  /* 0x000000ffff237224 */ /* 0x000fe200078e000d */
[----:B------:R-:W-:Y:S01]  /*1a980*/  MOV R3, RZ ;  /* 0x000000ff00037202 */ /* 0x000fe20000000f00 */
[----:B------:R-:W-:Y:S01]  /*1a990*/  IMAD.MOV.U32 R0, RZ, RZ, 0x1c1f ;  /* 0x00001c1fff007424 */ /* 0x000fe200078e00ff */
[----:B------:R-:W-:-:S02]  /*1a9a0*/  MOV R2, 0x1a9c0 ;  /* 0x0001a9c000027802 */ /* 0x000fc40000000f00 */
[----:B-12---:R-:W-:Y:S05]  /*1a9b0*/  CALL.REL.NOINC `($__internal_5_$__cuda_sm70_shflsync_idx_p) ;  /* 0x00000f4000007944 */ /* 0x006fea0003c00000 */
[----:B------:R-:W-:Y:S05]  /*1a9c0*/  BRA `(.L_x_411) ;  /* 0xffffb83000007947 */ /* 0x000fea000383ffff */
.L_x_331:
[----:B------:R-:W-:Y:S01]  /*1a9d0*/  IMAD.MOV.U32 R35, RZ, RZ, R6 ;  /* 0x000000ffff237224 */ /* 0x000fe200078e0006 */
[----:B--2---:R-:W-:Y:S01]  /*1a9e0*/  MOV R3, 0x1 ;  /* 0x0000000100037802 */ /* 0x004fe20000000f00 */
[----:B----4-:R-:W-:Y:S01]  /*1a9f0*/  IMAD.MOV.U32 R0, RZ, RZ, 0x1c1f ;  /* 0x00001c1fff007424 */ /* 0x010fe200078e00ff */
[----:B------:R-:W-:-:S02]  /*1aa00*/  MOV R2, 0x1aa20 ;  /* 0x0001aa2000027802 */ /* 0x000fc40000000f00 */
        /* <DEDUP_REMOVED lines=8> */
.L_x_334:
[----:B------:R-:W-:Y:S01]  /*1aa90*/  IMAD.MOV.U32 R35, RZ, RZ, R6 ;  /* 0x000000ffff237224 */ /* 0x000fe200078e0006 */
[----:B-1----:R-:W-:Y:S01]  /*1aaa0*/  MOV R3, 0x2 ;  /* 0x0000000200037802 */ /* 0x002fe20000000f00 */
[----:B----4-:R-:W-:Y:S01]  /*1aab0*/  IMAD.MOV.U32 R0, RZ, RZ, 0x1c1f ;  /* 0x00001c1fff007424 */ /* 0x010fe200078e00ff */
[----:B------:R-:W-:Y:S02]  /*1aac0*/  MOV R2, 0x1aae0 ;  /* 0x0001aae000027802 */ /* 0x000fe40000000f00 */
[----:B--23--:R-:W-:Y:S05]  /*1aad0*/  CALL.REL.NOINC `($__internal_5_$__cuda_sm70_shflsync_idx_p) ;  /* 0x00000e2000007944 */ /* 0x00cfea0003c00000 */
[----:B------:R-:W-:Y:S01]  /*1aae0*/  MOV R5, R0 ;  /* 0x0000000000057202 */ /* 0x000fe20000000f00 */
[----:B------:R-:W-:Y:S05]  /*1aaf0*/  BRA `(.L_x_413) ;  /* 0xffffb96000007947 */ /* 0x000fea000383ffff */
.L_x_335:
[----:B------:R-:W-:Y:S01]  /*1ab00*/  IMAD.MOV.U32 R35, RZ, RZ, R13 ;  /* 0x000000ffff237224 */ /* 0x000fe200078e000d */
[----:B------:R-:W-:Y:S01]  /*1ab10*/  MOV R3, 0x2 ;  /* 0x0000000200037802 */ /* 0x000fe20000000f00 */
[----:B----4-:R-:W-:Y:S01]  /*1ab20*/  IMAD.MOV.U32 R0, RZ, RZ, 0x1c1f ;  /* 0x00001c1fff007424 */ /* 0x010fe200078e00ff */
[----:B------:R-:W-:Y:S02]  /*1ab30*/  MOV R2, 0x1ab50 ;  /* 0x0001ab5000027802 */ /* 0x000fe40000000f00 */
[----:B-123--:R-:W-:Y:S05]  /*1ab40*/  CALL.REL.NOINC `($__internal_5_$__cuda_sm70_shflsync_idx_p) ;  /* 0x00000db000007944 */ /* 0x00efea0003c00000 */
[----:B------:R-:W-:Y:S05]  /*1ab50*/  BRA `(.L_x_414) ;  /* 0xffffb92000007947 */ /* 0x000fea000383ffff */
.L_x_338:
[----:B------:R-:W-:Y:S01]  /*1ab60*/  IMAD.MOV.U32 R35, RZ, RZ, R6 ;  /* 0x000000ffff237224 */ /* 0x000fe200078e0006 */
[----:B-1----:R-:W-:Y:S01]  /*1ab70*/  MOV R3, 0x3 ;  /* 0x0000000300037802 */ /* 0x002fe20000000f00 */
[----:B------:R-:W-:Y:S01]  /*1ab80*/  IMAD.MOV.U32 R0, RZ, RZ, 0x1c1f ;  /* 0x00001c1fff007424 */ /* 0x000fe200078e00ff */
[----:B------:R-:W-:-:S02]  /*1ab90*/  MOV R2, 0x1abb0 ;  /* 0x0001abb000027802 */ /* 0x000fc40000000f00 */
[----:B--234-:R-:W-:Y:S05]  /*1aba0*/  CALL.REL.NOINC `($__internal_5_$__cuda_sm70_shflsync_idx_p) ;  /* 0x00000d5000007944 */ /* 0x01cfea0003c00000 */
[----:B------:R-:W-:Y:S01]  /*1abb0*/  IMAD.MOV.U32 R6, RZ, RZ, R0 ;  /* 0x000000ffff067224 */ /* 0x000fe200078e0000 */
[----:B------:R-:W-:Y:S01]  /*1abc0*/  MOV R3, 0x3 ;  /* 0x0000000300037802 */ /* 0x000fe20000000f00 */
[----:B------:R-:W-:Y:S01]  /*1abd0*/  IMAD.MOV.U32 R35, RZ, RZ, R13 ;  /* 0x000000ffff237224 */ /* 0x000fe200078e000d */
[----:B------:R-:W-:-:S02]  /*1abe0*/  MOV R0, 0x1c1f ;  /* 0x00001c1f00007802 */ /* 0x000fc40000000f00 */
[----:B------:R-:W-:Y:S02]  /*1abf0*/  MOV R2, 0x1ac10 ;  /* 0x0001ac1000027802 */ /* 0x000fe40000000f00 */
[----:B------:R-:W-:Y:S05]  /*1ac00*/  CALL.REL.NOINC `($__internal_5_$__cuda_sm70_shflsync_idx_p) ;  /* 0x00000cf000007944 */ /* 0x000fea0003c00000 */
[----:B------:R-:W-:Y:S05]  /*1ac10*/  BRA `(.L_x_415) ;  /* 0xffffb9a000007947 */ /* 0x000fea000383ffff */
.L_x_340:
[----:B------:R-:W-:Y:S01]  /*1ac20*/  IMAD.MOV.U32 R35, RZ, RZ, R6 ;  /* 0x000000ffff237224 */ /* 0x000fe200078e0006 */
[----:B------:R-:W-:Y:S01]  /*1ac30*/  MOV R3, RZ ;  /* 0x000000ff00037202 */ /* 0x000fe20000000f00 */
[----:B------:R-:W-:Y:S01]  /*1ac40*/  IMAD.MOV.U32 R0, RZ, RZ, 0x1c1f ;  /* 0x00001c1fff007424 */ /* 0x000fe200078e00ff */
[----:B------:R-:W-:Y:S02]  /*1ac50*/  MOV R2, 0x1ac70 ;  /* 0x0001ac7000027802 */ /* 0x000fe40000000f00 */
[----:B------:R-:W-:Y:S05]  /*1ac60*/  CALL.REL.NOINC `($__internal_5_$__cuda_sm70_shflsync_idx_p) ;  /* 0x00000c9000007944 */ /* 0x000fea0003c00000 */
[----:B------:R-:W-:Y:S01]  /*1ac70*/  MOV R4, R0 ;  /* 0x0000000000047202 */ /* 0x000fe20000000f00 */
[----:B------:R-:W-:Y:S05]  /*1ac80*/  BRA `(.L_x_416) ;  /* 0xffffbc6000007947 */ /* 0x000fea000383ffff */
.L_x_341:
[----:B------:R-:W-:Y:S01]  /*1ac90*/  IMAD.MOV.U32 R35, RZ, RZ, R5 ;  /* 0x000000ffff237224 */ /* 0x000fe200078e0005 */
[----:B------:R-:W-:Y:S01]  /*1aca0*/  MOV R3, RZ ;  /* 0x000000ff00037202 */ /* 0x000fe20000000f00 */
[----:B------:R-:W-:Y:S01]  /*1acb0*/  IMAD.MOV.U32 R0, RZ, RZ, 0x1c1f ;  /* 0x00001c1fff007424 */ /* 0x000fe200078e00ff */
[----:B------:R-:W-:Y:S02]  /*1acc0*/  MOV R2, 0x1ace0 ;  /* 0x0001ace000027802 */ /* 0x000fe40000000f00 */
[----:B-12---:R-:W-:Y:S05]  /*1acd0*/  CALL.REL.NOINC `($__internal_5_$__cuda_sm70_shflsync_idx_p) ;  /* 0x00000c2000007944 */ /* 0x006fea0003c00000 */
[----:B------:R-:W-:Y:S05]  /*1ace0*/  BRA `(.L_x_417) ;  /* 0xffffbc2000007947 */ /* 0x000fea000383ffff */
.L_x_344:
        /* <DEDUP_REMOVED lines=12> */
.L_x_347:
[----:B------:R-:W-:Y:S01]  /*1adb0*/  IMAD.MOV.U32 R35, RZ, RZ, R6 ;  /* 0x000000ffff237224 */ /* 0x000fe200078e0006 */
[----:B-1----:R-:W-:Y:S01]  /*1adc0*/  MOV R3, 0x2 ;  /* 0x0000000200037802 */ /* 0x002fe20000000f00 */
[----:B----4-:R-:W-:Y:S01]  /*1add0*/  IMAD.MOV.U32 R0, RZ, RZ, 0x1c1f ;  /* 0x00001c1fff007424 */ /* 0x010fe200078e00ff */
[----:B------:R-:W-:Y:S02]  /*1ade0*/  MOV R2, 0x1ae00 ;  /* 0x0001ae0000027802 */ /* 0x000fe40000000f00 */
[----:B--23--:R-:W-:Y:S05]  /*1adf0*/  CALL.REL.NOINC `($__internal_5_$__cuda_sm70_shflsync_idx_p) ;  /* 0x00000b0000007944 */ /* 0x00cfea0003c00000 */
[----:B------:R-:W-:Y:S01]  /*1ae00*/  MOV R4, R0 ;  /* 0x0000000000047202 */ /* 0x000fe20000000f00 */
[----:B------:R-:W-:Y:S05]  /*1ae10*/  BRA `(.L_x_419) ;  /* 0xffffc4a000007947 */ /* 0x000fea000383ffff */
.L_x_348:
[----:B------:R-:W-:Y:S01]  /*1ae20*/  IMAD.MOV.U32 R35, RZ, RZ, R5 ;  /* 0x000000ffff237224 */ /* 0x000fe200078e0005 */
[----:B------:R-:W-:Y:S01]  /*1ae30*/  MOV R3, 0x2 ;  /* 0x0000000200037802 */ /* 0x000fe20000000f00 */
[----:B----4-:R-:W-:Y:S01]  /*1ae40*/  IMAD.MOV.U32 R0, RZ, RZ, 0x1c1f ;  /* 0x00001c1fff007424 */ /* 0x010fe200078e00ff */
[----:B------:R-:W-:Y:S02]  /*1ae50*/  MOV R2, 0x1ae70 ;  /* 0x0001ae7000027802 */ /* 0x000fe40000000f00 */
[----:B-123--:R-:W-:Y:S05]  /*1ae60*/  CALL.REL.NOINC `($__internal_5_$__cuda_sm70_shflsync_idx_p) ;  /* 0x00000a9000007944 */ /* 0x00efea0003c00000 */
[----:B------:R-:W-:Y:S05]  /*1ae70*/  BRA `(.L_x_420) ;  /* 0xffffc46000007947 */ /* 0x000fea000383ffff */
.L_x_351:
[----:B------:R-:W-:Y:S01]  /*1ae80*/  IMAD.MOV.U32 R35, RZ, RZ, R6 ;  /* 0x000000ffff237224 */ /* 0x000fe200078e0006 */
[----:B--2---:R-:W-:Y:S01]  /*1ae90*/  MOV R3, 0x3 ;  /* 0x0000000300037802 */ /* 0x004fe20000000f00 */
[----:B-1----:R-:W-:Y:S01]  /*1aea0*/  IMAD.MOV.U32 R0, RZ, RZ, 0x1c1f ;  /* 0x00001c1fff007424 */ /* 0x002fe200078e00ff */
[----:B------:R-:W-:-:S02]  /*1aeb0*/  MOV R2, 0x1aed0 ;  /* 0x0001aed000027802 */ /* 0x000fc40000000f00 */
[----:B---34-:R-:W-:Y:S05]  /*1aec0*/  CALL.REL.NOINC `($__internal_5_$__cuda_sm70_shflsync_idx_p) ;  /* 0x00000a3000007944 */ /* 0x018fea0003c00000 */
[----:B------:R-:W-:Y:S01]  /*1aed0*/  IMAD.MOV.U32 R4, RZ, RZ, R0 ;  /* 0x000000ffff047224 */ /* 0x000fe200078e0000 */
[----:B------:R-:W-:Y:S01]  /*1aee0*/  MOV R3, 0x3 ;  /* 0x0000000300037802 */ /* 0x000fe20000000f00 */
[----:B------:R-:W-:Y:S01]  /*1aef0*/  IMAD.MOV.U32 R35, RZ, RZ, R5 ;  /* 0x000000ffff237224 */ /* 0x000fe200078e0005 */
[----:B------:R-:W-:-:S02]  /*1af00*/  MOV R0, 0x1c1f ;  /* 0x00001c1f00007802 */ /* 0x000fc40000000f00 */
[----:B------:R-:W-:Y:S02]  /*1af10*/  MOV R2, 0x1af30 ;  /* 0x0001af3000027802 */ /* 0x000fe40000000f00 */
[----:B------:R-:W-:Y:S05]  /*1af20*/  CALL.REL.NOINC `($__internal_5_$__cuda_sm70_shflsync_idx_p) ;  /* 0x000009d000007944 */ /* 0x000fea0003c00000 */
[----:B------:R-:W-:Y:S05]  /*1af30*/  BRA `(.L_x_421) ;  /* 0xffffc89000007947 */ /* 0x000fea000383ffff */
.L_x_355:
[----:B------:R-:W-:Y:S01]  /*1af40*/  IMAD.MOV.U32 R35, RZ, RZ, R5 ;  /* 0x000000ffff237224 */ /* 0x000fe200078e0005 */
[----:B------:R-:W-:Y:S01]  /*1af50*/  MOV R3, RZ ;  /* 0x000000ff00037202 */ /* 0x000fe20000000f00 */
[----:B------:R-:W-:Y:S01]  /*1af60*/  IMAD.MOV.U32 R0, RZ, RZ, 0x1c1f ;  /* 0x00001c1fff007424 */ /* 0x000fe200078e00ff */
[----:B------:R-:W-:Y:S02]  /*1af70*/  MOV R2, 0x1af90 ;  /* 0x0001af9000027802 */ /* 0x000fe40000000f00 */
[----:B------:R-:W-:Y:S05]  /*1af80*/  CALL.REL.NOINC `($__internal_5_$__cuda_sm70_shflsync_idx_p) ;  /* 0x0000097000007944 */ /* 0x000fea0003c00000 */
[----:B------:R-:W-:Y:S01]  /*1af90*/  MOV R4, R0 ;  /* 0x0000000000047202 */ /* 0x000fe20000000f00 */
[----:B------:R-:W-:Y:S05]  /*1afa0*/  BRA `(.L_x_422) ;  /* 0xffffd50000007947 */ /* 0x000fea000383ffff */
.L_x_356:
[----:B------:R-:W-:Y:S01]  /*1afb0*/  IMAD.MOV.U32 R35, RZ, RZ, R13 ;  /* 0x000000ffff237224 */ /* 0x000fe200078e000d */
[----:B------:R-:W-:Y:S01]  /*1afc0*/  MOV R3, RZ ;  /* 0x000000ff00037202 */ /* 0x000fe20000000f00 */
[----:B------:R-:W-:Y:S01]  /*1afd0*/  IMAD.MOV.U32 R0, RZ, RZ, 0x1c1f ;  /* 0x00001c1fff007424 */ /* 0x000fe200078e00ff */
[----:B------:R-:W-:Y:S02]  /*1afe0*/  MOV R2, 0x1b000 ;  /* 0x0001b00000027802 */ /* 0x000fe40000000f00 */
[----:B-12---:R-:W-:Y:S05]  /*1aff0*/  CALL.REL.NOINC `($__internal_5_$__cuda_sm70_shflsync_idx_p) ;  /* 0x0000090000007944 */ /* 0x006fea0003c00000 */
[----:B------:R-:W-:Y:S05]  /*1b000*/  BRA `(.L_x_423) ;  /* 0xffffd4c000007947 */ /* 0x000fea000383ffff */
.L_x_359:
        /* <DEDUP_REMOVED lines=12> */
.L_x_362:
[----:B------:R-:W-:Y:S01]  /*1b0d0*/  IMAD.MOV.U32 R35, RZ, RZ, R5 ;  /* 0x000000ffff237224 */ /* 0x000fe200078e0005 */
[----:B-1----:R-:W-:Y:S01]  /*1b0e0*/  MOV R3, 0x2 ;  /* 0x0000000200037802 */ /* 0x002fe20000000f00 */
[----:B----4-:R-:W-:Y:S01]  /*1b0f0*/  IMAD.MOV.U32 R0, RZ, RZ, 0x1c1f ;  /* 0x00001c1fff007424 */ /* 0x010fe200078e00ff */
[----:B------:R-:W-:Y:S02]  /*1b100*/  MOV R2, 0x1b120 ;  /* 0x0001b12000027802 */ /* 0x000fe40000000f00 */
[----:B--23--:R-:W-:Y:S05]  /*1b110*/  CALL.REL.NOINC `($__internal_5_$__cuda_sm70_shflsync_idx_p) ;  /* 0x000007e000007944 */ /* 0x00cfea0003c00000 */
[----:B------:R-:W-:Y:S01]  /*1b120*/  MOV R4, R0 ;  /* 0x0000000000047202 */ /* 0x000fe20000000f00 */
[----:B------:R-:W-:Y:S05]  /*1b130*/  BRA `(.L_x_425) ;  /* 0xffffd60000007947 */ /* 0x000fea000383ffff */
.L_x_363:
[----:B------:R-:W-:Y:S01]  /*1b140*/  IMAD.MOV.U32 R35, RZ, RZ, R13 ;  /* 0x000000ffff237224 */ /* 0x000fe200078e000d */
[----:B------:R-:W-:Y:S01]  /*1b150*/  MOV R3, 0x2 ;  /* 0x0000000200037802 */ /* 0x000fe20000000f00 */
[----:B----4-:R-:W-:Y:S01]  /*1b160*/  IMAD.MOV.U32 R0, RZ, RZ, 0x1c1f ;  /* 0x00001c1fff007424 */ /* 0x010fe200078e00ff */
[----:B------:R-:W-:Y:S02]  /*1b170*/  MOV R2, 0x1b190 ;  /* 0x0001b19000027802 */ /* 0x000fe40000000f00 */
[----:B-123--:R-:W-:Y:S05]  /*1b180*/  CALL.REL.NOINC `($__internal_5_$__cuda_sm70_shflsync_idx_p) ;  /* 0x0000077000007944 */ /* 0x00efea0003c00000 */
[----:B------:R-:W-:Y:S05]  /*1b190*/  BRA `(.L_x_426) ;  /* 0xffffd5c000007947 */ /* 0x000fea000383ffff */
.L_x_366:
        /* <DEDUP_REMOVED lines=12> */
.L_x_368:
[----:B------:R-:W-:Y:S01]  /*1b260*/  IMAD.MOV.U32 R35, RZ, RZ, R34 ;  /* 0x000000ffff237224 */ /* 0x000fe200078e0022 */
[----:B------:R-:W-:Y:S01]  /*1b270*/  MOV R3, RZ ;  /* 0x000000ff00037202 */ /* 0x000fe20000000f00 */
[----:B------:R-:W-:Y:S01]  /*1b280*/  IMAD.MOV.U32 R0, RZ, RZ, 0x1f ;  /* 0x0000001fff007424 */ /* 0x000fe200078e00ff */
[----:B------:R-:W-:Y:S02]  /*1b290*/  MOV R2, 0x1b2b0 ;  /* 0x0001b2b000027802 */ /* 0x000fe40000000f00 */
[----:B--2-4-:R-:W-:Y:S05]  /*1b2a0*/  CALL.REL.NOINC `($__internal_5_$__cuda_sm70_shflsync_idx_p) ;  /* 0x0000065000007944 */ /* 0x014fea0003c00000 */
[----:B------:R-:W-:Y:S01]  /*1b2b0*/  MOV R10, R0 ;  /* 0x00000000000a7202 */ /* 0x000fe20000000f00 */
[----:B------:R-:W-:Y:S05]  /*1b2c0*/  BRA `(.L_x_428) ;  /* 0xffffd7c000007947 */ /* 0x000fea000383ffff */
.L_x_369:
[----:B------:R-:W-:Y:S01]  /*1b2d0*/  IMAD.MOV.U32 R35, RZ, RZ, R34 ;  /* 0x000000ffff237224 */ /* 0x000fe200078e0022 */
[----:B------:R-:W-:Y:S01]  /*1b2e0*/  MOV R3, 0x1 ;  /* 0x0000000100037802 */ /* 0x000fe20000000f00 */
[----:B------:R-:W-:Y:S01]  /*1b2f0*/  IMAD.MOV.U32 R0, RZ, RZ, 0x1f ;  /* 0x0000001fff007424 */ /* 0x000fe200078e00ff */
[----:B------:R-:W-:Y:S02]  /*1b300*/  MOV R2, 0x1b320 ;  /* 0x0001b32000027802 */ /* 0x000fe40000000f00 */
[----:B-1234-:R-:W-:Y:S05]  /*1b310*/  CALL.REL.NOINC `($__internal_5_$__cuda_sm70_shflsync_idx_p) ;  /* 0x000005e000007944 */ /* 0x01efea0003c00000 */
[----:B------:R-:W-:Y:S01]  /*1b320*/  MOV R9, R0 ;  /* 0x0000000000097202 */ /* 0x000fe20000000f00 */
[----:B------:R-:W-:Y:S05]  /*1b330*/  BRA `(.L_x_429) ;  /* 0xffffd77000007947 */ /* 0x000fea000383ffff */
.L_x_370:
[----:B------:R-:W-:Y:S02]  /*1b340*/  MOV R3, 0x1 ;  /* 0x0000000100037802 */ /* 0x000fe40000000f00 */
[----:B------:R-:W-:-:S02]  /*1b350*/  MOV R2, 0x1b370 ;  /* 0x0001b37000027802 */ /* 0x000fc40000000f00 */
[----:B-1-3--:R-:W-:Y:S05]  /*1b360*/  CALL.REL.NOINC `($__internal_6_$__cuda_sm70_shflsync_up_p) ;  /* 0x000005e000007944 */ /* 0x00afea0003c00000 */
[----:B------:R-:W-:Y:S05]  /*1b370*/  BRA `(.L_x_430) ;  /* 0xffffd86000007947 */ /* 0x000fea000383ffff */
.L_x_371:
[----:B------:R-:W-:Y:S02]  /*1b380*/  MOV R3, 0x2 ;  /* 0x0000000200037802 */ /* 0x000fe40000000f00 */
[----:B------:R-:W-:-:S02]  /*1b390*/  MOV R2, 0x1b3b0 ;  /* 0x0001b3b000027802 */ /* 0x000fc40000000f00 */
[----:B-1-3--:R-:W-:Y:S05]  /*1b3a0*/  CALL.REL.NOINC `($__internal_6_$__cuda_sm70_shflsync_up_p) ;  /* 0x000005a000007944 */ /* 0x00afea0003c00000 */
        /* <DEDUP_REMOVED lines=23> */
.L_x_375:
[----:B------:R-:W-:Y:S02]  /*1b520*/  MOV R3, 0x1 ;  /* 0x0000000100037802 */ /* 0x000fe40000000f00 */
[----:B------:R-:W-:Y:S02]  /*1b530*/  MOV R2, 0x1b550 ;  /* 0x0001b55000027802 */ /* 0x000fe40000000f00 */
[----:B-1----:R-:W-:Y:S05]  /*1b540*/  CALL.REL.NOINC `($__internal_6_$__cuda_sm70_shflsync_up_p) ;  /* 0x0000040000007944 */ /* 0x002fea0003c00000 */
[----:B------:R-:W-:Y:S01]  /*1b550*/  MOV R2, R4 ;  /* 0x0000000400027202 */ /* 0x000fe20000000f00 */
[----:B------:R-:W-:Y:S05]  /*1b560*/  BRA `(.L_x_432) ;  /* 0xffffd8e000007947 */ /* 0x000fea000383ffff */
.L_x_376:
[----:B------:R-:W-:Y:S02]  /*1b570*/  MOV R3, 0x2 ;  /* 0x0000000200037802 */ /* 0x000fe40000000f00 */
[----:B------:R-:W-:Y:S02]  /*1b580*/  MOV R2, 0x1b5a0 ;  /* 0x0001b5a000027802 */ /* 0x000fe40000000f00 */
[----:B-1----:R-:W-:Y:S05]  /*1b590*/  CALL.REL.NOINC `($__internal_6_$__cuda_sm70_shflsync_up_p) ;  /* 0x000003b000007944 */ /* 0x002fea0003c00000 */
        /* <DEDUP_REMOVED lines=23> */
.L_x_378:
[----:B------:R-:W-:Y:S02]  /*1b710*/  SEL R0, RZ, 0x1, P0 ;  /* 0x00000001ff007807 */ /* 0x000fe40000000000 */
[----:B------:R-:W-:Y:S02]  /*1b720*/  MOV R2, 0x1b740 ;  /* 0x0001b74000027802 */ /* 0x000fe40000000f00 */
[----:B-12---:R-:W-:Y:S05]  /*1b730*/  CALL.REL.NOINC `($__internal_7_$__cuda_sm70_votesync_ballot) ;  /* 0x0000027000007944 */ /* 0x006fea0003c00000 */
[----:B------:R-:W-:Y:S01]  /*1b740*/  MOV R9, R0 ;  /* 0x0000000000097202 */ /* 0x000fe20000000f00 */
[----:B------:R-:W-:Y:S05]  /*1b750*/  BRA `(.L_x_434) ;  /* 0xffffd88000007947 */ /* 0x000fea000383ffff */
.L_x_379:
[----:B------:R-:W-:Y:S01]  /*1b760*/  IMAD.MOV.U32 R35, RZ, RZ, R6 ;  /* 0x000000ffff237224 */ /* 0x000fe200078e0006 */
[----:B----4-:R-:W-:Y:S01]  /*1b770*/  MOV R3, R11 ;  /* 0x0000000b00037202 */ /* 0x010fe20000000f00 */
[----:B------:R-:W-:Y:S01]  /*1b780*/  IMAD.MOV.U32 R0, RZ, RZ, 0x1f ;  /* 0x0000001fff007424 */ /* 0x000fe200078e00ff */
[----:B------:R-:W-:Y:S02]  /*1b790*/  MOV R2, 0x1b7b0 ;  /* 0x0001b7b000027802 */ /* 0x000fe40000000f00 */
[----:B-123--:R-:W-:Y:S05]  /*1b7a0*/  CALL.REL.NOINC `($__internal_5_$__cuda_sm70_shflsync_idx_p) ;  /* 0x0000015000007944 */ /* 0x00efea0003c00000 */
[----:B------:R-:W-:Y:S01]  /*1b7b0*/  IMAD.MOV.U32 R6, RZ, RZ, R0 ;  /* 0x000000ffff067224 */ /* 0x000fe200078e0000 */
[----:B------:R-:W-:Y:S01]  /*1b7c0*/  MOV R3, R11 ;  /* 0x0000000b00037202 */ /* 0x000fe20000000f00 */
[----:B------:R-:W-:Y:S01]  /*1b7d0*/  IMAD.MOV.U32 R35, RZ, RZ, R8 ;  /* 0x000000ffff237224 */ /* 0x000fe200078e0008 */
[----:B------:R-:W-:Y:S02]  /*1b7e0*/  MOV R0, 0x1f ;  /* 0x0000001f00007802 */ /* 0x000fe40000000f00 */
[----:B------:R-:W-:-:S02]  /*1b7f0*/  MOV R2, 0x1b810 ;  /* 0x0001b81000027802 */ /* 0x000fc40000000f00 */
[----:B------:R-:W-:Y:S05]  /*1b800*/  CALL.REL.NOINC `($__internal_5_$__cuda_sm70_shflsync_idx_p) ;  /* 0x000000f000007944 */ /* 0x000fea0003c00000 */
[----:B------:R-:W-:Y:S01]  /*1b810*/  MOV R5, R0 ;  /* 0x0000000000057202 */ /* 0x000fe20000000f00 */
[----:B------:R-:W-:Y:S05]  /*1b820*/  BRA `(.L_x_435) ;  /* 0xffffd7f000007947 */ /* 0x000fea000383ffff */
.L_x_382:
[----:B------:R-:W-:Y:S01]  /*1b830*/  MOV R3, R0 ;  /* 0x0000000000037202 */ /* 0x000fe20000000f00 */
[----:B------:R-:W-:Y:S01]  /*1b840*/  IMAD.MOV.U32 R35, RZ, RZ, R4 ;  /* 0x000000ffff237224 */ /* 0x000fe200078e0004 */
[----:B------:R-:W-:Y:S01]  /*1b850*/  MOV R2, 0x1b880 ;  /* 0x0001b88000027802 */ /* 0x000fe20000000f00 */
[----:B------:R-:W-:-:S02]  /*1b860*/  IMAD.MOV.U32 R0, RZ, RZ, 0x1f ;  /* 0x0000001fff007424 */ /* 0x000fc400078e00ff */
[----:B-1234-:R-:W-:Y:S05]  /*1b870*/  CALL.REL.NOINC `($__internal_5_$__cuda_sm70_shflsync_idx_p) ;  /* 0x0000008000007944 */ /* 0x01efea0003c00000 */
[----:B------:R-:W-:Y:S01]  /*1b880*/  MOV R13, R0 ;  /* 0x00000000000d7202 */ /* 0x000fe20000000f00 */
[----:B------:R-:W-:Y:S05]  /*1b890*/  BRA `(.L_x_381) ;  /* 0xffffd7e000007947 */ /* 0x000fea000383ffff */
        .weak           $__internal_4_$__cuda_sm70_shflsync_bfly_p
        .type           $__internal_4_$__cuda_sm70_shflsync_bfly_p,@function
        .size           $__internal_4_$__cuda_sm70_shflsync_bfly_p,($__internal_5_$__cuda_sm70_shflsync_idx_p - $__internal_4_$__cuda_sm70_shflsync_bfly_p)
$__internal_4_$__cuda_sm70_shflsync_bfly_p:
[----:B------:R-:W-:Y:S02]  /*1b8a0*/  MOV R36, 0xffffffff ;  /* 0xffffffff00247802 */ /* 0x000fe40000000f00 */
[----:B------:R-:W-:-:S02]  /*1b8b0*/  MOV R3, 0x1f ;  /* 0x0000001f00037802 */ /* 0x000fc40000000f00 */
[----:B------:R-:W-:Y:S04]  /*1b8c0*/  WARPSYNC R36 ;  /* 0x0000002400007348 */ /* 0x000fe80003800000 */
[----:B------:R1:W2:Y:S02]  /*1b8d0*/  SHFL.BFLY PT, R0, R4, R0, R3 ;  /* 0x0c00000004007389 */ /* 0x0002a400000e0003 */
[----:B-1----:R-:W-:-:S04]  /*1b8e0*/  MOV R3, 0x0 ;  /* 0x0000000000037802 */ /* 0x002fc80000000f00 */
[----:B--2---:R-:W-:Y:S05]  /*1b8f0*/  RET.REL.NODEC R2 `(_ZN7cutlass13device_kernelIN5flash19enable_sm80_to_sm89INS1_16FlashAttnFwdSm80INS1_25CollectiveMainloopFwdSm80ILi4ELi1ELb0EN4cute5tupleIJNS5_1CILi128EEENS7_ILi48EEENS7_ILi96EEEEEELi96ENS_10bfloat16_tEfNS_4arch4Sm80ELb0ELb0ELb1ELb1ELb1ELb1ELb1ELb1EEENS1_21CollectiveEpilogueFwdINS6_IJS8_SA_S9_EEENS6_IJNS7_ILi1EEESI_SI_EEESC_SE_Li128ELb1ELb1ELb1ELb0EEENS1_36VarlenDynamicPersistentTileSchedulerILi128ELi48ELi128ELi128ELb1ELb1ELb0ELb0ELb1ELb1EEEEEEEEEvNT_6ParamsE) ;  /* 0xfffe470002007950 */ /* 0x004fea0003c3ffff */
        .weak           $__internal_5_$__cuda_sm70_shflsync_idx_p
        .type           $__internal_5_$__cuda_sm70_shflsync_idx_p,@function
        .size           $__internal_5_$__cuda_sm70_shflsync_idx_p,($__internal_6_$__cuda_sm70_shflsync_up_p - $__internal_5_$__cuda_sm70_shflsync_idx_p)
$__internal_5_$__cuda_sm70_shflsync_idx_p:
[----:B------:R-:W-:-:S04]  /*1b900*/  MOV R217, 0xffffffff ;  /* 0xffffffff00d97802 */ /* 0x000fc80000000f00 */
[----:B------:R-:W-:Y:S04]  /*1b910*/  WARPSYNC R217 ;  /* 0x000000d900007348 */ /* 0x000fe80003800000 */
[----:B------:R1:W2:Y:S02]  /*1b920*/  SHFL.IDX PT, R0, R35, R3, R0 ;  /* 0x0000000323007389 */ /* 0x0002a400000e0000 */
[----:B-1----:R-:W-:-:S04]  /*1b930*/  MOV R3, 0x0 ;  /* 0x0000000000037802 */ /* 0x002fc80000000f00 */
[----:B--2---:R-:W-:Y:S05]  /*1b940*/  RET.REL.NODEC R2 `(_ZN7cutlass13device_kernelIN5flash19enable_sm80_to_sm89INS1_16FlashAttnFwdSm80INS1_25CollectiveMainloopFwdSm80ILi4ELi1ELb0EN4cute5tupleIJNS5_1CILi128EEENS7_ILi48EEENS7_ILi96EEEEEELi96ENS_10bfloat16_tEfNS_4arch4Sm80ELb0ELb0ELb1ELb1ELb1ELb1ELb1ELb1EEENS1_21CollectiveEpilogueFwdINS6_IJS8_SA_S9_EEENS6_IJNS7_ILi1EEESI_SI_EEESC_SE_Li128ELb1ELb1ELb1ELb0EEENS1_36VarlenDynamicPersistentTileSchedulerILi128ELi48ELi128ELi128ELb1ELb1ELb0ELb0ELb1ELb1EEEEEEEEEvNT_6ParamsE) ;  /* 0xfffe46b002007950 */ /* 0x004fea0003c3ffff */
        .weak           $__internal_6_$__cuda_sm70_shflsync_up_p
        .type           $__internal_6_$__cuda_sm70_shflsync_up_p,@function
        .size           $__internal_6_$__cuda_sm70_shflsync_up_p,($__internal_7_$__cuda_sm70_votesync_ballot - $__internal_6_$__cuda_sm70_shflsync_up_p)
$__internal_6_$__cuda_sm70_shflsync_up_p:
[----:B------:R-:W-:Y:S02]  /*1b950*/  MOV R4, RZ ;  /* 0x000000ff00047202 */ /* 0x000fe40000000f00 */
[----:B------:R-:W-:-:S04]  /*1b960*/  MOV R11, 0xffffffff ;  /* 0xffffffff000b7802 */ /* 0x000fc80000000f00 */
[----:B------:R-:W-:Y:S04]  /*1b970*/  WARPSYNC R11 ;  /* 0x0000000b00007348 */ /* 0x000fe80003800000 */
[----:B------:R1:W2:Y:S02]  /*1b980*/  SHFL.UP PT, R4, R0, R3, R4 ;  /* 0x0400000300047389 */ /* 0x0002a400000e0004 */
[----:B-1----:R-:W-:-:S04]  /*1b990*/  MOV R3, 0x0 ;  /* 0x0000000000037802 */ /* 0x002fc80000000f00 */
[----:B--2---:R-:W-:Y:S05]  /*1b9a0*/  RET.REL.NODEC R2 `(_ZN7cutlass13device_kernelIN5flash19enable_sm80_to_sm89INS1_16FlashAttnFwdSm80INS1_25CollectiveMainloopFwdSm80ILi4ELi1ELb0EN4cute5tupleIJNS5_1CILi128EEENS7_ILi48EEENS7_ILi96EEEEEELi96ENS_10bfloat16_tEfNS_4arch4Sm80ELb0ELb0ELb1ELb1ELb1ELb1ELb1ELb1EEENS1_21CollectiveEpilogueFwdINS6_IJS8_SA_S9_EEENS6_IJNS7_ILi1EEESI_SI_EEESC_SE_Li128ELb1ELb1ELb1ELb0EEENS1_36VarlenDynamicPersistentTileSchedulerILi128ELi48ELi128ELi128ELb1ELb1ELb0ELb0ELb1ELb1EEEEEEEEEvNT_6ParamsE) ;  /* 0xfffe465002007950 */ /* 0x004fea0003c3ffff */
        .weak           $__internal_7_$__cuda_sm70_votesync_ballot
        .type           $__internal_7_$__cuda_sm70_votesync_ballot,@function
        .size           $__internal_7_$__cuda_sm70_votesync_ballot,(.L_x_1820 - $__internal_7_$__cuda_sm70_votesync_ballot)
$__internal_7_$__cuda_sm70_votesync_ballot:
[----:B------:R-:W-:Y:S01]  /*1b9b0*/  ISETP.NE.U32.AND P0, PT, R0, 0x1, PT ;  /* 0x000000010000780c */ /* 0x000fe20003f05070 */
[----:B------:R-:W-:-:S04]  /*1b9c0*/  IMAD.MOV.U32 R3, RZ, RZ, -0x1 ;  /* 0xffffffffff037424 */ /* 0x000fc800078e00ff */
[----:B------:R-:W-:Y:S08]  /*1b9d0*/  WARPSYNC R3 ;  /* 0x0000000300007348 */ /* 0x000ff00003800000 */
[----:B------:R-:W-:-:S04]  /*1b9e0*/  VOTE.ANY R0, PT, !P0 ;  /* 0x0000000000007806 */ /* 0x000fc800040e0100 */
[----:B------:R-:W-:Y:S01]  /*1b9f0*/  LOP3.LUT R0, R0, R3, RZ, 0xc0, !PT ;  /* 0x0000000300007212 */ /* 0x000fe200078ec0ff */
[----:B------:R-:W-:-:S04]  /*1ba00*/  IMAD.MOV.U32 R3, RZ, RZ, 0x0 ;  /* 0x00000000ff037424 */ /* 0x000fc800078e00ff */
[----:B------:R-:W-:Y:S05]  /*1ba10*/  RET.REL.NODEC R2 `(_ZN7cutlass13device_kernelIN5flash19enable_sm80_to_sm89INS1_16FlashAttnFwdSm80INS1_25CollectiveMainloopFwdSm80ILi4ELi1ELb0EN4cute5tupleIJNS5_1CILi128EEENS7_ILi48EEENS7_ILi96EEEEEELi96ENS_10bfloat16_tEfNS_4arch4Sm80ELb0ELb0ELb1ELb1ELb1ELb1ELb1ELb1EEENS1_21CollectiveEpilogueFwdINS6_IJS8_SA_S9_EEENS6_IJNS7_ILi1EEESI_SI_EEESC_SE_Li128ELb1ELb1ELb1ELb0EEENS1_36VarlenDynamicPersistentTileSchedulerILi128ELi48ELi128ELi128ELb1ELb1ELb0ELb0ELb1ELb1EEEEEEEEEvNT_6ParamsE) ;  /* 0xfffe45e002007950 */ /* 0x000fea0003c3ffff */
.L_x_436:
        /* <DEDUP_REMOVED lines=14> */
.L_x_1820:


//--------------------- .text._ZN7cutlass13device_kernelIN5flash19enable_sm80_to_sm89INS1_16FlashAttnFwdSm80INS1_25CollectiveMainloopFwdSm80ILi4ELi1ELb0EN4cute5tupleIJNS5_1CILi128EEENS7_ILi48EEENS7_ILi96EEEEEELi96ENS_10bfloat16_tEfNS_4arch4Sm80ELb0ELb1ELb1ELb0ELb1ELb0ELb1ELb1EEENS1_21CollectiveEpilogueFwdINS6_IJS8_SA_S9_EEENS6_IJNS7_ILi1EEESI_SI_EEESC_SE_Li128ELb0ELb1ELb1ELb0EEENS1_19SingleTileSchedulerILb0ELb1ELb1ELi128EEEEEEEEEvNT_6ParamsE --------------------------
	.section	.text._ZN7cutlass13device_kernelIN5flash19enable_sm80_to_sm89INS1_16FlashAttnFwdSm80INS1_25CollectiveMainloopFwdSm80ILi4ELi1ELb0EN4cute5tupleIJNS5_1CILi128EEENS7_ILi48EEENS7_ILi96EEEEEELi96ENS_10bfloat16_tEfNS_4arch4Sm80ELb0ELb1ELb1ELb0ELb1ELb0ELb1ELb1EEENS1_21CollectiveEpilogueFwdINS6_IJS8_SA_S9_EEENS6_IJNS7_ILi1EEESI_SI_EEESC_SE_Li128ELb0ELb1ELb1ELb0EEENS1_19SingleTileSchedulerILb0ELb1ELb1ELi128EEEEEEEEEvNT_6ParamsE,"ax",@progbits
	.sectioninfo	@"SHI_REGISTERS=255"
	.align	128
.text._ZN7cutlass13device_kernelIN5flash19enable_sm80_to_sm89INS1_16FlashAttnFwdSm80INS1_25CollectiveMainloopFwdSm80ILi4ELi1ELb0EN4cute5tupleIJNS5_1CILi128EEENS7_ILi48EEENS7_ILi96EEEEEELi96ENS_10bfloat16_tEfNS_4arch4Sm80ELb0ELb1ELb1ELb0ELb1ELb0ELb1ELb1EEENS1_21CollectiveEpilogueFwdINS6_IJS8_SA_S9_EEENS6_IJNS7_ILi1EEESI_SI_EEESC_SE_Li128ELb0ELb1ELb1ELb0EEENS1_19SingleTileSchedulerILb0ELb1ELb1ELi128EEEEEEEEEvNT_6ParamsE:
        .type           _ZN7cutlass13device_kernelIN5flash19enable_sm80_to_sm89INS1_16FlashAttnFwdSm80INS1_25CollectiveMainloopFwdSm80ILi4ELi1ELb0EN4cute5tupleIJNS5_1CILi128EEENS7_ILi48EEENS7_ILi96EEEEEELi96ENS_10bfloat16_tEfNS_4arch4Sm80ELb0ELb1ELb1ELb0ELb1ELb0ELb1ELb1EEENS1_21CollectiveEpilogueFwdINS6_IJS8_SA_S9_EEENS6_IJNS7_ILi1EEESI_SI_EEESC_SE_Li128ELb0ELb1ELb1ELb0EEENS1_19SingleTileSchedulerILb0ELb1ELb1ELi128EEEEEEEEEvNT_6ParamsE,@function
        .size           _ZN7cutlass13device_kernelIN5flash19enable_sm80_to_sm89INS1_16FlashAttnFwdSm80INS1_25CollectiveMainloopFwdSm80ILi4ELi1ELb0EN4cute5tupleIJNS5_1CILi128EEENS7_ILi48EEENS7_ILi96EEEEEELi96ENS_10bfloat16_tEfNS_4arch4Sm80ELb0ELb1ELb1ELb0ELb1ELb0ELb1ELb1EEENS1_21CollectiveEpilogueFwdINS6_IJS8_SA_S9_EEENS6_IJNS7_ILi1EEESI_SI_EEESC_SE_Li128ELb0ELb1ELb1ELb0EEENS1_19SingleTileSchedulerILb0ELb1ELb1ELi128EEEEEEEEEvNT_6ParamsE,(.L_x_1825 - _ZN7cutlass13device_kernelIN5flash19enable_sm80_to_sm89INS1_16FlashAttnFwdSm80INS1_25CollectiveMainloopFwdSm80ILi4ELi1ELb0EN4cute5tupleIJNS5_1CILi128EEENS7_ILi48EEENS7_ILi96EEEEEELi96ENS_10bfloat16_tEfNS_4arch4Sm80ELb0ELb1ELb1ELb0ELb1ELb0ELb1ELb1EEENS1_21CollectiveEpilogueFwdINS6_IJS8_SA_S9_EEENS6_IJNS7_ILi1EEESI_SI_EEESC_SE_Li128ELb0ELb1ELb1ELb0EEENS1_19SingleTileSchedulerILb0ELb1ELb1ELi128EEEEEEEEEvNT_6ParamsE)
        .other          _ZN7cutlass13device_kernelIN5flash19enable_sm80_to_sm89INS1_16FlashAttnFwdSm80INS1_25CollectiveMainloopFwdSm80ILi4ELi1ELb0EN4cute5tupleIJNS5_1CILi128EEENS7_ILi48EEENS7_ILi96EEEEEELi96ENS_10bfloat16_tEfNS_4arch4Sm80ELb0ELb1ELb1ELb0ELb1ELb0ELb1ELb1EEENS1_21CollectiveEpilogueFwdINS6_IJS8_SA_S9_EEENS6_IJNS7_ILi1EEESI_SI_EEESC_SE_Li128ELb0ELb1ELb1ELb0EEENS1_19SingleTileSchedulerILb0ELb1ELb1ELi128EEEEEEEEEvNT_6ParamsE,@"STO_CUDA_ENTRY STV_DEFAULT"
_ZN7cutlass13device_kernelIN5flash19enable_sm80_to_sm89INS1_16FlashAttnFwdSm80INS1_25CollectiveMainloopFwdSm80ILi4ELi1ELb0EN4cute5tupleIJNS5_1CILi128EEENS7_ILi48EEENS7_ILi96EEEEEELi96ENS_10bfloat16_tEfNS_4arch4Sm80ELb0ELb1ELb1ELb0ELb1ELb0ELb1ELb1EEENS1_21CollectiveEpilogueFwdINS6_IJS8_SA_S9_EEENS6_IJNS7_ILi1EEESI_SI_EEESC_SE_Li128ELb0ELb1ELb1ELb0EEENS1_19SingleTileSchedulerILb0ELb1ELb1ELi128EEEEEEEEEvNT_6ParamsE:
[----:B------:R-:W-:Y:S02]  /*0000*/  MOV R1, c[0x0][0x28] ;  /* 0x00000a0000017a02 */ /* 0x000fe40000000f00 */
[----:B------:R-:W1:Y:S01]  /*0010*/  S2R R224, SR_TID.X ;  /* 0x0000000000e07919 */ /* 0x000e620000002100 */
[----:B------:R-:W2:Y:S08]  /*0020*/  S2UR UR7, SR_CTAID.Y ;  /* 0x00000000000779c3 */ /* 0x000eb00000002600 */
[----:B------:R-:W3:Y:S01]  /*0030*/  S2UR UR6, SR_CTAID.Z ;  /* 0x00000000000679c3 */ /* 0x000ee20000002700 */
[----:B-1----:R-:W-:-:S06]  /*0040*/  SHF.R.U32.HI R0, RZ, 0x5, R224 ;  /* 0x00000005ff007819 */ /* 0x002fcc00000116e0 */
[----:B------:R-:W1:Y:S02]  /*0050*/  SHFL.IDX PT, R0, R0, RZ, 0x1f ;  /* 0x00001fff00007589 */ /* 0x000e6400000e0000 */
[----:B-1----:R-:W-:-:S13]  /*0060*/  ISETP.NE.AND P0, PT, R0, RZ, PT ;  /* 0x000000ff0000720c */ /* 0x002fda0003f05270 */
[----:B--23--:R-:W-:Y:S05]  /*0070*/  @!P0 BRA `(.L_x_437) ;  /* 0x0000009000008947 */ /* 0x00cfea0003800000 */
[----:B------:R-:W-:Y:S01]  /*0080*/  MOV R0, c[0x0][0x550] ;  /* 0x0001540000007a02 */ /* 0x000fe20000000f00 */
[----:B------:R-:W-:-:S03]  /*0090*/  UMOV UR8, UR7 ;  /* 0x0000000700087c82 */ /* 0x000fc60008000000 */
[----:B------:R-:W-:-:S13]  /*00a0*/  ISETP.NE.AND P0, PT, R0, 0x1, PT ;  /* 0x000000010000780c */ /* 0x000fda0003f05270 */
[----:B------:R-:W-:Y:S05]  /*00b0*/  @!P0 BRA `(.L_x_438) ;  /* 0x000000b000008947 */ /* 0x000fea0003800000 */
[----:B------:R-:W-:Y:S02]  /*00c0*/  ULDC UR4, c[0x0][0x554] ;  /* 0x0001550000047ab9 */ /* 0x000fe40000000800 */
[----:B------:R-:W-:Y:S02]  /*00d0*/  UIMAD.WIDE.U32 UR4, UR7, UR4, URZ ;  /* 0x00000004070472a5 */ /* 0x000fe4000f8e003f */
[----:B------:R-:W-:Y:S02]  /*00e0*/  ULDC UR8, c[0x0][0x558] ;  /* 0x0001560000087ab9 */ /* 0x000fe40000000800 */
[----:B------:R-:W-:Y:S01]  /*00f0*/  USHF.R.U32.HI UR8, URZ, UR8, UR5 ;  /* 0x000000083f087299 */ /* 0x000fe20008011605 */
[----:B------:R-:W-:Y:S05]  /*0100*/  BRA `(.L_x_438) ;  /* 0x0000006000007947 */ /* 0x000fea0003800000 */
.L_x_437:
[----:B------:R-:W-:Y:S02]  /*0110*/  ULDC.64 UR4, c[0x0][0x550] ;  /* 0x0001540000047ab9 */ /* 0x000fe40000000a00 */
[----:B------:R-:W-:Y:S02]  /*0120*/  UISETP.NE.AND UP0, UPT, UR4, 0x1, UPT ;  /* 0x000000010400788c */ /* 0x000fe4000bf05270 */
[----:B------:R-:W-:-:S02]  /*0130*/  UIMAD.WIDE.U32 UR10, UR7, UR5, URZ ;  /* 0x00000005070a72a5 */ /* 0x000fc4000f8e003f */
[----:B------:R-:W-:Y:S02]  /*0140*/  ULDC UR4, c[0x0][0x558] ;  /* 0x0001560000047ab9 */ /* 0x000fe40000000800 */
[----:B------:R-:W-:-:S05]  /*0150*/  UMOV UR8, UR7 ;  /* 0x0000000700087c82 */ /* 0x000fca0008000000 */
[----:B------:R-:W-:-:S03]  /*0160*/  @UP0 USHF.R.U32.HI UR8, URZ, UR4, UR11 ;  /* 0x000000043f080299 */ /* 0x000fc6000801160b */
.L_x_438:
[----:B------:R-:W-:Y:S01]  /*0170*/  ISETP.LE.AND P0, PT, RZ, UR6, PT ;  /* 0x00000006ff007c0c */ /* 0x000fe2000bf03270 */
[----:B------:R-:W-:Y:S02]  /*0180*/  UIADD3 UR4, -UR8, URZ, URZ ;  /* 0x0000003f08047290 */ /* 0x000fe4000fffe13f */
[----:B------:R-:W-:Y:S02]  /*0190*/  ULDC UR9, c[0x0][0x550] ;  /* 0x0001540000097ab9 */ /* 0x000fe40000000800 */
[----:B------:R-:W-:-:S08]  /*01a0*/  UIMAD UR9, UR4, UR9, UR7 ;  /* 0x00000009040972a4 */ /* 0x000fd0000f8e0207 */
[----:B------:R-:W-:Y:S05]  /*01b0*/  @!P0 EXIT ;  /* 0x000000000000894d */ /* 0x000fea0003800000 */
[----:B------:R-:W-:Y:S01]  /*01c0*/  ULDC.64 UR4, c[0x0][0x370] ;  /* 0x0000dc0000047ab9 */ /* 0x000fe20000000a00 */
[----:B------:R-:W-:Y:S01]  /*01d0*/  IMAD.MOV.U32 R232, RZ, RZ, RZ ;  /* 0x000000ffffe87224 */ /* 0x000fe200078e00ff */
[----:B------:R-:W-:Y:S02]  /*01e0*/  UISETP.NE.U32.AND UP0, UPT, URZ, UR4, UPT ;  /* 0x000000043f00728c */ /* 0x000fe4000bf05070 */
[----:B------:R-:W-:Y:S02]  /*01f0*/  ULDC.64 UR10, c[0x0][0x370] ;  /* 0x0000dc00000a7ab9 */ /* 0x000fe40000000a00 */
[----:B------:R-:W-:Y:S01]  /*0200*/  UISETP.NE.AND.EX UP0, UPT, URZ, UR5, UPT, UP0 ;  /* 0x000000053f00728c */ /* 0x000fe2000bf05300 */
[----:B------:R-:W1:Y:S01]  /*0210*/  S2UR UR15, SR_CTAID.X ;  /* 0x00000000000f79c3 */ /* 0x000e620000002500 */
[----:B------:R-:W-:Y:S02]  /*0220*/  ULDC UR7, c[0x0][0x2ac] ;  /* 0x0000ab0000077ab9 */ /* 0x000fe40000000800 */
[----:B------:R-:W-:-:S02]  /*0230*/  ULDC.64 UR12, c[0x0][0x118] ;  /* 0x00004600000c7ab9 */ /* 0x000fc40000000a00 */
[----:B------:R-:W-:-:S05]  /*0240*/  PLOP3.LUT P0, PT, PT, PT, UP0, 0x80, 0x0 ;  /* 0x000000000000781c */ /* 0x000fca0003f0f008 */
[----:B------:R-:W-:Y:S02]  /*0250*/  @UP0 UMOV UR4, 0x4 ;  /* 0x0000000400040882 */ /* 0x000fe40000000000 */
[----:B------:R-:W-:-:S06]  /*0260*/  @UP0 UIMAD.WIDE UR4, UR6, UR4, UR10 ;  /* 0x00000004060402a5 */ /* 0x000fcc000f8e020a */
[----:B------:R-:W-:Y:S01]  /*0270*/  MOV R2, UR4 ;  /* 0x0000000400027c02 */ /* 0x000fe20008000f00 */
[----:B------:R-:W-:Y:S01]  /*0280*/  ULDC UR4, c[0x0][0x2c4] ;  /* 0x0000b10000047ab9 */ /* 0x000fe20000000800 */
[----:B------:R-:W-:Y:S01]  /*0290*/  IMAD.U32 R3, RZ, RZ, UR5 ;  /* 0x00000005ff037e24 */ /* 0x000fe2000f8e00ff */
[----:B------:R-:W-:Y:S02]  /*02a0*/  UISETP.NE.AND UP2, UPT, UR4, 0x1, UPT ;  /* 0x000000010400788c */ /* 0x000fe4000bf45270 */
[----:B-1----:R-:W-:Y:S02]  /*02b0*/  USHF.L.U32 UR15, UR15, 0x7, URZ ;  /* 0x000000070f0f7899 */ /* 0x002fe4000800063f */
[----:B------:R1:W5:Y:S01]  /*02c0*/  @P0 LDG.E R232, [R2.64] ;  /* 0x0000000c02e80981 */ /* 0x000362000c1e1900 */
[----:B------:R-:W-:Y:S02]  /*02d0*/  ULDC.64 UR4, c[0x0][0x2c8] ;  /* 0x0000b20000047ab9 */ /* 0x000fe40000000a00 */
[----:B------:R-:W-:-:S02]  /*02e0*/  UIADD3 UR10, UR15, 0x7f, URZ ;  /* 0x0000007f0f0a7890 */ /* 0x000fc4000fffe03f */
[----:B------:R-:W-:Y:S02]  /*02f0*/  ULDC UR14, c[0x0][0x168] ;  /* 0x00005a00000e7ab9 */ /* 0x000fe40000000800 */
[----:B------:R-:W-:-:S04]  /*0300*/  @UP2 UIADD3 UR16, UR15, 0x7f, URZ ;  /* 0x0000007f0f102890 */ /* 0x000fc8000fffe03f */
[----:B------:R-:W-:-:S03]  /*0310*/  UIMAD.WIDE.U32 UR16, UR16, UR4, URZ ;  /* 0x00000004101072a5 */ /* 0x000fc6000f8e003f */
[----:B------:R-:W-:Y:S02]  /*0320*/  ULDC UR4, c[0x0][0x1d0] ;  /* 0x0000740000047ab9 */ /* 0x000fe40000000800 */
[----:B------:R-:W-:Y:S02]  /*0330*/  UIMAD UR7, UR7, UR4, URZ ;  /* 0x00000004070772a4 */ /* 0x000fe4000f8e023f */
[----:B------:R-:W-:Y:S02]  /*0340*/  @UP2 UMOV UR11, UR17 ;  /* 0x00000011000b2c82 */ /* 0x000fe40008000000 */
[----:B------:R-:W-:-:S03]  /*0350*/  @UP2 USHF.R.U32.HI UR10, URZ, UR5, UR11 ;  /* 0x000000053f0a2299 */ /* 0x000fc6000801160b */
[----:B------:R-:W-:Y:S02]  /*0360*/  UMOV UR11, 0x1 ;  /* 0x00000001000b7882 */ /* 0x000fe40000000000 */
[----:B------:R-:W-:Y:S02]  /*0370*/  ULDC.64 UR4, c[0x0][0x328] ;  /* 0x0000ca0000047ab9 */ /* 0x000fe40000000a00 */
[----:B------:R-:W-:Y:S02]  /*0380*/  UISETP.LE.AND UP1, UPT, UR11, UR5, UPT ;  /* 0x000000050b00728c */ /* 0x000fe4000bf23270 */
[----:B------:R-:W-:-:S04]  /*0390*/  UIADD3 UR14, UR7, -UR14, UR11 ;  /* 0x8000000e070e7290 */ /* 0x000fc8000fffe00b */
[----:B------:R-:W-:Y:S01]  /*03a0*/  PLOP3.LUT P0, PT, PT, PT, UP1, 0x40, 0x0 ;  /* 0x000000000000781c */ /* 0x000fe20003f0e818 */
[----:B------:R-:W-:-:S04]  /*03b0*/  UIADD3 UR5, UR14, UR10, URZ ;  /* 0x0000000a0e057290 */ /* 0x000fc8000fffe03f */
[----:B------:R-:W-:-:S08]  /*03c0*/  UIADD3 UR10, UR5, UR4, URZ ;  /* 0x00000004050a7290 */ /* 0x000fd0000fffe03f */
[----:B------:R-:W-:Y:S05]  /*03d0*/  @P0 BRA `(.L_x_439) ;  /* 0x0000016000000947 */ /* 0x000fea0003800000 */
[----:B-1----:R-:W-:Y:S01]  /*03e0*/  ISETP.LT.AND P0, PT, RZ, UR5, PT ;  /* 0x00000005ff007c0c */ /* 0x002fe2000bf01270 */
[----:B------:R-:W-:-:S12]  /*03f0*/  UIADD3 UR14, UR5, -0x1, URZ ;  /* 0xffffffff050e7890 */ /* 0x000fd8000fffe03f */
[----:B------:R-:W-:Y:S05]  /*0400*/  @P0 BRA `(.L_x_440) ;  /* 0x0000009000000947 */ /* 0x000fea0003800000 */
[----:B------:R-:W-:Y:S02]  /*0410*/  ULDC UR4, c[0x0][0x32c] ;  /* 0x0000cb0000047ab9 */ /* 0x000fe40000000800 */
[----:B------:R-:W-:Y:S02]  /*0420*/  UISETP.NE.AND UP0, UPT, UR11, UR4, UPT ;  /* 0x000000040b00728c */ /* 0x000fe4000bf05270 */
[----:B------:R-:W-:-:S03]  /*0430*/  UIADD3 UR14, -UR5, URZ, URZ ;  /* 0x0000003f050e7290 */ /* 0x000fc6000fffe13f */
[----:B------:R-:W-:Y:S02]  /*0440*/  ULDC.64 UR4, c[0x0][0x330] ;  /* 0x0000cc0000047ab9 */ /* 0x000fe40000000a00 */
[----:B------:R-:W-:-:S07]  /*0450*/  UIMAD.WIDE.U32 UR16, UR14, UR4, URZ ;  /* 0x000000040e1072a5 */ /* 0x000fce000f8e003f */
[----:B------:R-:W-:Y:S02]  /*0460*/  @UP0 UMOV UR11, UR17 ;  /* 0x00000011000b0c82 */ /* 0x000fe40008000000 */
[----:B------:R-:W-:-:S04]  /*0470*/  @UP0 USHF.R.U32.HI UR14, URZ, UR5, UR11 ;  /* 0x000000053f0e0299 */ /* 0x000fc8000801160b */
[----:B------:R-:W-:Y:S01]  /*0480*/  ULOP3.LUT UR14, URZ, UR14, URZ, 0x33, !UPT ;  /* 0x0000000e3f0e7292 */ /* 0x000fe2000f8e333f */
[----:B------:R-:W-:Y:S05]  /*0490*/  BRA `(.L_x_441) ;  /* 0x0000006000007947 */ /* 0x000fea0003800000 */
.L_x_440:
[----:B------:R-:W-:Y:S02]  /*04a0*/  ULDC UR4, c[0x0][0x32c] ;  /* 0x0000cb0000047ab9 */ /* 0x000fe40000000800 */
[----:B------:R-:W-:-:S03]  /*04b0*/  UISETP.NE.AND UP0, UPT, UR11, UR4, UPT ;  /* 0x000000040b00728c */ /* 0x000fc6000bf05270 */
[----:B------:R-:W-:Y:S02]  /*04c0*/  ULDC.64 UR4, c[0x0][0x330] ;  /* 0x0000cc0000047ab9 */ /* 0x000fe40000000a00 */
[----:B------:R-:W-:-:S07]  /*04d0*/  UIMAD.WIDE.U32 UR16, UR14, UR4, URZ ;  /* 0x000000040e1072a5 */ /* 0x000fce000f8e003f */
[----:B------:R-:W-:Y:S02]  /*04e0*/  @UP0 UMOV UR11, UR17 ;  /* 0x00000011000b0c82 */ /* 0x000fe40008000000 */
[----:B------:R-:W-:Y:S02]  /*04f0*/  @UP0 USHF.R.U32.HI UR14, URZ, UR5, UR11 ;  /* 0x000000053f0e0299 */ /* 0x000fe4000801160b */
.L_x_441:
[----:B------:R-:W-:Y:S02]  /*0500*/  ULDC UR4, c[0x0][0x32c] ;  /* 0x0000cb0000047ab9 */ /* 0x000fe40000000800 */
[----:B------:R-:W-:-:S04]  /*0510*/  UIMAD UR4, UR14, UR4, UR4 ;  /* 0x000000040e0472a4 */ /* 0x000fc8000f8e0204 */
[----:B------:R-:W-:-:S04]  /*0520*/  UISETP.LT.AND UP0, UPT, UR10, UR4, UPT ;  /* 0x000000040a00728c */ /* 0x000fc8000bf01270 */
[----:B------:R-:W-:Y:S02]  /*0530*/  USEL UR10, UR10, UR4, UP0 ;  /* 0x000000040a0a7287 */ /* 0x000fe40008000000 */
.L_x_439:
[----:B-1----:R-:W-:Y:S01]  /*0540*/  UIADD3 UR11, UR7, 0x2f, URZ ;  /* 0x0000002f070b7890 */ /* 0x002fe2000fffe03f */
[----:B------:R-:W-:Y:S01]  /*0550*/  PLOP3.LUT P0, PT, PT, PT, UP1, 0x40, 0x0 ;  /* 0x000000000000781c */ /* 0x000fe20003f0e818 */
[----:B------:R-:W-:Y:S02]  /*0560*/  ULDC.64 UR4, c[0x0][0x2c8] ;  /* 0x0000b20000047ab9 */ /* 0x000fe40000000a00 */
[----:B------:R-:W-:Y:S02]  /*0570*/  UIMAD.WIDE.U32 UR16, UR15, UR4, URZ ;  /* 0x000000040f1072a5 */ /* 0x000fe4000f8e003f */
[----:B------:R-:W-:Y:S02]  /*0580*/  UIMAD.WIDE UR18, UR11, 0x2aaaaaab, URZ ;  /* 0x2aaaaaab0b1278a5 */ /* 0x000fe4000f8e023f */
[----:B------:R-:W-:Y:S02]  /*0590*/  UIADD3 UR10, UR10, 0x2f, URZ ;  /* 0x0000002f0a0a7890 */ /* 0x000fe4000fffe03f */
[----:B------:R-:W-:-:S02]  /*05a0*/  UMOV UR4, UR15 ;  /* 0x0000000f00047c82 */ /* 0x000fc40008000000 */
[----:B------:R-:W-:Y:S02]  /*05b0*/  UIMAD.WIDE UR10, UR10, 0x2aaaaaab, URZ ;  /* 0x2aaaaaab0a0a78a5 */ /* 0x000fe4000f8e023f */
[----:B------:R-:W-:Y:S02]  /*05c0*/  ULDC UR14, c[0x0][0x168] ;  /* 0x00005a00000e7ab9 */ /* 0x000fe40000000800 */
[----:B------:R-:W-:Y:S02]  /*05d0*/  @UP2 USHF.R.U32.HI UR4, URZ, UR5, UR17 ;  /* 0x000000053f042299 */ /* 0x000fe40008011611 */
[----:B------:R-:W-:Y:S02]  /*05e0*/  UIADD3 UR14, UR7, -UR14, URZ ;  /* 0x8000000e070e7290 */ /* 0x000fe4000fffe03f */
[----:B------:R-:W-:Y:S02]  /*05f0*/  UMOV UR17, UR19 ;  /* 0x0000001300117c82 */ /* 0x000fe40008000000 */
[----:B------:R-:W-:-:S02]  /*0600*/  USHF.R.U32.HI UR16, URZ, 0x1f, UR17 ;  /* 0x0000001f3f107899 */ /* 0x000fc40008011611 */
[----:B------:R-:W-:Y:S02]  /*0610*/  USHF.R.U32.HI UR10, URZ, 0x1f, UR11 ;  /* 0x0000001f3f0a7899 */ /* 0x000fe4000801160b */
[----:B------:R-:W-:Y:S02]  /*0620*/  UIADD3 UR4, UR14, UR4, URZ ;  /* 0x000000040e047290 */ /* 0x000fe4000fffe03f */
[----:B------:R-:W-:Y:S02]  /*0630*/  ULDC UR5, c[0x0][0x324] ;  /* 0x0000c90000057ab9 */ /* 0x000fe40000000800 */
[----:B------:R-:W-:Y:S02]  /*0640*/  ULEA.HI.SX32 UR16, UR17, UR16, 0x1d ;  /* 0x0000001011107291 */ /* 0x000fe4000f8fea3f */
[----:B------:R-:W-:Y:S02]  /*0650*/  ULEA.HI.SX32 UR10, UR11, UR10, 0x1d ;  /* 0x0000000a0b0a7291 */ /* 0x000fe4000f8fea3f */
[----:B------:R-:W-:-:S02]  /*0660*/  UIADD3 UR5, UR4, -UR5, URZ ;  /* 0x8000000504057290 */ /* 0x000fc4000fffe03f */
[----:B------:R-:W-:-:S04]  /*0670*/  UISETP.LT.AND UP0, UPT, UR16, UR10, UPT ;  /* 0x0000000a1000728c */ /* 0x000fc8000bf01270 */
[----:B------:R-:W-:Y:S01]  /*0680*/  USEL UR10, UR16, UR10, UP0 ;  /* 0x0000000a100a7287 */ /* 0x000fe20008000000 */
[----:B------:R-:W-:Y:S01]  /*0690*/  MOV R2, UR5 ;  /* 0x0000000500027c02 */ /* 0x000fe20008000f00 */
[----:B------:R-:W-:Y:S05]  /*06a0*/  @P0 BRA `(.L_x_442) ;  /* 0x0000010000000947 */ /* 0x000fea0003800000 */
[----:B------:R-:W-:-:S04]  /*06b0*/  MOV R3, UR4 ;  /* 0x0000000400037c02 */ /* 0x000fc80008000f00 */
[----:B------:R-:W-:-:S13]  /*06c0*/  ISETP.GT.AND P0, PT, R3, -0x1, PT ;  /* 0xffffffff0300780c */ /* 0x000fda0003f04270 */
[----:B------:R-:W-:Y:S05]  /*06d0*/  @P0 BRA `(.L_x_443) ;  /* 0x0000007000000947 */ /* 0x000fea0003800000 */
[----:B------:R-:W-:Y:S01]  /*06e0*/  IMAD.MOV.U32 R0, RZ, RZ, c[0x0][0x32c] ;  /* 0x0000cb00ff007624 */ /* 0x000fe200078e00ff */
[----:B------:R-:W-:-:S04]  /*06f0*/  LOP3.LUT R3, RZ, R3, RZ, 0x33, !PT ;  /* 0x00000003ff037212 */ /* 0x000fc800078e33ff */
[----:B------:R-:W-:-:S13]  /*0700*/  ISETP.NE.AND P0, PT, R0, 0x1, PT ;  /* 0x000000010000780c */ /* 0x000fda0003f05270 */
[----:B------:R-:W-:-:S05]  /*0710*/  @P0 IMAD.HI.U32 R0, R3, c[0x0][0x330], RZ ;  /* 0x0000cc0003000a27 */ /* 0x000fca00078e00ff */
[----:B------:R-:W-:-:S04]  /*0720*/  @P0 SHF.R.U32.HI R3, RZ, c[0x0][0x334], R0 ;  /* 0x0000cd00ff030a19 */ /* 0x000fc80000011600 */
[----:B------:R-:W-:Y:S01]  /*0730*/  LOP3.LUT R3, RZ, R3, RZ, 0x33, !PT ;  /* 0x00000003ff037212 */ /* 0x000fe200078e33ff */
[----:B------:R-:W-:Y:S05]  /*0740*/  BRA `(.L_x_444) ;  /* 0x0000004000007947 */ /* 0x000fea0003800000 */
.L_x_443:
[----:B------:R-:W-:-:S04]  /*0750*/  MOV R0, c[0x0][0x32c] ;  /* 0x0000cb0000007a02 */ /* 0x000fc80000000f00 */
[----:B------:R-:W-:-:S13]  /*0760*/  ISETP.NE.AND P0, PT, R0, 0x1, PT ;  /* 0x000000010000780c */ /* 0x000fda0003f05270 */
[----:B------:R-:W-:-:S05]  /*0770*/  @P0 IMAD.HI.U32 R0, R3, c[0x0][0x330], RZ ;  /* 0x0000cc0003000a27 */ /* 0x000fca00078e00ff */
[----:B------:R-:W-:-:S05]  /*0780*/  @P0 SHF.R.U32.HI R3, RZ, c[0x0][0x334], R0 ;  /* 0x0000cd00ff030a19 */ /* 0x000fca0000011600 */
.L_x_444:
[----:B------:R-:W-:-:S05]  /*0790*/  IMAD R3, R3, c[0x0][0x32c], RZ ;  /* 0x0000cb0003037a24 */ /* 0x000fca00078e02ff */
[----:B------:R-:W-:-:S05]  /*07a0*/  IMNMX R2, R2, R3, !PT ;  /* 0x0000000302027217 */ /* 0x000fca0007800200 */
.L_x_442:
[----:B------:R-:W-:Y:S01]  /*07b0*/  IMAD.HI R3, R2, 0x2aaaaaab, RZ ;  /* 0x2aaaaaab02037827 */ /* 0x000fe200078e02ff */
[----:B------:R-:W-:Y:S02]  /*07c0*/  USHF.R.U32.HI UR5, URZ, 0x10, UR9 ;  /* 0x000000103f057899 */ /* 0x000fe40008011609 */
[----:B------:R-:W-:Y:S01]  /*07d0*/  ULDC UR4, c[0x0][0x338] ;  /* 0x0000ce0000047ab9 */ /* 0x000fe20000000800 */
[----:B------:R-:W-:Y:S01]  /*07e0*/  IMAD.MOV.U32 R154, RZ, RZ, RZ ;  /* 0x000000ffff9a7224 */ /* 0x000fe200078e00ff */
[----:B------:R-:W-:Y:S01]  /*07f0*/  SHF.R.U32.HI R0, RZ, 0x1f, R3 ;  /* 0x0000001fff007819 */ /* 0x000fe20000011603 */
[----:B------:R-:W-:-:S03]  /*0800*/  UISETP.NE.AND UP0, UPT, UR5, URZ, UPT ;  /* 0x0000003f0500728c */ /* 0x000fc6000bf05270 */
[----:B------:R-:W-:Y:S01]  /*0810*/  LEA.HI.SX32 R0, R3, R0, 0x1d ;  /* 0x0000000003007211 */ /* 0x000fe200078feaff */
[----:B------:R-:W-:-:S03]  /*0820*/  USEL UR4, UR5, UR4, UP0 ;  /* 0x0000000405047287 */ /* 0x000fc60008000000 */
[----:B------:R-:W-:-:S04]  /*0830*/  IMNMX R221, RZ, R0, !PT ;  /* 0x00000000ffdd7217 */ /* 0x000fc80007800200 */
[----:B------:R-:W-:-:S13]  /*0840*/  ISETP.LT.AND P0, PT, R221, UR10, PT ;  /* 0x0000000add007c0c */ /* 0x000fda000bf01270 */
[----:B------:R-:W-:Y:S05]  /*0850*/  @!P0 BRA `(.L_x_445) ;  /* 0x000001c000008947 */ /* 0x000fea0003800000 */
[----:B------:R-:W-:Y:S01]  /*0860*/  IMAD.U32 R0, RZ, RZ, UR4 ;  /* 0x00000004ff007e24 */ /* 0x000fe2000f8e00ff */
[----:B------:R-:W-:-:S04]  /*0870*/  UIADD3 UR5, UR4, -0x1, UR10 ;  /* 0xffffffff04057890 */ /* 0x000fc8000fffe00a */
[-C--:B------:R-:W-:Y:S02]  /*0880*/  IABS R4, R0.reuse ;  /* 0x0000000000047213 */ /* 0x080fe40000000000 */
[----:B------:R-:W-:Y:S02]  /*0890*/  IADD3 R5, -R221, UR5, RZ ;  /* 0x00000005dd057c10 */ /* 0x000fe4000fffe1ff */
[----:B------:R-:W1:Y:S01]  /*08a0*/  I2F.RP R8, R4 ;  /* 0x0000000400087306 */ /* 0x000e620000209400 */
[----:B------:R-:W-:Y:S02]  /*08b0*/  IABS R0, R0 ;  /* 0x0000000000007213 */ /* 0x000fe40000000000 */
[----:B------:R-:W-:Y:S02]  /*08c0*/  IABS R2, R5 ;  /* 0x0000000500027213 */ /* 0x000fe40000000000 */
[----:B------:R-:W-:Y:S01]  /*08d0*/  LOP3.LUT R5, R5, UR4, RZ, 0x3c, !PT ;  /* 0x0000000405057c12 */ /* 0x000fe2000f8e3cff */
[----:B------:R-:W-:-:S03]  /*08e0*/  IMAD.MOV R0, RZ, RZ, -R0 ;  /* 0x000000ffff007224 */ /* 0x000fc600078e0a00 */
[----:B------:R-:W-:Y:S01]  /*08f0*/  ISETP.GE.AND P1, PT, R5, RZ, PT ;  /* 0x000000ff0500720c */ /* 0x000fe20003f26270 */
[----:B-1----:R-:W1:Y:S02]  /*0900*/  MUFU.RCP R6, R8 ;  /* 0x0000000800067308 */ /* 0x002e640000001000 */
[----:B-1----:R-:W-:-:S06]  /*0910*/  IADD3 R6, R6, 0xffffffe, RZ ;  /* 0x0ffffffe06067810 */ /* 0x002fcc0007ffe0ff */
[----:B------:R-:W1:Y:S02]  /*0920*/  F2I.FTZ.U32.TRUNC.NTZ R7, R6 ;  /* 0x0000000600077305 */ /* 0x000e64000021f000 */
[----:B-1----:R-:W-:Y:S02]  /*0930*/  IMAD.MOV R3, RZ, RZ, -R7 ;  /* 0x000000ffff037224 */ /* 0x002fe400078e0a07 */
[----:B------:R-:W-:Y:S02]  /*0940*/  IMAD.MOV.U32 R6, RZ, RZ, RZ ;  /* 0x000000ffff067224 */ /* 0x000fe400078e00ff */
[----:B------:R-:W-:-:S04]  /*0950*/  IMAD R3, R3, R4, RZ ;  /* 0x0000000403037224 */ /* 0x000fc800078e02ff */
[----:B------:R-:W-:-:S06]  /*0960*/  IMAD.HI.U32 R3, R7, R3, R6 ;  /* 0x0000000307037227 */ /* 0x000fcc00078e0006 */
[----:B------:R-:W-:-:S04]  /*0970*/  IMAD.HI.U32 R3, R3, R2, RZ ;  /* 0x0000000203037227 */ /* 0x000fc800078e00ff */
[----:B------:R-:W-:-:S05]  /*0980*/  IMAD R7, R3, R0, R2 ;  /* 0x0000000003077224 */ /* 0x000fca00078e0202 */
[----:B------:R-:W-:-:S13]  /*0990*/  ISETP.GT.U32.AND P0, PT, R4, R7, PT ;  /* 0x000000070400720c */ /* 0x000fda0003f04070 */
[----:B------:R-:W-:Y:S01]  /*09a0*/  @!P0 IMAD.IADD R7, R7, 0x1, -R4 ;  /* 0x0000000107078824 */ /* 0x000fe200078e0a04 */
[----:B------:R-:W-:Y:S02]  /*09b0*/  @!P0 IADD3 R3, R3, 0x1, RZ ;  /* 0x0000000103038810 */ /* 0x000fe40007ffe0ff */
[----:B------:R-:W-:Y:S02]  /*09c0*/  ISETP.NE.AND P0, PT, RZ, UR4, PT ;  /* 0x00000004ff007c0c */ /* 0x000fe4000bf05270 */
[----:B------:R-:W-:-:S13]  /*09d0*/  ISETP.GE.U32.AND P2, PT, R7, R4, PT ;  /* 0x000000040700720c */ /* 0x000fda0003f46070 */
[----:B------:R-:W-:-:S05]  /*09e0*/  @P2 IADD3 R3, R3, 0x1, RZ ;  /* 0x0000000103032810 */ /* 0x000fca0007ffe0ff */
[----:B------:R-:W-:Y:S01]  /*09f0*/  @!P1 IMAD.MOV R3, RZ, RZ, -R3 ;  /* 0x000000ffff039224 */ /* 0x000fe200078e0a03 */
[----:B------:R-:W-:-:S05]  /*0a00*/  @!P0 LOP3.LUT R3, RZ, UR4, RZ, 0x33, !PT ;  /* 0x00000004ff038c12 */ /* 0x000fca000f8e33ff */
[----:B------:R-:W-:Y:S02]  /*0a10*/  IMAD.MOV.U32 R154, RZ, RZ, R3 ;  /* 0x000000ffff9a7224 */ /* 0x000fe400078e0003 */
.L_x_445:
[----:B------:R-:W-:Y:S01]  /*0a20*/  ULOP3.LUT UR9, UR9, 0xffff, URZ, 0xc0, !UPT ;  /* 0x0000ffff09097892 */ /* 0x000fe2000f8ec03f */
[----:B------:R-:W-:Y:S01]  /*0a30*/  PLOP3.LUT P4, PT, PT, PT, PT, 0x80, 0x0 ;  /* 0x000000000000781c */ /* 0x000fe20003f8f070 */
[----:B------:R-:W-:Y:S01]  /*0a40*/  IMAD.MOV.U32 R10, RZ, RZ, RZ ;  /* 0x000000ffff0a7224 */ /* 0x000fe200078e00ff */
[----:B------:R-:W-:Y:S01]  /*0a50*/  CS2R R8, SRZ ;  /* 0x0000000000087805 */ /* 0x000fe2000001ff00 */
[----:B------:R-:W-:Y:S01]  /*0a60*/  MOV R5, RZ ;  /* 0x000000ff00057202 */ /* 0x000fe20000000f00 */
[----:B------:R-:W-:Y:S01]  /*0a70*/  CS2R R94, SRZ ;  /* 0x00000000005e7805 */ /* 0x000fe2000001ff00 */
[----:B------:R-:W-:Y:S01]  /*0a80*/  IMAD R221, R154, UR9, R221 ;  /* 0x000000099add7c24 */ /* 0x000fe2000f8e02dd */
[----:B------:R-:W-:Y:S01]  /*0a90*/  CS2R R92, SRZ ;  /* 0x00000000005c7805 */ /* 0x000fe2000001ff00 */
[----:B------:R-:W-:Y:S01]  /*0aa0*/  CS2R R98, SRZ ;  /* 0x0000000000627805 */ /* 0x000fe2000001ff00 */
[----:B------:R-:W-:Y:S01]  /*0ab0*/  CS2R R96, SRZ ;  /* 0x0000000000607805 */ /* 0x000fe2000001ff00 */
[----:B------:R-:W-:Y:S01]  /*0ac0*/  IMAD.IADD R154, R221, 0x1, R154 ;  /* 0x00000001dd9a7824 */ /* 0x000fe200078e029a */
[----:B------:R-:W-:Y:S01]  /*0ad0*/  CS2R R90, SRZ ;  /* 0x00000000005a7805 */ /* 0x000fe2000001ff00 */
[----:B------:R-:W-:Y:S01]  /*0ae0*/  CS2R R88, SRZ ;  /* 0x0000000000587805 */ /* 0x000fe2000001ff00 */
[----:B------:R-:W-:Y:S01]  /*0af0*/  CS2R R86, SRZ ;  /* 0x0000000000567805 */ /* 0x000fe2000001ff00 */
[----:B------:R-:W-:Y:S01]  /*0b00*/  CS2R R84, SRZ ;  /* 0x0000000000547805 */ /* 0x000fe2000001ff00 */
[----:B------:R-:W-:Y:S01]  /*0b10*/  IMNMX R154, R154, UR10, PT ;  /* 0x0000000a9a9a7c17 */ /* 0x000fe2000b800200 */
        /* <DEDUP_REMOVED lines=42> */
[----:B------:R-:W-:Y:S02]  /*0dc0*/  ULDC.64 UR4, c[0x0][0x340] ;  /* 0x0000d00000047ab9 */ /* 0x000fe40000000a00 */
[----:B------:R-:W-:-:S02]  /*0dd0*/  UISETP.NE.U32.AND UP0, UPT, URZ, UR4, UPT ;  /* 0x000000043f00728c */ /* 0x000fc4000bf05070 */
[----:B------:R-:W-:Y:S02]  /*0de0*/  ULDC.64 UR10, c[0x0][0x340] ;  /* 0x0000d000000a7ab9 */ /* 0x000fe40000000a00 */
[----:B------:R-:W-:-:S06]  /*0df0*/  UISETP.NE.AND.EX UP0, UPT, URZ, UR5, UPT, UP0 ;  /* 0x000000053f00728c */ /* 0x000fcc000bf05300 */
[----:B------:R-:W-:-:S05]  /*0e00*/  PLOP3.LUT P2, PT, PT, PT, UP0, 0x80, 0x0 ;  /* 0x000000000000781c */ /* 0x000fca0003f4f008 */
[----:B------:R-:W-:Y:S02]  /*0e10*/  @UP0 UMOV UR4, 0x4 ;  /* 0x0000000400040882 */ /* 0x000fe40000000000 */
[----:B------:R-:W-:-:S06]  /*0e20*/  @UP0 UIMAD.WIDE UR4, UR6, UR4, UR10 ;  /* 0x00000004060402a5 */ /* 0x000fcc000f8e020a */
[----:B------:R-:W-:Y:S02]  /*0e30*/  IMAD.U32 R6, RZ, RZ, UR4 ;  /* 0x00000004ff067e24 */ /* 0x000fe4000f8e00ff */
[----:B------:R-:W-:Y:S01]  /*0e40*/  IMAD.U32 R7, RZ, RZ, UR5 ;  /* 0x00000005ff077e24 */ /* 0x000fe2000f8e00ff */
[----:B------:R-:W-:Y:S01]  /*0e50*/  SHF.R.S32.HI R5, RZ, 0x1f, R224 ;  /* 0x0000001fff057819 */ /* 0x000fe200000114e0 */
[----:B------:R-:W-:Y:S01]  /*0e60*/  USHF.R.S32.HI UR9, URZ, 0x1f, UR8 ;  /* 0x0000001f3f097899 */ /* 0x000fe20008011408 */
[----:B------:R-:W-:Y:S01]  /*0e70*/  PLOP3.LUT P1, PT, PT, PT, UP2, 0x80, 0x0 ;  /* 0x000000000000781c */ /* 0x000fe20003f2f028 */
[----:B------:R-:W-:Y:S01]  /*0e80*/  ULDC.64 UR4, c[0x0][0x1b8] ;  /* 0x00006e0000047ab9 */ /* 0x000fe20000000a00 */
[----:B------:R1:W2:Y:S01]  /*0e90*/  @P2 LDG.E R0, [R6.64] ;  /* 0x0000000c06002981 */ /* 0x0002a2000c1e1900 */
[-C--:B------:R-:W-:Y:S01]  /*0ea0*/  LEA.HI R241, R5, R224.reuse, RZ, 0x2 ;  /* 0x000000e005f17211 */ /* 0x080fe200078f10ff */
[----:B------:R-:W-:Y:S01]  /*0eb0*/  UIMAD UR9, UR9, UR4, URZ ;  /* 0x00000004090972a4 */ /* 0x000fe2000f8e023f */
[----:B------:R-:W-:Y:S01]  /*0ec0*/  PLOP3.LUT P0, PT, PT, PT, UP2, 0x80, 0x0 ;  /* 0x000000000000781c */ /* 0x000fe20003f0f028 */
[----:B------:R-:W-:Y:S01]  /*0ed0*/  UIMAD.WIDE.U32 UR16, UR8, UR4, URZ ;  /* 0x00000004081072a5 */ /* 0x000fe2000f8e003f */
[----:B------:R-:W-:Y:S01]  /*0ee0*/  LOP3.LUT R3, R241, 0xfffffffc, RZ, 0xc0, !PT ;  /* 0xfffffffcf1037812 */ /* 0x000fe200078ec0ff */
[----:B------:R-:W-:Y:S01]  /*0ef0*/  UIMAD UR9, UR8, UR5, UR9 ;  /* 0x00000005080972a4 */ /* 0x000fe2000f8e0209 */
[----:B------:R-:W-:Y:S01]  /*0f00*/  SHF.R.S32.HI R241, RZ, 0x2, R241 ;  /* 0x00000002fff17819 */ /* 0x000fe200000114f1 */
[----:B------:R-:W-:Y:S01]  /*0f10*/  USHF.R.S32.HI UR10, URZ, 0x1f, UR6 ;  /* 0x0000001f3f0a7899 */ /* 0x000fe20008011406 */
[CC--:B------:R-:W-:Y:S01]  /*0f20*/  LEA.HI R13, R5.reuse, R224.reuse, RZ, 0x4 ;  /* 0x000000e0050d7211 */ /* 0x0c0fe200078f20ff */
[----:B------:R-:W-:Y:S01]  /*0f30*/  IMAD.IADD R98, R224, 0x1, -R3 ;  /* 0x00000001e0627824 */ /* 0x000fe200078e0a03 */
[----:B------:R-:W-:Y:S01]  /*0f40*/  ULDC.64 UR4, c[0x0][0x1c0] ;  /* 0x0000700000047ab9 */ /* 0x000fe20000000a00 */
[-C--:B------:R-:W-:Y:S01]  /*0f50*/  LEA.HI R19, R5, R224.reuse, RZ, 0x3 ;  /* 0x000000e005137211 */ /* 0x080fe200078f18ff */
[----:B------:R-:W-:Y:S01]  /*0f60*/  UIADD3 UR17, UR17, UR9, URZ ;  /* 0x0000000911117290 */ /* 0x000fe2000fffe03f */
[----:B------:R-:W-:Y:S01]  /*0f70*/  IMAD R227, R98, 0x20, R241 ;  /* 0x0000002062e37824 */ /* 0x000fe200078e02f1 */
[----:B------:R-:W-:Y:S01]  /*0f80*/  UIMAD UR10, UR10, UR4, URZ ;  /* 0x000000040a0a72a4 */ /* 0x000fe2000f8e023f */
[----:B------:R-:W-:Y:S01]  /*0f90*/  LOP3.LUT R21, R13, 0xfffffff0, RZ, 0xc0, !PT ;  /* 0xfffffff00d157812 */ /* 0x000fe200078ec0ff */
[----:B------:R-:W-:Y:S01]  /*0fa0*/  UIMAD.WIDE.U32 UR16, UR6, UR4, UR16 ;  /* 0x00000004061072a5 */ /* 0x000fe2000f8e0010 */
[----:B------:R-:W-:Y:S01]  /*0fb0*/  SHF.R.S32.HI R18, RZ, 0x3, R19 ;  /* 0x00000003ff127819 */ /* 0x000fe20000011413 */
[----:B------:R-:W-:Y:S01]  /*0fc0*/  UIMAD UR5, UR6, UR5, UR10 ;  /* 0x00000005060572a4 */ /* 0x000fe2000f8e020a */
[----:B------:R-:W-:Y:S01]  /*0fd0*/  IADD3 R2, R227, UR15, RZ ;  /* 0x0000000fe3027c10 */ /* 0x000fe2000fffe0ff */
[----:B------:R-:W-:Y:S01]  /*0fe0*/  IMAD.IADD R21, R224, 0x1, -R21 ;  /* 0x00000001e0157824 */ /* 0x000fe200078e0a15 */
[----:B------:R-:W-:Y:S01]  /*0ff0*/  ULDC UR4, c[0x0][0x168] ;  /* 0x00005a0000047ab9 */ /* 0x000fe20000000800 */
[----:B------:R-:W-:Y:S01]  /*1000*/  IMAD.U32 R11, RZ, RZ, UR17 ;  /* 0x00000011ff0b7e24 */ /* 0x000fe2000f8e00ff */
[----:B------:R-:W-:Y:S01]  /*1010*/  UIADD3 UR5, UR17, UR5, URZ ;  /* 0x0000000511057290 */ /* 0x000fe2000fffe03f */
[----:B------:R-:W-:Y:S01]  /*1020*/  @P1 IMAD.HI.U32 R3, R2, c[0x0][0x2c8], RZ ;  /* 0x0000b20002031a27 */ /* 0x000fe200078e00ff */
[----:B-1----:R-:W-:Y:S01]  /*1030*/  LEA.HI R6, R21, R21, RZ, 0x1 ;  /* 0x0000001515067211 */ /* 0x002fe200078f08ff */
[----:B------:R-:W-:Y:S01]  /*1040*/  BSSY B0, `(.L_x_447) ;  /* 0x0000045000007945 */ /* 0x000fe20003800000 */
[----:B------:R-:W-:Y:S01]  /*1050*/  LEA.HI R220, R241, R241, RZ, 0x1 ;  /* 0x000000f1f1dc7211 */ /* 0x000fe200078f08ff */
[----:B------:R-:W-:Y:S01]  /*1060*/  IMAD.MOV.U32 R4, RZ, RZ, R2 ;  /* 0x000000ffff047224 */ /* 0x000fe200078e0002 */
[----:B------:R-:W-:Y:S01]  /*1070*/  @P0 SHF.R.U32.HI R4, RZ, c[0x0][0x2cc], R3 ;  /* 0x0000b300ff040a19 */ /* 0x000fe20000011603 */
[----:B------:R-:W-:Y:S01]  /*1080*/  IMAD.U32 R10, RZ, RZ, UR16 ;  /* 0x00000010ff0a7e24 */ /* 0x000fe2000f8e00ff */
[----:B------:R-:W-:Y:S01]  /*1090*/  SHF.R.S32.HI R16, RZ, 0x1f, R6 ;  /* 0x0000001fff107819 */ /* 0x000fe20000011406 */
[----:B------:R-:W-:Y:S01]  /*10a0*/  IMAD.U32 R11, RZ, RZ, UR5 ;  /* 0x00000005ff0b7e24 */ /* 0x000fe2000f8e00ff */
[--C-:B------:R-:W-:Y:S01]  /*10b0*/  SHF.R.S32.HI R3, RZ, 0x1f, R4.reuse ;  /* 0x0000001fff037819 */ /* 0x100fe20000011404 */
[----:B------:R-:W-:Y:S01]  /*10c0*/  IMAD.MOV R7, RZ, RZ, -R4 ;  /* 0x000000ffff077224 */ /* 0x000fe200078e0a04 */
[----:B------:R-:W-:Y:S01]  /*10d0*/  ULDC UR5, c[0x0][0x2c4] ;  /* 0x0000b10000057ab9 */ /* 0x000fe20000000800 */
[----:B------:R-:W-:Y:S01]  /*10e0*/  IMAD.WIDE.U32 R10, R4, c[0x0][0x1b0], R10 ;  /* 0x00006c00040a7a25 */ /* 0x000fe200078e000a */
[----:B------:R-:W-:Y:S01]  /*10f0*/  UIMAD UR4, UR5, UR4, URZ ;  /* 0x00000004050472a4 */ /* 0x000fe2000f8e023f */
[----:B------:R-:W-:-:S02]  /*1100*/  LEA.HI R5, R5, R224, RZ, 0x5 ;  /* 0x000000e005057211 */ /* 0x000fc400078f28ff */
[----:B------:R-:W-:Y:S01]  /*1110*/  IMAD R2, R7, c[0x0][0x2c4], R2 ;  /* 0x0000b10007027a24 */ /* 0x000fe200078e0202 */
[----:B------:R-:W-:Y:S01]  /*1120*/  LOP3.LUT R220, R220, 0x7fffffe, RZ, 0xc0, !PT ;  /* 0x07fffffedcdc7812 */ /* 0x000fe200078ec0ff */
[----:B------:R-:W-:Y:S02]  /*1130*/  IMAD R3, R3, c[0x0][0x1b0], RZ ;  /* 0x00006c0003037a24 */ /* 0x000fe400078e02ff */
[----:B------:R-:W-:Y:S01]  /*1140*/  IMAD.SHL.U32 R9, R18, 0x40, RZ ;  /* 0x0000004012097824 */ /* 0x000fe200078e00ff */
[----:B------:R-:W-:Y:S01]  /*1150*/  SHF.R.S32.HI R7, RZ, 0x1f, R2 ;  /* 0x0000001fff077819 */ /* 0x000fe20000011402 */
[----:B------:R-:W-:Y:S02]  /*1160*/  IMAD R3, R4, c[0x0][0x1b4], R3 ;  /* 0x00006d0004037a24 */ /* 0x000fe400078e0203 */
[----:B------:R-:W-:Y:S01]  /*1170*/  IMAD.SHL.U32 R230, R98, 0x8, RZ ;  /* 0x0000000862e67824 */ /* 0x000fe200078e00ff */
[----:B------:R-:W-:Y:S01]  /*1180*/  LOP3.LUT R9, R9, 0xc0, RZ, 0xc0, !PT ;  /* 0x000000c009097812 */ /* 0x000fe200078ec0ff */
[----:B------:R-:W-:-:S02]  /*1190*/  IMAD R7, R7, c[0x0][0x1a8], RZ ;  /* 0x00006a0007077a24 */ /* 0x000fc400078e02ff */
[----:B------:R-:W-:Y:S01]  /*11a0*/  IMAD.IADD R11, R11, 0x1, R3 ;  /* 0x000000010b0b7824 */ /* 0x000fe200078e0203 */
[----:B------:R-:W-:Y:S01]  /*11b0*/  SHF.R.U32.HI R4, RZ, 0x3, R9 ;  /* 0x00000003ff047819 */ /* 0x000fe20000011609 */
[C---:B------:R-:W-:Y:S01]  /*11c0*/  IMAD R7, R2.reuse, c[0x0][0x1ac], R7 ;  /* 0x00006b0002077a24 */ /* 0x040fe200078e0207 */
[----:B------:R-:W-:Y:S01]  /*11d0*/  LOP3.LUT R9, R9, 0x18, R230, 0xf8, !PT ;  /* 0x0000001809097812 */ /* 0x000fe200078ef8e6 */
[----:B------:R-:W-:Y:S01]  /*11e0*/  IMAD.WIDE.U32 R2, R2, c[0x0][0x1a8], R10 ;  /* 0x00006a0002027a25 */ /* 0x000fe200078e000a */
[----:B------:R-:W-:Y:S02]  /*11f0*/  IADD3 R229, R230, 0x20, RZ ;  /* 0x00000020e6e57810 */ /* 0x000fe40007ffe0ff */
[----:B------:R-:W-:Y:S01]  /*1200*/  LOP3.LUT R9, R9, R4, RZ, 0x3c, !PT ;  /* 0x0000000409097212 */ /* 0x000fe200078e3cff */
[----:B------:R-:W-:Y:S01]  /*1210*/  IMAD.IADD R7, R3, 0x1, R7 ;  /* 0x0000000103077824 */ /* 0x000fe200078e0207 */
[C---:B------:R-:W-:Y:S01]  /*1220*/  LEA R8, P0, R2.reuse, c[0x0][0x160], 0x1 ;  /* 0x0000580002087a11 */ /* 0x040fe200078008ff */
[----:B------:R-:W-:Y:S01]  /*1230*/  IMAD.IADD R220, R241, 0x1, -R220 ;  /* 0x00000001f1dc7824 */ /* 0x000fe200078e0adc */
[----:B------:R-:W-:Y:S01]  /*1240*/  SHF.R.S32.HI R3, RZ, 0x1, R6 ;  /* 0x00000001ff037819 */ /* 0x000fe20000011406 */
[----:B------:R-:W-:Y:S01]  /*1250*/  IMAD.MOV.U32 R223, RZ, RZ, -0x1 ;  /* 0xffffffffffdf7424 */ /* 0x000fe200078e00ff */
[----:B------:R-:W-:Y:S01]  /*1260*/  LEA.HI.X R7, R2, c[0x0][0x164], R7, 0x1, P0 ;  /* 0x0000590002077a11 */ /* 0x000fe200000f0c07 */
[----:B------:R1:W3:Y:S01]  /*1270*/  SHFL.IDX PT, R14, R8, RZ, 0x1c1f ;  /* 0x001c1fff080e7589 */ /* 0x0002e200000e0000 */
[----:B------:R-:W-:-:S02]  /*1280*/  LEA.HI R16, R16, R3, RZ, 0x2 ;  /* 0x0000000310107211 */ /* 0x000fc400078f10ff */
[----:B------:R-:W-:Y:S01]  /*1290*/  IADD3 R2, R241, UR15, RZ ;  /* 0x0000000ff1027c10 */ /* 0x000fe2000fffe0ff */
[----:B------:R1:W4:Y:S01]  /*12a0*/  SHFL.IDX PT, R15, R7, RZ, 0x1c1f ;  /* 0x001c1fff070f7589 */ /* 0x00032200000e0000 */
[----:B------:R-:W-:Y:S02]  /*12b0*/  LOP3.LUT R16, R16, 0xfffffffc, RZ, 0xc0, !PT ;  /* 0xfffffffc10107812 */ /* 0x000fe400078ec0ff */
[----:B------:R-:W-:Y:S02]  /*12c0*/  ISETP.GE.AND P0, PT, R2, UR4, PT ;  /* 0x0000000402007c0c */ /* 0x000fe4000bf06270 */
[C---:B------:R-:W-:Y:S01]  /*12d0*/  IADD3 R228, R230.reuse, 0x40, RZ ;  /* 0x00000040e6e47810 */ /* 0x040fe20007ffe0ff */
[----:B------:R-:W-:Y:S01]  /*12e0*/  IMAD.IADD R16, R3, 0x1, -R16 ;  /* 0x0000000103107824 */ /* 0x000fe200078e0a10 */
[----:B------:R-:W-:Y:S02]  /*12f0*/  SHF.R.S32.HI R3, RZ, 0x5, R5 ;  /* 0x00000005ff037819 */ /* 0x000fe40000011405 */
[----:B------:R-:W-:-:S02]  /*1300*/  ISETP.GE.AND P4, PT, R230, c[0x0][0x198], PT ;  /* 0x00006600e6007a0c */ /* 0x000fc40003f86270 */
[----:B------:R-:W-:Y:S01]  /*1310*/  LOP3.LUT P1, RZ, R16, 0x2, RZ, 0xc0, !PT ;  /* 0x0000000210ff7812 */ /* 0x000fe2000782c0ff */
[----:B------:R-:W-:Y:S01]  /*1320*/  IMAD R220, R3, 0x8, R220 ;  /* 0x0000000803dc7824 */ /* 0x000fe200078e02dc */
[----:B------:R-:W-:-:S03]  /*1330*/  ISETP.GE.AND P3, PT, R229, c[0x0][0x198], PT ;  /* 0x00006600e5007a0c */ /* 0x000fc60003f66270 */
[----:B------:R-:W-:Y:S01]  /*1340*/  IMAD.U32 R220, R220, 0x20, R9 ;  /* 0x00000020dcdc7824 */ /* 0x000fe200078e0009 */
[----:B--2---:R2:W1:Y:S02]  /*1350*/  @P2 R2UR UR9, R0 ;  /* 0x00000000000923c2 */ /* 0x00446400000e0000 */
[----:B-1----:R-:W-:Y:S01]  /*1360*/  @!UP0 UMOV UR9, UR6 ;  /* 0x0000000600098c82 */ /* 0x002fe20008000000 */
[----:B------:R-:W-:Y:S01]  /*1370*/  ISETP.GE.AND P2, PT, R228, c[0x0][0x198], PT ;  /* 0x00006600e4007a0c */ /* 0x000fe20003f46270 */
[----:B--2---:R-:W-:-:S05]  /*1380*/  IMAD.MOV.U32 R0, RZ, RZ, 0x10 ;  /* 0x00000010ff007424 */ /* 0x004fca00078e00ff */
[----:B------:R-:W-:Y:S01]  /*1390*/  SEL R0, R0, 0xfffffff0, !P1 ;  /* 0xfffffff000007807 */ /* 0x000fe20004800000 */
[----:B------:R-:W-:Y:S05]  /*13a0*/  @P0 BRA `(.L_x_448) ;  /* 0x000000e000000947 */ /* 0x000fea0003800000 */
[----:B---34-:R-:W-:Y:S01]  /*13b0*/  SHF.R.S32.HI R4, RZ, 0x1f, R229 ;  /* 0x0000001fff047819 */ /* 0x018fe200000114e5 */
[----:B------:R-:W-:Y:S01]  /*13c0*/  IMAD.SHL.U32 R10, R220, 0x2, RZ ;  /* 0x00000002dc0a7824 */ /* 0x000fe200078e00ff */
[----:B------:R-:W-:Y:S01]  /*13d0*/  SHF.R.S32.HI R11, RZ, 0x1f, R228 ;  /* 0x0000001fff0b7819 */ /* 0x000fe200000114e4 */
[----:B------:R-:W-:Y:S01]  /*13e0*/  IMAD.WIDE R22, R230, 0x2, R14 ;  /* 0x00000002e6167825 */ /* 0x000fe200078e020e */
[----:B------:R-:W-:Y:S02]  /*13f0*/  LEA.HI R9, R4, R229, RZ, 0x3 ;  /* 0x000000e504097211 */ /* 0x000fe400078f18ff */
[----:B------:R-:W-:Y:S02]  /*1400*/  LEA.HI R4, R11, R228, RZ, 0x3 ;  /* 0x000000e40b047211 */ /* 0x000fe400078f18ff */
[----:B------:R-:W-:Y:S01]  /*1410*/  LOP3.LUT R9, R9, 0xfffffff8, RZ, 0xc0, !PT ;  /* 0xfffffff809097812 */ /* 0x000fe200078ec0ff */
[----:B------:R-:W-:Y:S01]  /*1420*/  @!PT LDS RZ, [RZ] ;  /* 0x00000000fffff984 */ /* 0x000fe20000000800 */
[----:B------:R1:W-:Y:S01]  /*1430*/  LDGSTS.E.BYPASS.LTC128B.128 [R10+0x4900], [R22.64], !P4 ;  /* 0x04900000160a7fae */ /* 0x0003e2000e101d4c */
[----:B------:R-:W-:-:S03]  /*1440*/  LOP3.LUT R4, R4, 0xfffffff8, RZ, 0xc0, !PT ;  /* 0xfffffff804047812 */ /* 0x000fc600078ec0ff */
[----:B------:R-:W-:-:S04]  /*1450*/  IMAD.WIDE R24, R9, 0x2, R14 ;  /* 0x0000000209187825 */ /* 0x000fc800078e020e */
[----:B------:R-:W-:Y:S01]  /*1460*/  IMAD.WIDE R14, R4, 0x2, R14 ;  /* 0x00000002040e7825 */ /* 0x000fe200078e020e */
[----:B------:R1:W-:Y:S04]  /*1470*/  LDGSTS.E.BYPASS.LTC128B.128 [R10+0x6900], [R24.64], !P3 ;  /* 0x06900000180a7fae */ /* 0x0003e8000d901d4c */
[----:B------:R1:W-:Y:S02]  /*1480*/  LDGSTS.E.BYPASS.LTC128B.128 [R10+0x8900], [R14.64], !P2 ;  /* 0x089000000e0a7fae */ /* 0x0003e4000d101d4c */
.L_x_448:
[----:B---34-:R-:W-:Y:S05]  /*1490*/  BSYNC B0 ;  /* 0x0000000000007941 */ /* 0x018fea0003800000 */
.L_x_447:
[----:B------:R-:W-:Y:S01]  /*14a0*/  IADD3 R4, R2, 0x20, RZ ;  /* 0x0000002002047810 */ /* 0x000fe20007ffe0ff */
[----:B-1----:R1:W2:Y:S01]  /*14b0*/  SHFL.IDX PT, R15, R7, 0x1, 0x1c1f ;  /* 0x003c1f00070f7f89 */ /* 0x0022a200000e0000 */
[----:B------:R-:W-:Y:S02]  /*14c0*/  BSSY B0, `(.L_x_449) ;  /* 0x0000012000007945 */ /* 0x000fe40003800000 */
[----:B------:R-:W-:Y:S01]  /*14d0*/  ISETP.GE.AND P0, PT, R4, UR4, PT ;  /* 0x0000000404007c0c */ /* 0x000fe2000bf06270 */
[----:B------:R1:W3:-:S12]  /*14e0*/  SHFL.IDX PT, R14, R8, 0x1, 0x1c1f ;  /* 0x003c1f00080e7f89 */ /* 0x0002d800000e0000 */
[----:B------:R-:W-:Y:S05]  /*14f0*/  @P0 BRA `(.L_x_450) ;  /* 0x000000e000000947 */ /* 0x000fea0003800000 */
[----:B------:R-:W-:Y:S01]  /*1500*/  SHF.R.S32.HI R4, RZ, 0x1f, R229 ;  /* 0x0000001fff047819 */ /* 0x000fe200000114e5 */
[----:B------:R-:W-:Y:S01]  /*1510*/  IMAD.SHL.U32 R10, R220, 0x2, RZ ;  /* 0x00000002dc0a7824 */ /* 0x000fe200078e00ff */
[----:B------:R-:W-:Y:S01]  /*1520*/  SHF.R.S32.HI R11, RZ, 0x1f, R228 ;  /* 0x0000001fff0b7819 */ /* 0x000fe200000114e4 */
[----:B--23--:R-:W-:Y:S01]  /*1530*/  IMAD.WIDE R22, R230, 0x2, R14 ;  /* 0x00000002e6167825 */ /* 0x00cfe200078e020e */
        /* <DEDUP_REMOVED lines=10> */
.L_x_450:
[----:B------:R-:W-:Y:S05]  /*15e0*/  BSYNC B0 ;  /* 0x0000000000007941 */ /* 0x000fea0003800000 */
.L_x_449:
[----:B------:R-:W-:Y:S01]  /*15f0*/  IADD3 R4, R2, 0x40, RZ ;  /* 0x0000004002047810 */ /* 0x000fe20007ffe0ff */
[----:B--2---:R2:W4:Y:S01]  /*1600*/  SHFL.IDX PT, R15, R7, 0x2, 0x1c1f ;  /* 0x005c1f00070f7f89 */ /* 0x00452200000e0000 */
[----:B------:R-:W-:Y:S02]  /*1610*/  BSSY B0, `(.L_x_451) ;  /* 0x0000012000007945 */ /* 0x000fe40003800000 */
[----:B------:R-:W-:Y:S01]  /*1620*/  ISETP.GE.AND P0, PT, R4, UR4, PT ;  /* 0x0000000404007c0c */ /* 0x000fe2000bf06270 */
[----:B---3--:R2:W3:-:S12]  /*1630*/  SHFL.IDX PT, R14, R8, 0x2, 0x1c1f ;  /* 0x005c1f00080e7f89 */ /* 0x0084d800000e0000 */
[----:B------:R-:W-:Y:S05]  /*1640*/  @P0 BRA `(.L_x_452) ;  /* 0x000000e000000947 */ /* 0x000fea0003800000 */
[----:B------:R-:W-:Y:S01]  /*1650*/  SHF.R.S32.HI R4, RZ, 0x1f, R229 ;  /* 0x0000001fff047819 */ /* 0x000fe200000114e5 */
[----:B------:R-:W-:Y:S01]  /*1660*/  IMAD.SHL.U32 R10, R220, 0x2, RZ ;  /* 0x00000002dc0a7824 */ /* 0x000fe200078e00ff */
[----:B------:R-:W-:Y:S01]  /*1670*/  SHF.R.S32.HI R11, RZ, 0x1f, R228 ;  /* 0x0000001fff0b7819 */ /* 0x000fe200000114e4 */
[----:B---34-:R-:W-:Y:S01]  /*1680*/  IMAD.WIDE R22, R230, 0x2, R14 ;  /* 0x00000002e6167825 */ /* 0x018fe200078e020e */
        /* <DEDUP_REMOVED lines=10> */
.L_x_452:
[----:B------:R-:W-:Y:S05]  /*1730*/  BSYNC B0 ;  /* 0x0000000000007941 */ /* 0x000fea0003800000 */
.L_x_451:
[----:B------:R-:W-:Y:S01]  /*1740*/  IMAD.MOV.U32 R17, RZ, RZ, 0x30 ;  /* 0x00000030ff117424 */ /* 0x000fe200078e00ff */
[----:B---3--:R3:W-:Y:S01]  /*1750*/  SHFL.IDX PT, R14, R8, 0x3, 0x1c1f ;  /* 0x007c1f00080e7f89 */ /* 0x0087e200000e0000 */
[----:B------:R-:W-:Y:S01]  /*1760*/  IADD3 R2, R2, 0x60, RZ ;  /* 0x0000006002027810 */ /* 0x000fe20007ffe0ff */
[----:B------:R-:W-:Y:S01]  /*1770*/  IMAD.MOV.U32 R222, RZ, RZ, c[0x0][0x2b8] ;  /* 0x0000ae00ffde7624 */ /* 0x000fe200078e00ff */
[----:B------:R-:W-:Y:S01]  /*1780*/  SHF.R.S32.HI R4, RZ, 0x1f, R229 ;  /* 0x0000001fff047819 */ /* 0x000fe200000114e5 */
[----:B----4-:R-:W4:Y:S01]  /*1790*/  SHFL.IDX PT, R15, R7, 0x3, 0x1c1f ;  /* 0x007c1f00070f7f89 */ /* 0x010f2200000e0000 */
[----:B------:R-:W-:Y:S01]  /*17a0*/  IMAD R96, R154, R17, -0x30 ;  /* 0xffffffd09a607424 */ /* 0x000fe200078e0211 */
[----:B------:R-:W-:Y:S01]  /*17b0*/  ISETP.GE.AND P0, PT, R2, UR4, PT ;  /* 0x0000000402007c0c */ /* 0x000fe2000bf06270 */
[----:B------:R-:W-:Y:S01]  /*17c0*/  IMAD.SHL.U32 R220, R220, 0x2, RZ ;  /* 0x00000002dcdc7824 */ /* 0x000fe200078e00ff */
[----:B------:R-:W-:Y:S01]  /*17d0*/  LEA.HI R219, R4, R229, RZ, 0x3 ;  /* 0x000000e504db7211 */ /* 0x000fe200078f18ff */
[----:B------:R-:W-:Y:S01]  /*17e0*/  IMAD.IADD R9, R227, 0x1, R96 ;  /* 0x00000001e3097824 */ /* 0x000fe200078e0260 */
[----:B------:R-:W-:Y:S01]  /*17f0*/  ISETP.NE.AND P5, PT, R222, 0x1, PT ;  /* 0x00000001de00780c */ /* 0x000fe20003fa5270 */
[----:B------:R-:W-:Y:S01]  /*1800*/  USHF.R.S32.HI UR6, URZ, 0x1f, UR9 ;  /* 0x0000001f3f067899 */ /* 0x000fe20008011409 */
[----:B------:R-:W-:Y:S01]  /*1810*/  LOP3.LUT R219, R219, 0xfffffff8, RZ, 0xc0, !PT ;  /* 0xfffffff8dbdb7812 */ /* 0x000fe200078ec0ff */
[C---:B-----5:R-:W-:Y:S01]  /*1820*/  IMAD.IADD R226, R9.reuse, 0x1, R232 ;  /* 0x0000000109e27824 */ /* 0x060fe200078e02e8 */
[----:B------:R-:W-:Y:S01]  /*1830*/  ISETP.GE.AND P1, PT, R9, UR7, PT ;  /* 0x0000000709007c0c */ /* 0x000fe2000bf26270 */
[----:B------:R-:W-:Y:S01]  /*1840*/  ULDC.64 UR4, c[0x0][0x2b0] ;  /* 0x0000ac0000047ab9 */ /* 0x000fe20000000a00 */
[----:B------:R-:W-:Y:S01]  /*1850*/  SHF.R.S32.HI R9, RZ, 0x1f, R228 ;  /* 0x0000001fff097819 */ /* 0x000fe200000114e4 */
[----:B------:R-:W-:Y:S01]  /*1860*/  UIMAD UR6, UR6, UR4, URZ ;  /* 0x00000004060672a4 */ /* 0x000fe2000f8e023f */
[----:B------:R-:W-:Y:S01]  /*1870*/  ISETP.GT.OR P1, PT, R227, 0x2f, P1 ;  /* 0x0000002fe300780c */ /* 0x000fe20000f24670 */
[----:B------:R-:W-:Y:S01]  /*1880*/  UIMAD.WIDE.U32 UR10, UR9, UR4, URZ ;  /* 0x00000004090a72a5 */ /* 0x000fe2000f8e003f */
[----:B------:R-:W-:Y:S01]  /*1890*/  LEA.HI R218, R9, R228, RZ, 0x3 ;  /* 0x000000e409da7211 */ /* 0x000fe200078f18ff */
[----:B------:R-:W-:Y:S01]  /*18a0*/  UIMAD UR6, UR9, UR5, UR6 ;  /* 0x00000005090672a4 */ /* 0x000fe2000f8e0206 */
[----:B------:R-:W-:-:S02]  /*18b0*/  IMAD.MOV.U32 R2, RZ, RZ, R226 ;  /* 0x000000ffff027224 */ /* 0x000fc400078e00e2 */
[----:B------:R-:W-:Y:S01]  /*18c0*/  LOP3.LUT R218, R218, 0xfffffff8, RZ, 0xc0, !PT ;  /* 0xfffffff8dada7812 */ /* 0x000fe200078ec0ff */
[----:B-123--:R-:W-:Y:S01]  /*18d0*/  @P5 IMAD.HI.U32 R8, R226, c[0x0][0x2bc], RZ ;  /* 0x0000af00e2085a27 */ /* 0x00efe200078e00ff */
[----:B------:R-:W-:-:S03]  /*18e0*/  UIADD3 UR6, UR11, UR6, URZ ;  /* 0x000000060b067290 */ /* 0x000fc6000fffe03f */
[----:B------:R-:W-:Y:S01]  /*18f0*/  IMAD.MOV.U32 R225, RZ, RZ, RZ ;  /* 0x000000ffffe17224 */ /* 0x000fe200078e00ff */
[----:B------:R-:W-:Y:S01]  /*1900*/  @P5 SHF.R.U32.HI R2, RZ, c[0x0][0x2c0], R8 ;  /* 0x0000b000ff025a19 */ /* 0x000fe20000011608 */
[--C-:B----4-:R-:W-:Y:S01]  /*1910*/  @!P0 IMAD.WIDE R10, R230, 0x2, R14.reuse ;  /* 0x00000002e60a8825 */ /* 0x110fe200078e020e */
[----:B------:R-:W-:Y:S02]  /*1920*/  USHF.R.S32.HI UR16, URZ, 0x1f, UR8 ;  /* 0x0000001f3f107899 */ /* 0x000fe40008011408 */
[C---:B------:R-:W-:Y:S01]  /*1930*/  @!P1 IADD3 R9, P5, R2.reuse, UR10, RZ ;  /* 0x0000000a02099c10 */ /* 0x040fe2000ffbe0ff */
[--C-:B------:R-:W-:Y:S01]  /*1940*/  @!P0 IMAD.WIDE R22, R219, 0x2, R14.reuse ;  /* 0x00000002db168825 */ /* 0x100fe200078e020e */
[----:B------:R-:W-:Y:S01]  /*1950*/  @!PT LDS RZ, [RZ] ;  /* 0x00000000fffff984 */ /* 0x000fe20000000800 */
[----:B------:R1:W-:Y:S01]  /*1960*/  @!P0 LDGSTS.E.BYPASS.LTC128B.128 [R220+0x6100], [R10.64], !P4 ;  /* 0x061000000adc8fae */ /* 0x0003e2000e101d4c */
[----:B------:R-:W-:Y:S01]  /*1970*/  ULDC.64 UR4, c[0x0][0x1e8] ;  /* 0x00007a0000047ab9 */ /* 0x000fe20000000a00 */
[----:B------:R-:W-:Y:S01]  /*1980*/  @!P1 LEA.HI.X.SX32 R4, R2, UR6, 0x1, P5 ;  /* 0x0000000602049c11 */ /* 0x000fe2000a8f0eff */
[----:B------:R-:W-:Y:S01]  /*1990*/  @!P0 IMAD.WIDE R14, R218, 0x2, R14 ;  /* 0x00000002da0e8825 */ /* 0x000fe200078e020e */
[----:B------:R2:W-:Y:S01]  /*19a0*/  @!P0 LDGSTS.E.BYPASS.LTC128B.128 [R220+0x8100], [R22.64], !P3 ;  /* 0x0810000016dc8fae */ /* 0x0005e2000d901d4c */
[----:B------:R-:W-:-:S03]  /*19b0*/  @!P1 LEA R8, P4, R9, c[0x0][0x2a0], 0x2 ;  /* 0x0000a80009089a11 */ /* 0x000fc600078810ff */
[----:B------:R3:W-:Y:S01]  /*19c0*/  @!P0 LDGSTS.E.BYPASS.LTC128B.128 [R220+0xa100], [R14.64], !P2 ;  /* 0x0a1000000edc8fae */ /* 0x0007e2000d101d4c */
[----:B------:R-:W-:-:S03]  /*19d0*/  @!P1 LEA.HI.X R9, R9, c[0x0][0x2a4], R4, 0x2, P4 ;  /* 0x0000a90009099a11 */ /* 0x000fc600020f1404 */
[----:B------:R-:W0:Y:S04]  /*19e0*/  LDGDEPBAR ;  /* 0x00000000000079af */ /* 0x000e280000000000 */
[----:B------:R-:W-:Y:S06]  /*19f0*/  BAR.SYNC.DEFER_BLOCKING 0x0 ;  /* 0x0000000000007b1d */ /* 0x000fec0000010000 */
[----:B------:R-:W4:Y:S01]  /*1a00*/  @!P1 LDG.E R225, [R8.64] ;  /* 0x0000000c08e19981 */ /* 0x000f22000c1e1900 */
[----:B-1----:R-:W-:Y:S01]  /*1a10*/  IMAD.MOV R11, RZ, RZ, -R2 ;  /* 0x000000ffff0b7224 */ /* 0x002fe200078e0a02 */
[----:B------:R-:W-:Y:S01]  /*1a20*/  UIMAD UR9, UR16, UR4, URZ ;  /* 0x00000004100972a4 */ /* 0x000fe2000f8e023f */
[----:B------:R-:W-:Y:S01]  /*1a30*/  LOP3.LUT R6, R6, 0x7fffffe, RZ, 0xc0, !PT ;  /* 0x07fffffe06067812 */ /* 0x000fe200078ec0ff */
[----:B------:R-:W-:Y:S01]  /*1a40*/  UIMAD.WIDE.U32 UR18, UR8, UR4, URZ ;  /* 0x00000004081272a5 */ /* 0x000fe2000f8e003f */
[----:B------:R-:W-:Y:S01]  /*1a50*/  IMAD R226, R11, c[0x0][0x2b8], R226 ;  /* 0x0000ae000be27a24 */ /* 0x000fe200078e02e2 */
[----:B------:R-:W-:Y:S01]  /*1a60*/  UIMAD UR9, UR8, UR5, UR9 ;  /* 0x00000005080972a4 */ /* 0x000fe2000f8e0209 */
[----:B------:R-:W-:Y:S01]  /*1a70*/  SHF.R.S32.HI R4, RZ, 0x4, R13 ;  /* 0x00000004ff047819 */ /* 0x000fe2000001140d */
[----:B------:R-:W-:Y:S01]  /*1a80*/  IMAD.SHL.U32 R216, R18, 0x8, RZ ;  /* 0x0000000812d87824 */ /* 0x000fe200078e00ff */
[----:B------:R-:W-:Y:S01]  /*1a90*/  LOP3.LUT R19, R19, 0xfffffff8, RZ, 0xc0, !PT ;  /* 0xfffffff813137812 */ /* 0x000fe200078ec0ff */
[C---:B--2---:R-:W-:Y:S01]  /*1aa0*/  IMAD.WIDE.U32 R22, R226.reuse, c[0x0][0x1e0], RZ ;  /* 0x00007800e2167a25 */ /* 0x044fe200078e00ff */
[----:B------:R-:W-:Y:S01]  /*1ab0*/  SHF.R.S32.HI R11, RZ, 0x1f, R226 ;  /* 0x0000001fff0b7819 */ /* 0x000fe200000114e2 */
[----:B------:R-:W-:Y:S01]  /*1ac0*/  UIADD3 UR9, UR19, UR9, URZ ;  /* 0x0000000913097290 */ /* 0x000fe2000fffe03f */
[----:B------:R-:W-:Y:S01]  /*1ad0*/  LEA.HI R13, R13, R4, RZ, 0x1 ;  /* 0x000000040d0d7211 */ /* 0x000fe200078f08ff */
[----:B---3--:R-:W-:Y:S01]  /*1ae0*/  IMAD.MOV.U32 R14, RZ, RZ, R22 ;  /* 0x000000ffff0e7224 */ /* 0x008fe200078e0016 */
[----:B------:R-:W-:Y:S01]  /*1af0*/  ULDC.64 UR4, c[0x0][0x210] ;  /* 0x0000840000047ab9 */ /* 0x000fe20000000a00 */
[----:B------:R-:W-:Y:S01]  /*1b00*/  IMAD R25, R11, c[0x0][0x1e0], RZ ;  /* 0x000078000b197a24 */ /* 0x000fe200078e02ff */
[----:B------:R-:W-:Y:S01]  /*1b10*/  LOP3.LUT R13, R13, 0xfffffffe, RZ, 0xc0, !PT ;  /* 0xfffffffe0d0d7812 */ /* 0x000fe200078ec0ff */
[----:B------:R-:W-:Y:S01]  /*1b20*/  IMAD R11, R11, c[0x0][0x208], RZ ;  /* 0x000082000b0b7a24 */ /* 0x000fe200078e02ff */
[----:B------:R-:W-:Y:S01]  /*1b30*/  UIMAD.WIDE.U32 UR20, UR8, UR4, URZ ;  /* 0x00000004081472a5 */ /* 0x000fe2000f8e003f */
[----:B------:R-:W-:Y:S01]  /*1b40*/  IMAD R2, R226, c[0x0][0x1e4], R25 ;  /* 0x00007900e2027a24 */ /* 0x000fe200078e0219 */
[----:B------:R-:W-:Y:S01]  /*1b50*/  UIMAD UR4, UR16, UR4, URZ ;  /* 0x00000004100472a4 */ /* 0x000fe2000f8e023f */
[----:B------:R-:W-:Y:S01]  /*1b60*/  IMAD.IADD R13, R4, 0x1, -R13 ;  /* 0x00000001040d7824 */ /* 0x000fe200078e0a0d */
[----:B------:R-:W-:Y:S01]  /*1b70*/  ISETP.GE.AND P3, PT, R230, c[0x0][0x1d4], PT ;  /* 0x00007500e6007a0c */ /* 0x000fe20003f66270 */
[----:B------:R-:W-:Y:S01]  /*1b80*/  IMAD.IADD R15, R23, 0x1, R2 ;  /* 0x00000001170f7824 */ /* 0x000fe200078e0202 */
[----:B------:R-:W-:Y:S01]  /*1b90*/  UIMAD UR4, UR8, UR5, UR4 ;  /* 0x00000005080472a4 */ /* 0x000fe2000f8e0204 */
[C---:B------:R-:W-:Y:S01]  /*1ba0*/  IMAD.WIDE.U32 R22, R226.reuse, c[0x0][0x208], RZ ;  /* 0x00008200e2167a25 */ /* 0x040fe200078e00ff */
[C---:B------:R-:W-:Y:S01]  /*1bb0*/  ISETP.GE.AND P5, PT, R229.reuse, c[0x0][0x1d4], PT ;  /* 0x00007500e5007a0c */ /* 0x040fe20003fa6270 */
[----:B------:R-:W-:Y:S01]  /*1bc0*/  BSSY B0, `(.L_x_453) ;  /* 0x0000088000007945 */ /* 0x000fe20003800000 */
[----:B------:R-:W-:Y:S01]  /*1bd0*/  UIADD3 UR16, UR21, UR4, URZ ;  /* 0x0000000415107290 */ /* 0x000fe2000fffe03f */
[----:B------:R-:W-:Y:S01]  /*1be0*/  IMAD R11, R226, c[0x0][0x20c], R11 ;  /* 0x00008300e20b7a24 */ /* 0x000fe200078e020b */
[----:B------:R-:W-:Y:S01]  /*1bf0*/  ISETP.GE.AND P6, PT, R228, c[0x0][0x1d4], PT ;  /* 0x00007500e4007a0c */ /* 0x000fe20003fc6270 */
[----:B------:R-:W-:Y:S01]  /*1c00*/  IMAD.IADD R19, R224, 0x1, -R19 ;  /* 0x00000001e0137824 */ /* 0x000fe200078e0a13 */
[----:B------:R-:W-:Y:S01]  /*1c10*/  ISETP.GE.AND P4, PT, R229, c[0x0][0x1d4], PT ;  /* 0x00007500e5007a0c */ /* 0x000fe20003f86270 */
[----:B------:R-:W-:Y:S01]  /*1c20*/  IMAD.IADD R23, R23, 0x1, R11 ;  /* 0x0000000117177824 */ /* 0x000fe200078e020b */
[----:B------:R-:W-:Y:S01]  /*1c30*/  IADD3 R100, R154, -0x1, RZ ;  /* 0xffffffff9a647810 */ /* 0x000fe20007ffe0ff */
[----:B------:R-:W-:Y:S01]  /*1c40*/  IMAD.SHL.U32 R16, R16, 0x40, RZ ;  /* 0x0000004010107824 */ /* 0x000fe200078e00ff */
[----:B------:R-:W-:-:S02]  /*1c50*/  LEA.HI R10, R19, R19, RZ, 0x1 ;  /* 0x00000013130a7211 */ /* 0x000fc400078f08ff */
[----:B------:R-:W-:Y:S02]  /*1c60*/  SHF.R.S32.HI R243, RZ, 0x1f, R230 ;  /* 0x0000001ffff37819 */ /* 0x000fe400000114e6 */
[----:B------:R-:W-:Y:S02]  /*1c70*/  LOP3.LUT R16, R16, 0xc0, RZ, 0xc0, !PT ;  /* 0x000000c010107812 */ /* 0x000fe400078ec0ff */
[----:B------:R-:W-:Y:S02]  /*1c80*/  SHF.R.S32.HI R234, RZ, 0x1f, R219 ;  /* 0x0000001fffea7819 */ /* 0x000fe400000114db */
[----:B------:R-:W-:Y:S02]  /*1c90*/  SHF.R.S32.HI R233, RZ, 0x1f, R218 ;  /* 0x0000001fffe97819 */ /* 0x000fe400000114da */
[----:B----4-:R-:W-:Y:S01]  /*1ca0*/  SHF.R.S32.HI R12, RZ, 0x1f, R225 ;  /* 0x0000001fff0c7819 */ /* 0x010fe200000114e1 */
[----:B------:R-:W-:-:S04]  /*1cb0*/  IMAD.WIDE.U32 R8, R225, c[0x0][0x1f0], R14 ;  /* 0x00007c00e1087a25 */ /* 0x000fc800078e000e */
[C---:B------:R-:W-:Y:S02]  /*1cc0*/  IMAD R2, R12.reuse, c[0x0][0x1f0], RZ ;  /* 0x00007c000c027a24 */ /* 0x040fe400078e02ff */
[----:B------:R-:W-:Y:S02]  /*1cd0*/  IMAD R12, R12, c[0x0][0x218], RZ ;  /* 0x000086000c0c7a24 */ /* 0x000fe400078e02ff */
[C---:B------:R-:W-:Y:S01]  /*1ce0*/  IMAD R15, R225.reuse, c[0x0][0x1f4], R2 ;  /* 0x00007d00e10f7a24 */ /* 0x040fe200078e0202 */
[----:B------:R-:W-:Y:S01]  /*1cf0*/  IADD3 R2, P0, R8, UR18, RZ ;  /* 0x0000001208027c10 */ /* 0x000fe2000ff1e0ff */
[----:B------:R-:W-:Y:S01]  /*1d00*/  IMAD.WIDE.U32 R22, R225, c[0x0][0x218], R22 ;  /* 0x00008600e1167a25 */ /* 0x000fe200078e0016 */
[----:B------:R-:W-:Y:S02]  /*1d10*/  SHF.R.S32.HI R8, RZ, 0x1f, R21 ;  /* 0x0000001fff087819 */ /* 0x000fe40000011415 */
[----:B------:R-:W-:Y:S01]  /*1d20*/  IADD3.X R15, R9, UR9, R15, P0, !PT ;  /* 0x00000009090f7c10 */ /* 0x000fe200087fe40f */
[----:B------:R-:W-:Y:S01]  /*1d30*/  IMAD.IADD R9, R21, 0x1, -R6 ;  /* 0x0000000115097824 */ /* 0x000fe200078e0a06 */
[----:B------:R-:W-:Y:S01]  /*1d40*/  LEA R24, P0, R2, c[0x0][0x1c8], 0x1 ;  /* 0x0000720002187a11 */ /* 0x000fe200078008ff */
[----:B------:R-:W-:Y:S01]  /*1d50*/  IMAD R6, R154, -0x30, R17 ;  /* 0xffffffd09a067824 */ /* 0x000fe200078e0211 */
[----:B------:R-:W-:Y:S01]  /*1d60*/  LEA.HI R8, R8, R21, RZ, 0x3 ;  /* 0x0000001508087211 */ /* 0x000fe200078f18ff */
[----:B------:R-:W-:Y:S01]  /*1d70*/  IMAD R17, R225, c[0x0][0x21c], R12 ;  /* 0x00008700e1117a24 */ /* 0x000fe200078e020c */
[----:B------:R-:W-:Y:S01]  /*1d80*/  LEA.HI.X R15, R2, c[0x0][0x1cc], R15, 0x1, P0 ;  /* 0x00007300020f7a11 */ /* 0x000fe200000f0c0f */
[----:B------:R-:W-:Y:S01]  /*1d90*/  SHFL.IDX PT, R20, R24, RZ, 0x1c1f ;  /* 0x001c1fff18147589 */ /* 0x000fe200000e0000 */
[----:B------:R-:W-:Y:S01]  /*1da0*/  IADD3 R2, R6, UR7, RZ ;  /* 0x0000000706027c10 */ /* 0x000fe2000fffe0ff */
[----:B------:R-:W-:Y:S01]  /*1db0*/  IMAD.SHL.U32 R8, R8, 0x20, RZ ;  /* 0x0000002008087824 */ /* 0x000fe200078e00ff */
[----:B------:R-:W-:Y:S01]  /*1dc0*/  IADD3 R12, P2, R22, UR20, RZ ;  /* 0x00000014160c7c10 */ /* 0x000fe2000ff5e0ff */
[----:B------:R-:W1:Y:S01]  /*1dd0*/  SHFL.IDX PT, R21, R15, RZ, 0x1c1f ;  /* 0x001c1fff0f157589 */ /* 0x000e6200000e0000 */
[----:B------:R-:W-:-:S02]  /*1de0*/  IMNMX R4, R2, 0x30, PT ;  /* 0x0000003002047817 */ /* 0x000fc40003800200 */
[----:B------:R-:W-:Y:S01]  /*1df0*/  IADD3.X R17, R23, UR16, R17, P2, !PT ;  /* 0x0000001017117c10 */ /* 0x000fe200097fe411 */
[----:B------:R2:W-:Y:S01]  /*1e00*/  SHFL.IDX PT, R14, R24, 0x1, 0x1c1f ;  /* 0x003c1f00180e7f89 */ /* 0x0005e200000e0000 */
[----:B------:R-:W-:Y:S01]  /*1e10*/  LOP3.LUT R8, R8, 0xffffff00, RZ, 0xc0, !PT ;  /* 0xffffff0008087812 */ /* 0x000fe200078ec0ff */
[----:B------:R-:W-:Y:S01]  /*1e20*/  IMAD.IADD R11, R4, 0x1, -R241 ;  /* 0x00000001040b7824 */ /* 0x000fe200078e0af1 */
[----:B------:R-:W-:Y:S01]  /*1e30*/  LOP3.LUT R4, R10, 0x3fffffe, RZ, 0xc0, !PT ;  /* 0x03fffffe0a047812 */ /* 0x000fe200078ec0ff */
[----:B------:R-:W3:Y:S01]  /*1e40*/  SHFL.IDX PT, R15, R15, 0x1, 0x1c1f ;  /* 0x003c1f000f0f7f89 */ /* 0x000ee200000e0000 */
[----:B------:R-:W-:Y:S02]  /*1e50*/  SHF.R.S32.HI R10, RZ, 0x1, R10 ;  /* 0x00000001ff0a7819 */ /* 0x000fe4000001140a */
[----:B------:R-:W-:Y:S01]  /*1e60*/  ISETP.GE.AND P1, PT, R11, 0x1, PT ;  /* 0x000000010b00780c */ /* 0x000fe20003f26270 */
[----:B------:R-:W-:Y:S01]  /*1e70*/  IMAD.IADD R4, R19, 0x1, -R4 ;  /* 0x0000000113047824 */ /* 0x000fe200078e0a04 */
[----:B------:R-:W-:Y:S01]  /*1e80*/  ISETP.GT.AND P0, PT, R11, 0x20, PT ;  /* 0x000000200b00780c */ /* 0x000fe20003f04270 */
[C---:B------:R-:W-:Y:S01]  /*1e90*/  IMAD.SHL.U32 R11, R10.reuse, 0x40, RZ ;  /* 0x000000400a0b7824 */ /* 0x040fe200078e00ff */
[----:B------:R-:W-:Y:S01]  /*1ea0*/  LOP3.LUT P2, RZ, R10, 0x2, RZ, 0xc0, !PT ;  /* 0x000000020aff7812 */ /* 0x000fe2000784c0ff */
[----:B------:R-:W-:-:S03]  /*1eb0*/  IMAD R10, R3, 0x200, R8 ;  /* 0x00000200030a7824 */ /* 0x000fc600078e0208 */
[----:B------:R-:W-:Y:S01]  /*1ec0*/  LOP3.LUT R11, R11, 0xc0, RZ, 0xc0, !PT ;  /* 0x000000c00b0b7812 */ /* 0x000fe200078ec0ff */
[C---:B------:R-:W-:Y:S02]  /*1ed0*/  IMAD R217, R9.reuse, 0x20, R10 ;  /* 0x0000002009d97824 */ /* 0x040fe400078e020a */
[----:B------:R-:W-:Y:S01]  /*1ee0*/  IMAD R9, R9, 0x20, R8 ;  /* 0x0000002009097824 */ /* 0x000fe200078e0208 */
[----:B------:R-:W-:Y:S01]  /*1ef0*/  LOP3.LUT R216, R11, 0x8, R216, 0xf8, !PT ;  /* 0x000000080bd87812 */ /* 0x000fe200078ef8d8 */
[----:B-1----:R-:W-:Y:S01]  /*1f00*/  @P1 IMAD.WIDE R22, R219, 0x2, R20 ;  /* 0x00000002db161825 */ /* 0x002fe200078e0214 */
[----:B------:R-:W-:-:S03]  /*1f10*/  SHF.R.U32.HI R19, RZ, 0x3, R11 ;  /* 0x00000003ff137819 */ /* 0x000fc6000001160b */
[----:B--2---:R-:W-:Y:S01]  /*1f20*/  @P1 IMAD.WIDE R24, R230, 0x2, R20 ;  /* 0x00000002e6181825 */ /* 0x004fe200078e0214 */
[----:B------:R-:W-:-:S03]  /*1f30*/  LOP3.LUT R216, R216, R19, RZ, 0x3c, !PT ;  /* 0x00000013d8d87212 */ /* 0x000fc600078e3cff */
[----:B------:R-:W-:Y:S01]  /*1f40*/  @P1 IMAD.WIDE R26, R218, 0x2, R20 ;  /* 0x00000002da1a1825 */ /* 0x000fe200078e0214 */
[----:B------:R1:W-:Y:S03]  /*1f50*/  @P1 LDGSTS.E.BYPASS.LTC128B.128 [R220+0x2500], [R24.64], !P3 ;  /* 0x0250000018dc1fae */ /* 0x0003e6000d901d4c */
[--C-:B---3--:R-:W-:Y:S01]  /*1f60*/  @P0 IMAD.WIDE R20, R230, 0x2, R14.reuse ;  /* 0x00000002e6140825 */ /* 0x108fe200078e020e */
[----:B------:R2:W-:Y:S03]  /*1f70*/  @P1 LDGSTS.E.BYPASS.LTC128B.128 [R220+0x3100], [R22.64], !P5 ;  /* 0x0310000016dc1fae */ /* 0x0005e6000e901d4c */
[----:B------:R-:W-:Y:S01]  /*1f80*/  @P0 IMAD.WIDE R18, R219, 0x2, R14 ;  /* 0x00000002db120825 */ /* 0x000fe200078e020e */
[----:B------:R1:W-:Y:S01]  /*1f90*/  @P1 LDGSTS.E.BYPASS.LTC128B.128 [R220+0x3d00], [R26.64], !P6 ;  /* 0x03d000001adc1fae */ /* 0x0003e2000f101d4c */
[----:B------:R-:W-:-:S03]  /*1fa0*/  LEA R11, P1, R12, c[0x0][0x1f8], 0x1 ;  /* 0x00007e000c0b7a11 */ /* 0x000fc600078208ff */
[----:B------:R1:W-:Y:S01]  /*1fb0*/  @P0 LDGSTS.E.BYPASS.LTC128B.128 [R220+0x2d00], [R20.64], !P3 ;  /* 0x02d0000014dc0fae */ /* 0x0003e2000d901d4c */
[----:B------:R-:W-:Y:S01]  /*1fc0*/  LEA.HI.X R12, R12, c[0x0][0x1fc], R17, 0x1, P1 ;  /* 0x00007f000c0c7a11 */ /* 0x000fe200008f0c11 */
[C---:B------:R-:W-:Y:S01]  /*1fd0*/  IMAD R17, R13.reuse, 0x8, R4 ;  /* 0x000000080d117824 */ /* 0x040fe200078e0204 */
[----:B------:R-:W-:Y:S01]  /*1fe0*/  ISETP.GE.AND P3, PT, R230, c[0x0][0x1d4], PT ;  /* 0x00007500e6007a0c */ /* 0x000fe20003f66270 */
[----:B------:R3:W-:Y:S01]  /*1ff0*/  @P0 LDGSTS.E.BYPASS.LTC128B.128 [R220+0x3900], [R18.64], !P5 ;  /* 0x0390000012dc0fae */ /* 0x0007e2000e901d4c */
[----:B------:R-:W-:Y:S01]  /*2000*/  IMAD.SHL.U32 R13, R13, 0x8, RZ ;  /* 0x000000080d0d7824 */ /* 0x000fe200078e00ff */
[----:B------:R-:W-:Y:S01]  /*2010*/  ISETP.GE.AND P1, PT, R228, c[0x0][0x1d4], PT ;  /* 0x00007500e4007a0c */ /* 0x000fe20003f26270 */
[----:B------:R-:W-:-:S03]  /*2020*/  IMAD.U32 R216, R17, 0x20, R216 ;  /* 0x0000002011d87824 */ /* 0x000fc600078e00d8 */
[----:B------:R-:W-:Y:S01]  /*2030*/  LOP3.LUT R4, R16, 0x8, R13, 0xf8, !PT ;  /* 0x0000000810047812 */ /* 0x000fe200078ef80d */
[----:B------:R-:W-:Y:S01]  /*2040*/  IMAD.SHL.U32 R216, R216, 0x2, RZ ;  /* 0x00000002d8d87824 */ /* 0x000fe200078e00ff */
[----:B------:R-:W-:-:S04]  /*2050*/  SHF.R.U32.HI R13, RZ, 0x3, R16 ;  /* 0x00000003ff0d7819 */ /* 0x000fc80000011610 */
[----:B------:R-:W-:Y:S01]  /*2060*/  LOP3.LUT R4, R4, R13, RZ, 0x3c, !PT ;  /* 0x0000000d04047212 */ /* 0x000fe200078e3cff */
[----:B------:R-:W-:Y:S01]  /*2070*/  IMAD.IADD R13, R2, 0x1, -R241 ;  /* 0x00000001020d7824 */ /* 0x000fe200078e0af1 */
[----:B------:R-:W-:Y:S01]  /*2080*/  IADD3 R10, R216, 0x2500, RZ ;  /* 0x00002500d80a7810 */ /* 0x000fe20007ffe0ff */
[----:B--2---:R-:W-:Y:S01]  /*2090*/  @P0 IMAD.WIDE R22, R218, 0x2, R14 ;  /* 0x00000002da160825 */ /* 0x004fe200078e020e */
[----:B------:R-:W-:Y:S01]  /*20a0*/  IADD3 R215, R216, 0x2520, RZ ;  /* 0x00002520d8d77810 */ /* 0x000fe20007ffe0ff */
[----:B------:R-:W-:Y:S01]  /*20b0*/  SHFL.IDX PT, R14, R11, RZ, 0x1c1f ;  /* 0x001c1fff0b0e7589 */ /* 0x000fe200000e0000 */
[----:B------:R-:W-:Y:S01]  /*20c0*/  @P2 IADD3 R215, R10, -0x20, RZ ;  /* 0xffffffe00ad72810 */ /* 0x000fe20007ffe0ff */
[C---:B------:R-:W-:Y:S01]  /*20d0*/  IMAD.IADD R217, R4.reuse, 0x1, R217 ;  /* 0x0000000104d97824 */ /* 0x040fe200078e02d9 */
[----:B------:R-:W-:Y:S01]  /*20e0*/  ISETP.GT.AND P2, PT, R227, 0x2f, PT ;  /* 0x0000002fe300780c */ /* 0x000fe20003f44270 */
[----:B------:R1:W-:Y:S01]  /*20f0*/  @P0 LDGSTS.E.BYPASS.LTC128B.128 [R220+0x4500], [R22.64], !P6 ;  /* 0x0450000016dc0fae */ /* 0x0003e2000f101d4c */
[----:B------:R-:W-:Y:S01]  /*2100*/  ISETP.LT.OR P0, PT, R13, 0x1, P3 ;  /* 0x000000010d00780c */ /* 0x000fe20001f01670 */
[----:B------:R-:W-:Y:S01]  /*2110*/  IMAD.SHL.U32 R217, R217, 0x2, RZ ;  /* 0x00000002d9d97824 */ /* 0x000fe200078e00ff */
[C---:B------:R-:W-:Y:S01]  /*2120*/  IADD3 R211, R215.reuse, 0x400, RZ ;  /* 0x00000400d7d37810 */ /* 0x040fe20007ffe0ff */
[----:B------:R-:W0:Y:S01]  /*2130*/  LDGDEPBAR ;  /* 0x00000000000079af */ /* 0x000e220000000000 */
[----:B------:R-:W-:Y:S01]  /*2140*/  IMAD.IADD R4, R4, 0x1, R9 ;  /* 0x0000000104047824 */ /* 0x000fe200078e0209 */
[----:B------:R-:W-:Y:S01]  /*2150*/  IADD3 R210, R215, 0x800, RZ ;  /* 0x00000800d7d27810 */ /* 0x000fe20007ffe0ff */
[----:B------:R-:W-:Y:S01]  /*2160*/  IMAD R213, R0, 0x2, R217 ;  /* 0x0000000200d57824 */ /* 0x000fe200078e02d9 */
[----:B------:R-:W3:Y:S01]  /*2170*/  SHFL.IDX PT, R15, R12, RZ, 0x1c1f ;  /* 0x001c1fff0c0f7589 */ /* 0x000ee200000e0000 */
[----:B------:R-:W-:-:S04]  /*2180*/  DEPBAR.LE SB0, 0x1 ;  /* 0x000080400000791a */ /* 0x000fc80000000000 */
[----:B------:R-:W-:-:S04]  /*2190*/  DEPBAR.LE SB0, 0x0 ;  /* 0x000080000000791a */ /* 0x000fc80000000000 */
[----:B------:R-:W-:Y:S01]  /*21a0*/  BAR.SYNC.DEFER_BLOCKING 0x0 ;  /* 0x0000000000007b1d */ /* 0x000fe20000010000 */
[----:B---3--:R-:W-:-:S04]  /*21b0*/  IMAD.WIDE R18, R230, 0x2, R14 ;  /* 0x00000002e6127825 */ /* 0x008fc800078e020e */
[----:B------:R-:W-:-:S04]  /*21c0*/  IMAD.WIDE R16, R219, 0x2, R14 ;  /* 0x00000002db107825 */ /* 0x000fc800078e020e */
[----:B------:R-:W-:Y:S01]  /*21d0*/  IMAD.WIDE R14, R218, 0x2, R14 ;  /* 0x00000002da0e7825 */ /* 0x000fe200078e020e */
[----:B------:R1:W2:Y:S04]  /*21e0*/  LDSM.16.M88.4 R48, [R217+0x4900] ;  /* 0x00490000d930783b */ /* 0x0002a80000000200 */
[----:B------:R1:W3:Y:S04]  /*21f0*/  LDSM.16.M88.4 R52, [R217+0x5900] ;  /* 0x00590000d934783b */ /* 0x0002e80000000200 */
[----:B------:R1:W4:Y:S04]  /*2200*/  LDSM.16.M88.4 R68, [R216+0x2500] ;  /* 0x00250000d844783b */ /* 0x0003280000000200 */
[----:B------:R1:W1:Y:S04]  /*2210*/  LDSM.16.M88.4 R60, [R216+0x2900] ;  /* 0x00290000d83c783b */ /* 0x0002680000000200 */
[----:B------:R1:W1:Y:S04]  /*2220*/  LDSM.16.M88.4 R76, [R216+0x2d00] ;  /* 0x002d0000d84c783b */ /* 0x0002680000000200 */
[----:B------:R1:W1:Y:S04]  /*2230*/  LDSM.16.M88.4 R28, [R213+0x4900] ;  /* 0x00490000d51c783b */ /* 0x0002680000000200 */
[----:B------:R1:W1:Y:S04]  /*2240*/  LDSM.16.M88.4 R44, [R213+0x5900] ;  /* 0x00590000d52c783b */ /* 0x0002680000000200 */
[----:B------:R1:W1:Y:S04]  /*2250*/  LDSM.16.M88.4 R40, [R215] ;  /* 0x00000000d728783b */ /* 0x0002680000000200 */
[----:B------:R1:W1:Y:S04]  /*2260*/  LDSM.16.M88.4 R36, [R215+0x400] ;  /* 0x00040000d724783b */ /* 0x0002680000000200 */
[----:B------:R1:W1:Y:S04]  /*2270*/  LDSM.16.M88.4 R32, [R215+0x800] ;  /* 0x00080000d720783b */ /* 0x0002680000000200 */
[----:B------:R-:W-:Y:S01]  /*2280*/  @!PT LDS RZ, [RZ] ;  /* 0x00000000fffff984 */ /* 0x000fe20000000800 */
[----:B------:R-:W-:Y:S01]  /*2290*/  @!PT LDS RZ, [RZ] ;  /* 0x00000000fffff984 */ /* 0x000fe20000000800 */
[----:B------:R-:W-:Y:S01]  /*22a0*/  @!PT LDS RZ, [RZ] ;  /* 0x00000000fffff984 */ /* 0x000fe20000000800 */
[----:B------:R1:W-:Y:S01]  /*22b0*/  LDGSTS.E.BYPASS.LTC128B.128 [R220+0x100], [R18.64], !P0 ;  /* 0x0010000012dc7fae */ /* 0x0003e2000c101d4c */
[----:B------:R-:W-:-:S13]  /*22c0*/  ISETP.LT.OR P0, PT, R13, 0x1, P4 ;  /* 0x000000010d00780c */ /* 0x000fda0002701670 */
[----:B------:R1:W-:Y:S01]  /*22d0*/  LDGSTS.E.BYPASS.LTC128B.128 [R220+0xd00], [R16.64], !P0 ;  /* 0x00d0000010dc7fae */ /* 0x0003e2000c101d4c */
[----:B------:R-:W-:-:S13]  /*22e0*/  ISETP.LT.OR P0, PT, R13, 0x1, P1 ;  /* 0x000000010d00780c */ /* 0x000fda0000f01670 */
[----:B------:R1:W-:Y:S01]  /*22f0*/  LDGSTS.E.BYPASS.LTC128B.128 [R220+0x1900], [R14.64], !P0 ;  /* 0x019000000edc7fae */ /* 0x0003e2000c101d4c */
[----:B------:R-:W-:-:S13]  /*2300*/  ISETP.GT.AND P0, PT, R224, 0x3f, PT ;  /* 0x0000003fe000780c */ /* 0x000fda0003f04270 */
[----:B------:R-:W-:Y:S05]  /*2310*/  @P0 BRA `(.L_x_454) ;  /* 0x0000012000000947 */ /* 0x000fea0003800000 */
[----:B--234-:R-:W-:Y:S05]  /*2320*/  BRA.DIV ~URZ, `(.L_x_455) ;  /* 0x000120327f007947 */ /* 0x01cfea000b800000 */
[----:B-1----:R1:W2:Y:S04]  /*2330*/  SHFL.IDX PT, R14, R12, 0x1, 0x1c1f ;  /* 0x003c1f000c0e7f89 */ /* 0x0022a800000e0000 */
[----:B------:R1:W3:Y:S02]  /*2340*/  SHFL.IDX PT, R7, R11, 0x1, 0x1c1f ;  /* 0x003c1f000b077f89 */ /* 0x0002e400000e0000 */
.L_x_539:
[----:B---3--:R-:W-:-:S04]  /*2350*/  LEA R10, P0, R230, R7, 0x1 ;  /* 0x00000007e60a7211 */ /* 0x008fc800078008ff */
[----:B-12---:R-:W-:Y:S02]  /*2360*/  LEA.HI.X R11, R230, R14, R243, 0x1, P0 ;  /* 0x0000000ee60b7211 */ /* 0x006fe400000f0cf3 */
[----:B------:R-:W-:-:S04]  /*2370*/  LEA R8, P0, R219, R7, 0x1 ;  /* 0x00000007db087211 */ /* 0x000fc800078008ff */
[----:B------:R-:W-:Y:S02]  /*2380*/  LEA.HI.X R9, R219, R14, R234, 0x1, P0 ;  /* 0x0000000edb097211 */ /* 0x000fe400000f0cea */
[----:B------:R-:W-:-:S04]  /*2390*/  LEA R16, P0, R218, R7, 0x1 ;  /* 0x00000007da107211 */ /* 0x000fc800078008ff */
[----:B------:R-:W-:Y:S02]  /*23a0*/  LEA.HI.X R17, R218, R14, R233, 0x1, P0 ;  /* 0x0000000eda117211 */ /* 0x000fe400000f0ce9 */
[----:B------:R-:W-:-:S13]  /*23b0*/  ISETP.LT.OR P0, PT, R13, 0x21, P3 ;  /* 0x000000210d00780c */ /* 0x000fda0001f01670 */
[----:B------:R-:W-:Y:S01]  /*23c0*/  @!PT LDS RZ, [RZ] ;  /* 0x00000000fffff984 */ /* 0x000fe20000000800 */
[----:B------:R-:W-:Y:S01]  /*23d0*/  @!PT LDS RZ, [RZ] ;  /* 0x00000000fffff984 */ /* 0x000fe20000000800 */
[----:B------:R-:W-:Y:S01]  /*23e0*/  @!PT LDS RZ, [RZ] ;  /* 0x00000000fffff984 */ /* 0x000fe20000000800 */
[----:B------:R1:W-:Y:S01]  /*23f0*/  LDGSTS.E.BYPASS.LTC128B.128 [R220+0x900], [R10.64], !P0 ;  /* 0x009000000adc7fae */ /* 0x0003e2000c101d4c */
[----:B------:R-:W-:-:S13]  /*2400*/  ISETP.LT.OR P0, PT, R13, 0x21, P4 ;  /* 0x000000210d00780c */ /* 0x000fda0002701670 */
[----:B------:R1:W-:Y:S01]  /*2410*/  LDGSTS.E.BYPASS.LTC128B.128 [R220+0x1500], [R8.64], !P0 ;  /* 0x0150000008dc7fae */ /* 0x0003e2000c101d4c */
[----:B------:R-:W-:-:S13]  /*2420*/  ISETP.LT.OR P0, PT, R13, 0x21, P1 ;  /* 0x000000210d00780c */ /* 0x000fda0000f01670 */
[----:B------:R1:W-:Y:S02]  /*2430*/  LDGSTS.E.BYPASS.LTC128B.128 [R220+0x2100], [R16.64], !P0 ;  /* 0x0210000010dc7fae */ /* 0x0003e4000c101d4c */
.L_x_454:
[----:B--234-:R-:W-:Y:S05]  /*2440*/  BSYNC B0 ;  /* 0x0000000000007941 */ /* 0x01cfea0003800000 */
.L_x_453:
[----:B------:R-:W0:Y:S01]  /*2450*/  LDGDEPBAR ;  /* 0x00000000000079af */ /* 0x000e220000000000 */
[----:B------:R-:W-:Y:S01]  /*2460*/  WARPSYNC 0xffffffff ;  /* 0xffffffff00007948 */ /* 0x000fe20003800000 */
[C---:B-1----:R-:W-:Y:S01]  /*2470*/  HMMA.16816.F32.BF16 R24, R52.reuse, R68, RZ ;  /* 0x000000443418723c */ /* 0x042fe200000418ff */
[----:B------:R-:W-:Y:S01]  /*2480*/  ISETP.GT.AND P0, PT, R100, R221, PT ;  /* 0x000000dd6400720c */ /* 0x000fe20003f04270 */
[----:B------:R-:W-:Y:S01]  /*2490*/  LDSM.16.M88.4 R92, [R217+0x7900] ;  /* 0x00790000d95c783b */ /* 0x000fe20000000200 */
[C---:B------:R-:W-:Y:S02]  /*24a0*/  IADD3 R209, R215.reuse, 0xc00, RZ ;  /* 0x00000c00d7d17810 */ /* 0x040fe40007ffe0ff */
[C---:B------:R-:W-:Y:S01]  /*24b0*/  IADD3 R208, R215.reuse, 0x1000, RZ ;  /* 0x00001000d7d07810 */ /* 0x040fe20007ffe0ff */
[----:B------:R-:W1:Y:S01]  /*24c0*/  LDSM.16.M88.4 R88, [R216+0x3100] ;  /* 0x00310000d858783b */ /* 0x000e620000000200 */
[C---:B------:R-:W-:Y:S01]  /*24d0*/  IADD3 R207, R215.reuse, 0x1400, RZ ;  /* 0x00001400d7cf7810 */ /* 0x040fe20007ffe0ff */
[----:B------:R-:W-:Y:S01]  /*24e0*/  HMMA.16816.F32.BF16 R16, R52, R60, RZ ;  /* 0x0000003c3410723c */ /* 0x000fe200000418ff */
[C---:B------:R-:W-:Y:S01]  /*24f0*/  IADD3 R206, R215.reuse, 0x1800, RZ ;  /* 0x00001800d7ce7810 */ /* 0x040fe20007ffe0ff */
[----:B------:R-:W2:Y:S01]  /*2500*/  LDSM.16.M88.4 R84, [R216+0x3500] ;  /* 0x00350000d854783b */ /* 0x000ea20000000200 */
[----:B------:R-:W-:-:S02]  /*2510*/  IADD3 R205, R215, 0x1c00, RZ ;  /* 0x00001c00d7cd7810 */ /* 0x000fc40007ffe0ff */
[----:B------:R-:W-:Y:S01]  /*2520*/  IADD3 R204, R215, 0x2000, RZ ;  /* 0x00002000d7cc7810 */ /* 0x000fe20007ffe0ff */
[----:B------:R-:W3:Y:S02]  /*2530*/  LDSM.16.M88.4 R80, [R216+0x3900] ;  /* 0x00390000d850783b */ /* 0x000ee40000000200 */
[C---:B------:R-:W-:Y:S08]  /*2540*/  HMMA.16816.F32.BF16 R20, R52.reuse, R70, RZ ;  /* 0x000000463414723c */ /* 0x040ff000000418ff */
[----:B------:R-:W-:Y:S08]  /*2550*/  HMMA.16816.F32.BF16 R12, R52, R62, RZ ;  /* 0x0000003e340c723c */ /* 0x000ff000000418ff */
[C---:B------:R-:W-:Y:S08]  /*2560*/  HMMA.16816.F32.BF16 R72, R48.reuse, R68, RZ ;  /* 0x000000443048723c */ /* 0x040ff000000418ff */
[----:B------:R-:W-:Y:S08]  /*2570*/  HMMA.16816.F32.BF16 R64, R48, R60, RZ ;  /* 0x0000003c3040723c */ /* 0x000ff000000418ff */
[-C--:B------:R-:W-:Y:S08]  /*2580*/  HMMA.16816.F32.BF16 R8, R52, R76.reuse, RZ ;  /* 0x0000004c3408723c */ /* 0x080ff000000418ff */
[C---:B------:R-:W-:Y:S08]  /*2590*/  HMMA.16816.F32.BF16 R56, R48.reuse, R76, RZ ;  /* 0x0000004c3038723c */ /* 0x040ff000000418ff */
[C---:B------:R-:W-:Y:S08]  /*25a0*/  HMMA.16816.F32.BF16 R68, R48.reuse, R70, RZ ;  /* 0x000000463044723c */ /* 0x040ff000000418ff */
[----:B------:R-:W-:Y:S08]  /*25b0*/  HMMA.16816.F32.BF16 R60, R48, R62, RZ ;  /* 0x0000003e303c723c */ /* 0x000ff000000418ff */
[-C--:B------:R-:W-:Y:S08]  /*25c0*/  HMMA.16816.F32.BF16 R52, R52, R78.reuse, RZ ;  /* 0x0000004e3434723c */ /* 0x080ff000000418ff */
[----:B------:R-:W-:Y:S01]  /*25d0*/  HMMA.16816.F32.BF16 R48, R48, R78, RZ ;  /* 0x0000004e3030723c */ /* 0x000fe200000418ff */
[----:B------:R-:W4:Y:S07]  /*25e0*/  LDSM.16.M88.4 R76, [R217+0x6900] ;  /* 0x00690000d94c783b */ /* 0x000f2e0000000200 */
[C---:B------:R-:W-:Y:S08]  /*25f0*/  HMMA.16816.F32.BF16 R24, R44.reuse, R40, R24 ;  /* 0x000000282c18723c */ /* 0x040ff00000041818 */
[C---:B------:R-:W-:Y:S08]  /*2600*/  HMMA.16816.F32.BF16 R16, R44.reuse, R36, R16 ;  /* 0x000000242c10723c */ /* 0x040ff00000041810 */
[C---:B------:R-:W-:Y:S08]  /*2610*/  HMMA.16816.F32.BF16 R8, R44.reuse, R32, R8 ;  /* 0x000000202c08723c */ /* 0x040ff00000041808 */
[C---:B------:R-:W-:Y:S08]  /*2620*/  HMMA.16816.F32.BF16 R20, R44.reuse, R42, R20 ;  /* 0x0000002a2c14723c */ /* 0x040ff00000041814 */
[C---:B------:R-:W-:Y:S08]  /*2630*/  HMMA.16816.F32.BF16 R12, R44.reuse, R38, R12 ;  /* 0x000000262c0c723c */ /* 0x040ff0000004180c */
[----:B------:R-:W-:Y:S01]  /*2640*/  HMMA.16816.F32.BF16 R52, R44, R34, R52 ;  /* 0x000000222c34723c */ /* 0x000fe20000041834 */
[----:B------:R-:W-:Y:S07]  /*2650*/  LDSM.16.M88.4 R44, [R215+0x1400] ;  /* 0x00140000d72c783b */ /* 0x000fee0000000200 */
[C---:B------:R-:W-:Y:S08]  /*2660*/  HMMA.16816.F32.BF16 R72, R28.reuse, R40, R72 ;  /* 0x000000281c48723c */ /* 0x040ff00000041848 */
[C---:B------:R-:W-:Y:S08]  /*2670*/  HMMA.16816.F32.BF16 R64, R28.reuse, R36, R64 ;  /* 0x000000241c40723c */ /* 0x040ff00000041840 */
[C---:B------:R-:W-:Y:S08]  /*2680*/  HMMA.16816.F32.BF16 R56, R28.reuse, R32, R56 ;  /* 0x000000201c38723c */ /* 0x040ff00000041838 */
[C---:B------:R-:W-:Y:S01]  /*2690*/  HMMA.16816.F32.BF16 R68, R28.reuse, R42, R68 ;  /* 0x0000002a1c44723c */ /* 0x040fe20000041844 */
[----:B------:R-:W-:Y:S07]  /*26a0*/  LDSM.16.M88.4 R40, [R213+0x7900] ;  /* 0x00790000d528783b */ /* 0x000fee0000000200 */
[C---:B------:R-:W-:Y:S01]  /*26b0*/  HMMA.16816.F32.BF16 R60, R28.reuse, R38, R60 ;  /* 0x000000261c3c723c */ /* 0x040fe2000004183c */
[----:B------:R-:W5:Y:S07]  /*26c0*/  LDSM.16.M88.4 R36, [R215+0xc00] ;  /* 0x000c0000d724783b */ /* 0x000f6e0000000200 */
[----:B------:R-:W-:Y:S01]  /*26d0*/  HMMA.16816.F32.BF16 R48, R28, R34, R48 ;  /* 0x000000221c30723c */ /* 0x000fe20000041830 */
[----:B------:R-:W4:Y:S04]  /*26e0*/  LDSM.16.M88.4 R32, [R215+0x1000] ;  /* 0x00100000d720783b */ /* 0x000f280000000200 */
[----:B------:R-:W4:Y:S03]  /*26f0*/  LDSM.16.M88.4 R28, [R213+0x6900] ;  /* 0x00690000d51c783b */ /* 0x000f260000000200 */
[C---:B-1----:R-:W-:Y:S08]  /*2700*/  HMMA.16816.F32.BF16 R24, R92.reuse, R88, R24 ;  /* 0x000000585c18723c */ /* 0x042ff00000041818 */
[C---:B--2---:R-:W-:Y:S08]  /*2710*/  HMMA.16816.F32.BF16 R16, R92.reuse, R84, R16 ;  /* 0x000000545c10723c */ /* 0x044ff00000041810 */
[C---:B---3--:R-:W-:Y:S08]  /*2720*/  HMMA.16816.F32.BF16 R8, R92.reuse, R80, R8 ;  /* 0x000000505c08723c */ /* 0x048ff00000041808 */
[C---:B------:R-:W-:Y:S08]  /*2730*/  HMMA.16816.F32.BF16 R20, R92.reuse, R90, R20 ;  /* 0x0000005a5c14723c */ /* 0x040ff00000041814 */
[C---:B------:R-:W-:Y:S08]  /*2740*/  HMMA.16816.F32.BF16 R12, R92.reuse, R86, R12 ;  /* 0x000000565c0c723c */ /* 0x040ff0000004180c */
[----:B------:R-:W-:Y:S01]  /*2750*/  HMMA.16816.F32.BF16 R52, R92, R82, R52 ;  /* 0x000000525c34723c */ /* 0x000fe20000041834 */
[----:B------:R-:W-:Y:S07]  /*2760*/  LDSM.16.M88.4 R92, [R217+0x8900] ;  /* 0x00890000d95c783b */ /* 0x000fee0000000200 */
[C---:B----4-:R-:W-:Y:S08]  /*2770*/  HMMA.16816.F32.BF16 R72, R76.reuse, R88, R72 ;  /* 0x000000584c48723c */ /* 0x050ff00000041848 */
[C---:B------:R-:W-:Y:S01]  /*2780*/  HMMA.16816.F32.BF16 R68, R76.reuse, R90, R68 ;  /* 0x0000005a4c44723c */ /* 0x040fe20000041844 */
[----:B------:R-:W-:Y:S07]  /*2790*/  LDSM.16.M88.4 R88, [R217+0x9900] ;  /* 0x00990000d958783b */ /* 0x000fee0000000200 */
[C---:B------:R-:W-:Y:S08]  /*27a0*/  HMMA.16816.F32.BF16 R64, R76.reuse, R84, R64 ;  /* 0x000000544c40723c */ /* 0x040ff00000041840 */
[C---:B------:R-:W-:Y:S01]  /*27b0*/  HMMA.16816.F32.BF16 R60, R76.reuse, R86, R60 ;  /* 0x000000564c3c723c */ /* 0x040fe2000004183c */
[----:B------:R-:W1:Y:S07]  /*27c0*/  LDSM.16.M88.4 R84, [R216+0x3d00] ;  /* 0x003d0000d854783b */ /* 0x000e6e0000000200 */
[C---:B------:R-:W-:Y:S08]  /*27d0*/  HMMA.16816.F32.BF16 R56, R76.reuse, R80, R56 ;  /* 0x000000504c38723c */ /* 0x040ff00000041838 */
[----:B------:R-:W-:Y:S01]  /*27e0*/  HMMA.16816.F32.BF16 R48, R76, R82, R48 ;  /* 0x000000524c30723c */ /* 0x000fe20000041830 */
[----:B------:R-:W2:Y:S04]  /*27f0*/  LDSM.16.M88.4 R80, [R216+0x4100] ;  /* 0x00410000d850783b */ /* 0x000ea80000000200 */
[----:B------:R-:W3:Y:S03]  /*2800*/  LDSM.16.M88.4 R76, [R216+0x4500] ;  /* 0x00450000d84c783b */ /* 0x000ee60000000200 */
[C---:B-----5:R-:W-:Y:S08]  /*2810*/  HMMA.16816.F32.BF16 R24, R40.reuse, R36, R24 ;  /* 0x000000242818723c */ /* 0x060ff00000041818 */
[C---:B------:R-:W-:Y:S08]  /*2820*/  HMMA.16816.F32.BF16 R20, R40.reuse, R38, R20 ;  /* 0x000000262814723c */ /* 0x040ff00000041814 */
[C---:B------:R-:W-:Y:S08]  /*2830*/  HMMA.16816.F32.BF16 R16, R40.reuse, R32, R16 ;  /* 0x000000202810723c */ /* 0x040ff00000041810 */
[C---:B------:R-:W-:Y:S08]  /*2840*/  HMMA.16816.F32.BF16 R12, R40.reuse, R34, R12 ;  /* 0x00000022280c723c */ /* 0x040ff0000004180c */
[C---:B------:R-:W-:Y:S08]  /*2850*/  HMMA.16816.F32.BF16 R8, R40.reuse, R44, R8 ;  /* 0x0000002c2808723c */ /* 0x040ff00000041808 */
[----:B------:R-:W-:Y:S01]  /*2860*/  HMMA.16816.F32.BF16 R52, R40, R46, R52 ;  /* 0x0000002e2834723c */ /* 0x000fe20000041834 */
[----:B------:R-:W-:Y:S07]  /*2870*/  LDSM.16.M88.4 R40, [R213+0x9900] ;  /* 0x00990000d528783b */ /* 0x000fee0000000200 */
[C---:B------:R-:W-:Y:S08]  /*2880*/  HMMA.16816.F32.BF16 R72, R28.reuse, R36, R72 ;  /* 0x000000241c48723c */ /* 0x040ff00000041848 */
[C---:B------:R-:W-:Y:S01]  /*2890*/  HMMA.16816.F32.BF16 R68, R28.reuse, R38, R68 ;  /* 0x000000261c44723c */ /* 0x040fe20000041844 */
[----:B------:R-:W4:Y:S07]  /*28a0*/  LDSM.16.M88.4 R36, [R215+0x1800] ;  /* 0x00180000d724783b */ /* 0x000f2e0000000200 */
[C---:B------:R-:W-:Y:S08]  /*28b0*/  HMMA.16816.F32.BF16 R64, R28.reuse, R32, R64 ;  /* 0x000000201c40723c */ /* 0x040ff00000041840 */
[C---:B------:R-:W-:Y:S01]  /*28c0*/  HMMA.16816.F32.BF16 R60, R28.reuse, R34, R60 ;  /* 0x000000221c3c723c */ /* 0x040fe2000004183c */
[----:B------:R-:W5:Y:S07]  /*28d0*/  LDSM.16.M88.4 R32, [R215+0x1c00] ;  /* 0x001c0000d720783b */ /* 0x000f6e0000000200 */
[C---:B------:R-:W-:Y:S08]  /*28e0*/  HMMA.16816.F32.BF16 R56, R28.reuse, R44, R56 ;  /* 0x0000002c1c38723c */ /* 0x040ff00000041838 */
[----:B------:R-:W-:Y:S01]  /*28f0*/  HMMA.16816.F32.BF16 R48, R28, R46, R48 ;  /* 0x0000002e1c30723c */ /* 0x000fe20000041830 */
[----:B------:R-:W3:Y:S04]  /*2900*/  LDSM.16.M88.4 R28, [R215+0x2000] ;  /* 0x00200000d71c783b */ /* 0x000ee80000000200 */
[----:B------:R-:W4:Y:S01]  /*2910*/  LDSM.16.M88.4 R44, [R213+0x8900] ;  /* 0x00890000d52c783b */ /* 0x000f220000000200 */
[----:B------:R-:W-:-:S04]  /*2920*/  DEPBAR.LE SB0, 0x0 ;  /* 0x000080000000791a */ /* 0x000fc80000000000 */
[C---:B-1----:R-:W-:Y:S08]  /*2930*/  HMMA.16816.F32.BF16 R24, R88.reuse, R84, R24 ;  /* 0x000000545818723c */ /* 0x042ff00000041818 */
[C---:B------:R-:W-:Y:S08]  /*2940*/  HMMA.16816.F32.BF16 R20, R88.reuse, R86, R20 ;  /* 0x000000565814723c */ /* 0x040ff00000041814 */
[C---:B--2---:R-:W-:Y:S08]  /*2950*/  HMMA.16816.F32.BF16 R16, R88.reuse, R80, R16 ;  /* 0x000000505810723c */ /* 0x044ff00000041810 */
[C---:B------:R-:W-:Y:S08]  /*2960*/  HMMA.16816.F32.BF16 R12, R88.reuse, R82, R12 ;  /* 0x00000052580c723c */ /* 0x040ff0000004180c */
[C---:B---3--:R-:W-:Y:S08]  /*2970*/  HMMA.16816.F32.BF16 R8, R88.reuse, R76, R8 ;  /* 0x0000004c5808723c */ /* 0x048ff00000041808 */
[----:B------:R-:W-:Y:S08]  /*2980*/  HMMA.16816.F32.BF16 R52, R88, R78, R52 ;  /* 0x0000004e5834723c */ /* 0x000ff00000041834 */
[C---:B------:R-:W-:Y:S08]  /*2990*/  HMMA.16816.F32.BF16 R72, R92.reuse, R84, R72 ;  /* 0x000000545c48723c */ /* 0x040ff00000041848 */
[C---:B------:R-:W-:Y:S08]  /*29a0*/  HMMA.16816.F32.BF16 R68, R92.reuse, R86, R68 ;  /* 0x000000565c44723c */ /* 0x040ff00000041844 */
[C---:B------:R-:W-:Y:S08]  /*29b0*/  HMMA.16816.F32.BF16 R64, R92.reuse, R80, R64 ;  /* 0x000000505c40723c */ /* 0x040ff00000041840 */
[C---:B------:R-:W-:Y:S08]  /*29c0*/  HMMA.16816.F32.BF16 R60, R92.reuse, R82, R60 ;  /* 0x000000525c3c723c */ /* 0x040ff0000004183c */
[C---:B------:R-:W-:Y:S08]  /*29d0*/  HMMA.16816.F32.BF16 R56, R92.reuse, R76, R56 ;  /* 0x0000004c5c38723c */ /* 0x040ff00000041838 */
[----:B------:R-:W-:Y:S08]  /*29e0*/  HMMA.16816.F32.BF16 R48, R92, R78, R48 ;  /* 0x0000004e5c30723c */ /* 0x000ff00000041830 */
[C---:B----4-:R-:W-:Y:S08]  /*29f0*/  HMMA.16816.F32.BF16 R24, R40.reuse, R36, R24 ;  /* 0x000000242818723c */ /* 0x050ff00000041818 */
[C---:B------:R-:W-:Y:S08]  /*2a00*/  HMMA.16816.F32.BF16 R20, R40.reuse, R38, R20 ;  /* 0x000000262814723c */ /* 0x040ff00000041814 */
[C---:B-----5:R-:W-:Y:S08]  /*2a10*/  HMMA.16816.F32.BF16 R16, R40.reuse, R32, R16 ;  /* 0x000000202810723c */ /* 0x060ff00000041810 */
[C---:B------:R-:W-:Y:S08]  /*2a20*/  HMMA.16816.F32.BF16 R12, R40.reuse, R34, R12 ;  /* 0x00000022280c723c */ /* 0x040ff0000004180c */
[C---:B------:R-:W-:Y:S08]  /*2a30*/  HMMA.16816.F32.BF16 R8, R40.reuse, R28, R8 ;  /* 0x0000001c2808723c */ /* 0x040ff00000041808 */
[----:B------:R-:W-:Y:S08]  /*2a40*/  HMMA.16816.F32.BF16 R52, R40, R30, R52 ;  /* 0x0000001e2834723c */ /* 0x000ff00000041834 */
[C---:B------:R-:W-:Y:S08]  /*2a50*/  HMMA.16816.F32.BF16 R72, R44.reuse, R36, R72 ;  /* 0x000000242c48723c */ /* 0x040ff00000041848 */
[C---:B------:R-:W-:Y:S08]  /*2a60*/  HMMA.16816.F32.BF16 R68, R44.reuse, R38, R68 ;  /* 0x000000262c44723c */ /* 0x040ff00000041844 */
[C---:B------:R-:W-:Y:S08]  /*2a70*/  HMMA.16816.F32.BF16 R64, R44.reuse, R32, R64 ;  /* 0x000000202c40723c */ /* 0x040ff00000041840 */
[C---:B------:R-:W-:Y:S08]  /*2a80*/  HMMA.16816.F32.BF16 R60, R44.reuse, R34, R60 ;  /* 0x000000222c3c723c */ /* 0x040ff0000004183c */
[C---:B------:R-:W-:Y:S08]  /*2a90*/  HMMA.16816.F32.BF16 R56, R44.reuse, R28, R56 ;  /* 0x0000001c2c38723c */ /* 0x040ff00000041838 */
[----:B------:R-:W-:Y:S01]  /*2aa0*/  HMMA.16816.F32.BF16 R48, R44, R30, R48 ;  /* 0x0000001e2c30723c */ /* 0x000fe20000041830 */
[----:B------:R-:W-:Y:S06]  /*2ab0*/  BAR.SYNC.DEFER_BLOCKING 0x0 ;  /* 0x0000000000007b1d */ /* 0x000fec0000010000 */
[----:B------:R-:W-:Y:S05]  /*2ac0*/  @!P0 BRA `(.L_x_456) ;  /* 0x0000040000008947 */ /* 0x000fea0003800000 */
[----:B------:R-:W-:Y:S01]  /*2ad0*/  ISETP.NE.AND P2, PT, R222, 0x1, PT ;  /* 0x00000001de00780c */ /* 0x000fe20003f45270 */
[----:B------:R-:W-:Y:S01]  /*2ae0*/  IMAD.MOV.U32 R225, RZ, RZ, RZ ;  /* 0x000000ffffe17224 */ /* 0x000fe200078e00ff */
[----:B------:R-:W-:-:S02]  /*2af0*/  IADD3 R226, R227, R96, R232 ;  /* 0x00000060e3e27210 */ /* 0x000fc40007ffe0e8 */
[----:B------:R-:W-:Y:S02]  /*2b00*/  ISETP.GT.AND P1, PT, R227, 0x2f, PT ;  /* 0x0000002fe300780c */ /* 0x000fe40003f24270 */
[----:B------:R-:W-:-:S05]  /*2b10*/  IADD3 R226, R226, -0x30, RZ ;  /* 0xffffffd0e2e27810 */ /* 0x000fca0007ffe0ff */
[----:B------:R-:W-:Y:S02]  /*2b20*/  IMAD.MOV.U32 R7, RZ, RZ, R226 ;  /* 0x000000ffff077224 */ /* 0x000fe400078e00e2 */
[----:B------:R-:W-:-:S05]  /*2b30*/  @P2 IMAD.HI.U32 R28, R226, c[0x0][0x2bc], RZ ;  /* 0x0000af00e21c2a27 */ /* 0x000fca00078e00ff */
[----:B------:R-:W-:-:S04]  /*2b40*/  @P2 SHF.R.U32.HI R7, RZ, c[0x0][0x2c0], R28 ;  /* 0x0000b000ff072a19 */ /* 0x000fc8000001161c */
[----:B------:R-:W-:-:S04]  /*2b50*/  @!P1 IADD3 R30, P0, R7, UR10, RZ ;  /* 0x0000000a071e9c10 */ /* 0x000fc8000ff1e0ff */
[----:B------:R-:W-:Y:S02]  /*2b60*/  @!P1 LEA.HI.X.SX32 R29, R7, UR6, 0x1, P0 ;  /* 0x00000006071d9c11 */ /* 0x000fe400080f0eff */
[----:B------:R-:W-:-:S04]  /*2b70*/  @!P1 LEA R28, P0, R30, c[0x0][0x2a0], 0x2 ;  /* 0x0000a8001e1c9a11 */ /* 0x000fc800078010ff */
[----:B------:R-:W-:-:S05]  /*2b80*/  @!P1 LEA.HI.X R29, R30, c[0x0][0x2a4], R29, 0x2, P0 ;  /* 0x0000a9001e1d9a11 */ /* 0x000fca00000f141d */
[----:B------:R-:W2:Y:S01]  /*2b90*/  @!P1 LDG.E R225, [R28.64] ;  /* 0x0000000c1ce19981 */ /* 0x000ea2000c1e1900 */
[----:B------:R-:W-:Y:S01]  /*2ba0*/  IMAD.MOV R7, RZ, RZ, -R7 ;  /* 0x000000ffff077224 */ /* 0x000fe200078e0a07 */
[----:B------:R-:W-:Y:S01]  /*2bb0*/  BSSY B0, `(.L_x_457) ;  /* 0x0000021000007945 */ /* 0x000fe20003800000 */
[----:B------:R-:W-:Y:S02]  /*2bc0*/  ISETP.GE.AND P1, PT, R228, c[0x0][0x1d4], PT ;  /* 0x00007500e4007a0c */ /* 0x000fe40003f26270 */
[----:B------:R-:W-:Y:S01]  /*2bd0*/  IMAD R226, R7, c[0x0][0x2b8], R226 ;  /* 0x0000ae0007e27a24 */ /* 0x000fe200078e02e2 */
[----:B------:R-:W-:Y:S02]  /*2be0*/  ISETP.GE.AND P2, PT, R229, c[0x0][0x1d4], PT ;  /* 0x00007500e5007a0c */ /* 0x000fe40003f46270 */
[----:B------:R-:W-:Y:S01]  /*2bf0*/  ISETP.GE.AND P3, PT, R230, c[0x0][0x1d4], PT ;  /* 0x00007500e6007a0c */ /* 0x000fe20003f66270 */
        /* <DEDUP_REMOVED lines=8> */
[----:B------:R-:W-:-:S03]  /*2c80*/  IADD3 R7, P0, R30, UR18, RZ ;  /* 0x000000121e077c10 */ /* 0x000fc6000ff1e0ff */
[----:B------:R-:W-:-:S05]  /*2c90*/  IMAD R28, R225, c[0x0][0x1f4], R32 ;  /* 0x00007d00e11c7a24 */ /* 0x000fca00078e0220 */
[----:B------:R-:W-:Y:S02]  /*2ca0*/  IADD3.X R30, R31, UR9, R28, P0, !PT ;  /* 0x000000091f1e7c10 */ /* 0x000fe400087fe41c */
[----:B------:R-:W-:Y:S02]  /*2cb0*/  LEA R28, P0, R7, c[0x0][0x1c8], 0x1 ;  /* 0x00007200071c7a11 */ /* 0x000fe400078008ff */
[----:B------:R-:W-:Y:S02]  /*2cc0*/  IADD3 R31, -R241, 0x30, RZ ;  /* 0x00000030f11f7810 */ /* 0x000fe40007ffe1ff */
[----:B------:R-:W-:Y:S01]  /*2cd0*/  LEA.HI.X R7, R7, c[0x0][0x1cc], R30, 0x1, P0 ;  /* 0x0000730007077a11 */ /* 0x000fe200000f0c1e */
[----:B------:R1:W2:Y:S01]  /*2ce0*/  SHFL.IDX PT, R29, R28, RZ, 0x1c1f ;  /* 0x001c1fff1c1d7589 */ /* 0x0002a200000e0000 */
[----:B------:R-:W-:-:S03]  /*2cf0*/  ISETP.GE.AND P0, PT, R31, 0x1, PT ;  /* 0x000000011f00780c */ /* 0x000fc60003f06270 */
[----:B------:R1:W3:Y:S10]  /*2d00*/  SHFL.IDX PT, R30, R7, RZ, 0x1c1f ;  /* 0x001c1fff071e7589 */ /* 0x0002f400000e0000 */
[----:B------:R-:W-:Y:S05]  /*2d10*/  @!P0 BRA `(.L_x_458) ;  /* 0x000000a000008947 */ /* 0x000fea0003800000 */
[----:B--2---:R-:W-:-:S04]  /*2d20*/  LEA R34, P0, R230, R29, 0x1 ;  /* 0x0000001de6227211 */ /* 0x004fc800078008ff */
[----:B---3--:R-:W-:Y:S02]  /*2d30*/  LEA.HI.X R35, R230, R30, R243, 0x1, P0 ;  /* 0x0000001ee6237211 */ /* 0x008fe400000f0cf3 */
[----:B------:R-:W-:-:S03]  /*2d40*/  LEA R32, P0, R219, R29, 0x1 ;  /* 0x0000001ddb207211 */ /* 0x000fc600078008ff */
[----:B------:R-:W-:Y:S01]  /*2d50*/  @!PT LDS RZ, [RZ] ;  /* 0x00000000fffff984 */ /* 0x000fe20000000800 */
[----:B------:R2:W-:Y:S01]  /*2d60*/  LDGSTS.E.BYPASS.LTC128B.128 [R220+0x2500], [R34.64], !P3 ;  /* 0x0250000022dc7fae */ /* 0x0005e2000d901d4c */
[----:B------:R-:W-:Y:S02]  /*2d70*/  LEA.HI.X R33, R219, R30, R234, 0x1, P0 ;  /* 0x0000001edb217211 */ /* 0x000fe400000f0cea */
[----:B------:R-:W-:-:S03]  /*2d80*/  LEA R36, P0, R218, R29, 0x1 ;  /* 0x0000001dda247211 */ /* 0x000fc600078008ff */
[----:B------:R2:W-:Y:S01]  /*2d90*/  LDGSTS.E.BYPASS.LTC128B.128 [R220+0x3100], [R32.64], !P2 ;  /* 0x0310000020dc7fae */ /* 0x0005e2000d101d4c */
[----:B------:R-:W-:-:S05]  /*2da0*/  LEA.HI.X R37, R218, R30, R233, 0x1, P0 ;  /* 0x0000001eda257211 */ /* 0x000fca00000f0ce9 */
[----:B------:R2:W-:Y:S04]  /*2db0*/  LDGSTS.E.BYPASS.LTC128B.128 [R220+0x3d00], [R36.64], !P1 ;  /* 0x03d0000024dc7fae */ /* 0x0005e8000c901d4c */
.L_x_458:
[----:B------:R-:W-:Y:S05]  /*2dc0*/  BSYNC B0 ;  /* 0x0000000000007941 */ /* 0x000fea0003800000 */
.L_x_457:
[----:B------:R-:W-:Y:S01]  /*2dd0*/  ISETP.GE.AND P0, PT, R31, 0x21, PT ;  /* 0x000000211f00780c */ /* 0x000fe20003f06270 */
[----:B-1----:R-:W1:Y:S01]  /*2de0*/  SHFL.IDX PT, R7, R7, 0x1, 0x1c1f ;  /* 0x003c1f0007077f89 */ /* 0x002e6200000e0000 */
[----:B------:R-:W-:Y:S03]  /*2df0*/  BSSY B0, `(.L_x_456) ;  /* 0x000000d000007945 */ /* 0x000fe60003800000 */
[----:B--2---:R2:W4:Y:S08]  /*2e00*/  SHFL.IDX PT, R29, R28, 0x1, 0x1c1f ;  /* 0x003c1f001c1d7f89 */ /* 0x00453000000e0000 */
[----:B------:R-:W-:Y:S05]  /*2e10*/  @!P0 BRA `(.L_x_459) ;  /* 0x000000a000008947 */ /* 0x000fea0003800000 */
[----:B----4-:R-:W-:-:S04]  /*2e20*/  LEA R32, P0, R230, R29, 0x1 ;  /* 0x0000001de6207211 */ /* 0x010fc800078008ff */
[----:B-1----:R-:W-:Y:S02]  /*2e30*/  LEA.HI.X R33, R230, R7, R243, 0x1, P0 ;  /* 0x00000007e6217211 */ /* 0x002fe400000f0cf3 */
[----:B---3--:R-:W-:-:S03]  /*2e40*/  LEA R30, P0, R219, R29, 0x1 ;  /* 0x0000001ddb1e7211 */ /* 0x008fc600078008ff */
[----:B------:R-:W-:Y:S01]  /*2e50*/  @!PT LDS RZ, [RZ] ;  /* 0x00000000fffff984 */ /* 0x000fe20000000800 */
[----:B------:R1:W-:Y:S01]  /*2e60*/  LDGSTS.E.BYPASS.LTC128B.128 [R220+0x2d00], [R32.64], !P3 ;  /* 0x02d0000020dc7fae */ /* 0x0003e2000d901d4c */
[----:B------:R-:W-:Y:S02]  /*2e70*/  LEA.HI.X R31, R219, R7, R234, 0x1, P0 ;  /* 0x00000007db1f7211 */ /* 0x000fe400000f0cea */
[----:B--2---:R-:W-:-:S03]  /*2e80*/  LEA R28, P0, R218, R29, 0x1 ;  /* 0x0000001dda1c7211 */ /* 0x004fc600078008ff */
[----:B------:R1:W-:Y:S01]  /*2e90*/  LDGSTS.E.BYPASS.LTC128B.128 [R220+0x3900], [R30.64], !P2 ;  /* 0x039000001edc7fae */ /* 0x0003e2000d101d4c */
[----:B------:R-:W-:-:S05]  /*2ea0*/  LEA.HI.X R29, R218, R7, R233, 0x1, P0 ;  /* 0x00000007da1d7211 */ /* 0x000fca00000f0ce9 */
[----:B------:R1:W-:Y:S04]  /*2eb0*/  LDGSTS.E.BYPASS.LTC128B.128 [R220+0x4500], [R28.64], !P1 ;  /* 0x045000001cdc7fae */ /* 0x0003e8000c901d4c */
.L_x_459:
[----:B------:R-:W-:Y:S05]  /*2ec0*/  BSYNC B0 ;  /* 0x0000000000007941 */ /* 0x000fea0003800000 */
.L_x_456:
[----:B------:R-:W-:Y:S01]  /*2ed0*/  LOP3.LUT R5, R5, 0xffffffe0, RZ, 0xc0, !PT ;  /* 0xffffffe005057812 */ /* 0x000fe200078ec0ff */
[----:B------:R-:W-:Y:S01]  /*2ee0*/  FMUL.FTZ R40, R69, c[0x0][0x320] ;  /* 0x0000c80045287a20 */ /* 0x000fe20000410000 */
[----:B-12---:R-:W-:Y:S01]  /*2ef0*/  SHF.R.S32.HI R28, RZ, 0x1f, R3 ;  /* 0x0000001fff1c7819 */ /* 0x006fe20000011403 */
[----:B------:R-:W-:Y:S01]  /*2f00*/  FMUL.FTZ R38, R64, c[0x0][0x320] ;  /* 0x0000c80040267a20 */ /* 0x000fe20000410000 */
[----:B----4-:R-:W-:Y:S01]  /*2f10*/  LEA.HI R29, R98, R98, RZ, 0x1 ;  /* 0x00000062621d7211 */ /* 0x010fe200078f08ff */
[----:B------:R-:W-:Y:S01]  /*2f20*/  IMAD.IADD R5, R224, 0x1, -R5 ;  /* 0x00000001e0057824 */ /* 0x000fe200078e0a05 */
[----:B------:R-:W-:Y:S01]  /*2f30*/  LEA.HI R28, R28, R3, RZ, 0x2 ;  /* 0x000000031c1c7211 */ /* 0x000fe200078f10ff */
[----:B------:R-:W-:Y:S01]  /*2f40*/  FMUL.FTZ R36, R65, c[0x0][0x320] ;  /* 0x0000c80041247a20 */ /* 0x000fe20000410000 */
[----:B------:R-:W-:Y:S01]  /*2f50*/  PLOP3.LUT P0, PT, PT, PT, UP2, 0x80, 0x0 ;  /* 0x000000000000781c */ /* 0x000fe20003f0f028 */
[----:B------:R-:W-:Y:S01]  /*2f60*/  FMUL.FTZ R34, R60, c[0x0][0x320] ;  /* 0x0000c8003c227a20 */ /* 0x000fe20000410000 */
[----:B---3--:R-:W-:Y:S01]  /*2f70*/  SHF.R.S32.HI R30, RZ, 0x1f, R5 ;  /* 0x0000001fff1e7819 */ /* 0x008fe20000011405 */
[----:B------:R-:W-:Y:S01]  /*2f80*/  FMUL.FTZ R43, R72, c[0x0][0x320] ;  /* 0x0000c800482b7a20 */ /* 0x000fe20000410000 */
[----:B------:R-:W-:Y:S01]  /*2f90*/  LOP3.LUT R28, R28, 0xffffffc, RZ, 0xc0, !PT ;  /* 0x0ffffffc1c1c7812 */ /* 0x000fe200078ec0ff */
[----:B------:R-:W-:Y:S01]  /*2fa0*/  FMUL.FTZ R44, R73, c[0x0][0x320] ;  /* 0x0000c800492c7a20 */ /* 0x000fe20000410000 */
[----:B------:R-:W-:Y:S01]  /*2fb0*/  LEA.HI R7, R30, R5, RZ, 0x2 ;  /* 0x000000051e077211 */ /* 0x000fe200078f10ff */
[----:B------:R-:W-:Y:S01]  /*2fc0*/  FMUL.FTZ R30, R48, c[0x0][0x320] ;  /* 0x0000c800301e7a20 */ /* 0x000fe20000410000 */
[----:B------:R-:W1:Y:S01]  /*2fd0*/  MUFU.TANH R40, R40 ;  /* 0x0000002800287308 */ /* 0x000e620000002400 */
[----:B------:R-:W-:Y:S01]  /*2fe0*/  IMAD.IADD R28, R3, 0x1, -R28 ;  /* 0x00000001031c7824 */ /* 0x000fe200078e0a1c */
[C---:B------:R-:W-:Y:S01]  /*2ff0*/  LEA.HI.SX32 R3, R7.reuse, UR15, 0x1e ;  /* 0x0000000f07037c11 */ /* 0x040fe2000f8ff2ff */
[----:B------:R-:W-:Y:S01]  /*3000*/  FMUL.FTZ R42, R68, c[0x0][0x320] ;  /* 0x0000c800442a7a20 */ /* 0x000fe20000410000 */
[----:B------:R-:W-:Y:S01]  /*3010*/  LOP3.LUT R32, R7, 0x7ffffffc, RZ, 0xc0, !PT ;  /* 0x7ffffffc07207812 */ /* 0x000fe200078ec0ff */
[----:B------:R-:W-:Y:S01]  /*3020*/  FMUL.FTZ R56, R56, c[0x0][0x320] ;  /* 0x0000c80038387a20 */ /* 0x000fe20000410000 */
[----:B------:R-:W-:Y:S01]  /*3030*/  LEA R3, R28, R3, 0x4 ;  /* 0x000000031c037211 */ /* 0x000fe200078e20ff */
[C---:B------:R-:W-:Y:S01]  /*3040*/  IMAD.SHL.U32 R28, R29.reuse, 0x20, RZ ;  /* 0x000000201d1c7824 */ /* 0x040fe200078e00ff */
[----:B------:R-:W-:Y:S01]  /*3050*/  LOP3.LUT R29, R29, 0x1ffffffe, RZ, 0xc0, !PT ;  /* 0x1ffffffe1d1d7812 */ /* 0x000fe200078ec0ff */
[----:B------:R-:W-:Y:S01]  /*3060*/  FMUL.FTZ R57, R57, c[0x0][0x320] ;  /* 0x0000c80039397a20 */ /* 0x000fe20000410000 */
[----:B------:R-:W-:Y:S01]  /*3070*/  IADD3 R32, R5, -R32, RZ ;  /* 0x8000002005207210 */ /* 0x000fe20007ffe0ff */
[----:B------:R-:W2:Y:S01]  /*3080*/  MUFU.TANH R38, R38 ;  /* 0x0000002600267308 */ /* 0x000ea20000002400 */
[----:B------:R-:W-:Y:S01]  /*3090*/  LOP3.LUT R28, R28, 0xffffffc0, RZ, 0xc0, !PT ;  /* 0xffffffc01c1c7812 */ /* 0x000fe200078ec0ff */
[----:B------:R-:W-:Y:S01]  /*30a0*/  IMAD.IADD R29, R98, 0x1, -R29 ;  /* 0x00000001621d7824 */ /* 0x000fe200078e0a1d */
[----:B------:R-:W-:Y:S01]  /*30b0*/  ULDC UR17, c[0x0][0x324] ;  /* 0x0000c90000117ab9 */ /* 0x000fe20000000800 */
[----:B------:R-:W-:Y:S01]  /*30c0*/  IMAD.SHL.U32 R235, R32, 0x2, RZ ;  /* 0x0000000220eb7824 */ /* 0x000fe200078e00ff */
[----:B------:R-:W-:Y:S01]  /*30d0*/  IADD3 R28, R28, R3, RZ ;  /* 0x000000031c1c7210 */ /* 0x000fe20007ffe0ff */
[----:B------:R-:W-:Y:S01]  /*30e0*/  FMUL.FTZ R32, R61, c[0x0][0x320] ;  /* 0x0000c8003d207a20 */ /* 0x000fe20000410000 */
[----:B------:R-:W-:Y:S01]  /*30f0*/  ULOP3.LUT UR17, URZ, UR17, URZ, 0x33, !UPT ;  /* 0x000000113f117292 */ /* 0x000fe2000f8e333f */
[----:B------:R-:W3:Y:S01]  /*3100*/  MUFU.TANH R36, R36 ;  /* 0x0000002400247308 */ /* 0x000ee20000002400 */
[----:B------:R-:W-:Y:S01]  /*3110*/  IADD3 R2, -R235, 0x1, R2 ;  /* 0x00000001eb027810 */ /* 0x000fe20007ffe102 */
[----:B------:R-:W-:Y:S01]  /*3120*/  IMAD R231, R29, 0x8, R28 ;  /* 0x000000081de77824 */ /* 0x000fe200078e021c */
[----:B------:R-:W0:Y:S01]  /*3130*/  LDGDEPBAR ;  /* 0x00000000000079af */ /* 0x000e220000000000 */
[----:B------:R-:W-:Y:S01]  /*3140*/  FMUL.FTZ R28, R49, c[0x0][0x320] ;  /* 0x0000c800311c7a20 */ /* 0x000fe20000410000 */
[----:B------:R-:W-:Y:S01]  /*3150*/  IADD3 R61, R2, -c[0x0][0x168], RZ ;  /* 0x80005a00023d7a10 */ /* 0x000fe20007ffe0ff */
[----:B------:R-:W-:Y:S01]  /*3160*/  @P0 IMAD.HI.U32 R3, R231, c[0x0][0x2c8], RZ ;  /* 0x0000b200e7030a27 */ /* 0x000fe200078e00ff */
[----:B------:R-:W-:Y:S01]  /*3170*/  PLOP3.LUT P0, PT, PT, PT, UP2, 0x80, 0x0 ;  /* 0x000000000000781c */ /* 0x000fe20003f0f028 */
[----:B------:R-:W4:Y:S01]  /*3180*/  MUFU.TANH R34, R34 ;  /* 0x0000002200227308 */ /* 0x000f220000002400 */
[C---:B------:R-:W-:Y:S01]  /*3190*/  IADD3 R65, R61.reuse, c[0x0][0x328], RZ ;  /* 0x0000ca003d417a10 */ /* 0x040fe20007ffe0ff */
[----:B------:R-:W-:Y:S01]  /*31a0*/  IMAD.MOV.U32 R45, RZ, RZ, R231 ;  /* 0x000000ffff2d7224 */ /* 0x000fe200078e00e7 */
[----:B------:R-:W-:Y:S01]  /*31b0*/  IADD3 R61, R61, UR17, RZ ;  /* 0x000000113d3d7c10 */ /* 0x000fe2000fffe0ff */
[----:B------:R-:W-:-:S04]  /*31c0*/  IMAD.IADD R49, R6, 0x1, -R235 ;  /* 0x0000000106317824 */ /* 0x000fc800078e0aeb */
[----:B------:R1:W1:Y:S04]  /*31d0*/  MUFU.TANH R125, R56 ;  /* 0x00000038007d7308 */ /* 0x0002680000002400 */
[----:B------:R-:W-:Y:S02]  /*31e0*/  @P0 SHF.R.U32.HI R45, RZ, c[0x0][0x2cc], R3 ;  /* 0x0000b300ff2d0a19 */ /* 0x000fe40000011603 */
[----:B------:R-:W-:Y:S02]  /*31f0*/  PLOP3.LUT P0, PT, PT, PT, UP1, 0x40, 0x0 ;  /* 0x000000000000781c */ /* 0x000fe40003f0e818 */
[----:B------:R-:W-:Y:S01]  /*3200*/  MOV R3, c[0x0][0x2ac] ;  /* 0x0000ab0000037a02 */ /* 0x000fe20000000f00 */
[----:B------:R-:W5:Y:S01]  /*3210*/  SHFL.IDX PT, R46, R45, RZ, 0x1c1f ;  /* 0x001c1fff2d2e7589 */ /* 0x000f6200000e0000 */
[----:B------:R1:W1:Y:S03]  /*3220*/  MUFU.TANH R124, R57 ;  /* 0x00000039007c7308 */ /* 0x0002660000002400 */
[----:B------:R-:W-:-:S04]  /*3230*/  IMAD R64, R3, c[0x0][0x1d0], R6 ;  /* 0x0000740003407a24 */ /* 0x000fc800078e0206 */
[----:B------:R-:W-:Y:S01]  /*3240*/  IMAD.IADD R64, R64, 0x1, -R235 ;  /* 0x0000000140407824 */ /* 0x000fe200078e0aeb */
[----:B------:R-:W1:Y:S08]  /*3250*/  MUFU.TANH R30, R30 ;  /* 0x0000001e001e7308 */ /* 0x000e700000002400 */
[----:B------:R-:W1:Y:S01]  /*3260*/  MUFU.TANH R28, R28 ;  /* 0x0000001c001c7308 */ /* 0x000e620000002400 */
[----:B-----5:R-:W-:-:S07]  /*3270*/  IADD3 R7, R65, R46, RZ ;  /* 0x0000002e41077210 */ /* 0x020fce0007ffe0ff */
[----:B------:R-:W1:Y:S01]  /*3280*/  MUFU.TANH R43, R43 ;  /* 0x0000002b002b7308 */ /* 0x000e620000002400 */
[----:B------:R-:W-:Y:S02]  /*3290*/  IADD3 R5, R61, R46, RZ ;  /* 0x0000002e3d057210 */ /* 0x000fe40007ffe0ff */
[----:B------:R-:W-:-:S05]  /*32a0*/  IMNMX R7, R7, R64, PT ;  /* 0x0000004007077217 */ /* 0x000fca0003800200 */
[----:B------:R-:W1:Y:S08]  /*32b0*/  MUFU.TANH R44, R44 ;  /* 0x0000002c002c7308 */ /* 0x000e700000002400 */
[----:B------:R-:W1:Y:S08]  /*32c0*/  MUFU.TANH R42, R42 ;  /* 0x0000002a002a7308 */ /* 0x000e700000002400 */
[----:B------:R-:W1:Y:S01]  /*32d0*/  MUFU.TANH R32, R32 ;  /* 0x0000002000207308 */ /* 0x000e620000002400 */
[----:B------:R-:W-:Y:S05]  /*32e0*/  @P0 BRA `(.L_x_460) ;  /* 0x0000015000000947 */ /* 0x000fea0003800000 */
[----:B--234-:R-:W-:Y:S01]  /*32f0*/  IMAD.U32 R3, RZ, RZ, UR7 ;  /* 0x00000007ff037e24 */ /* 0x01cfe2000f8e00ff */
[----:B------:R-:W-:Y:S04]  /*3300*/  BSSY B0, `(.L_x_461) ;  /* 0x000000f000007945 */ /* 0x000fe80003800000 */
[----:B------:R-:W-:-:S04]  /*3310*/  IADD3 R46, R3, -c[0x0][0x168], R46 ;  /* 0x80005a00032e7a10 */ /* 0x000fc80007ffe02e */
[----:B------:R-:W-:-:S13]  /*3320*/  ISETP.GT.AND P0, PT, R46, -0x1, PT ;  /* 0xffffffff2e00780c */ /* 0x000fda0003f04270 */
[----:B------:R-:W-:Y:S05]  /*3330*/  @P0 BRA `(.L_x_462) ;  /* 0x0000007000000947 */ /* 0x000fea0003800000 */
[----:B------:R-:W-:Y:S01]  /*3340*/  IMAD.MOV.U32 R2, RZ, RZ, 0x1 ;  /* 0x00000001ff027424 */ /* 0x000fe200078e00ff */
[----:B------:R-:W-:-:S04]  /*3350*/  LOP3.LUT R46, RZ, R46, RZ, 0x33, !PT ;  /* 0x0000002eff2e7212 */ /* 0x000fc800078e33ff */
[----:B------:R-:W-:-:S13]  /*3360*/  ISETP.NE.AND P0, PT, R2, c[0x0][0x32c], PT ;  /* 0x0000cb0002007a0c */ /* 0x000fda0003f05270 */
[----:B------:R-:W-:-:S05]  /*3370*/  @P0 IMAD.HI.U32 R2, R46, c[0x0][0x330], RZ ;  /* 0x0000cc002e020a27 */ /* 0x000fca00078e00ff */
[----:B------:R-:W-:-:S04]  /*3380*/  @P0 SHF.R.U32.HI R46, RZ, c[0x0][0x334], R2 ;  /* 0x0000cd00ff2e0a19 */ /* 0x000fc80000011602 */
[----:B------:R-:W-:Y:S01]  /*3390*/  LOP3.LUT R46, RZ, R46, RZ, 0x33, !PT ;  /* 0x0000002eff2e7212 */ /* 0x000fe200078e33ff */
[----:B------:R-:W-:Y:S05]  /*33a0*/  BRA `(.L_x_463) ;  /* 0x0000004000007947 */ /* 0x000fea0003800000 */
.L_x_462:
[----:B------:R-:W-:-:S04]  /*33b0*/  MOV R2, 0x1 ;  /* 0x0000000100027802 */ /* 0x000fc80000000f00 */
[----:B------:R-:W-:-:S13]  /*33c0*/  ISETP.NE.AND P0, PT, R2, c[0x0][0x32c], PT ;  /* 0x0000cb0002007a0c */ /* 0x000fda0003f05270 */
[----:B------:R-:W-:-:S05]  /*33d0*/  @P0 IMAD.HI.U32 R2, R46, c[0x0][0x330], RZ ;  /* 0x0000cc002e020a27 */ /* 0x000fca00078e00ff */
[----:B------:R-:W-:Y:S02]  /*33e0*/  @P0 SHF.R.U32.HI R46, RZ, c[0x0][0x334], R2 ;  /* 0x0000cd00ff2e0a19 */ /* 0x000fe40000011602 */
.L_x_463:
[----:B------:R-:W-:Y:S05]  /*33f0*/  BSYNC B0 ;  /* 0x0000000000007941 */ /* 0x000fea0003800000 */
.L_x_461:
[----:B------:R-:W-:-:S05]  /*3400*/  IMAD R46, R46, c[0x0][0x32c], R49 ;  /* 0x0000cb002e2e7a24 */ /* 0x000fca00078e0231 */
[----:B------:R-:W-:Y:S02]  /*3410*/  IADD3 R2, R46, c[0x0][0x32c], RZ ;  /* 0x0000cb002e027a10 */ /* 0x000fe40007ffe0ff */
[----:B------:R-:W-:Y:S02]  /*3420*/  IMNMX R5, R5, R46, !PT ;  /* 0x0000002e05057217 */ /* 0x000fe40007800200 */
[----:B------:R-:W-:Y:S02]  /*3430*/  IMNMX R7, R7, R2, PT ;  /* 0x0000000207077217 */ /* 0x000fe40003800200 */
.L_x_460:
[----:B--234-:R-:W-:Y:S01]  /*3440*/  ISETP.GE.AND P0, PT, R6, 0x2, PT ;  /* 0x000000020600780c */ /* 0x01cfe20003f06270 */
[----:B------:R-:W-:Y:S01]  /*3450*/  FMUL.FTZ R31, R58, c[0x0][0x320] ;  /* 0x0000c8003a1f7a20 */ /* 0x000fe20000410000 */
[----:B------:R-:W-:Y:S01]  /*3460*/  ISETP.GE.AND P1, PT, R6, 0x9, PT ;  /* 0x000000090600780c */ /* 0x000fe20003f26270 */
[----:B------:R-:W2:Y:S01]  /*3470*/  SHFL.IDX PT, R58, R45, 0x1, 0x1c1f ;  /* 0x003c1f002d3a7f89 */ /* 0x000ea200000e0000 */
[----:B------:R-:W-:Y:S01]  /*3480*/  P2R R60, PR, RZ, 0x1 ;  /* 0x00000001ff3c7803 */ /* 0x000fe20000000000 */
[----:B------:R-:W-:Y:S01]  /*3490*/  FMUL.FTZ R29, R59, c[0x0][0x320] ;  /* 0x0000c8003b1d7a20 */ /* 0x000fe20000410000 */
[----:B------:R-:W-:Y:S01]  /*34a0*/  ISETP.GT.AND P0, PT, R5, 0x1, !P0 ;  /* 0x000000010500780c */ /* 0x000fe20004704270 */
[----:B------:R-:W-:Y:S01]  /*34b0*/  FMUL.FTZ R39, R66, c[0x0][0x320] ;  /* 0x0000c80042277a20 */ /* 0x000fe20000410000 */
[----:B------:R-:W-:Y:S01]  /*34c0*/  P2R R48, PR, RZ, 0x2 ;  /* 0x00000002ff307803 */ /* 0x000fe20000000000 */
[----:B------:R-:W-:Y:S01]  /*34d0*/  FMUL.FTZ R37, R67, c[0x0][0x320] ;  /* 0x0000c80043257a20 */ /* 0x000fe20000410000 */
[----:B------:R-:W-:Y:S01]  /*34e0*/  ISETP.LT.OR P0, PT, R7, 0x2, P0 ;  /* 0x000000020700780c */ /* 0x000fe20000701670 */
[----:B------:R-:W-:Y:S01]  /*34f0*/  FMUL.FTZ R35, R62, c[0x0][0x320] ;  /* 0x0000c8003e237a20 */ /* 0x000fe20000410000 */
[----:B------:R-:W-:Y:S01]  /*3500*/  ISETP.GE.AND P6, PT, R6, 0x12, PT ;  /* 0x000000120600780c */ /* 0x000fe20003fc6270 */
[----:B------:R-:W-:Y:S01]  /*3510*/  FMUL.FTZ R33, R63, c[0x0][0x320] ;  /* 0x0000c8003f217a20 */ /* 0x000fe20000410000 */
[----:B-1----:R-:W-:Y:S01]  /*3520*/  FSEL R44, R44, -INF , !P0 ;  /* 0xff8000002c2c7808 */ /* 0x002fe20004000000 */
[----:B------:R-:W-:Y:S01]  /*3530*/  FMUL.FTZ R41, R75, c[0x0][0x320] ;  /* 0x0000c8004b297a20 */ /* 0x000fe20000410000 */
[----:B------:R-:W-:Y:S01]  /*3540*/  ISETP.GT.AND P0, PT, R5, 0x8, !P1 ;  /* 0x000000080500780c */ /* 0x000fe20004f04270 */
[----:B------:R-:W-:Y:S01]  /*3550*/  FMUL.FTZ R57, R50, c[0x0][0x320] ;  /* 0x0000c80032397a20 */ /* 0x000fe20000410000 */
[----:B------:R-:W-:Y:S01]  /*3560*/  ISETP.GE.AND P1, PT, R6, 0xa, PT ;  /* 0x0000000a0600780c */ /* 0x000fe20003f26270 */
[----:B------:R-:W-:Y:S01]  /*3570*/  FMUL.FTZ R56, R51, c[0x0][0x320] ;  /* 0x0000c80033387a20 */ /* 0x000fe20000410000 */
[----:B------:R-:W-:Y:S01]  /*3580*/  ISETP.LT.OR P0, PT, R7, 0x9, P0 ;  /* 0x000000090700780c */ /* 0x000fe20000701670 */
[----:B------:R-:W1:Y:S01]  /*3590*/  MUFU.TANH R29, R29 ;  /* 0x0000001d001d7308 */ /* 0x000e620000002400 */
[----:B------:R-:W-:-:S02]  /*35a0*/  P2R R47, PR, RZ, 0x2 ;  /* 0x00000002ff2f7803 */ /* 0x000fc40000000000 */
[----:B------:R-:W-:Y:S02]  /*35b0*/  FSEL R42, R42, -INF , !P0 ;  /* 0xff8000002a2a7808 */ /* 0x000fe40004000000 */
[----:B------:R-:W-:Y:S01]  /*35c0*/  ISETP.GT.AND P0, PT, R5, 0x9, !P1 ;  /* 0x000000090500780c */ /* 0x000fe20004f04270 */
[--C-:B--2---:R-:W-:Y:S01]  /*35d0*/  IMAD.IADD R51, R65, 0x1, R58.reuse ;  /* 0x0000000141337824 */ /* 0x104fe200078e023a */
[C---:B------:R-:W-:Y:S01]  /*35e0*/  ISETP.GE.AND P1, PT, R6.reuse, 0x11, PT ;  /* 0x000000110600780c */ /* 0x040fe20003f26270 */
[----:B------:R-:W2:Y:S01]  /*35f0*/  MUFU.TANH R39, R39 ;  /* 0x0000002700277308 */ /* 0x000ea20000002400 */
[----:B------:R-:W-:Y:S01]  /*3600*/  ISETP.LT.OR P0, PT, R7, 0xa, P0 ;  /* 0x0000000a0700780c */ /* 0x000fe20000701670 */
[----:B------:R-:W-:Y:S01]  /*3610*/  IMAD.IADD R50, R61, 0x1, R58 ;  /* 0x000000013d327824 */ /* 0x000fe200078e023a */
[----:B------:R-:W-:Y:S02]  /*3620*/  ISETP.GE.AND P5, PT, R6, 0x19, PT ;  /* 0x000000190600780c */ /* 0x000fe40003fa6270 */
[----:B------:R-:W-:-:S02]  /*3630*/  FSEL R40, R40, -INF , !P0 ;  /* 0xff80000028287808 */ /* 0x000fc40004000000 */
[----:B------:R-:W-:Y:S01]  /*3640*/  ISETP.GT.AND P0, PT, R5, 0x10, !P1 ;  /* 0x000000100500780c */ /* 0x000fe20004f04270 */
[----:B------:R-:W3:Y:S01]  /*3650*/  MUFU.TANH R37, R37 ;  /* 0x0000002500257308 */ /* 0x000ee20000002400 */
[C---:B------:R-:W-:Y:S02]  /*3660*/  ISETP.GE.AND P4, PT, R6.reuse, 0x1a, PT ;  /* 0x0000001a0600780c */ /* 0x040fe40003f86270 */
[----:B------:R-:W-:Y:S02]  /*3670*/  ISETP.LT.OR P0, PT, R7, 0x11, P0 ;  /* 0x000000110700780c */ /* 0x000fe40000701670 */
[----:B------:R-:W-:Y:S02]  /*3680*/  ISETP.GE.AND P3, PT, R6, 0x21, PT ;  /* 0x000000210600780c */ /* 0x000fe40003f66270 */
[----:B------:R-:W-:Y:S01]  /*3690*/  FSEL R38, R38, -INF , !P0 ;  /* 0xff80000026267808 */ /* 0x000fe20004000000 */
[----:B------:R-:W4:Y:S01]  /*36a0*/  MUFU.TANH R35, R35 ;  /* 0x0000002300237308 */ /* 0x000f220000002400 */
[----:B------:R-:W-:-:S02]  /*36b0*/  ISETP.GT.AND P0, PT, R5, 0x11, !P6 ;  /* 0x000000110500780c */ /* 0x000fc40007704270 */
[----:B------:R-:W-:Y:S02]  /*36c0*/  ISETP.GE.AND P2, PT, R6, 0x22, PT ;  /* 0x000000220600780c */ /* 0x000fe40003f46270 */
[----:B------:R-:W-:Y:S02]  /*36d0*/  ISETP.LT.OR P0, PT, R7, 0x12, P0 ;  /* 0x000000120700780c */ /* 0x000fe40000701670 */
[----:B------:R-:W-:Y:S01]  /*36e0*/  P2R R46, PR, RZ, 0x2 ;  /* 0x00000002ff2e7803 */ /* 0x000fe20000000000 */
[----:B------:R-:W1:Y:S01]  /*36f0*/  MUFU.TANH R33, R33 ;  /* 0x0000002100217308 */ /* 0x000e620000002400 */
[----:B------:R-:W-:Y:S02]  /*3700*/  FSEL R36, R36, -INF , !P0 ;  /* 0xff80000024247808 */ /* 0x000fe40004000000 */
[----:B------:R-:W-:Y:S02]  /*3710*/  ISETP.GT.AND P0, PT, R5, 0x18, !P5 ;  /* 0x000000180500780c */ /* 0x000fe40006f04270 */
[----:B------:R-:W-:-:S02]  /*3720*/  ISETP.GE.AND P1, PT, R6, 0x29, PT ;  /* 0x000000290600780c */ /* 0x000fc40003f26270 */
[----:B------:R-:W-:Y:S01]  /*3730*/  ISETP.LT.OR P0, PT, R7, 0x19, P0 ;  /* 0x000000190700780c */ /* 0x000fe20000701670 */
[----:B------:R-:W1:Y:S01]  /*3740*/  MUFU.TANH R31, R31 ;  /* 0x0000001f001f7308 */ /* 0x000e620000002400 */
[----:B------:R-:W-:Y:S02]  /*3750*/  IMNMX R51, R51, R64, PT ;  /* 0x0000004033337217 */ /* 0x000fe40003800200 */
[----:B------:R-:W-:Y:S02]  /*3760*/  FSEL R34, R34, -INF , !P0 ;  /* 0xff80000022227808 */ /* 0x000fe40004000000 */
[----:B------:R-:W-:-:S03]  /*3770*/  ISETP.GT.AND P0, PT, R5, 0x19, !P4 ;  /* 0x000000190500780c */ /* 0x000fc60006704270 */
[----:B------:R-:W1:Y:S01]  /*3780*/  MUFU.TANH R41, R41 ;  /* 0x0000002900297308 */ /* 0x000e620000002400 */
[----:B------:R-:W-:-:S04]  /*3790*/  ISETP.LT.OR P0, PT, R7, 0x1a, P0 ;  /* 0x0000001a0700780c */ /* 0x000fc80000701670 */
[----:B------:R-:W-:Y:S02]  /*37a0*/  FSEL R32, R32, -INF , !P0 ;  /* 0xff80000020207808 */ /* 0x000fe40004000000 */
[----:B------:R-:W-:Y:S01]  /*37b0*/  ISETP.GT.AND P0, PT, R5, 0x20, !P3 ;  /* 0x000000200500780c */ /* 0x000fe20005f04270 */
[----:B------:R-:W1:Y:S03]  /*37c0*/  MUFU.TANH R57, R57 ;  /* 0x0000003900397308 */ /* 0x000e660000002400 */
[----:B------:R-:W-:-:S04]  /*37d0*/  ISETP.LT.OR P0, PT, R7, 0x21, P0 ;  /* 0x000000210700780c */ /* 0x000fc80000701670 */
[----:B------:R-:W-:Y:S01]  /*37e0*/  FSEL R125, R125, -INF , !P0 ;  /* 0xff8000007d7d7808 */ /* 0x000fe20004000000 */
[----:B------:R-:W1:Y:S01]  /*37f0*/  MUFU.TANH R56, R56 ;  /* 0x0000003800387308 */ /* 0x000e620000002400 */
[----:B------:R-:W-:-:S04]  /*3800*/  ISETP.GT.AND P0, PT, R5, 0x21, !P2 ;  /* 0x000000210500780c */ /* 0x000fc80005704270 */
[----:B------:R-:W-:-:S04]  /*3810*/  ISETP.LT.OR P0, PT, R7, 0x22, P0 ;  /* 0x000000220700780c */ /* 0x000fc80000701670 */
[----:B------:R-:W-:Y:S02]  /*3820*/  FSEL R124, R124, -INF , !P0 ;  /* 0xff8000007c7c7808 */ /* 0x000fe40004000000 */
[----:B------:R-:W-:-:S04]  /*3830*/  ISETP.GT.AND P0, PT, R5, 0x28, !P1 ;  /* 0x000000280500780c */ /* 0x000fc80004f04270 */
[----:B------:R-:W-:-:S04]  /*3840*/  ISETP.LT.OR P0, PT, R7, 0x29, P0 ;  /* 0x000000290700780c */ /* 0x000fc80000701670 */
[----:B------:R-:W-:Y:S02]  /*3850*/  FSEL R30, R30, -INF , !P0 ;  /* 0xff8000001e1e7808 */ /* 0x000fe40004000000 */
[----:B------:R-:W-:-:S04]  /*3860*/  ISETP.GE.AND P0, PT, R6, 0x1, PT ;  /* 0x000000010600780c */ /* 0x000fc80003f06270 */
[----:B------:R-:W-:Y:S02]  /*3870*/  P2R R3, PR, RZ, 0x1 ;  /* 0x00000001ff037803 */ /* 0x000fe40000000000 */
[----:B------:R-:W-:-:S04]  /*3880*/  ISETP.GT.AND P0, PT, R5, RZ, !P0 ;  /* 0x000000ff0500720c */ /* 0x000fc80004704270 */
[----:B------:R-:W-:-:S04]  /*3890*/  ISETP.LT.OR P0, PT, R7, 0x1, P0 ;  /* 0x000000010700780c */ /* 0x000fc80000701670 */
[----:B------:R-:W-:Y:S02]  /*38a0*/  FSEL R43, R43, -INF , !P0 ;  /* 0xff8000002b2b7808 */ /* 0x000fe40004000000 */
[----:B------:R-:W-:Y:S01]  /*38b0*/  ISETP.GE.AND P0, PT, R6, 0x2a, PT ;  /* 0x0000002a0600780c */ /* 0x000fe20003f06270 */
[----:B------:R-:W-:-:S03]  /*38c0*/  FMUL.FTZ R6, R74, c[0x0][0x320] ;  /* 0x0000c8004a067a20 */ /* 0x000fc60000410000 */
[----:B------:R-:W-:Y:S02]  /*38d0*/  P2R R2, PR, RZ, 0x1 ;  /* 0x00000001ff027803 */ /* 0x000fe40000000000 */
[----:B------:R-:W-:Y:S01]  /*38e0*/  ISETP.GT.AND P0, PT, R5, 0x29, !P0 ;  /* 0x000000290500780c */ /* 0x000fe20004704270 */
[----:B------:R-:W-:Y:S01]  /*38f0*/  FMUL.FTZ R5, R71, c[0x0][0x320] ;  /* 0x0000c80047057a20 */ /* 0x000fe20000410000 */
[----:B------:R-:W1:Y:S02]  /*3900*/  MUFU.TANH R6, R6 ;  /* 0x0000000600067308 */ /* 0x000e640000002400 */
[----:B------:R-:W-:Y:S01]  /*3910*/  ISETP.LT.OR P0, PT, R7, 0x2a, P0 ;  /* 0x0000002a0700780c */ /* 0x000fe20000701670 */
[----:B------:R-:W-:-:S03]  /*3920*/  FMUL.FTZ R7, R70, c[0x0][0x320] ;  /* 0x0000c80046077a20 */ /* 0x000fc60000410000 */
[----:B------:R-:W-:Y:S02]  /*3930*/  FSEL R28, R28, -INF , !P0 ;  /* 0xff8000001c1c7808 */ /* 0x000fe40004000000 */
[----:B------:R-:W-:Y:S01]  /*3940*/  PLOP3.LUT P0, PT, PT, PT, UP1, 0x40, 0x0 ;  /* 0x000000000000781c */ /* 0x000fe20003f0e818 */
[----:B------:R-:W1:Y:S08]  /*3950*/  MUFU.TANH R7, R7 ;  /* 0x0000000700077308 */ /* 0x000e700000002400 */
[----:B------:R-:W1:Y:S04]  /*3960*/  MUFU.TANH R5, R5 ;  /* 0x0000000500057308 */ /* 0x000e680000002400 */
        /* <DEDUP_REMOVED lines=13> */
.L_x_466:
[----:B------:R-:W-:-:S04]  /*3a40*/  MOV R58, 0x1 ;  /* 0x00000001003a7802 */ /* 0x000fc80000000f00 */
[----:B------:R-:W-:-:S13]  /*3a50*/  ISETP.NE.AND P0, PT, R58, c[0x0][0x32c], PT ;  /* 0x0000cb003a007a0c */ /* 0x000fda0003f05270 */
[----:B------:R-:W-:-:S05]  /*3a60*/  @P0 IMAD.HI.U32 R58, R62, c[0x0][0x330], RZ ;  /* 0x0000cc003e3a0a27 */ /* 0x000fca00078e00ff */
[----:B------:R-:W-:Y:S02]  /*3a70*/  @P0 SHF.R.U32.HI R62, RZ, c[0x0][0x334], R58 ;  /* 0x0000cd00ff3e0a19 */ /* 0x000fe4000001163a */
.L_x_467:
[----:B------:R-:W-:Y:S05]  /*3a80*/  BSYNC B0 ;  /* 0x0000000000007941 */ /* 0x000fea0003800000 */
.L_x_465:
[----:B------:R-:W-:-:S05]  /*3a90*/  IMAD R59, R62, c[0x0][0x32c], R49 ;  /* 0x0000cb003e3b7a24 */ /* 0x000fca00078e0231 */
[----:B------:R-:W-:Y:S02]  /*3aa0*/  IADD3 R58, R59, c[0x0][0x32c], RZ ;  /* 0x0000cb003b3a7a10 */ /* 0x000fe40007ffe0ff */
[----:B------:R-:W-:Y:S02]  /*3ab0*/  IMNMX R50, R50, R59, !PT ;  /* 0x0000003b32327217 */ /* 0x000fe40007800200 */
[----:B------:R-:W-:Y:S02]  /*3ac0*/  IMNMX R51, R51, R58, PT ;  /* 0x0000003a33337217 */ /* 0x000fe40003800200 */
.L_x_464:
[----:B--234-:R-:W-:Y:S01]  /*3ad0*/  ISETP.NE.AND P0, PT, R60, RZ, PT ;  /* 0x000000ff3c00720c */ /* 0x01cfe20003f05270 */
[----:B------:R-:W-:Y:S02]  /*3ae0*/  FMUL.FTZ R88, R12, c[0x0][0x320] ;  /* 0x0000c8000c587a20 */ /* 0x000fe40000410000 */
[----:B------:R-:W2:Y:S01]  /*3af0*/  SHFL.IDX PT, R12, R45, 0x2, 0x1c1f ;  /* 0x005c1f002d0c7f89 */ /* 0x000ea200000e0000 */
[----:B------:R-:W-:Y:S01]  /*3b00*/  ISETP.GT.AND P0, PT, R50, 0x1, !P0 ;  /* 0x000000013200780c */ /* 0x000fe20004704270 */
[----:B------:R-:W-:Y:S02]  /*3b10*/  FMUL.FTZ R16, R16, c[0x0][0x320] ;  /* 0x0000c80010107a20 */ /* 0x000fe40000410000 */
[----:B------:R-:W-:Y:S01]  /*3b20*/  FMUL.FTZ R13, R13, c[0x0][0x320] ;  /* 0x0000c8000d0d7a20 */ /* 0x000fe20000410000 */
[----:B------:R-:W-:Y:S01]  /*3b30*/  ISETP.LT.OR P0, PT, R51, 0x2, P0 ;  /* 0x000000023300780c */ /* 0x000fe20000701670 */
[----:B------:R-:W-:Y:S01]  /*3b40*/  FMUL.FTZ R17, R17, c[0x0][0x320] ;  /* 0x0000c80011117a20 */ /* 0x000fe20000410000 */
[----:B------:R-:W3:Y:S01]  /*3b50*/  MUFU.TANH R92, R16 ;  /* 0x00000010005c7308 */ /* 0x000ee20000002400 */
[----:B------:R-:W-:Y:S01]  /*3b60*/  FMUL.FTZ R52, R52, c[0x0][0x320] ;  /* 0x0000c80034347a20 */ /* 0x000fe20000410000 */
[----:B-1----:R-:W-:Y:S01]  /*3b70*/  FSEL R41, R41, -INF , !P0 ;  /* 0xff80000029297808 */ /* 0x002fe20004000000 */
[----:B------:R-:W-:Y:S01]  /*3b80*/  FMUL.FTZ R53, R53, c[0x0][0x320] ;  /* 0x0000c80035357a20 */ /* 0x000fe20000410000 */
[----:B------:R-:W-:Y:S01]  /*3b90*/  ISETP.NE.AND P0, PT, R48, RZ, PT ;  /* 0x000000ff3000720c */ /* 0x000fe20003f05270 */
[----:B------:R-:W-:-:S02]  /*3ba0*/  FMUL.FTZ R25, R25, c[0x0][0x320] ;  /* 0x0000c80019197a20 */ /* 0x000fc40000410000 */
[----:B------:R-:W-:Y:S01]  /*3bb0*/  FMUL.FTZ R20, R20, c[0x0][0x320] ;  /* 0x0000c80014147a20 */ /* 0x000fe20000410000 */
[----:B------:R-:W-:Y:S01]  /*3bc0*/  ISETP.GT.AND P0, PT, R50, 0x8, !P0 ;  /* 0x000000083200780c */ /* 0x000fe20004704270 */
[----:B------:R-:W-:Y:S01]  /*3bd0*/  FMUL.FTZ R21, R21, c[0x0][0x320] ;  /* 0x0000c80015157a20 */ /* 0x000fe20000410000 */
[----:B------:R-:W1:Y:S01]  /*3be0*/  MUFU.TANH R88, R88 ;  /* 0x0000005800587308 */ /* 0x000e620000002400 */
[----:B------:R-:W-:Y:S01]  /*3bf0*/  FMUL.FTZ R24, R24, c[0x0][0x320] ;  /* 0x0000c80018187a20 */ /* 0x000fe20000410000 */
[----:B------:R-:W-:Y:S01]  /*3c00*/  ISETP.LT.OR P0, PT, R51, 0x9, P0 ;  /* 0x000000093300780c */ /* 0x000fe20000701670 */
[----:B------:R-:W-:Y:S02]  /*3c10*/  FMUL.FTZ R9, R9, c[0x0][0x320] ;  /* 0x0000c80009097a20 */ /* 0x000fe40000410000 */
[----:B------:R-:W-:Y:S01]  /*3c20*/  FMUL.FTZ R8, R8, c[0x0][0x320] ;  /* 0x0000c80008087a20 */ /* 0x000fe20000410000 */
[----:B------:R-:W-:Y:S02]  /*3c30*/  FSEL R7, R7, -INF , !P0 ;  /* 0xff80000007077808 */ /* 0x000fe40004000000 */
[----:B------:R-:W-:Y:S01]  /*3c40*/  ISETP.NE.AND P0, PT, R47, RZ, PT ;  /* 0x000000ff2f00720c */ /* 0x000fe20003f05270 */
[----:B------:R-:W4:Y:S03]  /*3c50*/  MUFU.TANH R74, R13 ;  /* 0x0000000d004a7308 */ /* 0x000f260000002400 */
[----:B------:R-:W-:-:S04]  /*3c60*/  ISETP.GT.AND P0, PT, R50, 0x9, !P0 ;  /* 0x000000093200780c */ /* 0x000fc80004704270 */
[----:B------:R-:W-:Y:S01]  /*3c70*/  ISETP.LT.OR P0, PT, R51, 0xa, P0 ;  /* 0x0000000a3300780c */ /* 0x000fe20000701670 */
[----:B------:R-:W1:Y:S03]  /*3c80*/  MUFU.TANH R90, R17 ;  /* 0x00000011005a7308 */ /* 0x000e660000002400 */
[----:B------:R-:W-:Y:S02]  /*3c90*/  FSEL R5, R5, -INF , !P0 ;  /* 0xff80000005057808 */ /* 0x000fe40004000000 */
[----:B------:R-:W-:-:S03]  /*3ca0*/  ISETP.NE.AND P0, PT, R46, RZ, PT ;  /* 0x000000ff2e00720c */ /* 0x000fc60003f05270 */
[----:B------:R-:W1:Y:S01]  /*3cb0*/  MUFU.TANH R180, R52 ;  /* 0x0000003400b47308 */ /* 0x000e620000002400 */
[----:B------:R-:W-:-:S04]  /*3cc0*/  ISETP.GT.AND P0, PT, R50, 0x10, !P0 ;  /* 0x000000103200780c */ /* 0x000fc80004704270 */
[----:B------:R-:W-:-:S03]  /*3cd0*/  ISETP.LT.OR P0, PT, R51, 0x11, P0 ;  /* 0x000000113300780c */ /* 0x000fc60000701670 */
[----:B------:R-:W1:Y:S01]  /*3ce0*/  MUFU.TANH R178, R53 ;  /* 0x0000003500b27308 */ /* 0x000e620000002400 */
[----:B------:R-:W-:Y:S02]  /*3cf0*/  FSEL R39, R39, -INF , !P0 ;  /* 0xff80000027277808 */ /* 0x000fe40004000000 */
[----:B------:R-:W-:-:S04]  /*3d00*/  ISETP.GT.AND P0, PT, R50, 0x11, !P6 ;  /* 0x000000113200780c */ /* 0x000fc80007704270 */
[----:B------:R-:W-:Y:S01]  /*3d10*/  ISETP.LT.OR P0, PT, R51, 0x12, P0 ;  /* 0x000000123300780c */ /* 0x000fe20000701670 */
[----:B------:R-:W1:Y:S03]  /*3d20*/  MUFU.TANH R110, R25 ;  /* 0x00000019006e7308 */ /* 0x000e660000002400 */
        /* <DEDUP_REMOVED lines=11> */
[----:B------:R-:W-:-:S03]  /*3de0*/  ISETP.LT.OR P0, PT, R51, 0x21, P0 ;  /* 0x000000213300780c */ /* 0x000fc60000701670 */
[----:B------:R2:W1:Y:S01]  /*3df0*/  MUFU.TANH R182, R9 ;  /* 0x0000000900b67308 */ /* 0x0004620000002400 */
[----:B------:R-:W-:Y:S02]  /*3e00*/  FSEL R31, R31, -INF , !P0 ;  /* 0xff8000001f1f7808 */ /* 0x000fe40004000000 */
[----:B------:R-:W-:-:S04]  /*3e10*/  ISETP.GT.AND P0, PT, R50, 0x21, !P2 ;  /* 0x000000213200780c */ /* 0x000fc80005704270 */
[----:B------:R-:W-:Y:S01]  /*3e20*/  ISETP.LT.OR P0, PT, R51, 0x22, P0 ;  /* 0x000000223300780c */ /* 0x000fe20000701670 */
[----:B------:R5:W1:Y:S03]  /*3e30*/  MUFU.TANH R184, R8 ;  /* 0x0000000800b87308 */ /* 0x000a660000002400 */
[----:B------:R-:W-:Y:S02]  /*3e40*/  FSEL R29, R29, -INF , !P0 ;  /* 0xff8000001d1d7808 */ /* 0x000fe40004000000 */
[----:B------:R-:W-:Y:S01]  /*3e50*/  ISETP.GT.AND P0, PT, R50, 0x28, !P1 ;  /* 0x000000283200780c */ /* 0x000fe20004f04270 */
[----:B--2---:R-:W-:-:S03]  /*3e60*/  IMAD.IADD R9, R65, 0x1, R12 ;  /* 0x0000000141097824 */ /* 0x004fc600078e020c */
[----:B------:R-:W-:-:S04]  /*3e70*/  ISETP.LT.OR P0, PT, R51, 0x29, P0 ;  /* 0x000000293300780c */ /* 0x000fc80000701670 */
[----:B------:R-:W-:Y:S02]  /*3e80*/  FSEL R57, R57, -INF , !P0 ;  /* 0xff80000039397808 */ /* 0x000fe40004000000 */
[----:B------:R-:W-:Y:S01]  /*3e90*/  ISETP.NE.AND P0, PT, R3, RZ, PT ;  /* 0x000000ff0300720c */ /* 0x000fe20003f05270 */
[----:B-----5:R-:W-:Y:S01]  /*3ea0*/  IMAD.IADD R8, R61, 0x1, R12 ;  /* 0x000000013d087824 */ /* 0x020fe200078e020c */
[----:B------:R-:W-:Y:S02]  /*3eb0*/  IMNMX R9, R9, R64, PT ;  /* 0x0000004009097217 */ /* 0x000fe40003800200 */
[----:B------:R-:W-:-:S04]  /*3ec0*/  ISETP.GT.AND P0, PT, R50, RZ, !P0 ;  /* 0x000000ff3200720c */ /* 0x000fc80004704270 */
[----:B------:R-:W-:-:S04]  /*3ed0*/  ISETP.LT.OR P0, PT, R51, 0x1, P0 ;  /* 0x000000013300780c */ /* 0x000fc80000701670 */
[----:B------:R-:W-:Y:S02]  /*3ee0*/  FSEL R6, R6, -INF , !P0 ;  /* 0xff80000006067808 */ /* 0x000fe40004000000 */
[----:B------:R-:W-:-:S04]  /*3ef0*/  ISETP.NE.AND P0, PT, R2, RZ, PT ;  /* 0x000000ff0200720c */ /* 0x000fc80003f05270 */
[----:B------:R-:W-:-:S04]  /*3f00*/  ISETP.GT.AND P0, PT, R50, 0x29, !P0 ;  /* 0x000000293200780c */ /* 0x000fc80004704270 */
[----:B------:R-:W-:-:S04]  /*3f10*/  ISETP.LT.OR P0, PT, R51, 0x2a, P0 ;  /* 0x0000002a3300780c */ /* 0x000fc80000701670 */
[----:B------:R-:W-:Y:S02]  /*3f20*/  FSEL R56, R56, -INF , !P0 ;  /* 0xff80000038387808 */ /* 0x000fe40004000000 */
[----:B------:R-:W-:-:S13]  /*3f30*/  PLOP3.LUT P0, PT, PT, PT, UP1, 0x40, 0x0 ;  /* 0x000000000000781c */ /* 0x000fda0003f0e818 */
[----:B------:R-:W-:Y:S05]  /*3f40*/  @P0 BRA `(.L_x_468) ;  /* 0x0000015000000947 */ /* 0x000fea0003800000 */
[----:B-1-34-:R-:W-:Y:S01]  /*3f50*/  IMAD.U32 R13, RZ, RZ, UR7 ;  /* 0x00000007ff0d7e24 */ /* 0x01afe2000f8e00ff */
        /* <DEDUP_REMOVED lines=11> */
.L_x_470:
[----:B------:R-:W-:-:S04]  /*4010*/  MOV R12, 0x1 ;  /* 0x00000001000c7802 */ /* 0x000fc80000000f00 */
[----:B------:R-:W-:-:S13]  /*4020*/  ISETP.NE.AND P0, PT, R12, c[0x0][0x32c], PT ;  /* 0x0000cb000c007a0c */ /* 0x000fda0003f05270 */
[----:B------:R-:W-:-:S05]  /*4030*/  @P0 IMAD.HI.U32 R12, R16, c[0x0][0x330], RZ ;  /* 0x0000cc00100c0a27 */ /* 0x000fca00078e00ff */
[----:B------:R-:W-:Y:S02]  /*4040*/  @P0 SHF.R.U32.HI R16, RZ, c[0x0][0x334], R12 ;  /* 0x0000cd00ff100a19 */ /* 0x000fe4000001160c */
.L_x_471:
[----:B------:R-:W-:Y:S05]  /*4050*/  BSYNC B0 ;  /* 0x0000000000007941 */ /* 0x000fea0003800000 */
.L_x_469:
[----:B------:R-:W-:-:S05]  /*4060*/  IMAD R13, R16, c[0x0][0x32c], R49 ;  /* 0x0000cb00100d7a24 */ /* 0x000fca00078e0231 */
[----:B------:R-:W-:Y:S02]  /*4070*/  IADD3 R12, R13, c[0x0][0x32c], RZ ;  /* 0x0000cb000d0c7a10 */ /* 0x000fe40007ffe0ff */
[----:B------:R-:W-:Y:S02]  /*4080*/  IMNMX R8, R8, R13, !PT ;  /* 0x0000000d08087217 */ /* 0x000fe40007800200 */
[----:B------:R-:W-:Y:S02]  /*4090*/  IMNMX R9, R9, R12, PT ;  /* 0x0000000c09097217 */ /* 0x000fe40003800200 */
.L_x_468:
[----:B-1-34-:R-:W-:Y:S01]  /*40a0*/  ISETP.NE.AND P0, PT, R60, RZ, PT ;  /* 0x000000ff3c00720c */ /* 0x01afe20003f05270 */
[----:B------:R-:W-:Y:S02]  /*40b0*/  FMUL.FTZ R27, R27, c[0x0][0x320] ;  /* 0x0000c8001b1b7a20 */ /* 0x000fe40000410000 */
[----:B------:R-:W-:Y:S01]  /*40c0*/  FMUL.FTZ R19, R19, c[0x0][0x320] ;  /* 0x0000c80013137a20 */ /* 0x000fe20000410000 */
[----:B------:R-:W-:Y:S01]  /*40d0*/  ISETP.GT.AND P0, PT, R8, 0x1, !P0 ;  /* 0x000000010800780c */ /* 0x000fe20004704270 */
[----:B------:R-:W-:Y:S01]  /*40e0*/  FMUL.FTZ R26, R26, c[0x0][0x320] ;  /* 0x0000c8001a1a7a20 */ /* 0x000fe20000410000 */
[----:B------:R-:W1:Y:S01]  /*40f0*/  MUFU.TANH R95, R27 ;  /* 0x0000001b005f7308 */ /* 0x000e620000002400 */
[----:B------:R-:W-:Y:S01]  /*4100*/  FMUL.FTZ R23, R23, c[0x0][0x320] ;  /* 0x0000c80017177a20 */ /* 0x000fe20000410000 */
[----:B------:R-:W-:Y:S01]  /*4110*/  ISETP.LT.OR P0, PT, R9, 0x2, P0 ;  /* 0x000000020900780c */ /* 0x000fe20000701670 */
[----:B------:R-:W-:-:S02]  /*4120*/  FMUL.FTZ R18, R18, c[0x0][0x320] ;  /* 0x0000c80012127a20 */ /* 0x000fc40000410000 */
[----:B------:R-:W-:Y:S01]  /*4130*/  FMUL.FTZ R54, R54, c[0x0][0x320] ;  /* 0x0000c80036367a20 */ /* 0x000fe20000410000 */
[----:B------:R-:W-:Y:S01]  /*4140*/  FSEL R110, R110, -INF , !P0 ;  /* 0xff8000006e6e7808 */ /* 0x000fe20004000000 */
[----:B------:R-:W-:Y:S01]  /*4150*/  FMUL.FTZ R55, R55, c[0x0][0x320] ;  /* 0x0000c80037377a20 */ /* 0x000fe20000410000 */
[----:B------:R-:W-:Y:S01]  /*4160*/  ISETP.NE.AND P0, PT, R48, RZ, PT ;  /* 0x000000ff3000720c */ /* 0x000fe20003f05270 */
[----:B------:R-:W-:Y:S01]  /*4170*/  FMUL.FTZ R10, R10, c[0x0][0x320] ;  /* 0x0000c8000a0a7a20 */ /* 0x000fe20000410000 */
[----:B------:R-:W2:Y:S01]  /*4180*/  MUFU.TANH R75, R19 ;  /* 0x00000013004b7308 */ /* 0x000ea20000002400 */
[----:B------:R-:W-:Y:S01]  /*4190*/  FMUL.FTZ R11, R11, c[0x0][0x320] ;  /* 0x0000c8000b0b7a20 */ /* 0x000fe20000410000 */
[----:B------:R-:W-:Y:S01]  /*41a0*/  ISETP.GT.AND P0, PT, R8, 0x8, !P0 ;  /* 0x000000080800780c */ /* 0x000fe20004704270 */
[----:B------:R-:W-:Y:S02]  /*41b0*/  FMUL.FTZ R22, R22, c[0x0][0x320] ;  /* 0x0000c80016167a20 */ /* 0x000fe40000410000 */
[----:B------:R-:W-:Y:S01]  /*41c0*/  FMUL.FTZ R15, R15, c[0x0][0x320] ;  /* 0x0000c8000f0f7a20 */ /* 0x000fe20000410000 */
[----:B------:R-:W-:Y:S01]  /*41d0*/  ISETP.LT.OR P0, PT, R9, 0x9, P0 ;  /* 0x000000090900780c */ /* 0x000fe20000701670 */
[----:B------:R-:W-:Y:S01]  /*41e0*/  FMUL.FTZ R14, R14, c[0x0][0x320] ;  /* 0x0000c8000e0e7a20 */ /* 0x000fe20000410000 */
[----:B------:R-:W3:Y:S02]  /*41f0*/  MUFU.TANH R109, R26 ;  /* 0x0000001a006d7308 */ /* 0x000ee40000002400 */
[----:B------:R-:W-:-:S02]  /*4200*/  FSEL R108, R108, -INF , !P0 ;  /* 0xff8000006c6c7808 */ /* 0x000fc40004000000 */
[----:B------:R-:W-:-:S04]  /*4210*/  ISETP.NE.AND P0, PT, R47, RZ, PT ;  /* 0x000000ff2f00720c */ /* 0x000fc80003f05270 */
[----:B------:R-:W-:Y:S01]  /*4220*/  ISETP.GT.AND P0, PT, R8, 0x9, !P0 ;  /* 0x000000090800780c */ /* 0x000fe20004704270 */
[----:B------:R-:W4:Y:S03]  /*4230*/  MUFU.TANH R91, R23 ;  /* 0x00000017005b7308 */ /* 0x000f260000002400 */
[----:B------:R-:W-:-:S04]  /*4240*/  ISETP.LT.OR P0, PT, R9, 0xa, P0 ;  /* 0x0000000a0900780c */ /* 0x000fc80000701670 */
[----:B------:R-:W-:Y:S01]  /*4250*/  FSEL R94, R94, -INF , !P0 ;  /* 0xff8000005e5e7808 */ /* 0x000fe20004000000 */
[----:B------:R-:W1:Y:S01]  /*4260*/  MUFU.TANH R89, R18 ;  /* 0x0000001200597308 */ /* 0x000e620000002400 */
[----:B------:R-:W-:-:S04]  /*4270*/  ISETP.NE.AND P0, PT, R46, RZ, PT ;  /* 0x000000ff2e00720c */ /* 0x000fc80003f05270 */
        /* <DEDUP_REMOVED lines=22> */
[----:B------:R5:W1:Y:S03]  /*43e0*/  MUFU.TANH R73, R14 ;  /* 0x0000000e00497308 */ /* 0x000a660000002400 */
[----:B------:R-:W-:-:S04]  /*43f0*/  ISETP.LT.OR P0, PT, R9, 0x22, P0 ;  /* 0x000000220900780c */ /* 0x000fc80000701670 */
[----:B------:R-:W-:Y:S02]  /*4400*/  FSEL R182, R182, -INF , !P0 ;  /* 0xff800000b6b67808 */ /* 0x000fe40004000000 */
[----:B------:R-:W-:-:S04]  /*4410*/  ISETP.GT.AND P0, PT, R8, 0x28, !P1 ;  /* 0x000000280800780c */ /* 0x000fc80004f04270 */
[----:B------:R-:W-:-:S04]  /*4420*/  ISETP.LT.OR P0, PT, R9, 0x29, P0 ;  /* 0x000000290900780c */ /* 0x000fc80000701670 */
[----:B------:R-:W-:Y:S02]  /*4430*/  FSEL R180, R180, -INF , !P0 ;  /* 0xff800000b4b47808 */ /* 0x000fe40004000000 */
[----:B------:R-:W-:-:S04]  /*4440*/  ISETP.NE.AND P0, PT, R3, RZ, PT ;  /* 0x000000ff0300720c */ /* 0x000fc80003f05270 */
[----:B------:R-:W-:-:S04]  /*4450*/  ISETP.GT.AND P0, PT, R8, RZ, !P0 ;  /* 0x000000ff0800720c */ /* 0x000fc80004704270 */
[----:B------:R-:W-:-:S04]  /*4460*/  ISETP.LT.OR P0, PT, R9, 0x1, P0 ;  /* 0x000000010900780c */ /* 0x000fc80000701670 */
[----:B------:R-:W-:Y:S02]  /*4470*/  FSEL R111, R111, -INF , !P0 ;  /* 0xff8000006f6f7808 */ /* 0x000fe40004000000 */
[----:B------:R-:W-:-:S04]  /*4480*/  ISETP.NE.AND P0, PT, R2, RZ, PT ;  /* 0x000000ff0200720c */ /* 0x000fc80003f05270 */
[----:B------:R-:W-:Y:S02]  /*4490*/  ISETP.GT.AND P0, PT, R8, 0x29, !P0 ;  /* 0x000000290800780c */ /* 0x000fe40004704270 */
[----:B------:R-:W1:Y:S02]  /*44a0*/  SHFL.IDX PT, R8, R45, 0x3, 0x1c1f ;  /* 0x007c1f002d087f89 */ /* 0x000e6400000e0000 */
[----:B------:R-:W-:-:S04]  /*44b0*/  ISETP.LT.OR P0, PT, R9, 0x2a, P0 ;  /* 0x0000002a0900780c */ /* 0x000fc80000701670 */
[----:B------:R-:W-:Y:S02]  /*44c0*/  FSEL R178, R178, -INF , !P0 ;  /* 0xff800000b2b27808 */ /* 0x000fe40004000000 */
[----:B------:R-:W-:Y:S01]  /*44d0*/  PLOP3.LUT P0, PT, PT, PT, UP1, 0x40, 0x0 ;  /* 0x000000000000781c */ /* 0x000fe20003f0e818 */
[--C-:B-1----:R-:W-:Y:S02]  /*44e0*/  IMAD.IADD R13, R65, 0x1, R8.reuse ;  /* 0x00000001410d7824 */ /* 0x102fe400078e0208 */
[----:B-----5:R-:W-:-:S03]  /*44f0*/  IMAD.IADD R14, R61, 0x1, R8 ;  /* 0x000000013d0e7824 */ /* 0x020fc600078e0208 */
[----:B------:R-:W-:-:S07]  /*4500*/  IMNMX R13, R13, R64, PT ;  /* 0x000000400d0d7217 */ /* 0x000fce0003800200 */
        /* <DEDUP_REMOVED lines=13> */
.L_x_474:
[----:B------:R-:W-:-:S04]  /*45e0*/  MOV R8, 0x1 ;  /* 0x0000000100087802 */ /* 0x000fc80000000f00 */
[----:B------:R-:W-:-:S13]  /*45f0*/  ISETP.NE.AND P0, PT, R8, c[0x0][0x32c], PT ;  /* 0x0000cb0008007a0c */ /* 0x000fda0003f05270 */
[----:B------:R-:W-:-:S05]  /*4600*/  @P0 IMAD.HI.U32 R8, R10, c[0x0][0x330], RZ ;  /* 0x0000cc000a080a27 */ /* 0x000fca00078e00ff */
[----:B------:R-:W-:Y:S02]  /*4610*/  @P0 SHF.R.U32.HI R10, RZ, c[0x0][0x334], R8 ;  /* 0x0000cd00ff0a0a19 */ /* 0x000fe40000011608 */
.L_x_475:
[----:B------:R-:W-:Y:S05]  /*4620*/  BSYNC B0 ;  /* 0x0000000000007941 */ /* 0x000fea0003800000 */
.L_x_473:
[----:B------:R-:W-:-:S05]  /*4630*/  IMAD R49, R10, c[0x0][0x32c], R49 ;  /* 0x0000cb000a317a24 */ /* 0x000fca00078e0231 */
[----:B------:R-:W-:Y:S02]  /*4640*/  IADD3 R8, R49, c[0x0][0x32c], RZ ;  /* 0x0000cb0031087a10 */ /* 0x000fe40007ffe0ff */
[----:B------:R-:W-:Y:S02]  /*4650*/  IMNMX R14, R14, R49, !PT ;  /* 0x000000310e0e7217 */ /* 0x000fe40007800200 */
[----:B------:R-:W-:Y:S02]  /*4660*/  IMNMX R13, R13, R8, PT ;  /* 0x000000080d0d7217 */ /* 0x000fe40003800200 */
.L_x_472:
[----:B--234-:R-:W-:Y:S01]  /*4670*/  ISETP.NE.AND P0, PT, R60, RZ, PT ;  /* 0x000000ff3c00720c */ /* 0x01cfe20003f05270 */
[----:B------:R-:W-:Y:S01]  /*4680*/  IMAD.SHL.U32 R214, R4, 0x2, RZ ;  /* 0x0000000204d67824 */ /* 0x000fe200078e00ff */
[----:B------:R-:W-:Y:S01]  /*4690*/  FMNMX.FTZ R17, R111, R110, !PT ;  /* 0x0000006e6f117209 */ /* 0x000fe20007810000 */
[----:B------:R-:W-:Y:S01]  /*46a0*/  ULDC.64 UR4, c[0x0][0x2c8] ;  /* 0x0000b20000047ab9 */ /* 0x000fe20000000a00 */
[----:B------:R-:W-:Y:S01]  /*46b0*/  ISETP.GT.AND P0, PT, R14, 0x1, !P0 ;  /* 0x000000010e00780c */ /* 0x000fe20004704270 */
[----:B------:R-:W-:Y:S01]  /*46c0*/  IMAD R212, R0, 0x2, R214 ;  /* 0x0000000200d47824 */ /* 0x000fe200078e02d6 */
[----:B------:R-:W-:Y:S01]  /*46d0*/  FMNMX.FTZ R17, R108, R17, !PT ;  /* 0x000000116c117209 */ /* 0x000fe20007810000 */
[----:B------:R-:W-:Y:S01]  /*46e0*/  LDSM.16.MT88.4 R136, [R214+0x100] ;  /* 0x00010000d688783b */ /* 0x000fe20000004200 */
[----:B------:R-:W-:Y:S01]  /*46f0*/  ISETP.LT.OR P0, PT, R13, 0x2, P0 ;  /* 0x000000020d00780c */ /* 0x000fe20000701670 */
[----:B------:R-:W-:Y:S01]  /*4700*/  UIMAD.WIDE.U32 UR22, UR15, UR4, URZ ;  /* 0x000000040f1672a5 */ /* 0x000fe2000f8e003f */
[----:B------:R-:W-:Y:S01]  /*4710*/  FMNMX.FTZ R17, R94, R17, !PT ;  /* 0x000000115e117209 */ /* 0x000fe20007810000 */
[----:B------:R-:W-:Y:S01]  /*4720*/  LDSM.16.MT88.4 R120, [R212+0x100] ;  /* 0x00010000d478783b */ /* 0x000fe20000004200 */
[----:B------:R-:W-:Y:S01]  /*4730*/  FSEL R95, R95, -INF , !P0 ;  /* 0xff8000005f5f7808 */ /* 0x000fe20004000000 */
[----:B------:R-:W-:Y:S01]  /*4740*/  @UP2 USHF.R.U32.HI UR15, URZ, UR5, UR23 ;  /* 0x000000053f0f2299 */ /* 0x000fe20008011617 */
[----:B------:R-:W-:Y:S01]  /*4750*/  ISETP.NE.AND P0, PT, R48, RZ, PT ;  /* 0x000000ff3000720c */ /* 0x000fe20003f05270 */
[----:B------:R-:W-:Y:S01]  /*4760*/  LDSM.16.MT88.4 R104, [R214+0xd00] ;  /* 0x000d0000d668783b */ /* 0x000fe20000004200 */
[----:B------:R-:W-:Y:S01]  /*4770*/  FMNMX.FTZ R17, R92, R17, !PT ;  /* 0x000000115c117209 */ /* 0x000fe20007810000 */
[----:B------:R-:W-:Y:S01]  /*4780*/  UIADD3 UR14, UR14, UR15, URZ ;  /* 0x0000000f0e0e7290 */ /* 0x000fe2000fffe03f */
[----:B------:R-:W-:Y:S01]  /*4790*/  ISETP.GT.AND P0, PT, R14, 0x8, !P0 ;  /* 0x000000080e00780c */ /* 0x000fe20004704270 */
[----:B------:R-:W-:Y:S01]  /*47a0*/  LDSM.16.MT88.4 R60, [R212+0xd00] ;  /* 0x000d0000d43c783b */ /* 0x000fe20000004200 */
[----:B------:R-:W-:Y:S01]  /*47b0*/  FMNMX.FTZ R17, R90, R17, !PT ;  /* 0x000000115a117209 */ /* 0x000fe20007810000 */
[----:B------:R-:W-:Y:S01]  /*47c0*/  ULDC UR4, c[0x0][0x328] ;  /* 0x0000ca0000047ab9 */ /* 0x000fe20000000800 */
[----:B------:R-:W-:Y:S01]  /*47d0*/  ISETP.LT.OR P0, PT, R13, 0x9, P0 ;  /* 0x000000090d00780c */ /* 0x000fe20000701670 */
[----:B------:R-:W-:Y:S01]  /*47e0*/  LDSM.16.MT88.4 R76, [R214+0x1900] ;  /* 0x00190000d64c783b */ /* 0x000fe20000004200 */
[----:B------:R-:W-:Y:S01]  /*47f0*/  FMNMX.FTZ R17, R88, R17, !PT ;  /* 0x0000001158117209 */ /* 0x000fe20007810000 */
[----:B------:R-:W-:Y:S01]  /*4800*/  UIADD3 UR4, UR14, UR4, URZ ;  /* 0x000000040e047290 */ /* 0x000fe2000fffe03f */
[----:B------:R-:W-:Y:S01]  /*4810*/  FSEL R93, R93, -INF , !P0 ;  /* 0xff8000005d5d7808 */ /* 0x000fe20004000000 */
[----:B------:R-:W-:Y:S01]  /*4820*/  LDSM.16.MT88.4 R148, [R214+0x500] ;  /* 0x00050000d694783b */ /* 0x000fe20000004200 */
[----:B------:R-:W-:-:S02]  /*4830*/  ISETP.NE.AND P0, PT, R47, RZ, PT ;  /* 0x000000ff2f00720c */ /* 0x000fc40003f05270 */
[----:B------:R-:W-:Y:S01]  /*4840*/  FMNMX.FTZ R17, R74, R17, !PT ;  /* 0x000000114a117209 */ /* 0x000fe20007810000 */
[----:B------:R-:W-:Y:S01]  /*4850*/  LDSM.16.MT88.4 R48, [R212+0x500] ;  /* 0x00050000d430783b */ /* 0x000fe20000004200 */
[----:B------:R-:W-:Y:S02]  /*4860*/  ISETP.GT.AND P0, PT, R14, 0x9, !P0 ;  /* 0x000000090e00780c */ /* 0x000fe40004704270 */
[----:B------:R-:W-:Y:S01]  /*4870*/  FMNMX.FTZ R17, R184, R17, !PT ;  /* 0x00000011b8117209 */ /* 0x000fe20007810000 */
[----:B------:R-:W-:Y:S01]  /*4880*/  LDSM.16.MT88.4 R24, [R212+0x900] ;  /* 0x00090000d418783b */ /* 0x000fe20000004200 */
[----:B------:R-:W-:Y:S02]  /*4890*/  ISETP.LT.OR P0, PT, R13, 0xa, P0 ;  /* 0x0000000a0d00780c */ /* 0x000fe40000701670 */
[----:B------:R-:W-:Y:S01]  /*48a0*/  FMNMX.FTZ R17, R182, R17, !PT ;  /* 0x00000011b6117209 */ /* 0x000fe20007810000 */
[----:B------:R-:W-:Y:S01]  /*48b0*/  LDSM.16.MT88.4 R20, [R214+0x1500] ;  /* 0x00150000d614783b */ /* 0x000fe20000004200 */
[----:B------:R-:W-:-:S02]  /*48c0*/  FSEL R91, R91, -INF , !P0 ;  /* 0xff8000005b5b7808 */ /* 0x000fc40004000000 */
[----:B------:R-:W-:Y:S02]  /*48d0*/  ISETP.NE.AND P0, PT, R46, RZ, PT ;  /* 0x000000ff2e00720c */ /* 0x000fe40003f05270 */
[----:B------:R-:W-:Y:S02]  /*48e0*/  FMNMX.FTZ R17, R180, R17, !PT ;  /* 0x00000011b4117209 */ /* 0x000fe40007810000 */
[----:B------:R-:W-:Y:S02]  /*48f0*/  ISETP.GT.AND P0, PT, R14, 0x10, !P0 ;  /* 0x000000100e00780c */ /* 0x000fe40004704270 */
[----:B------:R-:W-:Y:S02]  /*4900*/  IADD3 R240, R154, -0x2, RZ ;  /* 0xfffffffe9af07810 */ /* 0x000fe40007ffe0ff */
[----:B------:R-:W-:-:S04]  /*4910*/  ISETP.LT.OR P0, PT, R13, 0x11, P0 ;  /* 0x000000110d00780c */ /* 0x000fc80000701670 */
[----:B------:R-:W-:Y:S02]  /*4920*/  FSEL R89, R89, -INF , !P0 ;  /* 0xff80000059597808 */ /* 0x000fe40004000000 */
[----:B------:R-:W-:Y:S02]  /*4930*/  ISETP.GT.AND P0, PT, R14, 0x11, !P6 ;  /* 0x000000110e00780c */ /* 0x000fe40007704270 */
[----:B------:R-:W-:Y:S02]  /*4940*/  ISETP.NE.AND P6, PT, R3, RZ, PT ;  /* 0x000000ff0300720c */ /* 0x000fe40003fc5270 */
[----:B------:R-:W-:Y:S02]  /*4950*/  ISETP.LT.OR P0, PT, R13, 0x12, P0 ;  /* 0x000000120d00780c */ /* 0x000fe40000701670 */
[----:B------:R-:W-:Y:S02]  /*4960*/  FMNMX.FTZ R3, R43, R44, !PT ;  /* 0x0000002c2b037209 */ /* 0x000fe40007810000 */
[----:B------:R-:W-:-:S02]  /*4970*/  FSEL R75, R75, -INF , !P0 ;  /* 0xff8000004b4b7808 */ /* 0x000fc40004000000 */
[----:B------:R-:W-:Y:S02]  /*4980*/  ISETP.GT.AND P0, PT, R14, 0x18, !P5 ;  /* 0x000000180e00780c */ /* 0x000fe40006f04270 */
[----:B------:R-:W-:Y:S02]  /*4990*/  FMNMX.FTZ R3, R42, R3, !PT ;  /* 0x000000032a037209 */ /* 0x000fe40007810000 */
[----:B------:R-:W-:Y:S02]  /*49a0*/  ISETP.LT.OR P0, PT, R13, 0x19, P0 ;  /* 0x000000190d00780c */ /* 0x000fe40000701670 */
[----:B------:R-:W-:Y:S02]  /*49b0*/  FMNMX.FTZ R3, R40, R3, !PT ;  /* 0x0000000328037209 */ /* 0x000fe40007810000 */
[----:B------:R-:W-:Y:S02]  /*49c0*/  FSEL R73, R73, -INF , !P0 ;  /* 0xff80000049497808 */ /* 0x000fe40004000000 */
[----:B------:R-:W-:-:S02]  /*49d0*/  ISETP.GT.AND P0, PT, R14, 0x19, !P4 ;  /* 0x000000190e00780c */ /* 0x000fc40006704270 */
[----:B------:R-:W-:Y:S02]  /*49e0*/  FMNMX.FTZ R3, R38, R3, !PT ;  /* 0x0000000326037209 */ /* 0x000fe40007810000 */
[----:B------:R-:W-:Y:S02]  /*49f0*/  ISETP.LT.OR P0, PT, R13, 0x1a, P0 ;  /* 0x0000001a0d00780c */ /* 0x000fe40000701670 */
[----:B------:R-:W-:Y:S02]  /*4a00*/  FMNMX.FTZ R3, R36, R3, !PT ;  /* 0x0000000324037209 */ /* 0x000fe40007810000 */
[----:B------:R-:W-:Y:S02]  /*4a10*/  FSEL R72, R72, -INF , !P0 ;  /* 0xff80000048487808 */ /* 0x000fe40004000000 */
[----:B------:R-:W-:Y:S02]  /*4a20*/  ISETP.GT.AND P0, PT, R14, 0x20, !P3 ;  /* 0x000000200e00780c */ /* 0x000fe40005f04270 */
[----:B------:R-:W-:-:S02]  /*4a30*/  FMNMX.FTZ R3, R34, R3, !PT ;  /* 0x0000000322037209 */ /* 0x000fc40007810000 */
[----:B------:R-:W-:-:S04]  /*4a40*/  ISETP.LT.OR P0, PT, R13, 0x21, P0 ;  /* 0x000000210d00780c */ /* 0x000fc80000701670 */
[----:B------:R-:W-:Y:S02]  /*4a50*/  FSEL R181, R181, -INF , !P0 ;  /* 0xff800000b5b57808 */ /* 0x000fe40004000000 */
[----:B------:R-:W-:-:S04]  /*4a60*/  ISETP.GT.AND P0, PT, R14, 0x21, !P2 ;  /* 0x000000210e00780c */ /* 0x000fc80005704270 */
[----:B------:R-:W-:-:S04]  /*4a70*/  ISETP.LT.OR P0, PT, R13, 0x22, P0 ;  /* 0x000000220d00780c */ /* 0x000fc80000701670 */
[----:B------:R-:W-:Y:S02]  /*4a80*/  FSEL R179, R179, -INF , !P0 ;  /* 0xff800000b3b37808 */ /* 0x000fe40004000000 */
[----:B------:R-:W-:-:S04]  /*4a90*/  ISETP.GT.AND P0, PT, R14, 0x28, !P1 ;  /* 0x000000280e00780c */ /* 0x000fc80004f04270 */
[----:B------:R-:W-:-:S04]  /*4aa0*/  ISETP.LT.OR P0, PT, R13, 0x29, P0 ;  /* 0x000000290d00780c */ /* 0x000fc80000701670 */
[----:B------:R-:W-:Y:S02]  /*4ab0*/  FSEL R177, R177, -INF , !P0 ;  /* 0xff800000b1b17808 */ /* 0x000fe40004000000 */
[----:B------:R-:W-:Y:S02]  /*4ac0*/  ISETP.GT.AND P0, PT, R14, RZ, !P6 ;  /* 0x000000ff0e00720c */ /* 0x000fe40007704270 */
[----:B------:R-:W-:Y:S02]  /*4ad0*/  ISETP.NE.AND P6, PT, R2, RZ, PT ;  /* 0x000000ff0200720c */ /* 0x000fe40003fc5270 */
[----:B------:R-:W-:Y:S02]  /*4ae0*/  FMNMX.FTZ R2, R32, R3, !PT ;  /* 0x0000000320027209 */ /* 0x000fe40007810000 */
[----:B------:R-:W-:Y:S02]  /*4af0*/  ISETP.LT.OR P0, PT, R13, 0x1, P0 ;  /* 0x000000010d00780c */ /* 0x000fe40000701670 */
        /* <DEDUP_REMOVED lines=8> */
[----:B------:R-:W-:Y:S01]  /*4b80*/  FSEL R109, R109, -INF , !P0 ;  /* 0xff8000006d6d7808 */ /* 0x000fe20004000000 */
[----:B------:R-:W1:Y:S01]  /*4b90*/  SHFL.BFLY PT, R8, R9, 0x2, 0x1f ;  /* 0x0c401f0009087f89 */ /* 0x000e6200000e0000 */
        /* <DEDUP_REMOVED lines=12> */
[----:B-1----:R-:W-:Y:S01]  /*4c60*/  FMNMX.FTZ R8, R9, R8, !PT ;  /* 0x0000000809087209 */ /* 0x002fe20007810000 */
[----:B------:R-:W1:Y:S01]  /*4c70*/  SHFL.BFLY PT, R17, R0, 0x2, 0x1f ;  /* 0x0c401f0000117f89 */ /* 0x000e6200000e0000 */
[----:B------:R-:W-:Y:S02]  /*4c80*/  FMNMX.FTZ R9, R57, R2, !PT ;  /* 0x0000000239097209 */ /* 0x000fe40007810000 */
[----:B------:R-:W-:Y:S01]  /*4c90*/  FMNMX.FTZ R16, R72, R19, !PT ;  /* 0x0000001348107209 */ /* 0x000fe20007810000 */
[----:B------:R-:W2:Y:S01]  /*4ca0*/  SHFL.BFLY PT, R3, R8, 0x1, 0x1f ;  /* 0x0c201f0008037f89 */ /* 0x000ea200000e0000 */
[----:B-1----:R-:W-:-:S02]  /*4cb0*/  FMNMX.FTZ R0, R0, R17, !PT ;  /* 0x0000001100007209 */ /* 0x002fc40007810000 */
[----:B--2---:R-:W-:-:S03]  /*4cc0*/  FMNMX.FTZ R3, R8, R3, !PT ;  /* 0x0000000308037209 */ /* 0x004fc60007810000 */
[----:B------:R-:W1:Y:S01]  /*4cd0*/  SHFL.BFLY PT, R59, R0, 0x1, 0x1f ;  /* 0x0c201f00003b7f89 */ /* 0x000e6200000e0000 */
[----:B------:R-:W-:Y:S02]  /*4ce0*/  FMNMX.FTZ R8, R56, R9, !PT ;  /* 0x0000000938087209 */ /* 0x000fe40007810000 */
[C---:B------:R-:W-:Y:S01]  /*4cf0*/  FSETP.NEU.FTZ.AND P0, PT, R3.reuse, -INF , PT ;  /* 0xff8000000300780b */ /* 0x040fe20003f1d000 */
[----:B------:R-:W-:Y:S02]  /*4d00*/  FMUL.FTZ R15, R3, c[0x0][0x2d0] ;  /* 0x0000b400030f7a20 */ /* 0x000fe40000410000 */
[----:B------:R-:W2:Y:S03]  /*4d10*/  SHFL.BFLY PT, R9, R8, 0x2, 0x1f ;  /* 0x0c401f0008097f89 */ /* 0x000ea600000e0000 */
[----:B------:R-:W-:-:S05]  /*4d20*/  FSEL R15, R15, RZ, P0 ;  /* 0x000000ff0f0f7208 */ /* 0x000fca0000000000 */
[--C-:B------:R-:W-:Y:S02]  /*4d30*/  FFMA.FTZ R169, R125, c[0x0][0x2d0], -R15.reuse ;  /* 0x0000b4007da97a23 */ /* 0x100fe4000001080f */
[--C-:B------:R-:W-:Y:S02]  /*4d40*/  FFMA.FTZ R168, R43, c[0x0][0x2d0], -R15.reuse ;  /* 0x0000b4002ba87a23 */ /* 0x100fe4000001080f */
[--C-:B------:R-:W-:Y:S02]  /*4d50*/  FFMA.FTZ R165, R44, c[0x0][0x2d0], -R15.reuse ;  /* 0x0000b4002ca57a23 */ /* 0x100fe4000001080f */
[--C-:B------:R-:W-:Y:S01]  /*4d60*/  FFMA.FTZ R164, R42, c[0x0][0x2d0], -R15.reuse ;  /* 0x0000b4002aa47a23 */ /* 0x100fe2000001080f */
[----:B------:R-:W-:Y:S01]  /*4d70*/  LDSM.16.MT88.4 R44, [R214+0x1100] ;  /* 0x00110000d62c783b */ /* 0x000fe20000004200 */
[--C-:B------:R-:W-:Y:S01]  /*4d80*/  FFMA.FTZ R161, R40, c[0x0][0x2d0], -R15.reuse ;  /* 0x0000b40028a17a23 */ /* 0x100fe2000001080f */
[----:B------:R-:W-:Y:S01]  /*4d90*/  MUFU.EX2 R168, R168 ;  /* 0x000000a800a87308 */ /* 0x000fe20000000800 */
[--C-:B------:R-:W-:Y:S01]  /*4da0*/  FFMA.FTZ R162, R38, c[0x0][0x2d0], -R15.reuse ;  /* 0x0000b40026a27a23 */ /* 0x100fe2000001080f */
[----:B-1----:R-:W-:Y:S01]  /*4db0*/  FMNMX.FTZ R0, R0, R59, !PT ;  /* 0x0000003b00007209 */ /* 0x002fe20007810000 */
[----:B------:R-:W-:-:S02]  /*4dc0*/  FFMA.FTZ R159, R36, c[0x0][0x2d0], -R15 ;  /* 0x0000b400249f7a23 */ /* 0x000fc4000001080f */
[--C-:B------:R-:W-:Y:S01]  /*4dd0*/  FFMA.FTZ R158, R34, c[0x0][0x2d0], -R15.reuse ;  /* 0x0000b400229e7a23 */ /* 0x100fe2000001080f */
[----:B--2---:R-:W-:Y:S02]  /*4de0*/  FMNMX.FTZ R9, R8, R9, !PT ;  /* 0x0000000908097209 */ /* 0x004fe40007810000 */
[----:B------:R-:W1:Y:S01]  /*4df0*/  MUFU.EX2 R165, R165 ;  /* 0x000000a500a57308 */ /* 0x000e620000000800 */
[--C-:B------:R-:W-:Y:S02]  /*4e00*/  FFMA.FTZ R155, R32, c[0x0][0x2d0], -R15.reuse ;  /* 0x0000b400209b7a23 */ /* 0x100fe4000001080f */
[----:B------:R-:W-:Y:S01]  /*4e10*/  FMUL.FTZ R201, R0, c[0x0][0x2d0] ;  /* 0x0000b40000c97a20 */ /* 0x000fe20000410000 */
[----:B------:R-:W2:Y:S01]  /*4e20*/  SHFL.BFLY PT, R2, R9, 0x1, 0x1f ;  /* 0x0c201f0009027f89 */ /* 0x000ea200000e0000 */
[--C-:B------:R-:W-:Y:S02]  /*4e30*/  FFMA.FTZ R172, R124, c[0x0][0x2d0], -R15.reuse ;  /* 0x0000b4007cac7a23 */ /* 0x100fe4000001080f */
[--C-:B------:R-:W-:Y:S01]  /*4e40*/  FFMA.FTZ R171, R30, c[0x0][0x2d0], -R15.reuse ;  /* 0x0000b4001eab7a23 */ /* 0x100fe2000001080f */
[----:B------:R-:W-:Y:S01]  /*4e50*/  MUFU.EX2 R164, R164 ;  /* 0x000000a400a47308 */ /* 0x000fe20000000800 */
[----:B------:R-:W-:-:S07]  /*4e60*/  FFMA.FTZ R238, R28, c[0x0][0x2d0], -R15 ;  /* 0x0000b4001cee7a23 */ /* 0x000fce000001080f */
[----:B------:R-:W3:Y:S01]  /*4e70*/  MUFU.EX2 R161, R161 ;  /* 0x000000a100a17308 */ /* 0x000ee20000000800 */
[----:B-1----:R-:W-:Y:S01]  /*4e80*/  F2FP.BF16.PACK_AB R96, R165, R168 ;  /* 0x000000a8a560723e */ /* 0x002fe200000010ff */
[----:B------:R-:W-:-:S06]  /*4e90*/  FADD.FTZ R165, R168, R165 ;  /* 0x000000a5a8a57221 */ /* 0x000fcc0000010000 */
[----:B------:R-:W-:Y:S01]  /*4ea0*/  MUFU.EX2 R162, R162 ;  /* 0x000000a200a27308 */ /* 0x000fe20000000800 */
[----:B--2---:R-:W-:-:S04]  /*4eb0*/  FMNMX.FTZ R2, R9, R2, !PT ;  /* 0x0000000209027209 */ /* 0x004fc80007810000 */
[C---:B------:R-:W-:Y:S01]  /*4ec0*/  FSETP.NEU.FTZ.AND P0, PT, R2.reuse, -INF , PT ;  /* 0xff8000000200780b */ /* 0x040fe20003f1d000 */
[----:B------:R-:W-:Y:S01]  /*4ed0*/  FMUL.FTZ R12, R2, c[0x0][0x2d0] ;  /* 0x0000b400020c7a20 */ /* 0x000fe20000410000 */
[C---:B---3--:R-:W-:Y:S01]  /*4ee0*/  F2FP.BF16.PACK_AB R98, R161.reuse, R164 ;  /* 0x000000a4a162723e */ /* 0x048fe200000010ff */
[----:B------:R-:W1:Y:S01]  /*4ef0*/  MUFU.EX2 R159, R159 ;  /* 0x0000009f009f7308 */ /* 0x000e620000000800 */
[----:B------:R-:W-:Y:S02]  /*4f00*/  FADD.FTZ R164, R164, R165 ;  /* 0x000000a5a4a47221 */ /* 0x000fe40000010000 */
[----:B------:R-:W-:Y:S02]  /*4f10*/  FSEL R12, R12, RZ, P0 ;  /* 0x000000ff0c0c7208 */ /* 0x000fe40000000000 */
[----:B------:R-:W-:Y:S01]  /*4f20*/  ISETP.GT.AND P0, PT, R14, 0x29, !P6 ;  /* 0x000000290e00780c */ /* 0x000fe20007704270 */
[----:B------:R-:W-:Y:S01]  /*4f30*/  FADD.FTZ R161, R161, R164 ;  /* 0x000000a4a1a17221 */ /* 0x000fe20000010000 */
[----:B------:R-:W-:Y:S01]  /*4f40*/  FMNMX.FTZ R14, R181, R16, !PT ;  /* 0x00000010b50e7209 */ /* 0x000fe20007810000 */
[--C-:B------:R-:W-:Y:S01]  /*4f50*/  FFMA.FTZ R170, R6, c[0x0][0x2d0], -R12.reuse ;  /* 0x0000b40006aa7a23 */ /* 0x100fe2000001080c */
[----:B------:R-:W-:Y:S01]  /*4f60*/  ISETP.LT.OR P0, PT, R13, 0x2a, P0 ;  /* 0x0000002a0d00780c */ /* 0x000fe20000701670 */
[--C-:B------:R-:W-:Y:S01]  /*4f70*/  FFMA.FTZ R166, R7, c[0x0][0x2d0], -R12.reuse ;  /* 0x0000b40007a67a23 */ /* 0x100fe2000001080c */
[----:B------:R-:W-:Y:S01]  /*4f80*/  FMNMX.FTZ R14, R179, R14, !PT ;  /* 0x0000000eb30e7209 */ /* 0x000fe20007810000 */
[--C-:B------:R-:W-:Y:S01]  /*4f90*/  FFMA.FTZ R163, R5, c[0x0][0x2d0], -R12.reuse ;  /* 0x0000b40005a37a23 */ /* 0x100fe2000001080c */
[----:B------:R-:W-:Y:S01]  /*4fa0*/  FSEL R189, R189, -INF , !P0 ;  /* 0xff800000bdbd7808 */ /* 0x000fe20004000000 */
[----:B------:R-:W-:Y:S01]  /*4fb0*/  LDSM.16.MT88.4 R4, [R212+0x1900] ;  /* 0x00190000d404783b */ /* 0x000fe20000004200 */
[----:B------:R-:W-:Y:S01]  /*4fc0*/  FMNMX.FTZ R152, R177, R14, !PT ;  /* 0x0000000eb1987209 */ /* 0x000fe20007810000 */
[--C-:B------:R-:W-:Y:S01]  /*4fd0*/  FFMA.FTZ R167, R41, c[0x0][0x2d0], -R12.reuse ;  /* 0x0000b40029a77a23 */ /* 0x100fe2000001080c */
[----:B------:R-:W-:Y:S01]  /*4fe0*/  MUFU.EX2 R170, R170 ;  /* 0x000000aa00aa7308 */ /* 0x000fe20000000800 */
[--C-:B------:R-:W-:Y:S01]  /*4ff0*/  FFMA.FTZ R160, R39, c[0x0][0x2d0], -R12.reuse ;  /* 0x0000b40027a07a23 */ /* 0x100fe2000001080c */
[----:B------:R-:W-:Y:S01]  /*5000*/  FMNMX.FTZ R152, R189, R152, !PT ;  /* 0x00000098bd987209 */ /* 0x000fe20007810000 */
[--C-:B------:R-:W-:Y:S01]  /*5010*/  FFMA.FTZ R157, R37, c[0x0][0x2d0], -R12.reuse ;  /* 0x0000b400259d7a23 */ /* 0x100fe2000001080c */
[----:B------:R-:W-:Y:S01]  /*5020*/  LDSM.16.MT88.4 R40, [R212+0x1100] ;  /* 0x00110000d428783b */ /* 0x000fe20000004200 */
[--C-:B------:R-:W-:Y:S01]  /*5030*/  FFMA.FTZ R156, R35, c[0x0][0x2d0], -R12.reuse ;  /* 0x0000b400239c7a23 */ /* 0x100fe2000001080c */
[----:B-1----:R-:W-:Y:S01]  /*5040*/  F2FP.BF16.PACK_AB R8, R159, R162 ;  /* 0x000000a29f08723e */ /* 0x002fe200000010ff */
[--C-:B------:R-:W-:Y:S01]  /*5050*/  FFMA.FTZ R153, R33, c[0x0][0x2d0], -R12.reuse ;  /* 0x0000b40021997a23 */ /* 0x100fe2000001080c */
[----:B------:R-:W1:Y:S01]  /*5060*/  SHFL.BFLY PT, R125, R152, 0x2, 0x1f ;  /* 0x0c401f00987d7f89 */ /* 0x000e6200000e0000 */
[----:B------:R-:W2:Y:S01]  /*5070*/  MUFU.EX2 R167, R167 ;  /* 0x000000a700a77308 */ /* 0x000ea20000000800 */
[----:B------:R-:W-:Y:S01]  /*5080*/  FSETP.NEU.FTZ.AND P0, PT, R0, -INF , PT ;  /* 0xff8000000000780b */ /* 0x000fe20003f1d000 */
[--C-:B------:R-:W-:Y:S01]  /*5090*/  FFMA.FTZ R173, R31, c[0x0][0x2d0], -R12.reuse ;  /* 0x0000b4001fad7a23 */ /* 0x100fe2000001080c */
[----:B------:R-:W-:Y:S01]  /*50a0*/  LDSM.16.MT88.4 R36, [R214+0x1d00] ;  /* 0x001d0000d624783b */ /* 0x000fe20000004200 */
[--C-:B------:R-:W-:Y:S01]  /*50b0*/  FFMA.FTZ R174, R29, c[0x0][0x2d0], -R12.reuse ;  /* 0x0000b4001dae7a23 */ /* 0x100fe2000001080c */
[----:B------:R-:W-:Y:S01]  /*50c0*/  FSEL R201, R201, RZ, P0 ;  /* 0x000000ffc9c97208 */ /* 0x000fe20000000000 */
[--C-:B------:R-:W-:Y:S01]  /*50d0*/  FFMA.FTZ R175, R57, c[0x0][0x2d0], -R12.reuse ;  /* 0x0000b40039af7a23 */ /* 0x100fe2000001080c */
[----:B------:R-:W-:Y:S01]  /*50e0*/  LDSM.16.MT88.4 R32, [R212+0x1d00] ;  /* 0x001d0000d420783b */ /* 0x000fe20000004200 */
[----:B------:R-:W-:Y:S01]  /*50f0*/  MUFU.EX2 R166, R166 ;  /* 0x000000a600a67308 */ /* 0x000fe20000000800 */
[----:B------:R-:W-:-:S02]  /*5100*/  FFMA.FTZ R176, R56, c[0x0][0x2d0], -R12 ;  /* 0x0000b40038b07a23 */ /* 0x000fc4000001080c */
[----:B------:R-:W-:Y:S01]  /*5110*/  LDSM.16.MT88.4 R28, [R214+0x900] ;  /* 0x00090000d61c783b */ /* 0x000fe20000004200 */
[--C-:B------:R-:W-:Y:S02]  /*5120*/  FFMA.FTZ R183, R111, c[0x0][0x2d0], -R201.reuse ;  /* 0x0000b4006fb77a23 */ /* 0x100fe400000108c9 */
[--C-:B------:R-:W-:Y:S01]  /*5130*/  FFMA.FTZ R186, R110, c[0x0][0x2d0], -R201.reuse ;  /* 0x0000b4006eba7a23 */ /* 0x100fe200000108c9 */
[----:B------:R-:W-:Y:S01]  /*5140*/  LDSM.16.MT88.4 R16, [R212+0x1500] ;  /* 0x00150000d410783b */ /* 0x000fe20000004200 */
[----:B------:R-:W3:Y:S01]  /*5150*/  MUFU.EX2 R163, R163 ;  /* 0x000000a300a37308 */ /* 0x000ee20000000800 */
[----:B--2---:R-:W-:Y:S01]  /*5160*/  F2FP.BF16.PACK_AB R97, R167, R170 ;  /* 0x000000aaa761723e */ /* 0x004fe200000010ff */
[--C-:B------:R-:W-:Y:S01]  /*5170*/  FFMA.FTZ R185, R108, c[0x0][0x2d0], -R201.reuse ;  /* 0x0000b4006cb97a23 */ /* 0x100fe200000108c9 */
[----:B------:R-:W-:Y:S01]  /*5180*/  LDSM.16.MT88.4 R12, [R214+0x2100] ;  /* 0x00210000d60c783b */ /* 0x000fe20000004200 */
[--C-:B------:R-:W-:Y:S02]  /*5190*/  FFMA.FTZ R188, R94, c[0x0][0x2d0], -R201.reuse ;  /* 0x0000b4005ebc7a23 */ /* 0x100fe400000108c9 */
[--C-:B------:R-:W-:Y:S01]  /*51a0*/  FFMA.FTZ R193, R92, c[0x0][0x2d0], -R201.reuse ;  /* 0x0000b4005cc17a23 */ /* 0x100fe200000108c9 */
[----:B-1----:R-:W-:Y:S01]  /*51b0*/  FMNMX.FTZ R152, R152, R125, !PT ;  /* 0x0000007d98987209 */ /* 0x002fe20007810000 */
[----:B------:R-:W-:Y:S01]  /*51c0*/  MUFU.EX2 R158, R158 ;  /* 0x0000009e009e7308 */ /* 0x000fe20000000800 */
[----:B------:R-:W-:-:S02]  /*51d0*/  FFMA.FTZ R196, R90, c[0x0][0x2d0], -R201 ;  /* 0x0000b4005ac47a23 */ /* 0x000fc400000108c9 */
[--C-:B------:R-:W-:Y:S01]  /*51e0*/  FFMA.FTZ R195, R88, c[0x0][0x2d0], -R201.reuse ;  /* 0x0000b40058c37a23 */ /* 0x100fe200000108c9 */
[----:B------:R-:W1:Y:S01]  /*51f0*/  SHFL.BFLY PT, R125, R152, 0x1, 0x1f ;  /* 0x0c201f00987d7f89 */ /* 0x000e6200000e0000 */
[----:B------:R-:W-:Y:S02]  /*5200*/  FFMA.FTZ R194, R74, c[0x0][0x2d0], -R201 ;  /* 0x0000b4004ac27a23 */ /* 0x000fe400000108c9 */
[----:B------:R-:W-:Y:S01]  /*5210*/  FADD.FTZ R167, R170, R167 ;  /* 0x000000a7aaa77221 */ /* 0x000fe20000010000 */
[----:B---3--:R-:W-:Y:S01]  /*5220*/  F2FP.BF16.PACK_AB R99, R163, R166 ;  /* 0x000000a6a363723e */ /* 0x008fe200000010ff */
[----:B------:R-:W2:Y:S01]  /*5230*/  MUFU.EX2 R155, R155 ;  /* 0x0000009b009b7308 */ /* 0x000ea20000000800 */
[----:B------:R-:W-:Y:S02]  /*5240*/  FADD.FTZ R162, R162, R161 ;  /* 0x000000a1a2a27221 */ /* 0x000fe40000010000 */
[----:B------:R-:W-:Y:S02]  /*5250*/  FADD.FTZ R166, R166, R167 ;  /* 0x000000a7a6a67221 */ /* 0x000fe40000010000 */
[----:B------:R-:W-:Y:S01]  /*5260*/  FADD.FTZ R159, R159, R162 ;  /* 0x000000a29f9f7221 */ /* 0x000fe20000010000 */
[C---:B------:R-:W-:Y:S01]  /*5270*/  HMMA.16816.F32.BF16 R144, R96.reuse, R136, RZ ;  /* 0x000000886090723c */ /* 0x040fe200000418ff */
[----:B------:R-:W-:Y:S01]  /*5280*/  FADD.FTZ R163, R163, R166 ;  /* 0x000000a6a3a37221 */ /* 0x000fe20000010000 */
[----:B------:R-:W-:Y:S06]  /*5290*/  MUFU.EX2 R160, R160 ;  /* 0x000000a000a07308 */ /* 0x000fec0000000800 */
[----:B------:R-:W-:Y:S02]  /*52a0*/  HMMA.16816.F32.BF16 R128, R96, R120, RZ ;  /* 0x000000786080723c */ /* 0x000fe400000418ff */
[----:B------:R-:W3:Y:S01]  /*52b0*/  MUFU.EX2 R157, R157 ;  /* 0x0000009d009d7308 */ /* 0x000ee20000000800 */
[----:B--2---:R-:W-:Y:S01]  /*52c0*/  F2FP.BF16.PACK_AB R10, R155, R158 ;  /* 0x0000009e9b0a723e */ /* 0x004fe200000010ff */
[----:B------:R-:W-:Y:S01]  /*52d0*/  FADD.FTZ R158, R158, R159 ;  /* 0x0000009f9e9e7221 */ /* 0x000fe20000010000 */
[----:B-1----:R-:W-:-:S03]  /*52e0*/  FMNMX.FTZ R152, R125, R152, !PT ;  /* 0x000000987d987209 */ /* 0x002fc60007810000 */
[----:B------:R-:W-:Y:S01]  /*52f0*/  HMMA.16816.F32.BF16 R112, R96, R104, RZ ;  /* 0x000000686070723c */ /* 0x000fe200000418ff */
[C---:B------:R-:W-:Y:S01]  /*5300*/  FSETP.NEU.FTZ.AND P0, PT, R152.reuse, -INF , PT ;  /* 0xff8000009800780b */ /* 0x040fe20003f1d000 */
[----:B------:R-:W-:Y:S01]  /*5310*/  MUFU.EX2 R156, R156 ;  /* 0x0000009c009c7308 */ /* 0x000fe20000000800 */
[----:B------:R-:W-:Y:S02]  /*5320*/  FMUL.FTZ R202, R152, c[0x0][0x2d0] ;  /* 0x0000b40098ca7a20 */ /* 0x000fe40000410000 */
[----:B------:R-:W-:-:S03]  /*5330*/  FADD.FTZ R158, R155, R158 ;  /* 0x0000009e9b9e7221 */ /* 0x000fc60000010000 */
[C---:B------:R-:W-:Y:S01]  /*5340*/  HMMA.16816.F32.BF16 R52, R96.reuse, R60, RZ ;  /* 0x0000003c6034723c */ /* 0x040fe200000418ff */
[----:B------:R-:W-:Y:S01]  /*5350*/  FSEL R202, R202, RZ, P0 ;  /* 0x000000ffcaca7208 */ /* 0x000fe20000000000 */
[----:B------:R-:W1:Y:S01]  /*5360*/  MUFU.EX2 R153, R153 ;  /* 0x0000009900997308 */ /* 0x000e620000000800 */
[----:B---3--:R-:W-:Y:S01]  /*5370*/  F2FP.BF16.PACK_AB R9, R157, R160 ;  /* 0x000000a09d09723e */ /* 0x008fe200000010ff */
[----:B------:R-:W-:Y:S01]  /*5380*/  FADD.FTZ R160, R160, R163 ;  /* 0x000000a3a0a07221 */ /* 0x000fe20000010000 */
[----:B------:R-:W-:Y:S01]  /*5390*/  PLOP3.LUT P0, PT, PT, PT, UP1, 0x40, 0x0 ;  /* 0x000000000000781c */ /* 0x000fe20003f0e818 */
[--C-:B------:R-:W-:Y:S02]  /*53a0*/  FFMA.FTZ R187, R109, c[0x0][0x2d0], -R202.reuse ;  /* 0x0000b4006dbb7a23 */ /* 0x100fe400000108ca */
[----:B------:R-:W-:Y:S01]  /*53b0*/  HMMA.16816.F32.BF16 R68, R96, R76, RZ ;  /* 0x0000004c6044723c */ /* 0x000fe200000418ff */
[--C-:B------:R-:W-:Y:S01]  /*53c0*/  FFMA.FTZ R190, R95, c[0x0][0x2d0], -R202.reuse ;  /* 0x0000b4005fbe7a23 */ /* 0x100fe200000108ca */
[----:B------:R-:W-:Y:S01]  /*53d0*/  MUFU.EX2 R183, R183 ;  /* 0x000000b700b77308 */ /* 0x000fe20000000800 */
[----:B------:R-:W-:-:S02]  /*53e0*/  FFMA.FTZ R192, R93, c[0x0][0x2d0], -R202 ;  /* 0x0000b4005dc07a23 */ /* 0x000fc400000108ca */
[--C-:B------:R-:W-:Y:S02]  /*53f0*/  FFMA.FTZ R191, R91, c[0x0][0x2d0], -R202.reuse ;  /* 0x0000b4005bbf7a23 */ /* 0x100fe400000108ca */
[--C-:B------:R-:W-:Y:S01]  /*5400*/  FFMA.FTZ R200, R89, c[0x0][0x2d0], -R202.reuse ;  /* 0x0000b40059c87a23 */ /* 0x100fe200000108ca */
[C---:B------:R-:W-:Y:S01]  /*5410*/  HMMA.16816.F32.BF16 R84, R96.reuse, R4, RZ ;  /* 0x000000046054723c */ /* 0x040fe200000418ff */
[--C-:B------:R-:W-:Y:S01]  /*5420*/  FFMA.FTZ R197, R75, c[0x0][0x2d0], -R202.reuse ;  /* 0x0000b4004bc57a23 */ /* 0x100fe200000108ca */
[----:B-1----:R-:W-:Y:S01]  /*5430*/  F2FP.BF16.PACK_AB R11, R153, R156 ;  /* 0x0000009c990b723e */ /* 0x002fe200000010ff */
[----:B------:R-:W1:Y:S01]  /*5440*/  MUFU.EX2 R186, R186 ;  /* 0x000000ba00ba7308 */ /* 0x000e620000000800 */
[--C-:B------:R-:W-:Y:S02]  /*5450*/  FFMA.FTZ R198, R73, c[0x0][0x2d0], -R202.reuse ;  /* 0x0000b40049c67a23 */ /* 0x100fe400000108ca */
[--C-:B------:R-:W-:Y:S02]  /*5460*/  FFMA.FTZ R199, R72, c[0x0][0x2d0], -R202.reuse ;  /* 0x0000b40048c77a23 */ /* 0x100fe400000108ca */
[----:B------:R-:W-:Y:S01]  /*5470*/  HMMA.16816.F32.BF16 R132, R96, R138, RZ ;  /* 0x0000008a6084723c */ /* 0x000fe200000418ff */
[----:B------:R-:W-:-:S02]  /*5480*/  FFMA.FTZ R237, R189, c[0x0][0x2d0], -R202 ;  /* 0x0000b400bded7a23 */ /* 0x000fc400000108ca */
[----:B------:R-:W-:Y:S01]  /*5490*/  MUFU.EX2 R185, R185 ;  /* 0x000000b900b97308 */ /* 0x000fe20000000800 */
[----:B------:R-:W-:-:S04]  /*54a0*/  FADD.FTZ R157, R157, R160 ;  /* 0x000000a09d9d7221 */ /* 0x000fc80000010000 */
[C---:B------:R-:W-:Y:S01]  /*54b0*/  HMMA.16816.F32.BF16 R116, R96.reuse, R122, RZ ;  /* 0x0000007a6074723c */ /* 0x040fe200000418ff */
[----:B------:R-:W-:Y:S02]  /*54c0*/  FADD.FTZ R156, R156, R157 ;  /* 0x0000009d9c9c7221 */ /* 0x000fe40000010000 */
[----:B------:R-:W2:Y:S01]  /*54d0*/  MUFU.EX2 R188, R188 ;  /* 0x000000bc00bc7308 */ /* 0x000ea20000000800 */
[----:B-1----:R-:W-:Y:S01]  /*54e0*/  F2FP.BF16.PACK_AB R92, R186, R183 ;  /* 0x000000b7ba5c723e */ /* 0x002fe200000010ff */
[----:B------:R-:W-:Y:S02]  /*54f0*/  FADD.FTZ R186, R183, R186 ;  /* 0x000000bab7ba7221 */ /* 0x000fe40000010000 */
[----:B------:R-:W-:Y:S01]  /*5500*/  FADD.FTZ R156, R153, R156 ;  /* 0x0000009c999c7221 */ /* 0x000fe20000010000 */
[C---:B------:R-:W-:Y:S03]  /*5510*/  HMMA.16816.F32.BF16 R100, R96.reuse, R106, RZ ;  /* 0x0000006a6064723c */ /* 0x040fe600000418ff */
[----:B------:R-:W-:Y:S05]  /*5520*/  MUFU.EX2 R187, R187 ;  /* 0x000000bb00bb7308 */ /* 0x000fea0000000800 */
[----:B------:R-:W-:Y:S03]  /*5530*/  HMMA.16816.F32.BF16 R64, R96, R62, RZ ;  /* 0x0000003e6040723c */ /* 0x000fe600000418ff */
[----:B------:R-:W1:Y:S01]  /*5540*/  MUFU.EX2 R190, R190 ;  /* 0x000000be00be7308 */ /* 0x000e620000000800 */
[----:B--2---:R-:W-:Y:S01]  /*5550*/  F2FP.BF16.PACK_AB R94, R188, R185 ;  /* 0x000000b9bc5e723e */ /* 0x004fe200000010ff */
[----:B------:R-:W-:-:S03]  /*5560*/  FADD.FTZ R185, R185, R186 ;  /* 0x000000bab9b97221 */ /* 0x000fc60000010000 */
[C---:B------:R-:W-:Y:S01]  /*5570*/  HMMA.16816.F32.BF16 R80, R96.reuse, R78, RZ ;  /* 0x0000004e6050723c */ /* 0x040fe200000418ff */
[----:B------:R-:W-:Y:S02]  /*5580*/  FADD.FTZ R188, R188, R185 ;  /* 0x000000b9bcbc7221 */ /* 0x000fe40000010000 */
[----:B------:R-:W-:Y:S05]  /*5590*/  MUFU.EX2 R192, R192 ;  /* 0x000000c000c07308 */ /* 0x000fea0000000800 */
[----:B------:R-:W-:Y:S03]  /*55a0*/  HMMA.16816.F32.BF16 R96, R96, R6, RZ ;  /* 0x000000066060723c */ /* 0x000fe600000418ff */
[----:B------:R-:W2:Y:S01]  /*55b0*/  MUFU.EX2 R191, R191 ;  /* 0x000000bf00bf7308 */ /* 0x000ea20000000800 */
[----:B-1----:R-:W-:Y:S01]  /*55c0*/  F2FP.BF16.PACK_AB R93, R190, R187 ;  /* 0x000000bbbe5d723e */ /* 0x002fe200000010ff */
[----:B------:R-:W-:-:S03]  /*55d0*/  FADD.FTZ R187, R187, R190 ;  /* 0x000000bebbbb7221 */ /* 0x000fc60000010000 */
[C---:B------:R-:W-:Y:S03]  /*55e0*/  HMMA.16816.F32.BF16 R144, R8.reuse, R148, R144 ;  /* 0x000000940890723c */ /* 0x040fe60000041890 */
[----:B------:R-:W-:Y:S05]  /*55f0*/  MUFU.EX2 R169, R169 ;  /* 0x000000a900a97308 */ /* 0x000fea0000000800 */
[----:B------:R-:W-:Y:S03]  /*5600*/  HMMA.16816.F32.BF16 R128, R8, R48, R128 ;  /* 0x000000300880723c */ /* 0x000fe60000041880 */
[----:B------:R-:W1:Y:S01]  /*5610*/  MUFU.EX2 R172, R172 ;  /* 0x000000ac00ac7308 */ /* 0x000e620000000800 */
[----:B--2---:R-:W-:Y:S01]  /*5620*/  F2FP.BF16.PACK_AB R95, R191, R192 ;  /* 0x000000c0bf5f723e */ /* 0x004fe200000010ff */
[----:B------:R-:W-:-:S03]  /*5630*/  FADD.FTZ R192, R192, R187 ;  /* 0x000000bbc0c07221 */ /* 0x000fc60000010000 */
[C---:B------:R-:W-:Y:S01]  /*5640*/  HMMA.16816.F32.BF16 R112, R8.reuse, R44, R112 ;  /* 0x0000002c0870723c */ /* 0x040fe20000041870 */
[----:B------:R-:W-:Y:S02]  /*5650*/  FADD.FTZ R191, R191, R192 ;  /* 0x000000c0bfbf7221 */ /* 0x000fe40000010000 */
[----:B------:R-:W-:Y:S05]  /*5660*/  MUFU.EX2 R171, R171 ;  /* 0x000000ab00ab7308 */ /* 0x000fea0000000800 */
[----:B------:R-:W-:Y:S03]  /*5670*/  HMMA.16816.F32.BF16 R52, R8, R40, R52 ;  /* 0x000000280834723c */ /* 0x000fe60000041834 */
[----:B------:R-:W2:Y:S01]  /*5680*/  MUFU.EX2 R238, R238 ;  /* 0x000000ee00ee7308 */ /* 0x000ea20000000800 */
[----:B-1----:R-:W-:Y:S01]  /*5690*/  F2FP.BF16.PACK_AB R56, R172, R169 ;  /* 0x000000a9ac38723e */ /* 0x002fe200000010ff */
[----:B------:R-:W-:-:S03]  /*56a0*/  FADD.FTZ R169, R169, R158 ;  /* 0x0000009ea9a97221 */ /* 0x000fc60000010000 */
[C---:B------:R-:W-:Y:S01]  /*56b0*/  HMMA.16816.F32.BF16 R68, R8.reuse, R36, R68 ;  /* 0x000000240844723c */ /* 0x040fe20000041844 */
[----:B------:R-:W-:Y:S02]  /*56c0*/  FADD.FTZ R172, R172, R169 ;  /* 0x000000a9acac7221 */ /* 0x000fe40000010000 */
        /* <DEDUP_REMOVED lines=15> */
[----:B------:R-:W-:Y:S01]  /*57c0*/  HMMA.16816.F32.BF16 R64, R8, R42, R64 ;  /* 0x0000002a0840723c */ /* 0x000fe20000041840 */
[----:B--2---:R-:W-:Y:S02]  /*57d0*/  F2FP.BF16.PACK_AB R59, R176, R175 ;  /* 0x000000afb03b723e */ /* 0x004fe400000010ff */
[----:B------:R-:W1:Y:S01]  /*57e0*/  MUFU.EX2 R196, R196 ;  /* 0x000000c400c47308 */ /* 0x000e620000000800 */
[----:B------:R-:W-:-:S04]  /*57f0*/  FADD.FTZ R175, R175, R174 ;  /* 0x000000aeafaf7221 */ /* 0x000fc80000010000 */
[C---:B------:R-:W-:Y:S01]  /*5800*/  HMMA.16816.F32.BF16 R80, R8.reuse, R38, R80 ;  /* 0x000000260850723c */ /* 0x040fe20000041850 */
[----:B------:R-:W-:Y:S02]  /*5810*/  FADD.FTZ R239, R176, R175 ;  /* 0x000000afb0ef7221 */ /* 0x000fe40000010000 */
[----:B------:R-:W-:Y:S05]  /*5820*/  MUFU.EX2 R195, R195 ;  /* 0x000000c300c37308 */ /* 0x000fea0000000800 */
[----:B------:R-:W-:Y:S01]  /*5830*/  HMMA.16816.F32.BF16 R96, R8, R34, R96 ;  /* 0x000000220860723c */ /* 0x000fe20000041860 */
[----:B------:R-:W2:Y:S02]  /*5840*/  LDSM.16.MT88.4 R8, [R212+0x2100] ;  /* 0x00210000d408783b */ /* 0x000ea40000004200 */
[----:B------:R-:W-:Y:S05]  /*5850*/  MUFU.EX2 R194, R194 ;  /* 0x000000c200c27308 */ /* 0x000fea0000000800 */
[C---:B------:R-:W-:Y:S03]  /*5860*/  HMMA.16816.F32.BF16 R124, R92.reuse, R120, RZ ;  /* 0x000000785c7c723c */ /* 0x040fe600000418ff */
[----:B------:R-:W-:Y:S05]  /*5870*/  MUFU.EX2 R200, R200 ;  /* 0x000000c800c87308 */ /* 0x000fea0000000800 */
[C---:B------:R-:W-:Y:S03]  /*5880*/  HMMA.16816.F32.BF16 R108, R92.reuse, R104, RZ ;  /* 0x000000685c6c723c */ /* 0x040fe600000418ff */
[----:B------:R-:W3:Y:S05]  /*5890*/  MUFU.EX2 R197, R197 ;  /* 0x000000c500c57308 */ /* 0x000eea0000000800 */
[----:B------:R-:W-:Y:S03]  /*58a0*/  HMMA.16816.F32.BF16 R88, R92, R4, RZ ;  /* 0x000000045c58723c */ /* 0x000fe600000418ff */
[----:B------:R-:W-:Y:S04]  /*58b0*/  MUFU.EX2 R198, R198 ;  /* 0x000000c600c67308 */ /* 0x000fe80000000800 */
[----:B-1----:R-:W-:Y:S01]  /*58c0*/  F2FP.BF16.PACK_AB R4, R196, R193 ;  /* 0x000000c1c404723e */ /* 0x002fe200000010ff */
[----:B------:R-:W-:Y:S01]  /*58d0*/  HMMA.16816.F32.BF16 R144, R56, R28, R144 ;  /* 0x0000001c3890723c */ /* 0x000fe20000041890 */
[----:B------:R-:W-:-:S02]  /*58e0*/  FADD.FTZ R193, R193, R188 ;  /* 0x000000bcc1c17221 */ /* 0x000fc40000010000 */
[----:B------:R-:W1:Y:S01]  /*58f0*/  MUFU.EX2 R199, R199 ;  /* 0x000000c700c77308 */ /* 0x000e620000000800 */
[----:B---3--:R-:W-:Y:S01]  /*5900*/  F2FP.BF16.PACK_AB R5, R197, R200 ;  /* 0x000000c8c505723e */ /* 0x008fe200000010ff */
[----:B------:R-:W-:-:S03]  /*5910*/  FADD.FTZ R200, R200, R191 ;  /* 0x000000bfc8c87221 */ /* 0x000fc60000010000 */
[C---:B------:R-:W-:Y:S01]  /*5920*/  HMMA.16816.F32.BF16 R128, R56.reuse, R24, R128 ;  /* 0x000000183880723c */ /* 0x040fe20000041880 */
[----:B------:R-:W-:Y:S02]  /*5930*/  FADD.FTZ R196, R196, R193 ;  /* 0x000000c1c4c47221 */ /* 0x000fe40000010000 */
[----:B------:R-:W-:Y:S01]  /*5940*/  FADD.FTZ R197, R197, R200 ;  /* 0x000000c8c5c57221 */ /* 0x000fe20000010000 */
[----:B------:R-:W-:Y:S04]  /*5950*/  MUFU.EX2 R237, R237 ;  /* 0x000000ed00ed7308 */ /* 0x000fe80000000800 */
[C---:B------:R-:W-:Y:S08]  /*5960*/  HMMA.16816.F32.BF16 R112, R56.reuse, R20, R112 ;  /* 0x000000143870723c */ /* 0x040ff00000041870 */
[C---:B------:R-:W-:Y:S08]  /*5970*/  HMMA.16816.F32.BF16 R52, R56.reuse, R16, R52 ;  /* 0x000000103834723c */ /* 0x040ff00000041834 */
[C---:B------:R-:W-:Y:S08]  /*5980*/  HMMA.16816.F32.BF16 R68, R56.reuse, R12, R68 ;  /* 0x0000000c3844723c */ /* 0x040ff00000041844 */
[C---:B--2---:R-:W-:Y:S08]  /*5990*/  HMMA.16816.F32.BF16 R84, R56.reuse, R8, R84 ;  /* 0x000000083854723c */ /* 0x044ff00000041854 */
[C---:B------:R-:W-:Y:S08]  /*59a0*/  HMMA.16816.F32.BF16 R132, R56.reuse, R30, R132 ;  /* 0x0000001e3884723c */ /* 0x040ff00000041884 */
[C---:B------:R-:W-:Y:S08]  /*59b0*/  HMMA.16816.F32.BF16 R116, R56.reuse, R26, R116 ;  /* 0x0000001a3874723c */ /* 0x040ff00000041874 */
[C---:B------:R-:W-:Y:S08]  /*59c0*/  HMMA.16816.F32.BF16 R100, R56.reuse, R22, R100 ;  /* 0x000000163864723c */ /* 0x040ff00000041864 */
[C---:B------:R-:W-:Y:S08]  /*59d0*/  HMMA.16816.F32.BF16 R64, R56.reuse, R18, R64 ;  /* 0x000000123840723c */ /* 0x040ff00000041840 */
[C---:B------:R-:W-:Y:S08]  /*59e0*/  HMMA.16816.F32.BF16 R80, R56.reuse, R14, R80 ;  /* 0x0000000e3850723c */ /* 0x040ff00000041850 */
[----:B------:R-:W-:Y:S08]  /*59f0*/  HMMA.16816.F32.BF16 R96, R56, R10, R96 ;  /* 0x0000000a3860723c */ /* 0x000ff00000041860 */
[C---:B------:R-:W-:Y:S08]  /*5a00*/  HMMA.16816.F32.BF16 R56, R92.reuse, R60, RZ ;  /* 0x0000003c5c38723c */ /* 0x040ff000000418ff */
[C---:B------:R-:W-:Y:S08]  /*5a10*/  HMMA.16816.F32.BF16 R72, R92.reuse, R76, RZ ;  /* 0x0000004c5c48723c */ /* 0x040ff000000418ff */
[C---:B------:R-:W-:Y:S08]  /*5a20*/  HMMA.16816.F32.BF16 R140, R92.reuse, R136, RZ ;  /* 0x000000885c8c723c */ /* 0x040ff000000418ff */
[C---:B------:R-:W-:Y:S08]  /*5a30*/  HMMA.16816.F32.BF16 R136, R92.reuse, R138, RZ ;  /* 0x0000008a5c88723c */ /* 0x040ff000000418ff */
[C---:B------:R-:W-:Y:S08]  /*5a40*/  HMMA.16816.F32.BF16 R120, R92.reuse, R122, RZ ;  /* 0x0000007a5c78723c */ /* 0x040ff000000418ff */
[C---:B------:R-:W-:Y:S08]  /*5a50*/  HMMA.16816.F32.BF16 R104, R92.reuse, R106, RZ ;  /* 0x0000006a5c68723c */ /* 0x040ff000000418ff */
[C---:B------:R-:W-:Y:S08]  /*5a60*/  HMMA.16816.F32.BF16 R60, R92.reuse, R62, RZ ;  /* 0x0000003e5c3c723c */ /* 0x040ff000000418ff */
[C---:B------:R-:W-:Y:S08]  /*5a70*/  HMMA.16816.F32.BF16 R76, R92.reuse, R78, RZ ;  /* 0x0000004e5c4c723c */ /* 0x040ff000000418ff */
[----:B------:R-:W-:Y:S07]  /*5a80*/  HMMA.16816.F32.BF16 R92, R92, R6, RZ ;  /* 0x000000065c5c723c */ /* 0x000fee00000418ff */
[----:B------:R-:W-:Y:S01]  /*5a90*/  F2FP.BF16.PACK_AB R6, R194, R195 ;  /* 0x000000c3c206723e */ /* 0x000fe200000010ff */
[----:B------:R-:W-:Y:S01]  /*5aa0*/  FADD.FTZ R195, R195, R196 ;  /* 0x000000c4c3c37221 */ /* 0x000fe20000010000 */
[----:B-1----:R-:W-:Y:S01]  /*5ab0*/  F2FP.BF16.PACK_AB R7, R199, R198 ;  /* 0x000000c6c707723e */ /* 0x002fe200000010ff */
[----:B------:R-:W-:-:S02]  /*5ac0*/  FADD.FTZ R198, R198, R197 ;  /* 0x000000c5c6c67221 */ /* 0x000fc40000010000 */
[----:B------:R-:W-:Y:S02]  /*5ad0*/  FADD.FTZ R195, R194, R195 ;  /* 0x000000c3c2c37221 */ /* 0x000fe40000010000 */
[----:B------:R-:W-:Y:S02]  /*5ae0*/  FADD.FTZ R199, R199, R198 ;  /* 0x000000c6c7c77221 */ /* 0x000fe40000010000 */
[C---:B------:R-:W-:Y:S07]  /*5af0*/  HMMA.16816.F32.BF16 R124, R4.reuse, R48, R124 ;  /* 0x00000030047c723c */ /* 0x040fee000004187c */
[--C-:B------:R-:W-:Y:S01]  /*5b00*/  FFMA.FTZ R48, R184, c[0x0][0x2d0], -R201.reuse ;  /* 0x0000b400b8307a23 */ /* 0x100fe200000108c9 */
[C---:B------:R-:W-:Y:S05]  /*5b10*/  HMMA.16816.F32.BF16 R108, R4.reuse, R44, R108 ;  /* 0x0000002c046c723c */ /* 0x040fea000004186c */
[----:B------:R-:W-:Y:S02]  /*5b20*/  MUFU.EX2 R48, R48 ;  /* 0x0000003000307308 */ /* 0x000fe40000000800 */
[----:B------:R-:W-:Y:S01]  /*5b30*/  FFMA.FTZ R45, R182, c[0x0][0x2d0], -R201 ;  /* 0x0000b400b62d7a23 */ /* 0x000fe200000108c9 */
[C---:B------:R-:W-:Y:S05]  /*5b40*/  HMMA.16816.F32.BF16 R88, R4.reuse, R32, R88 ;  /* 0x000000200458723c */ /* 0x040fea0000041858 */
[----:B------:R-:W1:Y:S02]  /*5b50*/  MUFU.EX2 R45, R45 ;  /* 0x0000002d002d7308 */ /* 0x000e640000000800 */
[--C-:B------:R-:W-:Y:S01]  /*5b60*/  FFMA.FTZ R32, R181, c[0x0][0x2d0], -R202.reuse ;  /* 0x0000b400b5207a23 */ /* 0x100fe200000108ca */
[----:B------:R-:W-:Y:S01]  /*5b70*/  HMMA.16816.F32.BF16 R56, R4, R40, R56 ;  /* 0x000000280438723c */ /* 0x000fe20000041838 */
[----:B------:R-:W-:-:S04]  /*5b80*/  FFMA.FTZ R33, R179, c[0x0][0x2d0], -R202 ;  /* 0x0000b400b3217a23 */ /* 0x000fc800000108ca */
[----:B------:R-:W-:Y:S02]  /*5b90*/  MUFU.EX2 R32, R32 ;  /* 0x0000002000207308 */ /* 0x000fe40000000800 */
[--C-:B------:R-:W-:Y:S01]  /*5ba0*/  FFMA.FTZ R40, R180, c[0x0][0x2d0], -R201.reuse ;  /* 0x0000b400b4287a23 */ /* 0x100fe200000108c9 */
[C---:B------:R-:W-:Y:S05]  /*5bb0*/  HMMA.16816.F32.BF16 R72, R4.reuse, R36, R72 ;  /* 0x000000240448723c */ /* 0x040fea0000041848 */
[----:B------:R-:W2:Y:S02]  /*5bc0*/  MUFU.EX2 R33, R33 ;  /* 0x0000002100217308 */ /* 0x000ea40000000800 */
[----:B------:R-:W-:Y:S01]  /*5bd0*/  FFMA.FTZ R37, R178, c[0x0][0x2d0], -R201 ;  /* 0x0000b400b2257a23 */ /* 0x000fe200000108c9 */
[----:B------:R-:W-:Y:S01]  /*5be0*/  HMMA.16816.F32.BF16 R140, R4, R148, R140 ;  /* 0x00000094048c723c */ /* 0x000fe2000004188c */
[----:B------:R-:W-:-:S04]  /*5bf0*/  FFMA.FTZ R36, R177, c[0x0][0x2d0], -R202 ;  /* 0x0000b400b1247a23 */ /* 0x000fc800000108ca */
[----:B------:R-:W-:Y:S03]  /*5c00*/  MUFU.EX2 R40, R40 ;  /* 0x0000002800287308 */ /* 0x000fe60000000800 */
[C---:B------:R-:W-:Y:S05]  /*5c10*/  HMMA.16816.F32.BF16 R136, R4.reuse, R150, R136 ;  /* 0x000000960488723c */ /* 0x040fea0000041888 */
[----:B------:R-:W3:Y:S03]  /*5c20*/  MUFU.EX2 R37, R37 ;  /* 0x0000002500257308 */ /* 0x000ee60000000800 */
[C---:B------:R-:W-:Y:S05]  /*5c30*/  HMMA.16816.F32.BF16 R120, R4.reuse, R50, R120 ;  /* 0x000000320478723c */ /* 0x040fea0000041878 */
[----:B------:R-:W4:Y:S03]  /*5c40*/  MUFU.EX2 R36, R36 ;  /* 0x0000002400247308 */ /* 0x000f260000000800 */
[C---:B------:R-:W-:Y:S08]  /*5c50*/  HMMA.16816.F32.BF16 R104, R4.reuse, R46, R104 ;  /* 0x0000002e0468723c */ /* 0x040ff00000041868 */
[C---:B------:R-:W-:Y:S08]  /*5c60*/  HMMA.16816.F32.BF16 R60, R4.reuse, R42, R60 ;  /* 0x0000002a043c723c */ /* 0x040ff0000004183c */
[C---:B------:R-:W-:Y:S08]  /*5c70*/  HMMA.16816.F32.BF16 R76, R4.reuse, R38, R76 ;  /* 0x00000026044c723c */ /* 0x040ff0000004184c */
[----:B------:R-:W-:Y:S07]  /*5c80*/  HMMA.16816.F32.BF16 R92, R4, R34, R92 ;  /* 0x00000022045c723c */ /* 0x000fee000004185c */
[----:B-1----:R-:W-:Y:S01]  /*5c90*/  F2FP.BF16.PACK_AB R4, R45, R48 ;  /* 0x000000302d04723e */ /* 0x002fe200000010ff */
[----:B------:R-:W-:Y:S01]  /*5ca0*/  FADD.FTZ R48, R48, R195 ;  /* 0x000000c330307221 */ /* 0x000fe20000010000 */
[----:B--2---:R-:W-:Y:S01]  /*5cb0*/  F2FP.BF16.PACK_AB R5, R33, R32 ;  /* 0x000000202105723e */ /* 0x004fe200000010ff */
[----:B------:R-:W-:Y:S01]  /*5cc0*/  FADD.FTZ R32, R32, R199 ;  /* 0x000000c720207221 */ /* 0x000fe20000010000 */
[----:B---3--:R-:W-:Y:S01]  /*5cd0*/  F2FP.BF16.PACK_AB R6, R37, R40 ;  /* 0x000000282506723e */ /* 0x008fe200000010ff */
[----:B------:R-:W-:Y:S01]  /*5ce0*/  FADD.FTZ R45, R45, R48 ;  /* 0x000000302d2d7221 */ /* 0x000fe20000010000 */
[----:B----4-:R-:W-:Y:S01]  /*5cf0*/  F2FP.BF16.PACK_AB R7, R237, R36 ;  /* 0x00000024ed07723e */ /* 0x010fe200000010ff */
[----:B------:R-:W-:-:S02]  /*5d00*/  FADD.FTZ R33, R33, R32 ;  /* 0x0000002021217221 */ /* 0x000fc40000010000 */
[----:B------:R-:W-:Y:S02]  /*5d10*/  FADD.FTZ R40, R40, R45 ;  /* 0x0000002d28287221 */ /* 0x000fe40000010000 */
[----:B------:R-:W-:Y:S02]  /*5d20*/  FADD.FTZ R36, R36, R33 ;  /* 0x0000002124247221 */ /* 0x000fe40000010000 */
[----:B------:R-:W-:Y:S01]  /*5d30*/  HMMA.16816.F32.BF16 R140, R4, R28, R140 ;  /* 0x0000001c048c723c */ /* 0x000fe2000004188c */
[----:B------:R-:W-:Y:S02]  /*5d40*/  FADD.FTZ R236, R37, R40 ;  /* 0x0000002825ec7221 */ /* 0x000fe40000010000 */
[----:B------:R-:W-:-:S05]  /*5d50*/  FADD.FTZ R237, R237, R36 ;  /* 0x00000024eded7221 */ /* 0x000fca0000010000 */
[C---:B------:R-:W-:Y:S08]  /*5d60*/  HMMA.16816.F32.BF16 R136, R4.reuse, R30, R136 ;  /* 0x0000001e0488723c */ /* 0x040ff00000041888 */
        /* <DEDUP_REMOVED lines=9> */
[----:B------:R-:W-:Y:S07]  /*5e00*/  HMMA.16816.F32.BF16 R92, R4, R10, R92 ;  /* 0x0000000a045c723c */ /* 0x000fee000004185c */
[----:B------:R-:W-:Y:S01]  /*5e10*/  IMAD.U32 R6, RZ, RZ, UR4 ;  /* 0x00000004ff067e24 */ /* 0x000fe2000f8e00ff */
[----:B------:R-:W-:Y:S05]  /*5e20*/  @P0 BRA `(.L_x_476) ;  /* 0x0000012000000947 */ /* 0x000fea0003800000 */
[----:B------:R-:W-:Y:S01]  /*5e30*/  ISETP.LT.AND P0, PT, RZ, UR14, PT ;  /* 0x0000000eff007c0c */ /* 0x000fe2000bf01270 */
[----:B------:R-:W-:-:S06]  /*5e40*/  UIADD3 UR4, UR14, -0x1, URZ ;  /* 0xffffffff0e047890 */ /* 0x000fcc000fffe03f */
[----:B------:R-:W-:-:S06]  /*5e50*/  MOV R5, UR4 ;  /* 0x0000000400057c02 */ /* 0x000fcc0008000f00 */
[----:B------:R-:W-:Y:S05]  /*5e60*/  @P0 BRA `(.L_x_477) ;  /* 0x0000007000000947 */ /* 0x000fea0003800000 */
[----:B------:R-:W-:Y:S02]  /*5e70*/  IMAD.MOV.U32 R4, RZ, RZ, 0x1 ;  /* 0x00000001ff047424 */ /* 0x000fe400078e00ff */
[----:B------:R-:W-:-:S03]  /*5e80*/  IMAD R5, RZ, RZ, -UR14 ;  /* 0x8000000eff057e24 */ /* 0x000fc6000f8e02ff */
[----:B------:R-:W-:-:S13]  /*5e90*/  ISETP.NE.AND P0, PT, R4, c[0x0][0x32c], PT ;  /* 0x0000cb0004007a0c */ /* 0x000fda0003f05270 */
[----:B------:R-:W-:-:S05]  /*5ea0*/  @P0 IMAD.HI.U32 R4, R5, c[0x0][0x330], RZ ;  /* 0x0000cc0005040a27 */ /* 0x000fca00078e00ff */
[----:B------:R-:W-:-:S04]  /*5eb0*/  @P0 SHF.R.U32.HI R5, RZ, c[0x0][0x334], R4 ;  /* 0x0000cd00ff050a19 */ /* 0x000fc80000011604 */
[----:B------:R-:W-:Y:S01]  /*5ec0*/  LOP3.LUT R5, RZ, R5, RZ, 0x33, !PT ;  /* 0x00000005ff057212 */ /* 0x000fe200078e33ff */
[----:B------:R-:W-:Y:S05]  /*5ed0*/  BRA `(.L_x_478) ;  /* 0x0000004000007947 */ /* 0x000fea0003800000 */
.L_x_477:
[----:B------:R-:W-:-:S04]  /*5ee0*/  MOV R4, 0x1 ;  /* 0x0000000100047802 */ /* 0x000fc80000000f00 */
[----:B------:R-:W-:-:S13]  /*5ef0*/  ISETP.NE.AND P0, PT, R4, c[0x0][0x32c], PT ;  /* 0x0000cb0004007a0c */ /* 0x000fda0003f05270 */
[----:B------:R-:W-:-:S05]  /*5f00*/  @P0 IMAD.HI.U32 R4, R5, c[0x0][0x330], RZ ;  /* 0x0000cc0005040a27 */ /* 0x000fca00078e00ff */
[----:B------:R-:W-:Y:S02]  /*5f10*/  @P0 SHF.R.U32.HI R5, RZ, c[0x0][0x334], R4 ;  /* 0x0000cd00ff050a19 */ /* 0x000fe40000011604 */
.L_x_478:
[----:B------:R-:W-:-:S05]  /*5f20*/  MOV R4, c[0x0][0x32c] ;  /* 0x0000cb0000047a02 */ /* 0x000fca0000000f00 */
[----:B------:R-:W-:-:S05]  /*5f30*/  IMAD R5, R5, R4, c[0x0][0x32c] ;  /* 0x0000cb0005057624 */ /* 0x000fca00078e0204 */
[----:B------:R-:W-:-:S05]  /*5f40*/  IMNMX R6, R6, R5, PT ;  /* 0x0000000506067217 */ /* 0x000fca0003800200 */
.L_x_476:
[----:B------:R-:W-:-:S05]  /*5f50*/  IMAD.HI R5, R6, 0x2aaaaaab, RZ ;  /* 0x2aaaaaab06057827 */ /* 0x000fca00078e02ff */
[----:B------:R-:W-:-:S04]  /*5f60*/  SHF.R.U32.HI R4, RZ, 0x1f, R5 ;  /* 0x0000001fff047819 */ /* 0x000fc80000011605 */
[----:B------:R-:W-:-:S04]  /*5f70*/  LEA.HI.SX32 R4, R5, R4, 0x1d ;  /* 0x0000000405047211 */ /* 0x000fc800078feaff */
[----:B------:R-:W-:-:S04]  /*5f80*/  IMNMX R201, R221, R4, !PT ;  /* 0x00000004ddc97217 */ /* 0x000fc80007800200 */
[----:B------:R-:W-:-:S13]  /*5f90*/  ISETP.GE.AND P0, PT, R240, R201, PT ;  /* 0x000000c9f000720c */ /* 0x000fda0003f06270 */
[----:B------:R-:W-:Y:S05]  /*5fa0*/  @!P0 BRA `(.L_x_479) ;  /* 0x0000454000008947 */ /* 0x000fea0003800000 */
[----:B------:R-:W-:Y:S01]  /*5fb0*/  IMAD.MOV.U32 R150, RZ, RZ, R2 ;  /* 0x000000ffff967224 */ /* 0x000fe200078e0002 */
[----:B------:R-:W-:Y:S01]  /*5fc0*/  MOV R148, R152 ;  /* 0x0000009800947202 */ /* 0x000fe20000000f00 */
[----:B------:R-:W-:Y:S01]  /*5fd0*/  IMAD.MOV.U32 R151, RZ, RZ, R3 ;  /* 0x000000ffff977224 */ /* 0x000fe200078e0003 */
[C---:B------:R-:W-:Y:S01]  /*5fe0*/  SHF.L.U64.HI R200, R230.reuse, 0x1, R243 ;  /* 0x00000001e6c87819 */ /* 0x040fe200000102f3 */
[----:B------:R-:W-:Y:S01]  /*5ff0*/  IMAD.MOV.U32 R149, RZ, RZ, R0 ;  /* 0x000000ffff957224 */ /* 0x000fe200078e0000 */
[----:B------:R-:W-:Y:S01]  /*6000*/  SHF.L.U32 R202, R230, 0x1, RZ ;  /* 0x00000001e6ca7819 */ /* 0x000fe200000006ff */
[C---:B------:R-:W-:Y:S01]  /*6010*/  IMAD.SHL.U32 R242, R219.reuse, 0x2, RZ ;  /* 0x00000002dbf27824 */ /* 0x040fe200078e00ff */
[----:B------:R-:W-:Y:S02]  /*6020*/  SHF.L.U64.HI R203, R219, 0x1, R234 ;  /* 0x00000001dbcb7819 */ /* 0x000fe400000102ea */
.L_x_500:
[----:B------:R-:W-:Y:S04]  /*6030*/  DEPBAR.LE SB0, 0x0 ;  /* 0x000080000000791a */ /* 0x000fe80000000000 */
[----:B------:R-:W-:Y:S01]  /*6040*/  BAR.SYNC.DEFER_BLOCKING 0x0 ;  /* 0x0000000000007b1d */ /* 0x000fe20000010000 */
[----:B------:R-:W-:Y:S05]  /*6050*/  ISETP.GT.AND P0, PT, R221, R240, PT ;  /* 0x000000f0dd00720c */ /* 0x000fea0003f04270 */
        /* <DEDUP_REMOVED lines=8> */
[----:B------:R1:W1:Y:S04]  /*60e0*/  LDSM.16.M88.4 R184, [R211] ;  /* 0x00000000d3b8783b */ /* 0x0002680000000200 */
[----:B------:R1:W1:Y:S01]  /*60f0*/  LDSM.16.M88.4 R188, [R210] ;  /* 0x00000000d2bc783b */ /* 0x0002620000000200 */
[----:B------:R-:W-:-:S05]  /*6100*/  @P0 BRA `(.L_x_480) ;  /* 0x0000034000000947 */ /* 0x000fca0003800000 */
[----:B------:R-:W-:Y:S01]  /*6110*/  SHF.R.S32.HI R7, RZ, 0x1f, R226 ;  /* 0x0000001fff077819 */ /* 0x000fe200000114e2 */
[----:B------:R-:W-:Y:S01]  /*6120*/  IMAD.WIDE.U32 R4, R226, c[0x0][0x208], RZ ;  /* 0x00008200e2047a25 */ /* 0x000fe200078e00ff */
[----:B------:R-:W-:Y:S01]  /*6130*/  SHF.R.S32.HI R3, RZ, 0x1f, R225 ;  /* 0x0000001fff037819 */ /* 0x000fe200000114e1 */
[----:B------:R-:W-:Y:S01]  /*6140*/  BSSY B0, `(.L_x_480) ;  /* 0x0000030000007945 */ /* 0x000fe20003800000 */
[----:B------:R-:W-:Y:S01]  /*6150*/  ISETP.GE.AND P1, PT, R230, c[0x0][0x1d4], PT ;  /* 0x00007500e6007a0c */ /* 0x000fe20003f26270 */
[----:B------:R-:W-:Y:S01]  /*6160*/  IMAD R7, R7, c[0x0][0x208], RZ ;  /* 0x0000820007077a24 */ /* 0x000fe200078e02ff */
[----:B------:R-:W-:Y:S01]  /*6170*/  ISETP.GE.AND P3, PT, R229, c[0x0][0x1d4], PT ;  /* 0x00007500e5007a0c */ /* 0x000fe20003f66270 */
[----:B------:R-:W-:Y:S01]  /*6180*/  IMAD R3, R3, c[0x0][0x218], RZ ;  /* 0x0000860003037a24 */ /* 0x000fe200078e02ff */
[----:B------:R-:W-:Y:S01]  /*6190*/  ISETP.GE.AND P2, PT, R228, c[0x0][0x1d4], PT ;  /* 0x00007500e4007a0c */ /* 0x000fe20003f46270 */
[----:B------:R-:W-:Y:S02]  /*61a0*/  IMAD R7, R226, c[0x0][0x20c], R7 ;  /* 0x00008300e2077a24 */ /* 0x000fe400078e0207 */
[----:B------:R-:W-:Y:S02]  /*61b0*/  IMAD R3, R225, c[0x0][0x21c], R3 ;  /* 0x00008700e1037a24 */ /* 0x000fe400078e0203 */
[----:B------:R-:W-:Y:S04]  /*61c0*/  IMAD.IADD R5, R5, 0x1, R7 ;  /* 0x0000000105057824 */ /* 0x000fe800078e0207 */
[----:B------:R-:W-:Y:S05]  /*61d0*/  IMAD.WIDE.U32 R4, R225, c[0x0][0x218], R4 ;  /* 0x00008600e1047a25 */ /* 0x000fea00078e0004 */
[----:B------:R-:W-:Y:S01]  /*61e0*/  IADD3 R2, P0, R4, UR20, RZ ;  /* 0x0000001404027c10 */ /* 0x000fe2000ff1e0ff */
[----:B------:R-:W-:Y:S03]  /*61f0*/  IMAD.SHL.U32 R4, R218, 0x2, RZ ;  /* 0x00000002da047824 */ /* 0x000fe600078e00ff */
[----:B------:R-:W-:Y:S02]  /*6200*/  IADD3.X R3, R5, UR16, R3, P0, !PT ;  /* 0x0000001005037c10 */ /* 0x000fe400087fe403 */
[C---:B------:R-:W-:Y:S04]  /*6210*/  LEA R0, P0, R2.reuse, c[0x0][0x1f8], 0x1 ;  /* 0x00007e0002007a11 */ /* 0x040fe800078008ff */
[----:B------:R-:W-:Y:S02]  /*6220*/  LEA.HI.X R12, R2, c[0x0][0x1fc], R3, 0x1, P0 ;  /* 0x00007f00020c7a11 */ /* 0x000fe400000f0c03 */
[----:B------:R-:W5:Y:S01]  /*6230*/  SHFL.IDX PT, R3, R0, RZ, 0x1c1f ;  /* 0x001c1fff00037589 */ /* 0x000f6200000e0000 */
[----:B------:R-:W-:Y:S03]  /*6240*/  SHF.L.U64.HI R2, R218, 0x1, R233 ;  /* 0x00000001da027819 */ /* 0x000fe600000102e9 */
[----:B------:R-:W4:Y:S01]  /*6250*/  SHFL.IDX PT, R5, R12, RZ, 0x1c1f ;  /* 0x001c1fff0c057589 */ /* 0x000f2200000e0000 */
[----:B-----5:R-:W-:Y:S05]  /*6260*/  IADD3 R8, P0, R3, R202, RZ ;  /* 0x000000ca03087210 */ /* 0x020fea0007f1e0ff */
[----:B----4-:R-:W-:Y:S01]  /*6270*/  IMAD.X R9, R5, 0x1, R200, P0 ;  /* 0x0000000105097824 */ /* 0x010fe200000e06c8 */
[----:B------:R-:W-:Y:S04]  /*6280*/  IADD3 R6, P0, R3, R242, RZ ;  /* 0x000000f203067210 */ /* 0x000fe80007f1e0ff */
[----:B------:R-:W-:Y:S01]  /*6290*/  @!PT LDS RZ, [RZ] ;  /* 0x00000000fffff984 */ /* 0x000fe20000000800 */
[----:B------:R4:W-:Y:S01]  /*62a0*/  LDGSTS.E.BYPASS.LTC128B.128 [R220+0x100], [R8.64], !P1 ;  /* 0x0010000008dc7fae */ /* 0x0009e2000c901d4c */
[----:B------:R-:W-:Y:S01]  /*62b0*/  IMAD.X R7, R5, 0x1, R203, P0 ;  /* 0x0000000105077824 */ /* 0x000fe200000e06cb */
[----:B------:R-:W-:Y:S02]  /*62c0*/  IADD3 R10, P0, R3, R4, RZ ;  /* 0x00000004030a7210 */ /* 0x000fe40007f1e0ff */
[----:B------:R-:W-:Y:S02]  /*62d0*/  ISETP.GT.AND P1, PT, R224, 0x3f, PT ;  /* 0x0000003fe000780c */ /* 0x000fe40003f24270 */
[----:B------:R4:W-:Y:S01]  /*62e0*/  LDGSTS.E.BYPASS.LTC128B.128 [R220+0xd00], [R6.64], !P3 ;  /* 0x00d0000006dc7fae */ /* 0x0009e2000d901d4c */
[----:B------:R-:W-:Y:S05]  /*62f0*/  IMAD.X R11, R5, 0x1, R2, P0 ;  /* 0x00000001050b7824 */ /* 0x000fea00000e0602 */
[----:B------:R4:W-:Y:S05]  /*6300*/  LDGSTS.E.BYPASS.LTC128B.128 [R220+0x1900], [R10.64], !P2 ;  /* 0x019000000adc7fae */ /* 0x0009ea000d101d4c */
[----:B------:R-:W-:-:S05]  /*6310*/  @P1 BRA `(.L_x_481) ;  /* 0x0000012000001947 */ /* 0x000fca0003800000 */
[----:B------:R-:W-:-:S05]  /*6320*/  BRA.DIV ~URZ, `(.L_x_482) ;  /* 0x0000e0e27f007947 */ /* 0x000fca000b800000 */
[----:B------:R4:W3:Y:S04]  /*6330*/  SHFL.IDX PT, R3, R12, 0x1, 0x1c1f ;  /* 0x003c1f000c037f89 */ /* 0x0008e800000e0000 */
[----:B----4-:R4:W2:Y:S02]  /*6340*/  SHFL.IDX PT, R7, R0, 0x1, 0x1c1f ;  /* 0x003c1f0000077f89 */ /* 0x0108a400000e0000 */
.L_x_540:
[----:B------:R-:W-:Y:S02]  /*6350*/  ISETP.GE.AND P3, PT, R230, c[0x0][0x1d4], PT ;  /* 0x00007500e6007a0c */ /* 0x000fe40003f66270 */
[----:B--2---:R-:W-:Y:S02]  /*6360*/  IADD3 R10, P0, R7, R202, RZ ;  /* 0x000000ca070a7210 */ /* 0x004fe40007f1e0ff */
[----:B------:R-:W-:Y:S02]  /*6370*/  ISETP.GE.AND P2, PT, R229, c[0x0][0x1d4], PT ;  /* 0x00007500e5007a0c */ /* 0x000fe40003f46270 */
[----:B------:R-:W-:Y:S01]  /*6380*/  ISETP.GE.AND P1, PT, R228, c[0x0][0x1d4], PT ;  /* 0x00007500e4007a0c */ /* 0x000fe20003f26270 */
[----:B---3--:R-:W-:Y:S01]  /*6390*/  IMAD.X R11, R3, 0x1, R200, P0 ;  /* 0x00000001030b7824 */ /* 0x008fe200000e06c8 */
[----:B------:R-:W-:Y:S05]  /*63a0*/  IADD3 R8, P0, R7, R242, RZ ;  /* 0x000000f207087210 */ /* 0x000fea0007f1e0ff */
[----:B------:R-:W-:Y:S01]  /*63b0*/  @!PT LDS RZ, [RZ] ;  /* 0x00000000fffff984 */ /* 0x000fe20000000800 */
[----:B------:R-:W-:Y:S01]  /*63c0*/  @!PT LDS RZ, [RZ] ;  /* 0x00000000fffff984 */ /* 0x000fe20000000800 */
[----:B------:R-:W-:Y:S01]  /*63d0*/  @!PT LDS RZ, [RZ] ;  /* 0x00000000fffff984 */ /* 0x000fe20000000800 */
[----:B------:R2:W-:Y:S01]  /*63e0*/  LDGSTS.E.BYPASS.LTC128B.128 [R220+0x900], [R10.64], !P3 ;  /* 0x009000000adc7fae */ /* 0x0005e2000d901d4c */
[----:B------:R-:W-:Y:S01]  /*63f0*/  IMAD.X R9, R3, 0x1, R203, P0 ;  /* 0x0000000103097824 */ /* 0x000fe200000e06cb */
[----:B------:R-:W-:Y:S04]  /*6400*/  IADD3 R4, P0, R7, R4, RZ ;  /* 0x0000000407047210 */ /* 0x000fe80007f1e0ff */
[----:B------:R2:W-:Y:S01]  /*6410*/  LDGSTS.E.BYPASS.LTC128B.128 [R220+0x1500], [R8.64], !P2 ;  /* 0x0150000008dc7fae */ /* 0x0005e2000d101d4c */
[----:B------:R-:W-:Y:S05]  /*6420*/  IMAD.X R5, R3, 0x1, R2, P0 ;  /* 0x0000000103057824 */ /* 0x000fea00000e0602 */
[----:B------:R2:W-:Y:S03]  /*6430*/  LDGSTS.E.BYPASS.LTC128B.128 [R220+0x2100], [R4.64], !P1 ;  /* 0x0210000004dc7fae */ /* 0x0005e6000c901d4c */
.L_x_481:
[----:B------:R-:W-:Y:S05]  /*6440*/  BSYNC B0 ;  /* 0x0000000000007941 */ /* 0x000fea0003800000 */
.L_x_480:
[----:B------:R-:W0:Y:S01]  /*6450*/  LDGDEPBAR ;  /* 0x00000000000079af */ /* 0x000e220000000000 */
[----:B------:R-:W-:Y:S01]  /*6460*/  WARPSYNC 0xffffffff ;  /* 0xffffffff00007948 */ /* 0x000fe20003800000 */
[-C--:B--2-4-:R-:W-:Y:S03]  /*6470*/  HMMA.16816.F32.BF16 R4, R152, R156.reuse, RZ ;  /* 0x0000009c9804723c */ /* 0x094fe600000418ff */
[----:B------:R-:W-:Y:S03]  /*6480*/  ISETP.GT.AND P0, PT, R240, R221, PT ;  /* 0x000000ddf000720c */ /* 0x000fe60003f04270 */
[----:B------:R-:W-:Y:S02]  /*6490*/  LDSM.16.M88.4 R192, [R216+0x3100] ;  /* 0x00310000d8c0783b */ /* 0x000fe40000000200 */
[C---:B---3--:R-:W-:Y:S06]  /*64a0*/  HMMA.16816.F32.BF16 R8, R160.reuse, R156, RZ ;  /* 0x0000009ca008723c */ /* 0x048fec00000418ff */
[----:B------:R-:W-:Y:S02]  /*64b0*/  LDSM.16.M88.4 R196, [R217+0x7900] ;  /* 0x00790000d9c4783b */ /* 0x000fe40000000200 */
[-C--:B------:R-:W-:Y:S08]  /*64c0*/  HMMA.16816.F32.BF16 R12, R160, R158.reuse, RZ ;  /* 0x0000009ea00c723c */ /* 0x080ff000000418ff */
[C---:B------:R-:W-:Y:S01]  /*64d0*/  HMMA.16816.F32.BF16 R16, R152.reuse, R158, RZ ;  /* 0x0000009e9810723c */ /* 0x040fe200000418ff */
[----:B------:R-:W2:Y:S07]  /*64e0*/  LDSM.16.M88.4 R156, [R217+0x6900] ;  /* 0x00690000d99c783b */ /* 0x000eae0000000200 */
[-C--:B-1----:R-:W-:Y:S08]  /*64f0*/  HMMA.16816.F32.BF16 R20, R152, R164.reuse, RZ ;  /* 0x000000a49814723c */ /* 0x082ff000000418ff */
[C---:B------:R-:W-:Y:S08]  /*6500*/  HMMA.16816.F32.BF16 R24, R160.reuse, R164, RZ ;  /* 0x000000a4a018723c */ /* 0x040ff000000418ff */
[-C--:B------:R-:W-:Y:S08]  /*6510*/  HMMA.16816.F32.BF16 R28, R160, R166.reuse, RZ ;  /* 0x000000a6a01c723c */ /* 0x080ff000000418ff */
[C---:B------:R-:W-:Y:S01]  /*6520*/  HMMA.16816.F32.BF16 R32, R152.reuse, R166, RZ ;  /* 0x000000a69820723c */ /* 0x040fe200000418ff */
[----:B------:R-:W1:Y:S07]  /*6530*/  LDSM.16.M88.4 R164, [R216+0x3500] ;  /* 0x00350000d8a4783b */ /* 0x000e6e0000000200 */
[-C--:B------:R-:W-:Y:S08]  /*6540*/  HMMA.16816.F32.BF16 R36, R152, R168.reuse, RZ ;  /* 0x000000a89824723c */ /* 0x080ff000000418ff */
[C---:B------:R-:W-:Y:S08]  /*6550*/  HMMA.16816.F32.BF16 R40, R160.reuse, R168, RZ ;  /* 0x000000a8a028723c */ /* 0x040ff000000418ff */
[-C--:B------:R-:W-:Y:S01]  /*6560*/  HMMA.16816.F32.BF16 R44, R160, R170.reuse, RZ ;  /* 0x000000aaa02c723c */ /* 0x080fe200000418ff */
[----:B------:R-:W-:Y:S07]  /*6570*/  LDSM.16.M88.4 R160, [R213+0x6900] ;  /* 0x00690000d5a0783b */ /* 0x000fee0000000200 */
[----:B------:R-:W-:Y:S01]  /*6580*/  HMMA.16816.F32.BF16 R48, R152, R170, RZ ;  /* 0x000000aa9830723c */ /* 0x000fe200000418ff */
[----:B------:R-:W3:Y:S07]  /*6590*/  LDSM.16.M88.4 R152, [R216+0x3900] ;  /* 0x00390000d898783b */ /* 0x000eee0000000200 */
[-C--:B------:R-:W-:Y:S01]  /*65a0*/  HMMA.16816.F32.BF16 R4, R172, R176.reuse, R4 ;  /* 0x000000b0ac04723c */ /* 0x080fe20000041804 */
[----:B------:R-:W4:Y:S07]  /*65b0*/  LDSM.16.M88.4 R168, [R209] ;  /* 0x00000000d1a8783b */ /* 0x000f2e0000000200 */
[C---:B------:R-:W-:Y:S08]  /*65c0*/  HMMA.16816.F32.BF16 R8, R180.reuse, R176, R8 ;  /* 0x000000b0b408723c */ /* 0x040ff00000041808 */
[-C--:B------:R-:W-:Y:S08]  /*65d0*/  HMMA.16816.F32.BF16 R12, R180, R178.reuse, R12 ;  /* 0x000000b2b40c723c */ /* 0x080ff0000004180c */
[C---:B------:R-:W-:Y:S01]  /*65e0*/  HMMA.16816.F32.BF16 R16, R172.reuse, R178, R16 ;  /* 0x000000b2ac10723c */ /* 0x040fe20000041810 */
[----:B------:R-:W5:Y:S07]  /*65f0*/  LDSM.16.M88.4 R176, [R213+0x7900] ;  /* 0x00790000d5b0783b */ /* 0x000f6e0000000200 */
        /* <DEDUP_REMOVED lines=8> */
[----:B------:R-:W-:Y:S07]  /*6680*/  LDSM.16.M88.4 R180, [R207] ;  /* 0x00000000cfb4783b */ /* 0x000fee0000000200 */
[----:B------:R-:W-:Y:S01]  /*6690*/  HMMA.16816.F32.BF16 R48, R172, R190, R48 ;  /* 0x000000beac30723c */ /* 0x000fe20000041830 */
[----:B------:R-:W1:Y:S08]  /*66a0*/  LDSM.16.M88.4 R172, [R208] ;  /* 0x00000000d0ac783b */ /* 0x000e700000000200 */
[----:B------:R-:W-:Y:S01]  /*66b0*/  LDSM.16.M88.4 R188, [R216+0x4500] ;  /* 0x00450000d8bc783b */ /* 0x000fe20000000200 */
[-C--:B--2---:R-:W-:Y:S08]  /*66c0*/  HMMA.16816.F32.BF16 R4, R156, R192.reuse, R4 ;  /* 0x000000c09c04723c */ /* 0x084ff00000041804 */
[C---:B------:R-:W-:Y:S08]  /*66d0*/  HMMA.16816.F32.BF16 R8, R196.reuse, R192, R8 ;  /* 0x000000c0c408723c */ /* 0x040ff00000041808 */
[-C--:B------:R-:W-:Y:S08]  /*66e0*/  HMMA.16816.F32.BF16 R12, R196, R194.reuse, R12 ;  /* 0x000000c2c40c723c */ /* 0x080ff0000004180c */
[C---:B------:R-:W-:Y:S01]  /*66f0*/  HMMA.16816.F32.BF16 R16, R156.reuse, R194, R16 ;  /* 0x000000c29c10723c */ /* 0x040fe20000041810 */
[----:B------:R-:W-:Y:S07]  /*6700*/  LDSM.16.M88.4 R192, [R206] ;  /* 0x00000000cec0783b */ /* 0x000fee0000000200 */
[-C--:B-1----:R-:W-:Y:S08]  /*6710*/  HMMA.16816.F32.BF16 R20, R156, R164.reuse, R20 ;  /* 0x000000a49c14723c */ /* 0x082ff00000041814 */
[C---:B------:R-:W-:Y:S08]  /*6720*/  HMMA.16816.F32.BF16 R24, R196.reuse, R164, R24 ;  /* 0x000000a4c418723c */ /* 0x040ff00000041818 */
[-C--:B------:R-:W-:Y:S08]  /*6730*/  HMMA.16816.F32.BF16 R28, R196, R166.reuse, R28 ;  /* 0x000000a6c41c723c */ /* 0x080ff0000004181c */
[C---:B------:R-:W-:Y:S01]  /*6740*/  HMMA.16816.F32.BF16 R32, R156.reuse, R166, R32 ;  /* 0x000000a69c20723c */ /* 0x040fe20000041820 */
[----:B------:R-:W1:Y:S07]  /*6750*/  LDSM.16.M88.4 R164, [R217+0x8900] ;  /* 0x00890000d9a4783b */ /* 0x000e6e0000000200 */
[-C--:B---3--:R-:W-:Y:S08]  /*6760*/  HMMA.16816.F32.BF16 R36, R156, R152.reuse, R36 ;  /* 0x000000989c24723c */ /* 0x088ff00000041824 */
[C---:B------:R-:W-:Y:S08]  /*6770*/  HMMA.16816.F32.BF16 R40, R196.reuse, R152, R40 ;  /* 0x00000098c428723c */ /* 0x040ff00000041828 */
[-C--:B------:R-:W-:Y:S08]  /*6780*/  HMMA.16816.F32.BF16 R44, R196, R154.reuse, R44 ;  /* 0x0000009ac42c723c */ /* 0x080ff0000004182c */
[----:B------:R-:W-:Y:S01]  /*6790*/  HMMA.16816.F32.BF16 R48, R156, R154, R48 ;  /* 0x0000009a9c30723c */ /* 0x000fe20000041830 */
[----:B------:R-:W2:Y:S07]  /*67a0*/  LDSM.16.M88.4 R152, [R217+0x9900] ;  /* 0x00990000d998783b */ /* 0x000eae0000000200 */
[-C--:B----4-:R-:W-:Y:S01]  /*67b0*/  HMMA.16816.F32.BF16 R4, R160, R168.reuse, R4 ;  /* 0x000000a8a004723c */ /* 0x090fe20000041804 */
[----:B------:R-:W3:Y:S07]  /*67c0*/  LDSM.16.M88.4 R156, [R216+0x4100] ;  /* 0x00410000d89c783b */ /* 0x000eee0000000200 */
[C---:B-----5:R-:W-:Y:S08]  /*67d0*/  HMMA.16816.F32.BF16 R8, R176.reuse, R168, R8 ;  /* 0x000000a8b008723c */ /* 0x060ff00000041808 */
[-C--:B------:R-:W-:Y:S08]  /*67e0*/  HMMA.16816.F32.BF16 R12, R176, R170.reuse, R12 ;  /* 0x000000aab00c723c */ /* 0x080ff0000004180c */
[C---:B------:R-:W-:Y:S01]  /*67f0*/  HMMA.16816.F32.BF16 R16, R160.reuse, R170, R16 ;  /* 0x000000aaa010723c */ /* 0x040fe20000041810 */
[----:B------:R-:W4:Y:S07]  /*6800*/  LDSM.16.M88.4 R168, [R213+0x8900] ;  /* 0x00890000d5a8783b */ /* 0x000f2e0000000200 */
[-C--:B------:R-:W-:Y:S08]  /*6810*/  HMMA.16816.F32.BF16 R20, R160, R172.reuse, R20 ;  /* 0x000000aca014723c */ /* 0x080ff00000041814 */
[C---:B------:R-:W-:Y:S08]  /*6820*/  HMMA.16816.F32.BF16 R24, R176.reuse, R172, R24 ;  /* 0x000000acb018723c */ /* 0x040ff00000041818 */
[-C--:B------:R-:W-:Y:S08]  /*6830*/  HMMA.16816.F32.BF16 R28, R176, R174.reuse, R28 ;  /* 0x000000aeb01c723c */ /* 0x080ff0000004181c */
[C---:B------:R-:W-:Y:S08]  /*6840*/  HMMA.16816.F32.BF16 R32, R160.reuse, R174, R32 ;  /* 0x000000aea020723c */ /* 0x040ff00000041820 */
[-C--:B------:R-:W-:Y:S08]  /*6850*/  HMMA.16816.F32.BF16 R36, R160, R180.reuse, R36 ;  /* 0x000000b4a024723c */ /* 0x080ff00000041824 */
[C---:B------:R-:W-:Y:S08]  /*6860*/  HMMA.16816.F32.BF16 R40, R176.reuse, R180, R40 ;  /* 0x000000b4b028723c */ /* 0x040ff00000041828 */
[-C--:B------:R-:W-:Y:S08]  /*6870*/  HMMA.16816.F32.BF16 R44, R176, R182.reuse, R44 ;  /* 0x000000b6b02c723c */ /* 0x080ff0000004182c */
[----:B------:R-:W-:Y:S01]  /*6880*/  HMMA.16816.F32.BF16 R48, R160, R182, R48 ;  /* 0x000000b6a030723c */ /* 0x000fe20000041830 */
[----:B------:R-:W5:Y:S07]  /*6890*/  LDSM.16.M88.4 R160, [R213+0x9900] ;  /* 0x00990000d5a0783b */ /* 0x000f6e0000000200 */
[-C--:B-1----:R-:W-:Y:S08]  /*68a0*/  HMMA.16816.F32.BF16 R4, R164, R184.reuse, R4 ;  /* 0x000000b8a404723c */ /* 0x082ff00000041804 */
[C---:B--2---:R-:W-:Y:S08]  /*68b0*/  HMMA.16816.F32.BF16 R8, R152.reuse, R184, R8 ;  /* 0x000000b89808723c */ /* 0x044ff00000041808 */
[-C--:B------:R-:W-:Y:S08]  /*68c0*/  HMMA.16816.F32.BF16 R12, R152, R186.reuse, R12 ;  /* 0x000000ba980c723c */ /* 0x080ff0000004180c */
[C---:B------:R-:W-:Y:S08]  /*68d0*/  HMMA.16816.F32.BF16 R16, R164.reuse, R186, R16 ;  /* 0x000000baa410723c */ /* 0x040ff00000041810 */
[-C--:B---3--:R-:W-:Y:S08]  /*68e0*/  HMMA.16816.F32.BF16 R20, R164, R156.reuse, R20 ;  /* 0x0000009ca414723c */ /* 0x088ff00000041814 */
[C---:B------:R-:W-:Y:S08]  /*68f0*/  HMMA.16816.F32.BF16 R24, R152.reuse, R156, R24 ;  /* 0x0000009c9818723c */ /* 0x040ff00000041818 */
[-C--:B------:R-:W-:Y:S08]  /*6900*/  HMMA.16816.F32.BF16 R28, R152, R158.reuse, R28 ;  /* 0x0000009e981c723c */ /* 0x080ff0000004181c */
[C---:B------:R-:W-:Y:S01]  /*6910*/  HMMA.16816.F32.BF16 R32, R164.reuse, R158, R32 ;  /* 0x0000009ea420723c */ /* 0x040fe20000041820 */
[----:B------:R-:W-:Y:S07]  /*6920*/  LDSM.16.M88.4 R156, [R204] ;  /* 0x00000000cc9c783b */ /* 0x000fee0000000200 */
[-C--:B------:R-:W-:Y:S08]  /*6930*/  HMMA.16816.F32.BF16 R36, R164, R188.reuse, R36 ;  /* 0x000000bca424723c */ /* 0x080ff00000041824 */
[C---:B------:R-:W-:Y:S08]  /*6940*/  HMMA.16816.F32.BF16 R40, R152.reuse, R188, R40 ;  /* 0x000000bc9828723c */ /* 0x040ff00000041828 */
[-C--:B------:R-:W-:Y:S01]  /*6950*/  HMMA.16816.F32.BF16 R44, R152, R190.reuse, R44 ;  /* 0x000000be982c723c */ /* 0x080fe2000004182c */
[----:B------:R-:W1:Y:S01]  /*6960*/  LDSM.16.M88.4 R152, [R205] ;  /* 0x00000000cd98783b */ /* 0x000e620000000200 */
[----:B------:R-:W-:Y:S06]  /*6970*/  DEPBAR.LE SB0, 0x0 ;  /* 0x000080000000791a */ /* 0x000fec0000000000 */
[----:B------:R-:W-:Y:S01]  /*6980*/  HMMA.16816.F32.BF16 R48, R164, R190, R48 ;  /* 0x000000bea430723c */ /* 0x000fe20000041830 */
[----:B------:R-:W-:Y:S07]  /*6990*/  BAR.SYNC.DEFER_BLOCKING 0x0 ;  /* 0x0000000000007b1d */ /* 0x000fee0000010000 */
[-C--:B----4-:R-:W-:Y:S08]  /*69a0*/  HMMA.16816.F32.BF16 R4, R168, R192.reuse, R4 ;  /* 0x000000c0a804723c */ /* 0x090ff00000041804 */
[C---:B-----5:R-:W-:Y:S08]  /*69b0*/  HMMA.16816.F32.BF16 R8, R160.reuse, R192, R8 ;  /* 0x000000c0a008723c */ /* 0x060ff00000041808 */
[-C--:B------:R-:W-:Y:S08]  /*69c0*/  HMMA.16816.F32.BF16 R12, R160, R194.reuse, R12 ;  /* 0x000000c2a00c723c */ /* 0x080ff0000004180c */
[C---:B------:R-:W-:Y:S04]  /*69d0*/  HMMA.16816.F32.BF16 R16, R168.reuse, R194, R16 ;  /* 0x000000c2a810723c */ /* 0x040fe80000041810 */
[----:B------:R-:W-:Y:S02]  /*69e0*/  FMUL.FTZ R245, R4, c[0x0][0x320] ;  /* 0x0000c80004f57a20 */ /* 0x000fe40000410000 */
[----:B------:R-:W-:Y:S02]  /*69f0*/  FMUL.FTZ R249, R5, c[0x0][0x320] ;  /* 0x0000c80005f97a20 */ /* 0x000fe40000410000 */
[-C--:B-1----:R-:W-:Y:S02]  /*6a00*/  HMMA.16816.F32.BF16 R20, R168, R152.reuse, R20 ;  /* 0x00000098a814723c */ /* 0x082fe40000041814 */
[----:B------:R-:W1:Y:S02]  /*6a10*/  MUFU.TANH R245, R245 ;  /* 0x000000f500f57308 */ /* 0x000e640000002400 */
[----:B------:R-:W-:Y:S02]  /*6a20*/  FMUL.FTZ R244, R6, c[0x0][0x320] ;  /* 0x0000c80006f47a20 */ /* 0x000fe40000410000 */
[----:B------:R-:W-:Y:S02]  /*6a30*/  FMUL.FTZ R247, R7, c[0x0][0x320] ;  /* 0x0000c80007f77a20 */ /* 0x000fe40000410000 */
[C---:B------:R-:W-:Y:S04]  /*6a40*/  HMMA.16816.F32.BF16 R24, R160.reuse, R152, R24 ;  /* 0x00000098a018723c */ /* 0x040fe80000041818 */
[----:B------:R-:W2:Y:S01]  /*6a50*/  MUFU.TANH R249, R249 ;  /* 0x000000f900f97308 */ /* 0x000ea20000002400 */
[----:B------:R-:W-:Y:S02]  /*6a60*/  FMUL.FTZ R251, R13, c[0x0][0x320] ;  /* 0x0000c8000dfb7a20 */ /* 0x000fe40000410000 */
[----:B------:R-:W-:Y:S01]  /*6a70*/  FMUL.FTZ R0, R8, c[0x0][0x320] ;  /* 0x0000c80008007a20 */ /* 0x000fe20000410000 */
[-C--:B------:R-:W-:Y:S04]  /*6a80*/  HMMA.16816.F32.BF16 R28, R160, R154.reuse, R28 ;  /* 0x0000009aa01c723c */ /* 0x080fe8000004181c */
[----:B------:R-:W-:Y:S02]  /*6a90*/  FMUL.FTZ R195, R17, c[0x0][0x320] ;  /* 0x0000c80011c37a20 */ /* 0x000fe40000410000 */
[----:B------:R3:W4:Y:S01]  /*6aa0*/  MUFU.TANH R185, R251 ;  /* 0x000000fb00b97308 */ /* 0x0007220000002400 */
[----:B------:R-:W-:Y:S01]  /*6ab0*/  FMUL.FTZ R246, R9, c[0x0][0x320] ;  /* 0x0000c80009f67a20 */ /* 0x000fe20000410000 */
[C---:B------:R-:W-:Y:S04]  /*6ac0*/  HMMA.16816.F32.BF16 R32, R168.reuse, R154, R32 ;  /* 0x0000009aa820723c */ /* 0x040fe80000041820 */
[----:B------:R-:W-:Y:S02]  /*6ad0*/  FMUL.FTZ R190, R20, c[0x0][0x320] ;  /* 0x0000c80014be7a20 */ /* 0x000fe40000410000 */
[----:B------:R-:W-:Y:S02]  /*6ae0*/  FMUL.FTZ R189, R21, c[0x0][0x320] ;  /* 0x0000c80015bd7a20 */ /* 0x000fe40000410000 */
[----:B------:R-:W1:Y:S01]  /*6af0*/  MUFU.TANH R244, R244 ;  /* 0x000000f400f47308 */ /* 0x000e620000002400 */
[-C--:B------:R-:W-:Y:S03]  /*6b00*/  HMMA.16816.F32.BF16 R36, R168, R156.reuse, R36 ;  /* 0x0000009ca824723c */ /* 0x080fe60000041824 */
[----:B------:R-:W-:Y:S02]  /*6b10*/  FMUL.FTZ R187, R22, c[0x0][0x320] ;  /* 0x0000c80016bb7a20 */ /* 0x000fe40000410000 */
[----:B------:R-:W-:Y:S02]  /*6b20*/  FMUL.FTZ R2, R10, c[0x0][0x320] ;  /* 0x0000c8000a027a20 */ /* 0x000fe40000410000 */
[----:B------:R-:W-:Y:S01]  /*6b30*/  FMUL.FTZ R3, R11, c[0x0][0x320] ;  /* 0x0000c8000b037a20 */ /* 0x000fe20000410000 */
[C---:B------:R-:W-:Y:S01]  /*6b40*/  HMMA.16816.F32.BF16 R40, R160.reuse, R156, R40 ;  /* 0x0000009ca028723c */ /* 0x040fe20000041828 */
[----:B------:R5:W1:Y:S03]  /*6b50*/  MUFU.TANH R17, R189 ;  /* 0x000000bd00117308 */ /* 0x000a660000002400 */
[----:B------:R-:W-:Y:S02]  /*6b60*/  FMUL.FTZ R252, R12, c[0x0][0x320] ;  /* 0x0000c8000cfc7a20 */ /* 0x000fe40000410000 */
[----:B---3--:R-:W-:Y:S02]  /*6b70*/  FMUL.FTZ R251, R18, c[0x0][0x320] ;  /* 0x0000c80012fb7a20 */ /* 0x008fe40000410000 */
[-C--:B------:R-:W-:Y:S03]  /*6b80*/  HMMA.16816.F32.BF16 R44, R160, R158.reuse, R44 ;  /* 0x0000009ea02c723c */ /* 0x080fe6000004182c */
[----:B------:R3:W1:Y:S01]  /*6b90*/  MUFU.TANH R18, R190 ;  /* 0x000000be00127308 */ /* 0x0006620000002400 */
[----:B------:R-:W-:Y:S02]  /*6ba0*/  FMUL.FTZ R248, R14, c[0x0][0x320] ;  /* 0x0000c8000ef87a20 */ /* 0x000fe40000410000 */
[----:B------:R-:W-:Y:S02]  /*6bb0*/  FMUL.FTZ R250, R15, c[0x0][0x320] ;  /* 0x0000c8000ffa7a20 */ /* 0x000fe40000410000 */
[----:B------:R-:W-:Y:S04]  /*6bc0*/  HMMA.16816.F32.BF16 R48, R168, R158, R48 ;  /* 0x0000009ea830723c */ /* 0x000fe80000041830 */
[----:B------:R-:W-:Y:S01]  /*6bd0*/  FMUL.FTZ R194, R16, c[0x0][0x320] ;  /* 0x0000c80010c27a20 */ /* 0x000fe20000410000 */
[----:B------:R1:W1:Y:S01]  /*6be0*/  MUFU.TANH R13, R187 ;  /* 0x000000bb000d7308 */ /* 0x0002620000002400 */
[----:B------:R-:W-:Y:S02]  /*6bf0*/  FMUL.FTZ R186, R19, c[0x0][0x320] ;  /* 0x0000c80013ba7a20 */ /* 0x000fe40000410000 */
[----:B------:R-:W-:Y:S04]  /*6c00*/  FMUL.FTZ R197, R23, c[0x0][0x320] ;  /* 0x0000c80017c57a20 */ /* 0x000fe80000410000 */
[----:B------:R-:W-:Y:S02]  /*6c10*/  FMUL.FTZ R198, R24, c[0x0][0x320] ;  /* 0x0000c80018c67a20 */ /* 0x000fe40000410000 */
[----:B------:R-:W-:Y:S01]  /*6c20*/  FMUL.FTZ R199, R25, c[0x0][0x320] ;  /* 0x0000c80019c77a20 */ /* 0x000fe20000410000 */
[----:B------:R-:W2:Y:S01]  /*6c30*/  MUFU.TANH R247, R247 ;  /* 0x000000f700f77308 */ /* 0x000ea20000002400 */
[----:B-----5:R-:W-:Y:S02]  /*6c40*/  FMUL.FTZ R189, R26, c[0x0][0x320] ;  /* 0x0000c8001abd7a20 */ /* 0x020fe40000410000 */
[----:B------:R-:W-:Y:S02]  /*6c50*/  FMUL.FTZ R15, R28, c[0x0][0x320] ;  /* 0x0000c8001c0f7a20 */ /* 0x000fe40000410000 */
[----:B------:R-:W-:Y:S02]  /*6c60*/  FMUL.FTZ R14, R29, c[0x0][0x320] ;  /* 0x0000c8001d0e7a20 */ /* 0x000fe40000410000 */
[----:B------:R-:W-:Y:S02]  /*6c70*/  FMUL.FTZ R191, R30, c[0x0][0x320] ;  /* 0x0000c8001ebf7a20 */ /* 0x000fe40000410000 */
[----:B---3--:R-:W-:Y:S01]  /*6c80*/  FMUL.FTZ R190, R31, c[0x0][0x320] ;  /* 0x0000c8001fbe7a20 */ /* 0x008fe20000410000 */
[----:B------:R-:W3:Y:S01]  /*6c90*/  MUFU.TANH R0, R0 ;  /* 0x0000000000007308 */ /* 0x000ee20000002400 */
[----:B------:R-:W-:Y:S02]  /*6ca0*/  FMUL.FTZ R26, R32, c[0x0][0x320] ;  /* 0x0000c800201a7a20 */ /* 0x000fe40000410000 */
[----:B------:R-:W-:Y:S02]  /*6cb0*/  FMUL.FTZ R21, R34, c[0x0][0x320] ;  /* 0x0000c80022157a20 */ /* 0x000fe40000410000 */
[----:B-1----:R-:W-:Y:S02]  /*6cc0*/  FMUL.FTZ R187, R27, c[0x0][0x320] ;  /* 0x0000c8001bbb7a20 */ /* 0x002fe40000410000 */
[----:B------:R-:W-:Y:S02]  /*6cd0*/  FMUL.FTZ R27, R33, c[0x0][0x320] ;  /* 0x0000c800211b7a20 */ /* 0x000fe40000410000 */
[----:B------:R-:W-:Y:S01]  /*6ce0*/  FMUL.FTZ R19, R35, c[0x0][0x320] ;  /* 0x0000c80023137a20 */ /* 0x000fe20000410000 */
[----:B------:R-:W1:Y:S01]  /*6cf0*/  MUFU.TANH R246, R246 ;  /* 0x000000f600f67308 */ /* 0x000e620000002400 */
[----:B------:R-:W-:Y:S02]  /*6d00*/  FMUL.FTZ R165, R36, c[0x0][0x320] ;  /* 0x0000c80024a57a20 */ /* 0x000fe40000410000 */
[----:B------:R-:W-:Y:S02]  /*6d10*/  FMUL.FTZ R34, R37, c[0x0][0x320] ;  /* 0x0000c80025227a20 */ /* 0x000fe40000410000 */
[----:B------:R-:W-:Y:S02]  /*6d20*/  FMUL.FTZ R30, R38, c[0x0][0x320] ;  /* 0x0000c800261e7a20 */ /* 0x000fe40000410000 */
        /* <DEDUP_REMOVED lines=15> */
[----:B------:R-:W-:Y:S09]  /*6e20*/  FMUL.FTZ R51, R51, c[0x0][0x320] ;  /* 0x0000c80033337a20 */ /* 0x000ff20000410000 */
[----:B------:R-:W1:Y:S10]  /*6e30*/  MUFU.TANH R248, R248 ;  /* 0x000000f800f87308 */ /* 0x000e740000002400 */
        /* <DEDUP_REMOVED lines=23> */
[----:B------:R1:W1:Y:S10]  /*6fb0*/  MUFU.TANH R167, R41 ;  /* 0x0000002900a77308 */ /* 0x0002740000002400 */
        /* <DEDUP_REMOVED lines=9> */
[----:B------:R1:W1:Y:S01]  /*7050*/  MUFU.TANH R171, R51 ;  /* 0x0000003300ab7308 */ /* 0x0002620000002400 */
[----:B------:R-:W-:-:S05]  /*7060*/  @!P0 BRA `(.L_x_483) ;  /* 0x0000038000008947 */ /* 0x000fca0003800000 */
[----:B--234-:R-:W-:Y:S01]  /*7070*/  ISETP.NE.AND P2, PT, R222, 0x1, PT ;  /* 0x00000001de00780c */ /* 0x01cfe20003f45270 */
[----:B------:R-:W-:Y:S01]  /*7080*/  IMAD R226, R240, 0x30, R232 ;  /* 0x00000030f0e27824 */ /* 0x000fe200078e02e8 */
[----:B------:R-:W-:Y:S01]  /*7090*/  ISETP.GT.AND P1, PT, R227, 0x2f, PT ;  /* 0x0000002fe300780c */ /* 0x000fe20003f24270 */
[----:B------:R-:W-:Y:S01]  /*70a0*/  IMAD.MOV.U32 R225, RZ, RZ, RZ ;  /* 0x000000ffffe17224 */ /* 0x000fe200078e00ff */
[----:B------:R-:W-:Y:S02]  /*70b0*/  ISETP.GE.AND P5, PT, R230, c[0x0][0x1d4], PT ;  /* 0x00007500e6007a0c */ /* 0x000fe40003fa6270 */
[----:B------:R-:W-:Y:S02]  /*70c0*/  IADD3 R226, R226, -0x30, R227 ;  /* 0xffffffd0e2e27810 */ /* 0x000fe40007ffe0e3 */
[----:B------:R-:W-:Y:S02]  /*70d0*/  ISETP.GE.AND P4, PT, R229, c[0x0][0x1d4], PT ;  /* 0x00007500e5007a0c */ /* 0x000fe40003f86270 */
[----:B------:R-:W-:Y:S01]  /*70e0*/  ISETP.GE.AND P3, PT, R228, c[0x0][0x1d4], PT ;  /* 0x00007500e4007a0c */ /* 0x000fe20003f66270 */
[----:B------:R-:W-:Y:S02]  /*70f0*/  IMAD.MOV.U32 R4, RZ, RZ, R226 ;  /* 0x000000ffff047224 */ /* 0x000fe400078e00e2 */
[----:B------:R-:W-:Y:S05]  /*7100*/  @P2 IMAD.HI.U32 R5, R226, c[0x0][0x2bc], RZ ;  /* 0x0000af00e2052a27 */ /* 0x000fea00078e00ff */
[----:B------:R-:W-:Y:S04]  /*7110*/  @P2 SHF.R.U32.HI R4, RZ, c[0x0][0x2c0], R5 ;  /* 0x0000b000ff042a19 */ /* 0x000fe80000011605 */
[C---:B------:R-:W-:Y:S04]  /*7120*/  @!P1 IADD3 R8, P0, R4.reuse, UR10, RZ ;  /* 0x0000000a04089c10 */ /* 0x040fe8000ff1e0ff */
[----:B------:R-:W-:Y:S02]  /*7130*/  @!P1 LEA.HI.X.SX32 R5, R4, UR6, 0x1, P0 ;  /* 0x0000000604059c11 */ /* 0x000fe400080f0eff */
[C---:B------:R-:W-:Y:S04]  /*7140*/  @!P1 LEA R6, P0, R8.reuse, c[0x0][0x2a0], 0x2 ;  /* 0x0000a80008069a11 */ /* 0x040fe800078010ff */
[----:B------:R-:W-:Y:S01]  /*7150*/  @!P1 LEA.HI.X R7, R8, c[0x0][0x2a4], R5, 0x2, P0 ;  /* 0x0000a90008079a11 */ /* 0x000fe200000f1405 */
[----:B------:R-:W-:Y:S04]  /*7160*/  IMAD.MOV R5, RZ, RZ, -R4 ;  /* 0x000000ffff057224 */ /* 0x000fe800078e0a04 */
[----:B------:R-:W2:Y:S01]  /*7170*/  @!P1 LDG.E R225, [R6.64] ;  /* 0x0000000c06e19981 */ /* 0x000ea2000c1e1900 */
[----:B------:R-:W-:Y:S04]  /*7180*/  IMAD R226, R5, c[0x0][0x2b8], R226 ;  /* 0x0000ae0005e27a24 */ /* 0x000fe800078e02e2 */
[C---:B------:R-:W-:Y:S01]  /*7190*/  IMAD.WIDE.U32 R8, R226.reuse, c[0x0][0x1e0], RZ ;  /* 0x00007800e2087a25 */ /* 0x040fe200078e00ff */
[----:B------:R-:W-:Y:S05]  /*71a0*/  SHF.R.S32.HI R5, RZ, 0x1f, R226 ;  /* 0x0000001fff057819 */ /* 0x000fea00000114e2 */
[----:B------:R-:W-:Y:S04]  /*71b0*/  IMAD R5, R5, c[0x0][0x1e0], RZ ;  /* 0x0000780005057a24 */ /* 0x000fe800078e02ff */
[----:B------:R-:W-:Y:S04]  /*71c0*/  IMAD R5, R226, c[0x0][0x1e4], R5 ;  /* 0x00007900e2057a24 */ /* 0x000fe800078e0205 */
[----:B------:R-:W-:Y:S01]  /*71d0*/  IMAD.IADD R9, R9, 0x1, R5 ;  /* 0x0000000109097824 */ /* 0x000fe200078e0205 */
[----:B--2---:R-:W-:Y:S03]  /*71e0*/  SHF.R.S32.HI R10, RZ, 0x1f, R225 ;  /* 0x0000001fff0a7819 */ /* 0x004fe600000114e1 */
[C---:B------:R-:W-:Y:S04]  /*71f0*/  IMAD.WIDE.U32 R8, R225.reuse, c[0x0][0x1f0], R8 ;  /* 0x00007c00e1087a25 */ /* 0x040fe800078e0008 */
[----:B------:R-:W-:Y:S01]  /*7200*/  IMAD R6, R10, c[0x0][0x1f0], RZ ;  /* 0x00007c000a067a24 */ /* 0x000fe200078e02ff */
[----:B------:R-:W-:Y:S03]  /*7210*/  IADD3 R7, P0, R8, UR18, RZ ;  /* 0x0000001208077c10 */ /* 0x000fe6000ff1e0ff */
[----:B------:R-:W-:Y:S05]  /*7220*/  IMAD R6, R225, c[0x0][0x1f4], R6 ;  /* 0x00007d00e1067a24 */ /* 0x000fea00078e0206 */
[----:B------:R-:W-:Y:S02]  /*7230*/  IADD3.X R6, R9, UR9, R6, P0, !PT ;  /* 0x0000000909067c10 */ /* 0x000fe400087fe406 */
[C---:B------:R-:W-:Y:S04]  /*7240*/  LEA R5, P0, R7.reuse, c[0x0][0x1c8], 0x1 ;  /* 0x0000720007057a11 */ /* 0x040fe800078008ff */
[----:B------:R-:W-:Y:S01]  /*7250*/  LEA.HI.X R4, R7, c[0x0][0x1cc], R6, 0x1, P0 ;  /* 0x0000730007047a11 */ /* 0x000fe200000f0c06 */
[----:B------:R-:W2:Y:S01]  /*7260*/  SHFL.IDX PT, R9, R5, RZ, 0x1c1f ;  /* 0x001c1fff05097589 */ /* 0x000ea200000e0000 */
[----:B------:R-:W-:Y:S03]  /*7270*/  IADD3 R6, -R241, 0x30, RZ ;  /* 0x00000030f1067810 */ /* 0x000fe60007ffe1ff */
[----:B------:R-:W3:Y:S01]  /*7280*/  SHFL.IDX PT, R7, R4, RZ, 0x1c1f ;  /* 0x001c1fff04077589 */ /* 0x000ee200000e0000 */
[----:B------:R-:W-:Y:S03]  /*7290*/  ISETP.GE.AND P1, PT, R6, 0x1, PT ;  /* 0x000000010600780c */ /* 0x000fe60003f26270 */
[----:B------:R-:W-:Y:S10]  /*72a0*/  SHFL.IDX PT, R12, R4, 0x1, 0x1c1f ;  /* 0x003c1f00040c7f89 */ /* 0x000ff400000e0000 */
[----:B--2---:R-:W-:Y:S05]  /*72b0*/  @P1 IADD3 R36, P0, R9, R202, RZ ;  /* 0x000000ca09241210 */ /* 0x004fea0007f1e0ff */
[--C-:B---3--:R-:W-:Y:S01]  /*72c0*/  @P1 IMAD.X R37, R7, 0x1, R200.reuse, P0 ;  /* 0x0000000107251824 */ /* 0x108fe200000e06c8 */
[----:B------:R-:W-:Y:S04]  /*72d0*/  @P1 IADD3 R10, P0, R9, R242, RZ ;  /* 0x000000f2090a1210 */ /* 0x000fe80007f1e0ff */
[----:B------:R2:W-:Y:S01]  /*72e0*/  @P1 LDGSTS.E.BYPASS.LTC128B.128 [R220+0x2500], [R36.64], !P5 ;  /* 0x0250000024dc1fae */ /* 0x0005e2000e901d4c */
[----:B------:R-:W-:Y:S01]  /*72f0*/  @P1 IMAD.X R11, R7, 0x1, R203, P0 ;  /* 0x00000001070b1824 */ /* 0x000fe200000e06cb */
[C---:B------:R-:W-:Y:S04]  /*7300*/  @P1 LEA R8, P0, R218.reuse, R9, 0x1 ;  /* 0x00000009da081211 */ /* 0x040fe800078008ff */
[----:B------:R2:W-:Y:S01]  /*7310*/  @P1 LDGSTS.E.BYPASS.LTC128B.128 [R220+0x3100], [R10.64], !P4 ;  /* 0x031000000adc1fae */ /* 0x0005e2000e101d4c */
[----:B------:R-:W-:Y:S02]  /*7320*/  @P1 LEA.HI.X R9, R218, R7, R233, 0x1, P0 ;  /* 0x00000007da091211 */ /* 0x000fe400000f0ce9 */
[----:B------:R-:W-:Y:S01]  /*7330*/  ISETP.GE.AND P0, PT, R6, 0x21, PT ;  /* 0x000000210600780c */ /* 0x000fe20003f06270 */
[----:B------:R-:W3:Y:S04]  /*7340*/  SHFL.IDX PT, R7, R5, 0x1, 0x1c1f ;  /* 0x003c1f0005077f89 */ /* 0x000ee800000e0000 */
[----:B------:R2:W-:Y:S08]  /*7350*/  @P1 LDGSTS.E.BYPASS.LTC128B.128 [R220+0x3d00], [R8.64], !P3 ;  /* 0x03d0000008dc1fae */ /* 0x0005f0000d901d4c */
[C---:B---3--:R-:W-:Y:S05]  /*7360*/  @P0 IADD3 R48, P2, R7.reuse, R202, RZ ;  /* 0x000000ca07300210 */ /* 0x048fea0007f5e0ff */
[C---:B------:R-:W-:Y:S01]  /*7370*/  @P0 IMAD.X R49, R12.reuse, 0x1, R200, P2 ;  /* 0x000000010c310824 */ /* 0x040fe200010e06c8 */
[----:B------:R-:W-:Y:S04]  /*7380*/  @P0 IADD3 R40, P2, R7, R242, RZ ;  /* 0x000000f207280210 */ /* 0x000fe80007f5e0ff */
[----:B------:R2:W-:Y:S01]  /*7390*/  @P0 LDGSTS.E.BYPASS.LTC128B.128 [R220+0x2d00], [R48.64], !P5 ;  /* 0x02d0000030dc0fae */ /* 0x0005e2000e901d4c */
[----:B-1----:R-:W-:Y:S01]  /*73a0*/  @P0 IMAD.X R41, R12, 0x1, R203, P2 ;  /* 0x000000010c290824 */ /* 0x002fe200010e06cb */
[C---:B------:R-:W-:Y:S04]  /*73b0*/  @P0 LEA R6, P2, R218.reuse, R7, 0x1 ;  /* 0x00000007da060211 */ /* 0x040fe800078408ff */
[----:B------:R2:W-:Y:S01]  /*73c0*/  @P0 LDGSTS.E.BYPASS.LTC128B.128 [R220+0x3900], [R40.64], !P4 ;  /* 0x0390000028dc0fae */ /* 0x0005e2000e101d4c */
[----:B------:R-:W-:Y:S05]  /*73d0*/  @P0 LEA.HI.X R7, R218, R12, R233, 0x1, P2 ;  /* 0x0000000cda070211 */ /* 0x000fea00010f0ce9 */
[----:B------:R2:W-:Y:S03]  /*73e0*/  @P0 LDGSTS.E.BYPASS.LTC128B.128 [R220+0x4500], [R6.64], !P3 ;  /* 0x0450000006dc0fae */ /* 0x0005e6000d901d4c */
.L_x_483:
[----:B--234-:R-:W-:Y:S01]  /*73f0*/  IMAD.MOV.U32 R9, RZ, RZ, R231 ;  /* 0x000000ffff097224 */ /* 0x01cfe200078e00e7 */
[----:B------:R-:W-:Y:S01]  /*7400*/  PLOP3.LUT P0, PT, PT, PT, UP2, 0x80, 0x0 ;  /* 0x000000000000781c */ /* 0x000fe20003f0f028 */
[----:B------:R-:W0:Y:S01]  /*7410*/  LDGDEPBAR ;  /* 0x00000000000079af */ /* 0x000e220000000000 */
[----:B------:R-:W-:Y:S05]  /*7420*/  IMAD R10, R240, -0x30, RZ ;  /* 0xffffffd0f00a7824 */ /* 0x000fea00078e02ff */
[----:B------:R-:W-:Y:S06]  /*7430*/  IADD3 R7, -R235, 0x1, R10 ;  /* 0x00000001eb077810 */ /* 0x000fec0007ffe10a */
[----:B------:R-:W-:Y:S01]  /*7440*/  @P0 IMAD.HI.U32 R4, R231, c[0x0][0x2c8], RZ ;  /* 0x0000b200e7040a27 */ /* 0x000fe200078e00ff */
[----:B------:R-:W-:Y:S11]  /*7450*/  PLOP3.LUT P0, PT, PT, PT, UP2, 0x80, 0x0 ;  /* 0x000000000000781c */ /* 0x000ff60003f0f028 */
[----:B------:R-:W-:Y:S02]  /*7460*/  @!UPT UIADD3 URZ, URZ, URZ, URZ ;  /* 0x0000003f3f3ff290 */ /* 0x000fe4000fffe03f */
[----:B------:R-:W-:Y:S01]  /*7470*/  @P0 SHF.R.U32.HI R9, RZ, c[0x0][0x2cc], R4 ;  /* 0x0000b300ff090a19 */ /* 0x000fe20000011604 */
[----:B------:R-:W-:Y:S01]  /*7480*/  IMAD.MOV.U32 R4, RZ, RZ, c[0x0][0x2ac] ;  /* 0x0000ab00ff047624 */ /* 0x000fe200078e00ff */
[----:B------:R-:W-:Y:S03]  /*7490*/  PLOP3.LUT P0, PT, PT, PT, UP1, 0x40, 0x0 ;  /* 0x000000000000781c */ /* 0x000fe60003f0e818 */
[----:B------:R-:W2:Y:S01]  /*74a0*/  SHFL.IDX PT, R5, R9, RZ, 0x1c1f ;  /* 0x001c1fff09057589 */ /* 0x000ea200000e0000 */
[----:B------:R-:W-:Y:S05]  /*74b0*/  IMAD R7, R4, c[0x0][0x1d0], R7 ;  /* 0x0000740004077a24 */ /* 0x000fea00078e0207 */
[----:B------:R-:W-:Y:S04]  /*74c0*/  IADD3 R6, R7, -c[0x0][0x168], RZ ;  /* 0x80005a0007067a10 */ /* 0x000fe80007ffe0ff */
[C---:B------:R-:W-:Y:S02]  /*74d0*/  IADD3 R8, R6.reuse, c[0x0][0x328], RZ ;  /* 0x0000ca0006087a10 */ /* 0x040fe40007ffe0ff */
[----:B------:R-:W-:Y:S03]  /*74e0*/  IADD3 R6, R6, UR17, RZ ;  /* 0x0000001106067c10 */ /* 0x000fe6000fffe0ff */
[--C-:B--2---:R-:W-:Y:S02]  /*74f0*/  IMAD.IADD R11, R8, 0x1, R5.reuse ;  /* 0x00000001080b7824 */ /* 0x104fe400078e0205 */
[----:B------:R-:W-:Y:S01]  /*7500*/  IMAD.IADD R7, R6, 0x1, R5 ;  /* 0x0000000106077824 */ /* 0x000fe200078e0205 */
[----:B------:R-:W-:-:S05]  /*7510*/  @P0 BRA `(.L_x_484) ;  /* 0x000001a000000947 */ /* 0x000fca0003800000 */
[----:B------:R-:W-:Y:S01]  /*7520*/  MOV R4, c[0x0][0x2ac] ;  /* 0x0000ab0000047a02 */ /* 0x000fe20000000f00 */
[----:B------:R-:W-:Y:S04]  /*7530*/  BSSY B0, `(.L_x_485) ;  /* 0x0000013000007945 */ /* 0x000fe80003800000 */
[----:B------:R-:W-:Y:S05]  /*7540*/  IMAD R5, R4, c[0x0][0x1d0], R5 ;  /* 0x0000740004057a24 */ /* 0x000fea00078e0205 */
[----:B------:R-:W-:Y:S04]  /*7550*/  IADD3 R5, R5, -c[0x0][0x168], RZ ;  /* 0x80005a0005057a10 */ /* 0x000fe80007ffe0ff */
[----:B------:R-:W-:Y:S11]  /*7560*/  ISETP.GT.AND P0, PT, R5, -0x1, PT ;  /* 0xffffffff0500780c */ /* 0x000ff60003f04270 */
[----:B------:R-:W-:Y:S02]  /*7570*/  @!UPT UIADD3 URZ, URZ, URZ, URZ ;  /* 0x0000003f3f3ff290 */ /* 0x000fe4000fffe03f */
[----:B------:R-:W-:-:S05]  /*7580*/  @P0 BRA `(.L_x_486) ;  /* 0x0000008000000947 */ /* 0x000fca0003800000 */
[----:B------:R-:W-:Y:S01]  /*7590*/  LOP3.LUT R5, RZ, R5, RZ, 0x33, !PT ;  /* 0x00000005ff057212 */ /* 0x000fe200078e33ff */
[----:B------:R-:W-:Y:S05]  /*75a0*/  IMAD.MOV.U32 R4, RZ, RZ, 0x1 ;  /* 0x00000001ff047424 */ /* 0x000fea00078e00ff */
[----:B------:R-:W-:Y:S11]  /*75b0*/  ISETP.NE.AND P0, PT, R4, c[0x0][0x32c], PT ;  /* 0x0000cb0004007a0c */ /* 0x000ff60003f05270 */
[----:B------:R-:W-:Y:S02]  /*75c0*/  @!UPT UIADD3 URZ, URZ, URZ, URZ ;  /* 0x0000003f3f3ff290 */ /* 0x000fe4000fffe03f */
[----:B------:R-:W-:Y:S05]  /*75d0*/  @P0 IMAD.HI.U32 R4, R5, c[0x0][0x330], RZ ;  /* 0x0000cc0005040a27 */ /* 0x000fea00078e00ff */
[----:B------:R-:W-:Y:S04]  /*75e0*/  @P0 SHF.R.U32.HI R5, RZ, c[0x0][0x334], R4 ;  /* 0x0000cd00ff050a19 */ /* 0x000fe80000011604 */
[----:B------:R-:W-:Y:S01]  /*75f0*/  LOP3.LUT R5, RZ, R5, RZ, 0x33, !PT ;  /* 0x00000005ff057212 */ /* 0x000fe200078e33ff */
[----:B------:R-:W-:-:S05]  /*7600*/  BRA `(.L_x_487) ;  /* 0x0000005000007947 */ /* 0x000fca0003800000 */
.L_x_486:
[----:B------:R-:W-:Y:S04]  /*7610*/  MOV R4, 0x1 ;  /* 0x0000000100047802 */ /* 0x000fe80000000f00 */
[----:B------:R-:W-:Y:S11]  /*7620*/  ISETP.NE.AND P0, PT, R4, c[0x0][0x32c], PT ;  /* 0x0000cb0004007a0c */ /* 0x000ff60003f05270 */
[----:B------:R-:W-:Y:S02]  /*7630*/  @!UPT UIADD3 URZ, URZ, URZ, URZ ;  /* 0x0000003f3f3ff290 */ /* 0x000fe4000fffe03f */
[----:B------:R-:W-:Y:S05]  /*7640*/  @P0 IMAD.HI.U32 R4, R5, c[0x0][0x330], RZ ;  /* 0x0000cc0005040a27 */ /* 0x000fea00078e00ff */
[----:B------:R-:W-:Y:S02]  /*7650*/  @P0 SHF.R.U32.HI R5, RZ, c[0x0][0x334], R4 ;  /* 0x0000cd00ff050a19 */ /* 0x000fe40000011604 */
.L_x_487:
[----:B------:R-:W-:Y:S05]  /*7660*/  BSYNC B0 ;  /* 0x0000000000007941 */ /* 0x000fea0003800000 */
.L_x_485:
[----:B------:R-:W-:Y:S04]  /*7670*/  IMAD.IADD R12, R10, 0x1, -R235 ;  /* 0x000000010a0c7824 */ /* 0x000fe800078e0aeb */
[----:B------:R-:W-:Y:S05]  /*7680*/  IMAD R12, R5, c[0x0][0x32c], R12 ;  /* 0x0000cb00050c7a24 */ /* 0x000fea00078e020c */
[----:B------:R-:W-:Y:S02]  /*7690*/  IADD3 R4, R12, c[0x0][0x32c], RZ ;  /* 0x0000cb000c047a10 */ /* 0x000fe40007ffe0ff */
[----:B------:R-:W-:Y:S02]  /*76a0*/  IMNMX R7, R7, R12, !PT ;  /* 0x0000000c07077217 */ /* 0x000fe40007800200 */
[----:B------:R-:W-:Y:S02]  /*76b0*/  IMNMX R11, R11, R4, PT ;  /* 0x000000040b0b7217 */ /* 0x000fe40003800200 */
.L_x_484:
[C---:B------:R-:W-:Y:S02]  /*76c0*/  ISETP.GE.AND P0, PT, R10.reuse, 0x1, PT ;  /* 0x000000010a00780c */ /* 0x040fe40003f06270 */
[C---:B------:R-:W-:Y:S02]  /*76d0*/  ISETP.GE.AND P1, PT, R10.reuse, 0x2, PT ;  /* 0x000000020a00780c */ /* 0x040fe40003f26270 */
[----:B------:R-:W-:Y:S02]  /*76e0*/  P2R R28, PR, RZ, 0x1 ;  /* 0x00000001ff1c7803 */ /* 0x000fe40000000000 */
[----:B------:R-:W-:Y:S02]  /*76f0*/  ISETP.GT.AND P0, PT, R7, RZ, !P0 ;  /* 0x000000ff0700720c */ /* 0x000fe40004704270 */
[----:B------:R-:W-:Y:S02]  /*7700*/  P2R R12, PR, RZ, 0x2 ;  /* 0x00000002ff0c7803 */ /* 0x000fe40000000000 */
[----:B------:R-:W-:Y:S02]  /*7710*/  ISETP.LT.OR P0, PT, R11, 0x1, P0 ;  /* 0x000000010b00780c */ /* 0x000fe40000701670 */
[C---:B------:R-:W-:Y:S02]  /*7720*/  ISETP.GE.AND P6, PT, R10.reuse, 0x12, PT ;  /* 0x000000120a00780c */ /* 0x040fe40003fc6270 */
[----:B------:R-:W-:Y:S02]  /*7730*/  FSEL R4, R245, -INF , !P0 ;  /* 0xff800000f5047808 */ /* 0x000fe40004000000 */
[----:B------:R-:W-:Y:S02]  /*7740*/  ISETP.GT.AND P0, PT, R7, 0x1, !P1 ;  /* 0x000000010700780c */ /* 0x000fe40004f04270 */
[C---:B------:R-:W-:Y:S02]  /*7750*/  ISETP.GE.AND P1, PT, R10.reuse, 0x9, PT ;  /* 0x000000090a00780c */ /* 0x040fe40003f26270 */
[----:B------:R-:W-:Y:S02]  /*7760*/  ISETP.LT.OR P0, PT, R11, 0x2, P0 ;  /* 0x000000020b00780c */ /* 0x000fe40000701670 */
[----:B------:R-:W-:Y:S02]  /*7770*/  P2R R24, PR, RZ, 0x2 ;  /* 0x00000002ff187803 */ /* 0x000fe40000000000 */
[----:B------:R-:W-:Y:S02]  /*7780*/  FSEL R37, R249, -INF , !P0 ;  /* 0xff800000f9257808 */ /* 0x000fe40004000000 */
[----:B------:R-:W-:Y:S02]  /*7790*/  ISETP.GT.AND P0, PT, R7, 0x8, !P1 ;  /* 0x000000080700780c */ /* 0x000fe40004f04270 */
[----:B------:R-:W-:Y:S02]  /*77a0*/  ISETP.GE.AND P1, PT, R10, 0xa, PT ;  /* 0x0000000a0a00780c */ /* 0x000fe40003f26270 */
[----:B------:R-:W-:Y:S02]  /*77b0*/  ISETP.LT.OR P0, PT, R11, 0x9, P0 ;  /* 0x000000090b00780c */ /* 0x000fe40000701670 */
[----:B------:R-:W-:Y:S02]  /*77c0*/  P2R R20, PR, RZ, 0x2 ;  /* 0x00000002ff147803 */ /* 0x000fe40000000000 */
[----:B-1----:R-:W-:Y:S02]  /*77d0*/  FSEL R35, R194, -INF , !P0 ;  /* 0xff800000c2237808 */ /* 0x002fe40004000000 */
[----:B------:R-:W-:Y:S02]  /*77e0*/  ISETP.GT.AND P0, PT, R7, 0x9, !P1 ;  /* 0x000000090700780c */ /* 0x000fe40004f04270 */
[C---:B------:R-:W-:Y:S02]  /*77f0*/  ISETP.GE.AND P1, PT, R10.reuse, 0x11, PT ;  /* 0x000000110a00780c */ /* 0x040fe40003f26270 */
[----:B------:R-:W-:Y:S02]  /*7800*/  ISETP.LT.OR P0, PT, R11, 0xa, P0 ;  /* 0x0000000a0b00780c */ /* 0x000fe40000701670 */
[C---:B------:R-:W-:Y:S02]  /*7810*/  ISETP.GE.AND P5, PT, R10.reuse, 0x19, PT ;  /* 0x000000190a00780c */ /* 0x040fe40003fa6270 */
[----:B------:R-:W-:Y:S02]  /*7820*/  FSEL R5, R195, -INF , !P0 ;  /* 0xff800000c3057808 */ /* 0x000fe40004000000 */
[----:B------:R-:W-:Y:S02]  /*7830*/  ISETP.GT.AND P0, PT, R7, 0x10, !P1 ;  /* 0x000000100700780c */ /* 0x000fe40004f04270 */
[C---:B------:R-:W-:Y:S02]  /*7840*/  ISETP.GE.AND P4, PT, R10.reuse, 0x1a, PT ;  /* 0x0000001a0a00780c */ /* 0x040fe40003f86270 */
[----:B------:R-:W-:Y:S02]  /*7850*/  ISETP.LT.OR P0, PT, R11, 0x11, P0 ;  /* 0x000000110b00780c */ /* 0x000fe40000701670 */
[----:B------:R-:W-:Y:S02]  /*7860*/  ISETP.GE.AND P3, PT, R10, 0x21, PT ;  /* 0x000000210a00780c */ /* 0x000fe40003f66270 */
        /* <DEDUP_REMOVED lines=8> */
[----:B------:R-:W-:Y:S04]  /*78f0*/  ISETP.LT.OR P0, PT, R11, 0x19, P0 ;  /* 0x000000190b00780c */ /* 0x000fe80000701670 */
[----:B------:R-:W-:Y:S02]  /*7900*/  FSEL R194, R26, -INF , !P0 ;  /* 0xff8000001ac27808 */ /* 0x000fe40004000000 */
[----:B------:R-:W-:Y:S04]  /*7910*/  ISETP.GT.AND P0, PT, R7, 0x19, !P4 ;  /* 0x000000190700780c */ /* 0x000fe80006704270 */
        /* <DEDUP_REMOVED lines=11> */
[----:B------:R-:W-:Y:S04]  /*79d0*/  ISETP.GE.AND P0, PT, R10, 0x2a, PT ;  /* 0x0000002a0a00780c */ /* 0x000fe80003f06270 */
[----:B------:R-:W-:Y:S02]  /*79e0*/  P2R R18, PR, RZ, 0x1 ;  /* 0x00000001ff127803 */ /* 0x000fe40000000000 */
[----:B------:R-:W-:Y:S04]  /*79f0*/  ISETP.GT.AND P0, PT, R7, 0x29, !P0 ;  /* 0x000000290700780c */ /* 0x000fe80004704270 */
[----:B------:R-:W-:Y:S02]  /*7a00*/  ISETP.LT.OR P0, PT, R11, 0x2a, P0 ;  /* 0x0000002a0b00780c */ /* 0x000fe40000701670 */
[----:B------:R-:W1:Y:S02]  /*7a10*/  SHFL.IDX PT, R11, R9, 0x1, 0x1c1f ;  /* 0x003c1f00090b7f89 */ /* 0x000e6400000e0000 */
[----:B------:R-:W-:Y:S02]  /*7a20*/  FSEL R175, R45, -INF , !P0 ;  /* 0xff8000002daf7808 */ /* 0x000fe40004000000 */
[----:B------:R-:W-:Y:S01]  /*7a30*/  PLOP3.LUT P0, PT, PT, PT, UP1, 0x40, 0x0 ;  /* 0x000000000000781c */ /* 0x000fe20003f0e818 */
[--C-:B-1----:R-:W-:Y:S02]  /*7a40*/  IMAD.IADD R26, R8, 0x1, R11.reuse ;  /* 0x00000001081a7824 */ /* 0x102fe400078e020b */
[----:B------:R-:W-:Y:S10]  /*7a50*/  IMAD.IADD R17, R6, 0x1, R11 ;  /* 0x0000000106117824 */ /* 0x000ff400078e020b */
        /* <DEDUP_REMOVED lines=16> */
.L_x_490:
[----:B------:R-:W-:Y:S04]  /*7b60*/  MOV R7, 0x1 ;  /* 0x0000000100077802 */ /* 0x000fe80000000f00 */
[----:B------:R-:W-:Y:S11]  /*7b70*/  ISETP.NE.AND P0, PT, R7, c[0x0][0x32c], PT ;  /* 0x0000cb0007007a0c */ /* 0x000ff60003f05270 */
[----:B------:R-:W-:Y:S02]  /*7b80*/  @!UPT UIADD3 URZ, URZ, URZ, URZ ;  /* 0x0000003f3f3ff290 */ /* 0x000fe4000fffe03f */
[----:B------:R-:W-:Y:S05]  /*7b90*/  @P0 IMAD.HI.U32 R7, R32, c[0x0][0x330], RZ ;  /* 0x0000cc0020070a27 */ /* 0x000fea00078e00ff */
[----:B------:R-:W-:Y:S02]  /*7ba0*/  @P0 SHF.R.U32.HI R32, RZ, c[0x0][0x334], R7 ;  /* 0x0000cd00ff200a19 */ /* 0x000fe40000011607 */
.L_x_491:
[----:B------:R-:W-:Y:S05]  /*7bb0*/  BSYNC B0 ;  /* 0x0000000000007941 */ /* 0x000fea0003800000 */
.L_x_489:
[----:B------:R-:W-:Y:S04]  /*7bc0*/  IMAD.IADD R7, R10, 0x1, -R235 ;  /* 0x000000010a077824 */ /* 0x000fe800078e0aeb */
[----:B------:R-:W-:Y:S05]  /*7bd0*/  IMAD R7, R32, c[0x0][0x32c], R7 ;  /* 0x0000cb0020077a24 */ /* 0x000fea00078e0207 */
[----:B------:R-:W-:Y:S02]  /*7be0*/  IADD3 R11, R7, c[0x0][0x32c], RZ ;  /* 0x0000cb00070b7a10 */ /* 0x000fe40007ffe0ff */
[----:B------:R-:W-:Y:S02]  /*7bf0*/  IMNMX R17, R17, R7, !PT ;  /* 0x0000000711117217 */ /* 0x000fe40007800200 */
[----:B------:R-:W-:Y:S02]  /*7c00*/  IMNMX R26, R26, R11, PT ;  /* 0x0000000b1a1a7217 */ /* 0x000fe40003800200 */
.L_x_488:
[----:B------:R-:W-:Y:S04]  /*7c10*/  ISETP.NE.AND P0, PT, R12, RZ, PT ;  /* 0x000000ff0c00720c */ /* 0x000fe80003f05270 */
[----:B------:R-:W-:Y:S04]  /*7c20*/  ISETP.GT.AND P0, PT, R17, 0x1, !P0 ;  /* 0x000000011100780c */ /* 0x000fe80004704270 */
[----:B------:R-:W-:Y:S04]  /*7c30*/  ISETP.LT.OR P0, PT, R26, 0x2, P0 ;  /* 0x000000021a00780c */ /* 0x000fe80000701670 */
[----:B------:R-:W-:Y:S02]  /*7c40*/  FSEL R27, R247, -INF , !P0 ;  /* 0xff800000f71b7808 */ /* 0x000fe40004000000 */
[----:B------:R-:W-:Y:S04]  /*7c50*/  ISETP.NE.AND P0, PT, R24, RZ, PT ;  /* 0x000000ff1800720c */ /* 0x000fe80003f05270 */
[----:B------:R-:W-:Y:S04]  /*7c60*/  ISETP.GT.AND P0, PT, R17, 0x8, !P0 ;  /* 0x000000081100780c */ /* 0x000fe80004704270 */
[----:B------:R-:W-:Y:S04]  /*7c70*/  ISETP.LT.OR P0, PT, R26, 0x9, P0 ;  /* 0x000000091a00780c */ /* 0x000fe80000701670 */
[----:B------:R-:W-:Y:S02]  /*7c80*/  FSEL R7, R251, -INF , !P0 ;  /* 0xff800000fb077808 */ /* 0x000fe40004000000 */
[----:B------:R-:W-:Y:S04]  /*7c90*/  ISETP.NE.AND P0, PT, R20, RZ, PT ;  /* 0x000000ff1400720c */ /* 0x000fe80003f05270 */
[C---:B------:R-:W-:Y:S04]  /*7ca0*/  ISETP.GT.AND P0, PT, R17.reuse, 0x9, !P0 ;  /* 0x000000091100780c */ /* 0x040fe80004704270 */
[----:B------:R-:W-:Y:S04]  /*7cb0*/  ISETP.LT.OR P0, PT, R26, 0xa, P0 ;  /* 0x0000000a1a00780c */ /* 0x000fe80000701670 */
[----:B------:R-:W-:Y:S02]  /*7cc0*/  FSEL R11, R186, -INF , !P0 ;  /* 0xff800000ba0b7808 */ /* 0x000fe40004000000 */
[----:B------:R-:W-:Y:S04]  /*7cd0*/  ISETP.NE.AND P0, PT, R16, RZ, PT ;  /* 0x000000ff1000720c */ /* 0x000fe80003f05270 */
[----:B------:R-:W-:Y:S04]  /*7ce0*/  ISETP.GT.AND P0, PT, R17, 0x10, !P0 ;  /* 0x000000101100780c */ /* 0x000fe80004704270 */
[C---:B------:R-:W-:Y:S04]  /*7cf0*/  ISETP.LT.OR P0, PT, R26.reuse, 0x11, P0 ;  /* 0x000000111a00780c */ /* 0x040fe80000701670 */
[----:B------:R-:W-:Y:S02]  /*7d00*/  FSEL R47, R13, -INF , !P0 ;  /* 0xff8000000d2f7808 */ /* 0x000fe40004000000 */
        /* <DEDUP_REMOVED lines=9> */
[C---:B------:R-:W-:Y:S04]  /*7da0*/  ISETP.GT.AND P0, PT, R17.reuse, 0x20, !P3 ;  /* 0x000000201100780c */ /* 0x040fe80005f04270 */
[----:B------:R-:W-:Y:S04]  /*7db0*/  ISETP.LT.OR P0, PT, R26, 0x21, P0 ;  /* 0x000000211a00780c */ /* 0x000fe80000701670 */
[----:B------:R-:W-:Y:S02]  /*7dc0*/  FSEL R251, R30, -INF , !P0 ;  /* 0xff8000001efb7808 */ /* 0x000fe40004000000 */
[----:B------:R-:W-:Y:S04]  /*7dd0*/  ISETP.GT.AND P0, PT, R17, 0x21, !P2 ;  /* 0x000000211100780c */ /* 0x000fe80005704270 */
[C---:B------:R-:W-:Y:S04]  /*7de0*/  ISETP.LT.OR P0, PT, R26.reuse, 0x22, P0 ;  /* 0x000000221a00780c */ /* 0x040fe80000701670 */
[----:B------:R-:W-:Y:S02]  /*7df0*/  FSEL R247, R29, -INF , !P0 ;  /* 0xff8000001df77808 */ /* 0x000fe40004000000 */
[C---:B------:R-:W-:Y:S04]  /*7e00*/  ISETP.GT.AND P0, PT, R17.reuse, 0x28, !P1 ;  /* 0x000000281100780c */ /* 0x040fe80004f04270 */
[----:B------:R-:W-:Y:S04]  /*7e10*/  ISETP.LT.OR P0, PT, R26, 0x29, P0 ;  /* 0x000000291a00780c */ /* 0x000fe80000701670 */
[----:B------:R-:W-:Y:S02]  /*7e20*/  FSEL R173, R42, -INF , !P0 ;  /* 0xff8000002aad7808 */ /* 0x000fe40004000000 */
[----:B------:R-:W-:Y:S04]  /*7e30*/  ISETP.NE.AND P0, PT, R28, RZ, PT ;  /* 0x000000ff1c00720c */ /* 0x000fe80003f05270 */
[C---:B------:R-:W-:Y:S04]  /*7e40*/  ISETP.GT.AND P0, PT, R17.reuse, RZ, !P0 ;  /* 0x000000ff1100720c */ /* 0x040fe80004704270 */
[----:B------:R-:W-:Y:S04]  /*7e50*/  ISETP.LT.OR P0, PT, R26, 0x1, P0 ;  /* 0x000000011a00780c */ /* 0x000fe80000701670 */
[----:B------:R-:W-:Y:S02]  /*7e60*/  FSEL R21, R244, -INF , !P0 ;  /* 0xff800000f4157808 */ /* 0x000fe40004000000 */
[----:B------:R-:W-:Y:S04]  /*7e70*/  ISETP.NE.AND P0, PT, R18, RZ, PT ;  /* 0x000000ff1200720c */ /* 0x000fe80003f05270 */
[----:B------:R-:W-:Y:S02]  /*7e80*/  ISETP.GT.AND P0, PT, R17, 0x29, !P0 ;  /* 0x000000291100780c */ /* 0x000fe40004704270 */
[----:B------:R-:W1:Y:S02]  /*7e90*/  SHFL.IDX PT, R17, R9, 0x2, 0x1c1f ;  /* 0x005c1f0009117f89 */ /* 0x000e6400000e0000 */
[----:B------:R-:W-:Y:S04]  /*7ea0*/  ISETP.LT.OR P0, PT, R26, 0x2a, P0 ;  /* 0x0000002a1a00780c */ /* 0x000fe80000701670 */
        /* <DEDUP_REMOVED lines=13> */
[----:B------:R-:W-:Y:S05]  /*7f80*/  IMAD.MOV.U32 R13, RZ, RZ, c[0x0][0x32c] ;  /* 0x0000cb00ff0d7624 */ /* 0x000fea00078e00ff */
[----:B------:R-:W-:Y:S11]  /*7f90*/  ISETP.NE.AND P0, PT, R13, 0x1, PT ;  /* 0x000000010d00780c */ /* 0x000ff60003f05270 */
[----:B------:R-:W-:Y:S02]  /*7fa0*/  @!UPT UIADD3 URZ, URZ, URZ, URZ ;  /* 0x0000003f3f3ff290 */ /* 0x000fe4000fffe03f */
[----:B------:R-:W-:Y:S05]  /*7fb0*/  @P0 IMAD.HI.U32 R13, R30, c[0x0][0x330], RZ ;  /* 0x0000cc001e0d0a27 */ /* 0x000fea00078e00ff */
[----:B------:R-:W-:Y:S04]  /*7fc0*/  @P0 SHF.R.U32.HI R30, RZ, c[0x0][0x334], R13 ;  /* 0x0000cd00ff1e0a19 */ /* 0x000fe8000001160d */
[----:B------:R-:W-:Y:S01]  /*7fd0*/  LOP3.LUT R30, RZ, R30, RZ, 0x33, !PT ;  /* 0x0000001eff1e7212 */ /* 0x000fe200078e33ff */
[----:B------:R-:W-:-:S05]  /*7fe0*/  BRA `(.L_x_495) ;  /* 0x0000005000007947 */ /* 0x000fca0003800000 */
.L_x_494:
[----:B------:R-:W-:Y:S04]  /*7ff0*/  MOV R13, c[0x0][0x32c] ;  /* 0x0000cb00000d7a02 */ /* 0x000fe80000000f00 */
[----:B------:R-:W-:Y:S11]  /*8000*/  ISETP.NE.AND P0, PT, R13, 0x1, PT ;  /* 0x000000010d00780c */ /* 0x000ff60003f05270 */
[----:B------:R-:W-:Y:S02]  /*8010*/  @!UPT UIADD3 URZ, URZ, URZ, URZ ;  /* 0x0000003f3f3ff290 */ /* 0x000fe4000fffe03f */
[----:B------:R-:W-:Y:S05]  /*8020*/  @P0 IMAD.HI.U32 R13, R30, c[0x0][0x330], RZ ;  /* 0x0000cc001e0d0a27 */ /* 0x000fea00078e00ff */
[----:B------:R-:W-:Y:S02]  /*8030*/  @P0 SHF.R.U32.HI R30, RZ, c[0x0][0x334], R13 ;  /* 0x0000cd00ff1e0a19 */ /* 0x000fe4000001160d */
.L_x_495:
[----:B------:R-:W-:Y:S05]  /*8040*/  BSYNC B0 ;  /* 0x0000000000007941 */ /* 0x000fea0003800000 */
.L_x_493:
[----:B------:R-:W-:Y:S04]  /*8050*/  IMAD.IADD R13, R10, 0x1, -R235 ;  /* 0x000000010a0d7824 */ /* 0x000fe800078e0aeb */
[----:B------:R-:W-:Y:S05]  /*8060*/  IMAD R13, R30, c[0x0][0x32c], R13 ;  /* 0x0000cb001e0d7a24 */ /* 0x000fea00078e020d */
[----:B------:R-:W-:Y:S02]  /*8070*/  IADD3 R30, R13, c[0x0][0x32c], RZ ;  /* 0x0000cb000d1e7a10 */ /* 0x000fe40007ffe0ff */
[----:B------:R-:W-:Y:S02]  /*8080*/  IMNMX R26, R26, R13, !PT ;  /* 0x0000000d1a1a7217 */ /* 0x000fe40007800200 */
[----:B------:R-:W-:Y:S02]  /*8090*/  IMNMX R29, R29, R30, PT ;  /* 0x0000001e1d1d7217 */ /* 0x000fe40003800200 */
.L_x_492:
[----:B------:R-:W-:Y:S01]  /*80a0*/  ISETP.NE.AND P0, PT, R12, RZ, PT ;  /* 0x000000ff0c00720c */ /* 0x000fe20003f05270 */
[----:B------:R-:W1:Y:S03]  /*80b0*/  SHFL.IDX PT, R9, R9, 0x3, 0x1c1f ;  /* 0x007c1f0009097f89 */ /* 0x000e6600000e0000 */
[----:B------:R-:W-:Y:S04]  /*80c0*/  ISETP.GT.AND P0, PT, R26, 0x1, !P0 ;  /* 0x000000011a00780c */ /* 0x000fe80004704270 */
[C---:B------:R-:W-:Y:S04]  /*80d0*/  ISETP.LT.OR P0, PT, R29.reuse, 0x2, P0 ;  /* 0x000000021d00780c */ /* 0x040fe80000701670 */
[----:B------:R-:W-:Y:S02]  /*80e0*/  FSEL R19, R246, -INF , !P0 ;  /* 0xff800000f6137808 */ /* 0x000fe40004000000 */
[----:B------:R-:W-:Y:S04]  /*80f0*/  ISETP.NE.AND P0, PT, R24, RZ, PT ;  /* 0x000000ff1800720c */ /* 0x000fe80003f05270 */
[----:B------:R-:W-:Y:S04]  /*8100*/  ISETP.GT.AND P0, PT, R26, 0x8, !P0 ;  /* 0x000000081a00780c */ /* 0x000fe80004704270 */
[C---:B------:R-:W-:Y:S01]  /*8110*/  ISETP.LT.OR P0, PT, R29.reuse, 0x9, P0 ;  /* 0x000000091d00780c */ /* 0x040fe20000701670 */
[--C-:B-1----:R-:W-:Y:S03]  /*8120*/  IMAD.IADD R6, R6, 0x1, R9.reuse ;  /* 0x0000000106067824 */ /* 0x102fe600078e0209 */
[----:B------:R-:W-:Y:S02]  /*8130*/  FSEL R17, R252, -INF , !P0 ;  /* 0xff800000fc117808 */ /* 0x000fe40004000000 */
[----:B------:R-:W-:Y:S04]  /*8140*/  ISETP.NE.AND P0, PT, R20, RZ, PT ;  /* 0x000000ff1400720c */ /* 0x000fe80003f05270 */
[----:B------:R-:W-:Y:S04]  /*8150*/  ISETP.GT.AND P0, PT, R26, 0x9, !P0 ;  /* 0x000000091a00780c */ /* 0x000fe80004704270 */
[----:B------:R-:W-:Y:S04]  /*8160*/  ISETP.LT.OR P0, PT, R29, 0xa, P0 ;  /* 0x0000000a1d00780c */ /* 0x000fe80000701670 */
[----:B------:R-:W-:Y:S02]  /*8170*/  FSEL R13, R185, -INF , !P0 ;  /* 0xff800000b90d7808 */ /* 0x000fe40004000000 */
[----:B------:R-:W-:Y:S04]  /*8180*/  ISETP.NE.AND P0, PT, R16, RZ, PT ;  /* 0x000000ff1000720c */ /* 0x000fe80003f05270 */
[----:B------:R-:W-:Y:S04]  /*8190*/  ISETP.GT.AND P0, PT, R26, 0x10, !P0 ;  /* 0x000000101a00780c */ /* 0x000fe80004704270 */
[C---:B------:R-:W-:Y:S04]  /*81a0*/  ISETP.LT.OR P0, PT, R29.reuse, 0x11, P0 ;  /* 0x000000111d00780c */ /* 0x040fe80000701670 */
[----:B------:R-:W-:Y:S02]  /*81b0*/  FSEL R198, R198, -INF , !P0 ;  /* 0xff800000c6c67808 */ /* 0x000fe40004000000 */
[C---:B------:R-:W-:Y:S04]  /*81c0*/  ISETP.GT.AND P0, PT, R26.reuse, 0x11, !P6 ;  /* 0x000000111a00780c */ /* 0x040fe80007704270 */
[----:B------:R-:W-:Y:S04]  /*81d0*/  ISETP.LT.OR P0, PT, R29, 0x12, P0 ;  /* 0x000000121d00780c */ /* 0x000fe80000701670 */
        /* <DEDUP_REMOVED lines=14> */
[----:B------:R-:W-:Y:S04]  /*82c0*/  ISETP.LT.OR P0, PT, R29, 0x29, P0 ;  /* 0x000000291d00780c */ /* 0x000fe80000701670 */
[----:B------:R-:W-:Y:S02]  /*82d0*/  FSEL R165, R39, -INF , !P0 ;  /* 0xff80000027a57808 */ /* 0x000fe40004000000 */
[----:B------:R-:W-:Y:S04]  /*82e0*/  ISETP.NE.AND P0, PT, R28, RZ, PT ;  /* 0x000000ff1c00720c */ /* 0x000fe80003f05270 */
[----:B------:R-:W-:Y:S04]  /*82f0*/  ISETP.GT.AND P0, PT, R26, RZ, !P0 ;  /* 0x000000ff1a00720c */ /* 0x000fe80004704270 */
[C---:B------:R-:W-:Y:S04]  /*8300*/  ISETP.LT.OR P0, PT, R29.reuse, 0x1, P0 ;  /* 0x000000011d00780c */ /* 0x040fe80000701670 */
[----:B------:R-:W-:Y:S01]  /*8310*/  FSEL R14, R0, -INF , !P0 ;  /* 0xff800000000e7808 */ /* 0x000fe20004000000 */
[----:B------:R-:W-:Y:S01]  /*8320*/  IMAD.IADD R0, R8, 0x1, R9 ;  /* 0x0000000108007824 */ /* 0x000fe200078e0209 */
[----:B------:R-:W-:Y:S04]  /*8330*/  ISETP.NE.AND P0, PT, R18, RZ, PT ;  /* 0x000000ff1200720c */ /* 0x000fe80003f05270 */
[----:B------:R-:W-:Y:S04]  /*8340*/  ISETP.GT.AND P0, PT, R26, 0x29, !P0 ;  /* 0x000000291a00780c */ /* 0x000fe80004704270 */
[----:B------:R-:W-:Y:S04]  /*8350*/  ISETP.LT.OR P0, PT, R29, 0x2a, P0 ;  /* 0x0000002a1d00780c */ /* 0x000fe80000701670 */
[----:B------:R-:W-:Y:S02]  /*8360*/  FSEL R163, R38, -INF , !P0 ;  /* 0xff80000026a37808 */ /* 0x000fe40004000000 */
[----:B------:R-:W-:Y:S11]  /*8370*/  PLOP3.LUT P0, PT, PT, PT, UP1, 0x40, 0x0 ;  /* 0x000000000000781c */ /* 0x000ff60003f0e818 */
[----:B------:R-:W-:Y:S02]  /*8380*/  @!UPT UIADD3 URZ, URZ, URZ, URZ ;  /* 0x0000003f3f3ff290 */ /* 0x000fe4000fffe03f */
        /* <DEDUP_REMOVED lines=16> */
.L_x_498:
[----:B------:R-:W-:Y:S04]  /*8490*/  MOV R8, c[0x0][0x32c] ;  /* 0x0000cb0000087a02 */ /* 0x000fe80000000f00 */
[----:B------:R-:W-:Y:S11]  /*84a0*/  ISETP.NE.AND P0, PT, R8, 0x1, PT ;  /* 0x000000010800780c */ /* 0x000ff60003f05270 */
[----:B------:R-:W-:Y:S02]  /*84b0*/  @!UPT UIADD3 URZ, URZ, URZ, URZ ;  /* 0x0000003f3f3ff290 */ /* 0x000fe4000fffe03f */
[----:B------:R-:W-:Y:S05]  /*84c0*/  @P0 IMAD.HI.U32 R8, R9, c[0x0][0x330], RZ ;  /* 0x0000cc0009080a27 */ /* 0x000fea00078e00ff */
[----:B------:R-:W-:Y:S02]  /*84d0*/  @P0 SHF.R.U32.HI R9, RZ, c[0x0][0x334], R8 ;  /* 0x0000cd00ff090a19 */ /* 0x000fe40000011608 */
.L_x_499:
[----:B------:R-:W-:Y:S05]  /*84e0*/  BSYNC B0 ;  /* 0x0000000000007941 */ /* 0x000fea0003800000 */
.L_x_497:
[----:B------:R-:W-:Y:S04]  /*84f0*/  IMAD.IADD R10, R10, 0x1, -R235 ;  /* 0x000000010a0a7824 */ /* 0x000fe800078e0aeb */
[----:B------:R-:W-:Y:S05]  /*8500*/  IMAD R10, R9, c[0x0][0x32c], R10 ;  /* 0x0000cb00090a7a24 */ /* 0x000fea00078e020a */
[----:B------:R-:W-:Y:S02]  /*8510*/  IADD3 R9, R10, c[0x0][0x32c], RZ ;  /* 0x0000cb000a097a10 */ /* 0x000fe40007ffe0ff */
[----:B------:R-:W-:Y:S02]  /*8520*/  IMNMX R6, R6, R10, !PT ;  /* 0x0000000a06067217 */ /* 0x000fe40007800200 */
[----:B------:R-:W-:Y:S02]  /*8530*/  IMNMX R0, R0, R9, PT ;  /* 0x0000000900007217 */ /* 0x000fe40003800200 */
.L_x_496:
[----:B------:R-:W-:Y:S04]  /*8540*/  ISETP.NE.AND P0, PT, R28, RZ, PT ;  /* 0x000000ff1c00720c */ /* 0x000fe80003f05270 */
[----:B------:R-:W-:Y:S04]  /*8550*/  ISETP.GT.AND P0, PT, R6, RZ, !P0 ;  /* 0x000000ff0600720c */ /* 0x000fe80004704270 */
[----:B------:R-:W-:Y:S04]  /*8560*/  ISETP.LT.OR P0, PT, R0, 0x1, P0 ;  /* 0x000000010000780c */ /* 0x000fe80000701670 */
[----:B------:R-:W-:Y:S02]  /*8570*/  FSEL R9, R2, -INF , !P0 ;  /* 0xff80000002097808 */ /* 0x000fe40004000000 */
[----:B------:R-:W-:Y:S02]  /*8580*/  ISETP.NE.AND P0, PT, R12, RZ, PT ;  /* 0x000000ff0c00720c */ /* 0x000fe40003f05270 */
[----:B------:R-:W-:Y:S02]  /*8590*/  FMNMX.FTZ R2, R4, R151, !PT ;  /* 0x0000009704027209 */ /* 0x000fe40007810000 */
[----:B------:R-:W-:Y:S02]  /*85a0*/  ISETP.GT.AND P0, PT, R6, 0x1, !P0 ;  /* 0x000000010600780c */ /* 0x000fe40004704270 */
[----:B------:R-:W-:Y:S02]  /*85b0*/  FMNMX.FTZ R2, R37, R2, !PT ;  /* 0x0000000225027209 */ /* 0x000fe40007810000 */
[----:B------:R-:W-:Y:S02]  /*85c0*/  ISETP.LT.OR P0, PT, R0, 0x2, P0 ;  /* 0x000000020000780c */ /* 0x000fe40000701670 */
[----:B------:R-:W-:Y:S02]  /*85d0*/  FMNMX.FTZ R2, R35, R2, !PT ;  /* 0x0000000223027209 */ /* 0x000fe40007810000 */
        /* <DEDUP_REMOVED lines=22> */
[----:B------:R-:W-:Y:S02]  /*8740*/  ISETP.GT.AND P0, PT, R6, 0x11, !P6 ;  /* 0x000000110600780c */ /* 0x000fe40007704270 */
[----:B------:R-:W-:Y:S02]  /*8750*/  FMNMX.FTZ R15, R174, R15, !PT ;  /* 0x0000000fae0f7209 */ /* 0x000fe40007810000 */
[----:B------:R-:W-:Y:S02]  /*8760*/  FMNMX.FTZ R2, R47, R2, !PT ;  /* 0x000000022f027209 */ /* 0x000fe40007810000 */
[----:B------:R-:W-:Y:S02]  /*8770*/  ISETP.LT.OR P0, PT, R0, 0x12, P0 ;  /* 0x000000120000780c */ /* 0x000fe40000701670 */
[----:B------:R-:W-:Y:S02]  /*8780*/  FMNMX.FTZ R16, R172, R15, !PT ;  /* 0x0000000fac107209 */ /* 0x000fe40007810000 */
[----:B------:R-:W-:Y:S02]  /*8790*/  FMNMX.FTZ R15, R45, R2, !PT ;  /* 0x000000022d0f7209 */ /* 0x000fe40007810000 */
[----:B------:R-:W-:Y:S02]  /*87a0*/  FSEL R248, R187, -INF , !P0 ;  /* 0xff800000bbf87808 */ /* 0x000fe40004000000 */
[----:B------:R-:W-:Y:S02]  /*87b0*/  ISETP.GT.AND P0, PT, R6, 0x18, !P5 ;  /* 0x000000180600780c */ /* 0x000fe40006f04270 */
[----:B------:R-:W-:Y:S02]  /*87c0*/  FMNMX.FTZ R2, R196, R15, !PT ;  /* 0x0000000fc4027209 */ /* 0x000fe40007810000 */
[----:B------:R-:W-:Y:S02]  /*87d0*/  ISETP.LT.OR P0, PT, R0, 0x19, P0 ;  /* 0x000000190000780c */ /* 0x000fe40000701670 */
[----:B------:R-:W-:Y:S02]  /*87e0*/  FMNMX.FTZ R2, R197, R2, !PT ;  /* 0x00000002c5027209 */ /* 0x000fe40007810000 */
[----:B------:R-:W-:Y:S02]  /*87f0*/  FSEL R252, R191, -INF , !P0 ;  /* 0xff800000bffc7808 */ /* 0x000fe40004000000 */
[----:B------:R-:W-:Y:S02]  /*8800*/  ISETP.GT.AND P0, PT, R6, 0x19, !P4 ;  /* 0x000000190600780c */ /* 0x000fe40006704270 */
[----:B------:R-:W-:Y:S02]  /*8810*/  FMNMX.FTZ R16, R245, R16, !PT ;  /* 0x00000010f5107209 */ /* 0x000fe40007810000 */
[----:B------:R-:W-:Y:S02]  /*8820*/  ISETP.LT.OR P0, PT, R0, 0x1a, P0 ;  /* 0x0000001a0000780c */ /* 0x000fe40000701670 */
[----:B------:R-:W-:Y:S02]  /*8830*/  FMNMX.FTZ R2, R251, R2, !PT ;  /* 0x00000002fb027209 */ /* 0x000fe40007810000 */
[----:B------:R-:W-:Y:S02]  /*8840*/  ISETP.NE.AND P6, PT, R18, RZ, PT ;  /* 0x000000ff1200720c */ /* 0x000fe40003fc5270 */
[----:B------:R-:W-:Y:S02]  /*8850*/  FMNMX.FTZ R18, R14, R149, !PT ;  /* 0x000000950e127209 */ /* 0x000fe40007810000 */
[----:B------:R-:W-:Y:S02]  /*8860*/  FMNMX.FTZ R3, R175, R16, !PT ;  /* 0x00000010af037209 */ /* 0x000fe40007810000 */
[----:B------:R-:W-:Y:S02]  /*8870*/  FMNMX.FTZ R18, R19, R18, !PT ;  /* 0x0000001213127209 */ /* 0x000fe40007810000 */
[----:B------:R-:W-:Y:S01]  /*8880*/  FSEL R250, R190, -INF , !P0 ;  /* 0xff800000befa7808 */ /* 0x000fe20004000000 */
[----:B------:R-:W1:Y:S01]  /*8890*/  SHFL.BFLY PT, R16, R3, 0x2, 0x1f ;  /* 0x0c401f0003107f89 */ /* 0x000e6200000e0000 */
[----:B------:R-:W-:Y:S02]  /*88a0*/  ISETP.GT.AND P0, PT, R6, 0x20, !P3 ;  /* 0x000000200600780c */ /* 0x000fe40005f04270 */
[----:B------:R-:W-:Y:S02]  /*88b0*/  FMNMX.FTZ R2, R247, R2, !PT ;  /* 0x00000002f7027209 */ /* 0x000fe40007810000 */
[----:B------:R-:W-:Y:S02]  /*88c0*/  FMNMX.FTZ R18, R17, R18, !PT ;  /* 0x0000001211127209 */ /* 0x000fe40007810000 */
[----:B------:R-:W-:Y:S02]  /*88d0*/  FMNMX.FTZ R2, R173, R2, !PT ;  /* 0x00000002ad027209 */ /* 0x000fe40007810000 */
[----:B------:R-:W-:Y:S02]  /*88e0*/  ISETP.LT.OR P0, PT, R0, 0x21, P0 ;  /* 0x000000210000780c */ /* 0x000fe40000701670 */
[----:B------:R-:W-:Y:S02]  /*88f0*/  FMNMX.FTZ R15, R171, R2, !PT ;  /* 0x00000002ab0f7209 */ /* 0x000fe40007810000 */
[----:B------:R-:W-:Y:S02]  /*8900*/  FSEL R164, R23, -INF , !P0 ;  /* 0xff80000017a47808 */ /* 0x000fe40004000000 */
[----:B------:R-:W-:Y:S01]  /*8910*/  FMNMX.FTZ R23, R13, R18, !PT ;  /* 0x000000120d177209 */ /* 0x000fe20007810000 */
[----:B------:R-:W2:Y:S01]  /*8920*/  SHFL.BFLY PT, R2, R15, 0x2, 0x1f ;  /* 0x0c401f000f027f89 */ /* 0x000ea200000e0000 */
[----:B------:R-:W-:Y:S02]  /*8930*/  ISETP.GT.AND P0, PT, R6, 0x21, !P2 ;  /* 0x000000210600780c */ /* 0x000fe40005704270 */
[----:B------:R-:W-:Y:S02]  /*8940*/  FMNMX.FTZ R18, R198, R23, !PT ;  /* 0x00000017c6127209 */ /* 0x000fe40007810000 */
[----:B------:R-:W-:Y:S02]  /*8950*/  ISETP.LT.OR P0, PT, R0, 0x22, P0 ;  /* 0x000000220000780c */ /* 0x000fe40000701670 */
[----:B------:R-:W-:Y:S02]  /*8960*/  FMNMX.FTZ R23, R199, R18, !PT ;  /* 0x00000012c7177209 */ /* 0x000fe40007810000 */
[----:B------:R-:W-:Y:S02]  /*8970*/  FSEL R162, R22, -INF , !P0 ;  /* 0xff80000016a27808 */ /* 0x000fe40004000000 */
[----:B------:R-:W-:Y:S02]  /*8980*/  FMNMX.FTZ R18, R244, R23, !PT ;  /* 0x00000017f4127209 */ /* 0x000fe40007810000 */
[----:B------:R-:W-:Y:S02]  /*8990*/  ISETP.GT.AND P0, PT, R6, 0x28, !P1 ;  /* 0x000000280600780c */ /* 0x000fe40004f04270 */
[----:B------:R-:W-:Y:S02]  /*89a0*/  FMNMX.FTZ R18, R249, R18, !PT ;  /* 0x00000012f9127209 */ /* 0x000fe40007810000 */
[----:B------:R-:W-:Y:S02]  /*89b0*/  ISETP.LT.OR P0, PT, R0, 0x29, P0 ;  /* 0x000000290000780c */ /* 0x000fe40000701670 */
[----:B------:R-:W-:Y:S02]  /*89c0*/  FMNMX.FTZ R18, R169, R18, !PT ;  /* 0x00000012a9127209 */ /* 0x000fe40007810000 */
[----:B------:R-:W-:Y:S02]  /*89d0*/  FSEL R160, R33, -INF , !P0 ;  /* 0xff80000021a07808 */ /* 0x000fe40004000000 */
[----:B------:R-:W-:Y:S02]  /*89e0*/  ISETP.GT.AND P0, PT, R6, 0x29, !P6 ;  /* 0x000000290600780c */ /* 0x000fe40007704270 */
[----:B-1----:R-:W-:Y:S02]  /*89f0*/  FMNMX.FTZ R16, R3, R16, !PT ;  /* 0x0000001003107209 */ /* 0x002fe40007810000 */
[----:B------:R-:W-:Y:S02]  /*8a00*/  FMNMX.FTZ R6, R167, R18, !PT ;  /* 0x00000012a7067209 */ /* 0x000fe40007810000 */
[----:B------:R-:W-:Y:S01]  /*8a10*/  ISETP.LT.OR P0, PT, R0, 0x2a, P0 ;  /* 0x0000002a0000780c */ /* 0x000fe20000701670 */
[----:B------:R-:W1:Y:S01]  /*8a20*/  SHFL.BFLY PT, R3, R16, 0x1, 0x1f ;  /* 0x0c201f0010037f89 */ /* 0x000e6200000e0000 */
[----:B------:R-:W-:Y:S02]  /*8a30*/  FMNMX.FTZ R0, R165, R6, !PT ;  /* 0x00000006a5007209 */ /* 0x000fe40007810000 */
[----:B--2---:R-:W-:Y:S02]  /*8a40*/  FMNMX.FTZ R2, R15, R2, !PT ;  /* 0x000000020f027209 */ /* 0x004fe40007810000 */
[----:B------:R-:W-:Y:S02]  /*8a50*/  FMNMX.FTZ R6, R163, R0, !PT ;  /* 0x00000000a3067209 */ /* 0x000fe40007810000 */
[----:B------:R-:W-:Y:S01]  /*8a60*/  FMNMX.FTZ R25, R9, R148, !PT ;  /* 0x0000009409197209 */ /* 0x000fe20007810000 */
[----:B------:R-:W2:Y:S01]  /*8a70*/  SHFL.BFLY PT, R23, R2, 0x1, 0x1f ;  /* 0x0c201f0002177f89 */ /* 0x000ea200000e0000 */
[----:B------:R-:W-:Y:S02]  /*8a80*/  FSEL R153, R31, -INF , !P0 ;  /* 0xff8000001f997808 */ /* 0x000fe40004000000 */
[----:B------:R-:W-:Y:S04]  /*8a90*/  FMNMX.FTZ R25, R12, R25, !PT ;  /* 0x000000190c197209 */ /* 0x000fe80007810000 */
[----:B------:R-:W-:Y:S01]  /*8aa0*/  FMNMX.FTZ R25, R10, R25, !PT ;  /* 0x000000190a197209 */ /* 0x000fe20007810000 */
[----:B------:R-:W3:Y:S03]  /*8ab0*/  SHFL.BFLY PT, R15, R6, 0x2, 0x1f ;  /* 0x0c401f00060f7f89 */ /* 0x000ee600000e0000 */
[----:B------:R-:W-:Y:S02]  /*8ac0*/  FMNMX.FTZ R25, R8, R25, !PT ;  /* 0x0000001908197209 */ /* 0x000fe40007810000 */
[----:B-1----:R-:W-:Y:S04]  /*8ad0*/  FMNMX.FTZ R3, R16, R3, !PT ;  /* 0x0000000310037209 */ /* 0x002fe80007810000 */
[C---:B------:R-:W-:Y:S01]  /*8ae0*/  FSETP.NEU.FTZ.AND P0, PT, R3.reuse, -INF , PT ;  /* 0xff8000000300780b */ /* 0x040fe20003f1d000 */
[----:B------:R-:W-:Y:S01]  /*8af0*/  FMUL.FTZ R170, R3, c[0x0][0x2d0] ;  /* 0x0000b40003aa7a20 */ /* 0x000fe20000410000 */
[----:B--2---:R-:W-:Y:S04]  /*8b00*/  FMNMX.FTZ R2, R2, R23, !PT ;  /* 0x0000001702027209 */ /* 0x004fe80007810000 */
[----:B------:R-:W-:Y:S01]  /*8b10*/  FSEL R170, R170, RZ, P0 ;  /* 0x000000ffaaaa7208 */ /* 0x000fe20000000000 */
[----:B------:R-:W-:Y:S04]  /*8b20*/  FMUL.FTZ R168, R2, c[0x0][0x2d0] ;  /* 0x0000b40002a87a20 */ /* 0x000fe80000410000 */
[--C-:B------:R-:W-:Y:S01]  /*8b30*/  FFMA.FTZ R179, R4, c[0x0][0x2d0], -R170.reuse ;  /* 0x0000b40004b37a23 */ /* 0x100fe200000108aa */
[----:B---3--:R-:W-:Y:S01]  /*8b40*/  FMNMX.FTZ R6, R6, R15, !PT ;  /* 0x0000000f06067209 */ /* 0x008fe20007810000 */
[--C-:B------:R-:W-:Y:S01]  /*8b50*/  FFMA.FTZ R176, R5, c[0x0][0x2d0], -R170.reuse ;  /* 0x0000b40005b07a23 */ /* 0x100fe200000108aa */
[----:B------:R-:W-:Y:S01]  /*8b60*/  FMNMX.FTZ R15, R246, R25, !PT ;  /* 0x00000019f60f7209 */ /* 0x000fe20007810000 */
[--C-:B------:R-:W-:Y:S01]  /*8b70*/  FFMA.FTZ R178, R37, c[0x0][0x2d0], -R170.reuse ;  /* 0x0000b40025b27a23 */ /* 0x100fe200000108aa */
[----:B------:R-:W-:Y:S01]  /*8b80*/  FSEL R4, R3, RZ, P0 ;  /* 0x000000ff03047208 */ /* 0x000fe20000000000 */
[----:B------:R-:W-:Y:S01]  /*8b90*/  FFMA.FTZ R177, R35, c[0x0][0x2d0], -R170 ;  /* 0x0000b40023b17a23 */ /* 0x000fe200000108aa */
[----:B------:R-:W-:Y:S01]  /*8ba0*/  FSETP.NEU.FTZ.AND P0, PT, R2, -INF , PT ;  /* 0xff8000000200780b */ /* 0x000fe20003f1d000 */
[----:B------:R-:W-:Y:S01]  /*8bb0*/  MUFU.EX2 R179, R179 ;  /* 0x000000b300b37308 */ /* 0x000fe20000000800 */
[----:B------:R-:W-:Y:S01]  /*8bc0*/  FMNMX.FTZ R5, R248, R15, !PT ;  /* 0x0000000ff8057209 */ /* 0x000fe20007810000 */
[----:B------:R-:W-:Y:S01]  /*8bd0*/  FADD.FTZ R4, -R4, R151 ;  /* 0x0000009704047221 */ /* 0x000fe20000010100 */
[----:B------:R-:W-:Y:S01]  /*8be0*/  FSEL R168, R168, RZ, P0 ;  /* 0x000000ffa8a87208 */ /* 0x000fe20000000000 */
[----:B------:R-:W1:Y:S01]  /*8bf0*/  SHFL.BFLY PT, R15, R6, 0x1, 0x1f ;  /* 0x0c201f00060f7f89 */ /* 0x000e6200000e0000 */
[----:B------:R-:W-:Y:S01]  /*8c00*/  FMNMX.FTZ R5, R252, R5, !PT ;  /* 0x00000005fc057209 */ /* 0x000fe20007810000 */
[----:B------:R-:W-:Y:S02]  /*8c10*/  FMUL.FTZ R151, R4, c[0x0][0x2d0] ;  /* 0x0000b40004977a20 */ /* 0x000fe40000410000 */
[--C-:B------:R-:W-:Y:S01]  /*8c20*/  FFMA.FTZ R155, R21, c[0x0][0x2d0], -R168.reuse ;  /* 0x0000b400159b7a23 */ /* 0x100fe200000108a8 */
[----:B------:R-:W-:Y:S01]  /*8c30*/  FMNMX.FTZ R21, R250, R5, !PT ;  /* 0x00000005fa157209 */ /* 0x000fe20007810000 */
[--C-:B------:R-:W-:Y:S01]  /*8c40*/  FFMA.FTZ R183, R7, c[0x0][0x2d0], -R168.reuse ;  /* 0x0000b40007b77a23 */ /* 0x100fe200000108a8 */
[----:B------:R-:W-:Y:S01]  /*8c50*/  FSEL R7, R2, RZ, P0 ;  /* 0x000000ff02077208 */ /* 0x000fe20000000000 */
[--C-:B------:R-:W-:Y:S01]  /*8c60*/  FFMA.FTZ R154, R27, c[0x0][0x2d0], -R168.reuse ;  /* 0x0000b4001b9a7a23 */ /* 0x100fe200000108a8 */
[----:B------:R-:W-:Y:S01]  /*8c70*/  FMNMX.FTZ R21, R164, R21, !PT ;  /* 0x00000015a4157209 */ /* 0x000fe20007810000 */
[----:B------:R-:W-:Y:S01]  /*8c80*/  FFMA.FTZ R182, R11, c[0x0][0x2d0], -R168 ;  /* 0x0000b4000bb67a23 */ /* 0x000fe200000108a8 */
[----:B------:R-:W2:Y:S01]  /*8c90*/  MUFU.EX2 R151, R151 ;  /* 0x0000009700977308 */ /* 0x000ea20000000800 */
[----:B------:R-:W-:Y:S01]  /*8ca0*/  FADD.FTZ R7, -R7, R150 ;  /* 0x0000009607077221 */ /* 0x000fe20000010100 */
[----:B------:R-:W-:Y:S01]  /*8cb0*/  FMNMX.FTZ R21, R162, R21, !PT ;  /* 0x00000015a2157209 */ /* 0x000fe20007810000 */
[----:B------:R-:W-:Y:S01]  /*8cc0*/  LDSM.16.MT88.4 R36, [R212+0x100] ;  /* 0x00010000d424783b */ /* 0x000fe20000004200 */
[--C-:B------:R-:W-:Y:S02]  /*8cd0*/  FFMA.FTZ R174, R174, c[0x0][0x2d0], -R170.reuse ;  /* 0x0000b400aeae7a23 */ /* 0x100fe400000108aa */
[----:B------:R-:W-:Y:S01]  /*8ce0*/  FMNMX.FTZ R0, R160, R21, !PT ;  /* 0x00000015a0007209 */ /* 0x000fe20007810000 */
[----:B------:R-:W-:Y:S02]  /*8cf0*/  FMUL.FTZ R150, R7, c[0x0][0x2d0] ;  /* 0x0000b40007967a20 */ /* 0x000fe40000410000 */
[----:B------:R-:W-:Y:S01]  /*8d00*/  FFMA.FTZ R172, R172, c[0x0][0x2d0], -R170 ;  /* 0x0000b400acac7a23 */ /* 0x000fe200000108aa */
[----:B------:R-:W-:Y:S01]  /*8d10*/  FMNMX.FTZ R5, R153, R0, !PT ;  /* 0x0000000099057209 */ /* 0x000fe20007810000 */
[----:B------:R-:W-:Y:S01]  /*8d20*/  LDSM.16.MT88.4 R20, [R214+0x100] ;  /* 0x00010000d614783b */ /* 0x000fe20000004200 */
[----:B------:R-:W3:Y:S01]  /*8d30*/  MUFU.EX2 R178, R178 ;  /* 0x000000b200b27308 */ /* 0x000ee20000000800 */
[----:B-1----:R-:W-:Y:S01]  /*8d40*/  FMNMX.FTZ R0, R6, R15, !PT ;  /* 0x0000000f06007209 */ /* 0x002fe20007810000 */
[----:B------:R-:W-:Y:S02]  /*8d50*/  FFMA.FTZ R173, R173, c[0x0][0x2d0], -R168 ;  /* 0x0000b400adad7a23 */ /* 0x000fe400000108a8 */
[--C-:B------:R-:W-:Y:S01]  /*8d60*/  FFMA.FTZ R190, R43, c[0x0][0x2d0], -R170.reuse ;  /* 0x0000b4002bbe7a23 */ /* 0x100fe200000108aa */
[C---:B------:R-:W-:Y:S01]  /*8d70*/  FSETP.NEU.FTZ.AND P0, PT, R0.reuse, -INF , PT ;  /* 0xff8000000000780b */ /* 0x040fe20003f1d000 */
[C---:B------:R-:W-:Y:S01]  /*8d80*/  FMUL.FTZ R166, R0.reuse, c[0x0][0x2d0] ;  /* 0x0000b40000a67a20 */ /* 0x040fe20000410000 */
[----:B------:R-:W1:Y:S01]  /*8d90*/  SHFL.BFLY PT, R6, R5, 0x2, 0x1f ;  /* 0x0c401f0005067f89 */ /* 0x000e6200000e0000 */
[----:B------:R-:W-:Y:S01]  /*8da0*/  FFMA.FTZ R191, R41, c[0x0][0x2d0], -R170 ;  /* 0x0000b40029bf7a23 */ /* 0x000fe200000108aa */
[----:B------:R-:W-:Y:S01]  /*8db0*/  FSEL R4, R0, RZ, P0 ;  /* 0x000000ff00047208 */ /* 0x000fe20000000000 */
[----:B------:R-:W4:Y:S01]  /*8dc0*/  MUFU.EX2 R150, R150 ;  /* 0x0000009600967308 */ /* 0x000f220000000800 */
[----:B------:R-:W-:Y:S01]  /*8dd0*/  FSEL R166, R166, RZ, P0 ;  /* 0x000000ffa6a67208 */ /* 0x000fe20000000000 */
[----:B--2---:R-:W-:Y:S02]  /*8de0*/  FMUL.FTZ R16, R151, R132 ;  /* 0x0000008497107220 */ /* 0x004fe40000410000 */
[----:B------:R-:W-:Y:S02]  /*8df0*/  FADD.FTZ R4, -R4, R149 ;  /* 0x0000009504047221 */ /* 0x000fe40000010100 */
[--C-:B------:R-:W-:Y:S02]  /*8e00*/  FFMA.FTZ R181, R14, c[0x0][0x2d0], -R166.reuse ;  /* 0x0000b4000eb57a23 */ /* 0x100fe400000108a6 */
[--C-:B------:R-:W-:Y:S02]  /*8e10*/  FFMA.FTZ R180, R19, c[0x0][0x2d0], -R166.reuse ;  /* 0x0000b40013b47a23 */ /* 0x100fe400000108a6 */
[----:B------:R-:W-:Y:S01]  /*8e20*/  MUFU.EX2 R177, R177 ;  /* 0x000000b100b17308 */ /* 0x000fe20000000800 */
[--C-:B------:R-:W-:Y:S02]  /*8e30*/  FFMA.FTZ R185, R17, c[0x0][0x2d0], -R166.reuse ;  /* 0x0000b40011b97a23 */ /* 0x100fe400000108a6 */
[--C-:B------:R-:W-:Y:S01]  /*8e40*/  FFMA.FTZ R184, R13, c[0x0][0x2d0], -R166.reuse ;  /* 0x0000b4000db87a23 */ /* 0x100fe200000108a6 */
[----:B---3--:R-:W-:Y:S01]  /*8e50*/  F2FP.BF16.PACK_AB R156, R178, R179 ;  /* 0x000000b3b29c723e */ /* 0x008fe200000010ff */
[----:B------:R-:W-:Y:S02]  /*8e60*/  FMUL.FTZ R149, R4, c[0x0][0x2d0] ;  /* 0x0000b40004957a20 */ /* 0x000fe40000410000 */
[C---:B------:R-:W-:Y:S02]  /*8e70*/  FMUL.FTZ R4, R151.reuse, R144 ;  /* 0x0000009097047220 */ /* 0x040fe40000410000 */
[----:B------:R-:W-:Y:S01]  /*8e80*/  FMUL.FTZ R17, R151, R133 ;  /* 0x0000008597117220 */ /* 0x000fe20000410000 */
[----:B------:R-:W2:Y:S01]  /*8e90*/  MUFU.EX2 R176, R176 ;  /* 0x000000b000b07308 */ /* 0x000ea20000000800 */
[----:B-1----:R-:W-:Y:S01]  /*8ea0*/  FMNMX.FTZ R5, R5, R6, !PT ;  /* 0x0000000605057209 */ /* 0x002fe20007810000 */
[C---:B------:R-:W-:Y:S02]  /*8eb0*/  FMUL.FTZ R32, R151.reuse, R116 ;  /* 0x0000007497207220 */ /* 0x040fe40000410000 */
[C---:B----4-:R-:W-:Y:S02]  /*8ec0*/  FMUL.FTZ R6, R150.reuse, R146 ;  /* 0x0000009296067220 */ /* 0x050fe40000410000 */
[----:B------:R-:W1:Y:S01]  /*8ed0*/  SHFL.BFLY PT, R152, R5, 0x1, 0x1f ;  /* 0x0c201f0005987f89 */ /* 0x000e6200000e0000 */
[C---:B------:R-:W-:Y:S02]  /*8ee0*/  FMUL.FTZ R7, R150.reuse, R147 ;  /* 0x0000009396077220 */ /* 0x040fe40000410000 */
[C---:B------:R-:W-:Y:S01]  /*8ef0*/  FMUL.FTZ R18, R150.reuse, R134 ;  /* 0x0000008696127220 */ /* 0x040fe20000410000 */
[----:B------:R-:W-:Y:S01]  /*8f00*/  MUFU.EX2 R155, R155 ;  /* 0x0000009b009b7308 */ /* 0x000fe20000000800 */
[C---:B------:R-:W-:Y:S02]  /*8f10*/  FMUL.FTZ R19, R150.reuse, R135 ;  /* 0x0000008796137220 */ /* 0x040fe40000410000 */
[C---:B------:R-:W-:Y:S01]  /*8f20*/  FMUL.FTZ R33, R151.reuse, R117 ;  /* 0x0000007597217220 */ /* 0x040fe20000410000 */
[----:B------:R-:W-:Y:S01]  /*8f30*/  LDSM.16.MT88.4 R132, [R214+0x900] ;  /* 0x00090000d684783b */ /* 0x000fe20000004200 */
[C---:B------:R-:W-:Y:S02]  /*8f40*/  FMUL.FTZ R34, R150.reuse, R118 ;  /* 0x0000007696227220 */ /* 0x040fe40000410000 */
[C---:B------:R-:W-:Y:S02]  /*8f50*/  FMUL.FTZ R35, R150.reuse, R119 ;  /* 0x0000007796237220 */ /* 0x040fe40000410000 */
[C---:B------:R-:W-:Y:S01]  /*8f60*/  FMUL.FTZ R48, R151.reuse, R100 ;  /* 0x0000006497307220 */ /* 0x040fe20000410000 */
[----:B------:R-:W3:Y:S01]  /*8f70*/  MUFU.EX2 R154, R154 ;  /* 0x0000009a009a7308 */ /* 0x000ee20000000800 */
[----:B------:R-:W-:Y:S01]  /*8f80*/  FMUL.FTZ R49, R151, R101 ;  /* 0x0000006597317220 */ /* 0x000fe20000410000 */
[----:B------:R-:W-:Y:S01]  /*8f90*/  LDSM.16.MT88.4 R116, [R214+0x1100] ;  /* 0x00110000d674783b */ /* 0x000fe20000004200 */
[----:B------:R-:W-:Y:S01]  /*8fa0*/  FMUL.FTZ R50, R150, R102 ;  /* 0x0000006696327220 */ /* 0x000fe20000410000 */
[----:B--2---:R-:W-:Y:S01]  /*8fb0*/  F2FP.BF16.PACK_AB R158, R176, R177 ;  /* 0x000000b1b09e723e */ /* 0x004fe200000010ff */
[----:B------:R-:W-:Y:S02]  /*8fc0*/  FMUL.FTZ R51, R150, R103 ;  /* 0x0000006796337220 */ /* 0x000fe40000410000 */
[--C-:B------:R-:W-:Y:S02]  /*8fd0*/  FFMA.FTZ R169, R169, c[0x0][0x2d0], -R166.reuse ;  /* 0x0000b400a9a97a23 */ /* 0x100fe400000108a6 */
[--C-:B------:R-:W-:Y:S01]  /*8fe0*/  FFMA.FTZ R167, R167, c[0x0][0x2d0], -R166.reuse ;  /* 0x0000b400a7a77a23 */ /* 0x100fe200000108a6 */
[----:B-1----:R-:W-:Y:S01]  /*8ff0*/  FMNMX.FTZ R152, R152, R5, !PT ;  /* 0x0000000598987209 */ /* 0x002fe20007810000 */
[----:B------:R-:W-:Y:S01]  /*9000*/  MUFU.EX2 R183, R183 ;  /* 0x000000b700b77308 */ /* 0x000fe20000000800 */
[----:B------:R-:W-:Y:S01]  /*9010*/  LDSM.16.MT88.4 R100, [R214+0x1900] ;  /* 0x00190000d664783b */ /* 0x000fe20000004200 */
[----:B------:R-:W-:Y:S01]  /*9020*/  FFMA.FTZ R165, R165, c[0x0][0x2d0], -R166 ;  /* 0x0000b400a5a57a23 */ /* 0x000fe200000108a6 */
[C---:B------:R-:W-:Y:S01]  /*9030*/  FSETP.NEU.FTZ.AND P0, PT, R152.reuse, -INF , PT ;  /* 0xff8000009800780b */ /* 0x040fe20003f1d000 */
[C---:B------:R-:W-:Y:S02]  /*9040*/  FMUL.FTZ R161, R152.reuse, c[0x0][0x2d0] ;  /* 0x0000b40098a17a20 */ /* 0x040fe40000410000 */
[--C-:B------:R-:W-:Y:S01]  /*9050*/  FFMA.FTZ R192, R47, c[0x0][0x2d0], -R168.reuse ;  /* 0x0000b4002fc07a23 */ /* 0x100fe200000108a8 */
[----:B------:R-:W-:Y:S01]  /*9060*/  FSEL R5, R152, RZ, P0 ;  /* 0x000000ff98057208 */ /* 0x000fe20000000000 */
[----:B------:R-:W-:Y:S01]  /*9070*/  FFMA.FTZ R193, R45, c[0x0][0x2d0], -R168 ;  /* 0x0000b4002dc17a23 */ /* 0x000fe200000108a8 */
[----:B------:R-:W-:Y:S01]  /*9080*/  FSEL R161, R161, RZ, P0 ;  /* 0x000000ffa1a17208 */ /* 0x000fe20000000000 */
[----:B------:R-:W1:Y:S01]  /*9090*/  MUFU.EX2 R182, R182 ;  /* 0x000000b600b67308 */ /* 0x000e620000000800 */
[----:B------:R-:W-:Y:S01]  /*90a0*/  FMUL.FTZ R52, R151, R52 ;  /* 0x0000003497347220 */ /* 0x000fe20000410000 */
[----:B------:R-:W-:Y:S01]  /*90b0*/  ISETP.GT.AND P0, PT, R240, R201, PT ;  /* 0x000000c9f000720c */ /* 0x000fe20003f04270 */
[----:B------:R-:W-:Y:S01]  /*90c0*/  FADD.FTZ R5, -R5, R148 ;  /* 0x0000009405057221 */ /* 0x000fe20000010100 */
[----:B---3--:R-:W-:Y:S01]  /*90d0*/  F2FP.BF16.PACK_AB R157, R154, R155 ;  /* 0x0000009b9a9d723e */ /* 0x008fe200000010ff */
[--C-:B------:R-:W-:Y:S01]  /*90e0*/  FFMA.FTZ R188, R12, c[0x0][0x2d0], -R161.reuse ;  /* 0x0000b4000cbc7a23 */ /* 0x100fe200000108a1 */
[----:B------:R-:W-:Y:S01]  /*90f0*/  IADD3 R240, R240, -0x1, RZ ;  /* 0xfffffffff0f07810 */ /* 0x000fe20007ffe0ff */
[--C-:B------:R-:W-:Y:S02]  /*9100*/  FFMA.FTZ R189, R9, c[0x0][0x2d0], -R161.reuse ;  /* 0x0000b40009bd7a23 */ /* 0x100fe400000108a1 */
[--C-:B------:R-:W-:Y:S01]  /*9110*/  FFMA.FTZ R187, R10, c[0x0][0x2d0], -R161.reuse ;  /* 0x0000b4000abb7a23 */ /* 0x100fe200000108a1 */
[----:B------:R-:W2:Y:S01]  /*9120*/  MUFU.EX2 R149, R149 ;  /* 0x0000009500957308 */ /* 0x000ea20000000800 */
[--C-:B------:R-:W-:Y:S02]  /*9130*/  FFMA.FTZ R186, R8, c[0x0][0x2d0], -R161.reuse ;  /* 0x0000b40008ba7a23 */ /* 0x100fe400000108a1 */
[----:B------:R-:W-:Y:S02]  /*9140*/  FMUL.FTZ R8, R5, c[0x0][0x2d0] ;  /* 0x0000b40005087a20 */ /* 0x000fe40000410000 */
[C---:B------:R-:W-:Y:S02]  /*9150*/  FMUL.FTZ R5, R151.reuse, R145 ;  /* 0x0000009197057220 */ /* 0x040fe40000410000 */
[--C-:B------:R-:W-:Y:S02]  /*9160*/  FFMA.FTZ R164, R164, c[0x0][0x2d0], -R161.reuse ;  /* 0x0000b400a4a47a23 */ /* 0x100fe400000108a1 */
[C---:B------:R-:W-:Y:S01]  /*9170*/  FMUL.FTZ R53, R151.reuse, R53 ;  /* 0x0000003597357220 */ /* 0x040fe20000410000 */
[----:B------:R3:W4:Y:S01]  /*9180*/  MUFU.EX2 R148, R8 ;  /* 0x0000000800947308 */ /* 0x0007220000000800 */
[C---:B------:R-:W-:Y:S02]  /*9190*/  FMUL.FTZ R54, R150.reuse, R54 ;  /* 0x0000003696367220 */ /* 0x040fe40000410000 */
[----:B------:R-:W-:Y:S01]  /*91a0*/  FMUL.FTZ R55, R150, R55 ;  /* 0x0000003796377220 */ /* 0x000fe20000410000 */
[----:B-1----:R-:W-:Y:S01]  /*91b0*/  F2FP.BF16.PACK_AB R159, R182, R183 ;  /* 0x000000b7b69f723e */ /* 0x002fe200000010ff */
[C---:B------:R-:W-:Y:S02]  /*91c0*/  FMUL.FTZ R64, R151.reuse, R64 ;  /* 0x0000004097407220 */ /* 0x040fe40000410000 */
[----:B------:R-:W-:Y:S02]  /*91d0*/  FMUL.FTZ R65, R151, R65 ;  /* 0x0000004197417220 */ /* 0x000fe40000410000 */
[C---:B------:R-:W-:Y:S01]  /*91e0*/  FMUL.FTZ R66, R150.reuse, R66 ;  /* 0x0000004296427220 */ /* 0x040fe20000410000 */
[----:B------:R-:W-:Y:S01]  /*91f0*/  MUFU.EX2 R181, R181 ;  /* 0x000000b500b57308 */ /* 0x000fe20000000800 */
[-C--:B------:R-:W-:Y:S01]  /*9200*/  HMMA.16816.F32.BF16 R4, R156, R20.reuse, R4 ;  /* 0x000000149c04723c */ /* 0x080fe20000041804 */
[----:B------:R-:W-:Y:S02]  /*9210*/  FMUL.FTZ R67, R150, R67 ;  /* 0x0000004396437220 */ /* 0x000fe40000410000 */
[C---:B--2---:R-:W-:Y:S02]  /*9220*/  FMUL.FTZ R9, R149.reuse, R141 ;  /* 0x0000008d95097220 */ /* 0x044fe40000410000 */
[C---:B------:R-:W-:Y:S02]  /*9230*/  FMUL.FTZ R12, R149.reuse, R136 ;  /* 0x00000088950c7220 */ /* 0x040fe40000410000 */
[C---:B------:R-:W-:Y:S02]  /*9240*/  FMUL.FTZ R13, R149.reuse, R137 ;  /* 0x00000089950d7220 */ /* 0x040fe40000410000 */
[----:B------:R-:W1:Y:S03]  /*9250*/  MUFU.EX2 R180, R180 ;  /* 0x000000b400b47308 */ /* 0x000e660000000800 */
[C---:B------:R-:W-:Y:S02]  /*9260*/  FMUL.FTZ R40, R149.reuse, R108 ;  /* 0x0000006c95287220 */ /* 0x040fe40000410000 */
[C---:B---3--:R-:W-:Y:S02]  /*9270*/  FMUL.FTZ R8, R149.reuse, R140 ;  /* 0x0000008c95087220 */ /* 0x048fe40000410000 */
[C---:B----4-:R-:W-:Y:S02]  /*9280*/  FMUL.FTZ R10, R148.reuse, R142 ;  /* 0x0000008e940a7220 */ /* 0x050fe40000410000 */
[C---:B------:R-:W-:Y:S01]  /*9290*/  FMUL.FTZ R11, R148.reuse, R143 ;  /* 0x0000008f940b7220 */ /* 0x040fe20000410000 */
[----:B------:R-:W-:Y:S01]  /*92a0*/  MUFU.EX2 R185, R185 ;  /* 0x000000b900b97308 */ /* 0x000fe20000000800 */
[C---:B------:R-:W-:Y:S02]  /*92b0*/  FMUL.FTZ R14, R148.reuse, R138 ;  /* 0x0000008a940e7220 */ /* 0x040fe40000410000 */
[C---:B------:R-:W-:Y:S02]  /*92c0*/  FMUL.FTZ R15, R148.reuse, R139 ;  /* 0x0000008b940f7220 */ /* 0x040fe40000410000 */
[C---:B------:R-:W-:Y:S02]  /*92d0*/  FMUL.FTZ R41, R149.reuse, R109 ;  /* 0x0000006d95297220 */ /* 0x040fe40000410000 */
[C---:B------:R-:W-:Y:S02]  /*92e0*/  FMUL.FTZ R42, R148.reuse, R110 ;  /* 0x0000006e942a7220 */ /* 0x040fe40000410000 */
[----:B------:R-:W-:Y:S01]  /*92f0*/  FMUL.FTZ R43, R148, R111 ;  /* 0x0000006f942b7220 */ /* 0x000fe20000410000 */
[----:B------:R-:W2:Y:S01]  /*9300*/  MUFU.EX2 R184, R184 ;  /* 0x000000b800b87308 */ /* 0x000ea20000000800 */
[----:B------:R-:W-:Y:S01]  /*9310*/  LDSM.16.MT88.4 R108, [R214+0x500] ;  /* 0x00050000d66c783b */ /* 0x000fe20000004200 */
[C---:B------:R-:W-:Y:S01]  /*9320*/  FMUL.FTZ R44, R149.reuse, R104 ;  /* 0x00000068952c7220 */ /* 0x040fe20000410000 */
[----:B-1----:R-:W-:Y:S01]  /*9330*/  F2FP.BF16.PACK_AB R144, R180, R181 ;  /* 0x000000b5b490723e */ /* 0x002fe200000010ff */
[C---:B------:R-:W-:Y:S02]  /*9340*/  FMUL.FTZ R45, R149.reuse, R105 ;  /* 0x00000069952d7220 */ /* 0x040fe40000410000 */
[C---:B------:R-:W-:Y:S02]  /*9350*/  FMUL.FTZ R46, R148.reuse, R106 ;  /* 0x0000006a942e7220 */ /* 0x040fe40000410000 */
[C---:B------:R-:W-:Y:S02]  /*9360*/  FMUL.FTZ R47, R148.reuse, R107 ;  /* 0x0000006b942f7220 */ /* 0x040fe40000410000 */
[----:B------:R-:W-:Y:S01]  /*9370*/  MUFU.EX2 R189, R189 ;  /* 0x000000bd00bd7308 */ /* 0x000fe20000000800 */
[----:B------:R-:W-:Y:S01]  /*9380*/  LDSM.16.MT88.4 R104, [R212+0x1900] ;  /* 0x00190000d468783b */ /* 0x000fe20000004200 */
[C---:B------:R-:W-:Y:S02]  /*9390*/  FMUL.FTZ R24, R149.reuse, R124 ;  /* 0x0000007c95187220 */ /* 0x040fe40000410000 */
[C---:B------:R-:W-:Y:S02]  /*93a0*/  FMUL.FTZ R25, R149.reuse, R125 ;  /* 0x0000007d95197220 */ /* 0x040fe40000410000 */
[C---:B------:R-:W-:Y:S02]  /*93b0*/  FMUL.FTZ R26, R148.reuse, R126 ;  /* 0x0000007e941a7220 */ /* 0x040fe40000410000 */
[C---:B------:R-:W-:Y:S02]  /*93c0*/  FMUL.FTZ R27, R148.reuse, R127 ;  /* 0x0000007f941b7220 */ /* 0x040fe40000410000 */
[----:B------:R-:W1:Y:S01]  /*93d0*/  MUFU.EX2 R188, R188 ;  /* 0x000000bc00bc7308 */ /* 0x000e620000000800 */
[C---:B------:R-:W-:Y:S02]  /*93e0*/  FMUL.FTZ R28, R149.reuse, R120 ;  /* 0x00000078951c7220 */ /* 0x040fe40000410000 */
[----:B------:R-:W-:Y:S01]  /*93f0*/  FMUL.FTZ R30, R148, R122 ;  /* 0x0000007a941e7220 */ /* 0x000fe20000410000 */
[----:B--2---:R-:W-:Y:S01]  /*9400*/  F2FP.BF16.PACK_AB R146, R184, R185 ;  /* 0x000000b9b892723e */ /* 0x004fe200000010ff */
[C---:B------:R-:W-:Y:S02]  /*9410*/  FMUL.FTZ R31, R148.reuse, R123 ;  /* 0x0000007b941f7220 */ /* 0x040fe40000410000 */
[C---:B------:R-:W-:Y:S02]  /*9420*/  FMUL.FTZ R56, R149.reuse, R56 ;  /* 0x0000003895387220 */ /* 0x040fe40000410000 */
[C---:B------:R-:W-:Y:S01]  /*9430*/  FMUL.FTZ R57, R149.reuse, R57 ;  /* 0x0000003995397220 */ /* 0x040fe20000410000 */
[----:B------:R-:W-:Y:S01]  /*9440*/  MUFU.EX2 R187, R187 ;  /* 0x000000bb00bb7308 */ /* 0x000fe20000000800 */
[C---:B------:R-:W-:Y:S02]  /*9450*/  FMUL.FTZ R58, R148.reuse, R58 ;  /* 0x0000003a943a7220 */ /* 0x040fe40000410000 */
[C---:B------:R-:W-:Y:S02]  /*9460*/  FMUL.FTZ R59, R148.reuse, R59 ;  /* 0x0000003b943b7220 */ /* 0x040fe40000410000 */
[C---:B------:R-:W-:Y:S02]  /*9470*/  FMUL.FTZ R60, R149.reuse, R60 ;  /* 0x0000003c953c7220 */ /* 0x040fe40000410000 */
[----:B------:R-:W-:Y:S02]  /*9480*/  FMUL.FTZ R61, R149, R61 ;  /* 0x0000003d953d7220 */ /* 0x000fe40000410000 */
[C---:B------:R-:W-:Y:S01]  /*9490*/  FMUL.FTZ R62, R148.reuse, R62 ;  /* 0x0000003e943e7220 */ /* 0x040fe20000410000 */
[----:B------:R-:W2:Y:S01]  /*94a0*/  MUFU.EX2 R186, R186 ;  /* 0x000000ba00ba7308 */ /* 0x000ea20000000800 */
[----:B------:R-:W-:Y:S02]  /*94b0*/  FMUL.FTZ R63, R148, R63 ;  /* 0x0000003f943f7220 */ /* 0x000fe40000410000 */
[--C-:B------:R-:W-:Y:S01]  /*94c0*/  FFMA.FTZ R194, R194, c[0x0][0x2d0], -R170.reuse ;  /* 0x0000b400c2c27a23 */ /* 0x100fe200000108aa */
[----:B-1----:R-:W-:Y:S01]  /*94d0*/  F2FP.BF16.PACK_AB R145, R188, R189 ;  /* 0x000000bdbc91723e */ /* 0x002fe200000010ff */
[----:B------:R-:W-:Y:S02]  /*94e0*/  FFMA.FTZ R195, R195, c[0x0][0x2d0], -R170 ;  /* 0x0000b400c3c37a23 */ /* 0x000fe400000108aa */
[--C-:B------:R-:W-:Y:S02]  /*94f0*/  FFMA.FTZ R196, R196, c[0x0][0x2d0], -R168.reuse ;  /* 0x0000b400c4c47a23 */ /* 0x100fe400000108a8 */
[----:B------:R-:W-:Y:S01]  /*9500*/  FFMA.FTZ R197, R197, c[0x0][0x2d0], -R168 ;  /* 0x0000b400c5c57a23 */ /* 0x000fe200000108a8 */
[----:B------:R-:W-:Y:S01]  /*9510*/  MUFU.EX2 R124, R174 ;  /* 0x000000ae007c7308 */ /* 0x000fe20000000800 */
[--C-:B------:R-:W-:Y:S02]  /*9520*/  FFMA.FTZ R198, R198, c[0x0][0x2d0], -R166.reuse ;  /* 0x0000b400c6c67a23 */ /* 0x100fe400000108a6 */
[--C-:B------:R-:W-:Y:S02]  /*9530*/  FFMA.FTZ R199, R199, c[0x0][0x2d0], -R166.reuse ;  /* 0x0000b400c7c77a23 */ /* 0x100fe400000108a6 */
[--C-:B------:R-:W-:Y:S02]  /*9540*/  FFMA.FTZ R244, R244, c[0x0][0x2d0], -R166.reuse ;  /* 0x0000b400f4f47a23 */ /* 0x100fe400000108a6 */
[--C-:B------:R-:W-:Y:S02]  /*9550*/  FFMA.FTZ R249, R249, c[0x0][0x2d0], -R166.reuse ;  /* 0x0000b400f9f97a23 */ /* 0x100fe400000108a6 */
[----:B------:R-:W-:Y:S01]  /*9560*/  FFMA.FTZ R166, R163, c[0x0][0x2d0], -R166 ;  /* 0x0000b400a3a67a23 */ /* 0x000fe200000108a6 */
[----:B------:R-:W-:Y:S01]  /*9570*/  MUFU.EX2 R126, R172 ;  /* 0x000000ac007e7308 */ /* 0x000fe20000000800 */
[--C-:B------:R-:W-:Y:S02]  /*9580*/  FFMA.FTZ R251, R251, c[0x0][0x2d0], -R168.reuse ;  /* 0x0000b400fbfb7a23 */ /* 0x100fe400000108a8 */
[--C-:B------:R-:W-:Y:S01]  /*9590*/  FFMA.FTZ R247, R247, c[0x0][0x2d0], -R168.reuse ;  /* 0x0000b400f7f77a23 */ /* 0x100fe200000108a8 */
[----:B--2---:R-:W-:Y:S01]  /*95a0*/  F2FP.BF16.PACK_AB R147, R186, R187 ;  /* 0x000000bbba93723e */ /* 0x004fe200000010ff */
[----:B------:R-:W-:Y:S02]  /*95b0*/  FFMA.FTZ R168, R171, c[0x0][0x2d0], -R168 ;  /* 0x0000b400aba87a23 */ /* 0x000fe400000108a8 */
[--C-:B------:R-:W-:Y:S02]  /*95c0*/  FFMA.FTZ R245, R245, c[0x0][0x2d0], -R170.reuse ;  /* 0x0000b400f5f57a23 */ /* 0x100fe400000108aa */
[----:B------:R-:W-:Y:S01]  /*95d0*/  FFMA.FTZ R170, R175, c[0x0][0x2d0], -R170 ;  /* 0x0000b400afaa7a23 */ /* 0x000fe200000108aa */
[----:B------:R1:W-:Y:S01]  /*95e0*/  MUFU.EX2 R122, R173 ;  /* 0x000000ad007a7308 */ /* 0x0003e20000000800 */
[C---:B------:R-:W-:Y:S01]  /*95f0*/  HMMA.16816.F32.BF16 R8, R144.reuse, R20, R8 ;  /* 0x000000149008723c */ /* 0x040fe20000041808 */
[C---:B------:R-:W-:Y:S02]  /*9600*/  FMUL.FTZ R29, R149.reuse, R121 ;  /* 0x00000079951d7220 */ /* 0x040fe40000410000 */
[C---:B------:R-:W-:Y:S02]  /*9610*/  FMUL.FTZ R72, R149.reuse, R72 ;  /* 0x0000004895487220 */ /* 0x040fe40000410000 */
[----:B------:R-:W-:Y:S02]  /*9620*/  FMUL.FTZ R73, R149, R73 ;  /* 0x0000004995497220 */ /* 0x000fe40000410000 */
[C---:B------:R-:W-:Y:S01]  /*9630*/  FMUL.FTZ R20, R151.reuse, R128 ;  /* 0x0000008097147220 */ /* 0x040fe20000410000 */
[-C--:B------:R-:W-:Y:S01]  /*9640*/  HMMA.16816.F32.BF16 R12, R144, R22.reuse, R12 ;  /* 0x00000016900c723c */ /* 0x080fe2000004180c */
[----:B------:R-:W-:Y:S01]  /*9650*/  FMUL.FTZ R21, R151, R129 ;  /* 0x0000008197157220 */ /* 0x000fe20000410000 */
[----:B------:R-:W-:Y:S02]  /*9660*/  MUFU.EX2 R136, R170 ;  /* 0x000000aa00887308 */ /* 0x000fe40000000800 */
[C---:B------:R-:W-:Y:S02]  /*9670*/  FMUL.FTZ R74, R148.reuse, R74 ;  /* 0x0000004a944a7220 */ /* 0x040fe40000410000 */
[----:B------:R-:W-:Y:S02]  /*9680*/  FMUL.FTZ R75, R148, R75 ;  /* 0x0000004b944b7220 */ /* 0x000fe40000410000 */
[C---:B------:R-:W-:Y:S01]  /*9690*/  HMMA.16816.F32.BF16 R16, R156.reuse, R22, R16 ;  /* 0x000000169c10723c */ /* 0x040fe20000041810 */
[C---:B------:R-:W-:Y:S03]  /*96a0*/  FMUL.FTZ R76, R149.reuse, R76 ;  /* 0x0000004c954c7220 */ /* 0x040fe60000410000 */
[----:B------:R-:W-:Y:S01]  /*96b0*/  MUFU.EX2 R138, R168 ;  /* 0x000000a8008a7308 */ /* 0x000fe20000000800 */
[C---:B------:R-:W-:Y:S02]  /*96c0*/  FMUL.FTZ R77, R149.reuse, R77 ;  /* 0x0000004d954d7220 */ /* 0x040fe40000410000 */
[C---:B------:R-:W-:Y:S01]  /*96d0*/  FMUL.FTZ R22, R150.reuse, R130 ;  /* 0x0000008296167220 */ /* 0x040fe20000410000 */
[----:B-1----:R-:W-:Y:S01]  /*96e0*/  LDSM.16.MT88.4 R172, [R214+0x2100] ;  /* 0x00210000d6ac783b */ /* 0x002fe20000004200 */
[----:B------:R-:W-:Y:S03]  /*96f0*/  FMUL.FTZ R23, R150, R131 ;  /* 0x0000008396177220 */ /* 0x000fe60000410000 */
[C---:B------:R-:W-:Y:S02]  /*9700*/  FMUL.FTZ R78, R148.reuse, R78 ;  /* 0x0000004e944e7220 */ /* 0x040fe40000410000 */
[----:B------:R1:W-:Y:S01]  /*9710*/  MUFU.EX2 R125, R169 ;  /* 0x000000a9007d7308 */ /* 0x0003e20000000800 */
[C---:B------:R-:W-:Y:S01]  /*9720*/  FMUL.FTZ R79, R148.reuse, R79 ;  /* 0x0000004f944f7220 */ /* 0x040fe20000410000 */
[-C--:B------:R-:W-:Y:S01]  /*9730*/  HMMA.16816.F32.BF16 R20, R156, R36.reuse, R20 ;  /* 0x000000249c14723c */ /* 0x080fe20000041814 */
[----:B------:R-:W2:Y:S01]  /*9740*/  LDSM.16.MT88.4 R128, [R214+0xd00] ;  /* 0x000d0000d680783b */ /* 0x000ea20000004200 */
[C---:B------:R-:W-:Y:S02]  /*9750*/  FMUL.FTZ R88, R149.reuse, R88 ;  /* 0x0000005895587220 */ /* 0x040fe40000410000 */
[C---:B------:R-:W-:Y:S02]  /*9760*/  FMUL.FTZ R89, R149.reuse, R89 ;  /* 0x0000005995597220 */ /* 0x040fe40000410000 */
[C---:B------:R-:W-:Y:S02]  /*9770*/  FMUL.FTZ R90, R148.reuse, R90 ;  /* 0x0000005a945a7220 */ /* 0x040fe40000410000 */
[C---:B------:R-:W-:Y:S01]  /*9780*/  HMMA.16816.F32.BF16 R24, R144.reuse, R36, R24 ;  /* 0x000000249018723c */ /* 0x040fe20000041818 */
[----:B------:R-:W-:Y:S03]  /*9790*/  MUFU.EX2 R120, R167 ;  /* 0x000000a700787308 */ /* 0x000fe60000000800 */
[C---:B------:R-:W-:Y:S02]  /*97a0*/  FMUL.FTZ R91, R148.reuse, R91 ;  /* 0x0000005b945b7220 */ /* 0x040fe40000410000 */
[----:B------:R-:W-:Y:S02]  /*97b0*/  FMUL.FTZ R92, R149, R92 ;  /* 0x0000005c955c7220 */ /* 0x000fe40000410000 */
[-C--:B------:R-:W-:Y:S01]  /*97c0*/  HMMA.16816.F32.BF16 R28, R144, R38.reuse, R28 ;  /* 0x00000026901c723c */ /* 0x080fe2000004181c */
[C---:B------:R-:W-:Y:S02]  /*97d0*/  FMUL.FTZ R36, R151.reuse, R112 ;  /* 0x0000007097247220 */ /* 0x040fe40000410000 */
[----:B------:R-:W-:Y:S01]  /*97e0*/  MUFU.EX2 R123, R165 ;  /* 0x000000a5007b7308 */ /* 0x000fe20000000800 */
[----:B------:R-:W-:Y:S01]  /*97f0*/  FMUL.FTZ R37, R151, R113 ;  /* 0x0000007197257220 */ /* 0x000fe20000410000 */
[----:B-1----:R-:W-:Y:S01]  /*9800*/  LDSM.16.MT88.4 R168, [R212+0x1500] ;  /* 0x00150000d4a8783b */ /* 0x002fe20000004200 */
[----:B------:R-:W-:Y:S02]  /*9810*/  FMUL.FTZ R93, R149, R93 ;  /* 0x0000005d955d7220 */ /* 0x000fe40000410000 */
[C---:B------:R-:W-:Y:S01]  /*9820*/  HMMA.16816.F32.BF16 R32, R156.reuse, R38, R32 ;  /* 0x000000269c20723c */ /* 0x040fe20000041820 */
[C---:B------:R-:W-:Y:S03]  /*9830*/  FMUL.FTZ R94, R148.reuse, R94 ;  /* 0x0000005e945e7220 */ /* 0x040fe60000410000 */
[----:B------:R-:W-:Y:S01]  /*9840*/  FMUL.FTZ R95, R148, R95 ;  /* 0x0000005f945f7220 */ /* 0x000fe20000410000 */
[----:B------:R-:W-:Y:S01]  /*9850*/  MUFU.EX2 R139, R166 ;  /* 0x000000a6008b7308 */ /* 0x000fe20000000800 */
[C---:B------:R-:W-:Y:S02]  /*9860*/  FMUL.FTZ R96, R151.reuse, R96 ;  /* 0x0000006097607220 */ /* 0x040fe40000410000 */
[C---:B------:R-:W-:Y:S04]  /*9870*/  FMUL.FTZ R38, R150.reuse, R114 ;  /* 0x0000007296267220 */ /* 0x040fe80000410000 */
[C---:B------:R-:W-:Y:S02]  /*9880*/  FMUL.FTZ R39, R150.reuse, R115 ;  /* 0x0000007396277220 */ /* 0x040fe40000410000 */
[----:B------:R-:W1:Y:S01]  /*9890*/  LDSM.16.MT88.4 R112, [R212+0xd00] ;  /* 0x000d0000d470783b */ /* 0x000e620000004200 */
[----:B------:R3:W-:Y:S01]  /*98a0*/  MUFU.EX2 R127, R164 ;  /* 0x000000a4007f7308 */ /* 0x0007e20000000800 */
[C---:B------:R-:W-:Y:S02]  /*98b0*/  FMUL.FTZ R97, R151.reuse, R97 ;  /* 0x0000006197617220 */ /* 0x040fe40000410000 */
[C---:B------:R-:W-:Y:S01]  /*98c0*/  FMUL.FTZ R98, R150.reuse, R98 ;  /* 0x0000006296627220 */ /* 0x040fe20000410000 */
[-C--:B--2---:R-:W-:Y:S01]  /*98d0*/  HMMA.16816.F32.BF16 R36, R156, R128.reuse, R36 ;  /* 0x000000809c24723c */ /* 0x084fe20000041824 */
[C---:B------:R-:W-:Y:S02]  /*98e0*/  FMUL.FTZ R99, R150.reuse, R99 ;  /* 0x0000006396637220 */ /* 0x040fe40000410000 */
[C---:B------:R-:W-:Y:S02]  /*98f0*/  FMUL.FTZ R68, R151.reuse, R68 ;  /* 0x0000004497447220 */ /* 0x040fe40000410000 */
[C---:B------:R-:W-:Y:S01]  /*9900*/  FMUL.FTZ R69, R151.reuse, R69 ;  /* 0x0000004597457220 */ /* 0x040fe20000410000 */
[----:B------:R-:W-:Y:S01]  /*9910*/  MUFU.EX2 R190, R190 ;  /* 0x000000be00be7308 */ /* 0x000fe20000000800 */
[C---:B------:R-:W-:Y:S01]  /*9920*/  FMUL.FTZ R70, R150.reuse, R70 ;  /* 0x0000004696467220 */ /* 0x040fe20000410000 */
[C---:B------:R-:W-:Y:S01]  /*9930*/  HMMA.16816.F32.BF16 R40, R144.reuse, R128, R40 ;  /* 0x000000809028723c */ /* 0x040fe20000041828 */
[C---:B------:R-:W-:Y:S03]  /*9940*/  FMUL.FTZ R71, R150.reuse, R71 ;  /* 0x0000004796477220 */ /* 0x040fe60000410000 */
[C---:B------:R-:W-:Y:S02]  /*9950*/  FMUL.FTZ R80, R151.reuse, R80 ;  /* 0x0000005097507220 */ /* 0x040fe40000410000 */
[C---:B------:R-:W-:Y:S02]  /*9960*/  FMUL.FTZ R81, R151.reuse, R81 ;  /* 0x0000005197517220 */ /* 0x040fe40000410000 */
[-C--:B------:R-:W-:Y:S01]  /*9970*/  HMMA.16816.F32.BF16 R44, R144, R130.reuse, R44 ;  /* 0x00000082902c723c */ /* 0x080fe2000004182c */
[----:B------:R-:W2:Y:S01]  /*9980*/  MUFU.EX2 R191, R191 ;  /* 0x000000bf00bf7308 */ /* 0x000ea20000000800 */
[----:B---3--:R-:W-:Y:S02]  /*9990*/  LDSM.16.MT88.4 R164, [R214+0x1500] ;  /* 0x00150000d6a4783b */ /* 0x008fe40000004200 */
[C---:B------:R-:W-:Y:S02]  /*99a0*/  FMUL.FTZ R82, R150.reuse, R82 ;  /* 0x0000005296527220 */ /* 0x040fe40000410000 */
[C---:B------:R-:W-:Y:S02]  /*99b0*/  FMUL.FTZ R83, R150.reuse, R83 ;  /* 0x0000005396537220 */ /* 0x040fe40000410000 */
[C---:B------:R-:W-:Y:S01]  /*99c0*/  HMMA.16816.F32.BF16 R48, R156.reuse, R130, R48 ;  /* 0x000000829c30723c */ /* 0x040fe20000041830 */
[C---:B------:R-:W-:Y:S02]  /*99d0*/  FMUL.FTZ R84, R151.reuse, R84 ;  /* 0x0000005497547220 */ /* 0x040fe40000410000 */
[----:B------:R-:W-:Y:S01]  /*99e0*/  MUFU.EX2 R192, R192 ;  /* 0x000000c000c07308 */ /* 0x000fe20000000800 */
[----:B------:R-:W-:Y:S02]  /*99f0*/  FMUL.FTZ R85, R151, R85 ;  /* 0x0000005597557220 */ /* 0x000fe40000410000 */
[C---:B------:R-:W-:Y:S02]  /*9a00*/  FMUL.FTZ R86, R150.reuse, R86 ;  /* 0x0000005696567220 */ /* 0x040fe40000410000 */
[----:B------:R-:W-:Y:S01]  /*9a10*/  FMUL.FTZ R87, R150, R87 ;  /* 0x0000005796577220 */ /* 0x000fe20000410000 */
[-C--:B-1----:R-:W-:Y:S03]  /*9a20*/  HMMA.16816.F32.BF16 R52, R156, R112.reuse, R52 ;  /* 0x000000709c34723c */ /* 0x082fe60000041834 */
[--C-:B------:R-:W-:Y:S01]  /*9a30*/  FFMA.FTZ R246, R246, c[0x0][0x2d0], -R161.reuse ;  /* 0x0000b400f6f67a23 */ /* 0x100fe200000108a1 */
[----:B------:R-:W1:Y:S01]  /*9a40*/  MUFU.EX2 R193, R193 ;  /* 0x000000c100c17308 */ /* 0x000e620000000800 */
[--C-:B------:R-:W-:Y:S02]  /*9a50*/  FFMA.FTZ R248, R248, c[0x0][0x2d0], -R161.reuse ;  /* 0x0000b400f8f87a23 */ /* 0x100fe400000108a1 */
[--C-:B------:R-:W-:Y:S02]  /*9a60*/  FFMA.FTZ R252, R252, c[0x0][0x2d0], -R161.reuse ;  /* 0x0000b400fcfc7a23 */ /* 0x100fe400000108a1 */
[--C-:B------:R-:W-:Y:S01]  /*9a70*/  FFMA.FTZ R250, R250, c[0x0][0x2d0], -R161.reuse ;  /* 0x0000b400fafa7a23 */ /* 0x100fe200000108a1 */
[C---:B------:R-:W-:Y:S02]  /*9a80*/  HMMA.16816.F32.BF16 R56, R144.reuse, R112, R56 ;  /* 0x000000709038723c */ /* 0x040fe40000041838 */
[--C-:B------:R-:W-:Y:S02]  /*9a90*/  FFMA.FTZ R162, R162, c[0x0][0x2d0], -R161.reuse ;  /* 0x0000b400a2a27a23 */ /* 0x100fe400000108a1 */
[----:B------:R-:W-:Y:S01]  /*9aa0*/  MUFU.EX2 R194, R194 ;  /* 0x000000c200c27308 */ /* 0x000fe20000000800 */
[--C-:B------:R-:W-:Y:S02]  /*9ab0*/  FFMA.FTZ R160, R160, c[0x0][0x2d0], -R161.reuse ;  /* 0x0000b400a0a07a23 */ /* 0x100fe400000108a1 */
[----:B------:R-:W-:Y:S01]  /*9ac0*/  FFMA.FTZ R161, R153, c[0x0][0x2d0], -R161 ;  /* 0x0000b40099a17a23 */ /* 0x000fe200000108a1 */
[-C--:B------:R-:W-:Y:S01]  /*9ad0*/  HMMA.16816.F32.BF16 R60, R144, R114.reuse, R60 ;  /* 0x00000072903c723c */ /* 0x080fe2000004183c */
[----:B------:R-:W-:Y:S03]  /*9ae0*/  FFMA.FTZ R179, R151, R238, R179 ;  /* 0x000000ee97b37223 */ /* 0x000fe600000100b3 */
[----:B------:R-:W-:Y:S01]  /*9af0*/  MOV R151, R3 ;  /* 0x0000000300977202 */ /* 0x000fe20000000f00 */
[----:B------:R-:W-:Y:S01]  /*9b00*/  FFMA.FTZ R155, R150, R239, R155 ;  /* 0x000000ef969b7223 */ /* 0x000fe2000001009b */
[----:B------:R-:W3:Y:S01]  /*9b10*/  MUFU.EX2 R195, R195 ;  /* 0x000000c300c37308 */ /* 0x000ee20000000800 */
[----:B------:R-:W-:Y:S01]  /*9b20*/  FFMA.FTZ R181, R149, R236, R181 ;  /* 0x000000ec95b57223 */ /* 0x000fe200000100b5 */
[C---:B------:R-:W-:Y:S01]  /*9b30*/  HMMA.16816.F32.BF16 R64, R156.reuse, R114, R64 ;  /* 0x000000729c40723c */ /* 0x040fe20000041840 */
[----:B------:R-:W4:Y:S03]  /*9b40*/  LDSM.16.MT88.4 R112, [R212+0x500] ;  /* 0x00050000d470783b */ /* 0x000f260000004200 */
[----:B------:R-:W-:Y:S01]  /*9b50*/  FFMA.FTZ R189, R148, R237, R189 ;  /* 0x000000ed94bd7223 */ /* 0x000fe200000100bd */
[----:B------:R-:W-:Y:S01]  /*9b60*/  MOV R150, R2 ;  /* 0x0000000200967202 */ /* 0x000fe20000000f00 */
[----:B------:R-:W-:Y:S01]  /*9b70*/  FADD.FTZ R178, R178, R179 ;  /* 0x000000b3b2b27221 */ /* 0x000fe20000010000 */
[----:B------:R-:W-:Y:S01]  /*9b80*/  MOV R149, R0 ;  /* 0x0000000000957202 */ /* 0x000fe20000000f00 */
[-C--:B------:R-:W-:Y:S01]  /*9b90*/  HMMA.16816.F32.BF16 R68, R156, R100.reuse, R68 ;  /* 0x000000649c44723c */ /* 0x080fe20000041844 */
[----:B------:R-:W-:Y:S03]  /*9ba0*/  MUFU.EX2 R196, R196 ;  /* 0x000000c400c47308 */ /* 0x000fe60000000800 */
[----:B------:R-:W-:Y:S01]  /*9bb0*/  FADD.FTZ R154, R154, R155 ;  /* 0x0000009b9a9a7221 */ /* 0x000fe20000010000 */
[----:B------:R-:W-:Y:S01]  /*9bc0*/  MOV R148, R152 ;  /* 0x0000009800947202 */ /* 0x000fe20000000f00 */
[----:B------:R-:W-:Y:S02]  /*9bd0*/  FADD.FTZ R180, R180, R181 ;  /* 0x000000b5b4b47221 */ /* 0x000fe40000010000 */
[C---:B------:R-:W-:Y:S01]  /*9be0*/  HMMA.16816.F32.BF16 R72, R144.reuse, R100, R72 ;  /* 0x000000649048723c */ /* 0x040fe20000041848 */
[----:B------:R-:W-:Y:S02]  /*9bf0*/  FADD.FTZ R188, R188, R189 ;  /* 0x000000bdbcbc7221 */ /* 0x000fe40000010000 */
[----:B------:R-:W5:Y:S01]  /*9c00*/  MUFU.EX2 R197, R197 ;  /* 0x000000c500c57308 */ /* 0x000f620000000800 */
[----:B------:R-:W-:Y:S02]  /*9c10*/  FADD.FTZ R177, R177, R178 ;  /* 0x000000b2b1b17221 */ /* 0x000fe40000010000 */
[----:B------:R-:W-:Y:S01]  /*9c20*/  FADD.FTZ R183, R183, R154 ;  /* 0x0000009ab7b77221 */ /* 0x000fe20000010000 */
[----:B--2---:R-:W-:Y:S01]  /*9c30*/  F2FP.BF16.PACK_AB R100, R191, R190 ;  /* 0x000000bebf64723e */ /* 0x004fe200000010ff */
[-C--:B------:R-:W-:Y:S01]  /*9c40*/  HMMA.16816.F32.BF16 R76, R144, R102.reuse, R76 ;  /* 0x00000066904c723c */ /* 0x080fe2000004184c */
[----:B-1----:R-:W-:Y:S03]  /*9c50*/  F2FP.BF16.PACK_AB R101, R193, R192 ;  /* 0x000000c0c165723e */ /* 0x002fe600000010ff */
[----:B------:R-:W-:Y:S01]  /*9c60*/  FADD.FTZ R185, R185, R180 ;  /* 0x000000b4b9b97221 */ /* 0x000fe20000010000 */
[----:B------:R-:W-:Y:S01]  /*9c70*/  MUFU.EX2 R198, R198 ;  /* 0x000000c600c67308 */ /* 0x000fe20000000800 */
[----:B------:R-:W-:Y:S02]  /*9c80*/  FADD.FTZ R187, R187, R188 ;  /* 0x000000bcbbbb7221 */ /* 0x000fe40000010000 */
[C---:B------:R-:W-:Y:S01]  /*9c90*/  HMMA.16816.F32.BF16 R80, R156.reuse, R102, R80 ;  /* 0x000000669c50723c */ /* 0x040fe20000041850 */
[----:B------:R-:W-:Y:S03]  /*9ca0*/  FADD.FTZ R177, R176, R177 ;  /* 0x000000b1b0b17221 */ /* 0x000fe60000010000 */
[----:B------:R-:W-:Y:S02]  /*9cb0*/  FADD.FTZ R183, R182, R183 ;  /* 0x000000b7b6b77221 */ /* 0x000fe40000010000 */
[----:B------:R-:W-:Y:S01]  /*9cc0*/  FADD.FTZ R185, R184, R185 ;  /* 0x000000b9b8b97221 */ /* 0x000fe20000010000 */
[----:B---3--:R-:W-:Y:S01]  /*9cd0*/  F2FP.BF16.PACK_AB R102, R195, R194 ;  /* 0x000000c2c366723e */ /* 0x008fe200000010ff */
[-C--:B------:R-:W-:Y:S01]  /*9ce0*/  HMMA.16816.F32.BF16 R84, R156, R104.reuse, R84 ;  /* 0x000000689c54723c */ /* 0x080fe20000041854 */
[----:B------:R-:W1:Y:S03]  /*9cf0*/  MUFU.EX2 R199, R199 ;  /* 0x000000c700c77308 */ /* 0x000e660000000800 */
[----:B-----5:R-:W-:Y:S01]  /*9d00*/  F2FP.BF16.PACK_AB R103, R197, R196 ;  /* 0x000000c4c567723e */ /* 0x020fe200000010ff */
[----:B------:R-:W-:Y:S02]  /*9d10*/  FADD.FTZ R187, R186, R187 ;  /* 0x000000bbbabb7221 */ /* 0x000fe40000010000 */
[----:B------:R-:W-:Y:S01]  /*9d20*/  FADD.FTZ R190, R190, R177 ;  /* 0x000000b1bebe7221 */ /* 0x000fe20000010000 */
[C---:B------:R-:W-:Y:S01]  /*9d30*/  HMMA.16816.F32.BF16 R88, R144.reuse, R104, R88 ;  /* 0x000000689058723c */ /* 0x040fe20000041858 */
[----:B------:R-:W-:Y:S02]  /*9d40*/  FADD.FTZ R192, R192, R183 ;  /* 0x000000b7c0c07221 */ /* 0x000fe40000010000 */
[----:B------:R-:W-:Y:S01]  /*9d50*/  MUFU.EX2 R244, R244 ;  /* 0x000000f400f47308 */ /* 0x000fe20000000800 */
[----:B------:R-:W-:Y:S02]  /*9d60*/  FADD.FTZ R191, R191, R190 ;  /* 0x000000bebfbf7221 */ /* 0x000fe40000010000 */
[----:B------:R-:W-:Y:S02]  /*9d70*/  FADD.FTZ R193, R193, R192 ;  /* 0x000000c0c1c17221 */ /* 0x000fe40000010000 */
[-C--:B------:R-:W-:Y:S01]  /*9d80*/  HMMA.16816.F32.BF16 R92, R144, R106.reuse, R92 ;  /* 0x0000006a905c723c */ /* 0x080fe2000004185c */
[----:B------:R-:W-:Y:S03]  /*9d90*/  FADD.FTZ R194, R194, R191 ;  /* 0x000000bfc2c27221 */ /* 0x000fe60000010000 */
[----:B------:R-:W-:Y:S01]  /*9da0*/  FADD.FTZ R196, R196, R193 ;  /* 0x000000c1c4c47221 */ /* 0x000fe20000010000 */
[----:B------:R-:W2:Y:S01]  /*9db0*/  MUFU.EX2 R249, R249 ;  /* 0x000000f900f97308 */ /* 0x000ea20000000800 */
[----:B------:R-:W-:Y:S02]  /*9dc0*/  FADD.FTZ R194, R195, R194 ;  /* 0x000000c2c3c27221 */ /* 0x000fe40000010000 */
[----:B------:R-:W-:Y:S01]  /*9dd0*/  HMMA.16816.F32.BF16 R96, R156, R106, R96 ;  /* 0x0000006a9c60723c */ /* 0x000fe20000041860 */
[----:B-1----:R-:W-:Y:S03]  /*9de0*/  F2FP.BF16.PACK_AB R104, R199, R198 ;  /* 0x000000c6c768723e */ /* 0x002fe600000010ff */
[----:B------:R-:W-:Y:S02]  /*9df0*/  FADD.FTZ R198, R198, R185 ;  /* 0x000000b9c6c67221 */ /* 0x000fe40000010000 */
[----:B------:R-:W-:Y:S01]  /*9e00*/  FADD.FTZ R196, R197, R196 ;  /* 0x000000c4c5c47221 */ /* 0x000fe20000010000 */
[----:B------:R-:W1:Y:S01]  /*9e10*/  MUFU.EX2 R246, R246 ;  /* 0x000000f600f67308 */ /* 0x000e620000000800 */
[-C--:B------:R-:W-:Y:S01]  /*9e20*/  HMMA.16816.F32.BF16 R4, R100, R108.reuse, R4 ;  /* 0x0000006c6404723c */ /* 0x080fe20000041804 */
[----:B------:R-:W-:Y:S03]  /*9e30*/  F2FP.BF16.PACK_AB R156, R126, R124 ;  /* 0x0000007c7e9c723e */ /* 0x000fe600000010ff */
[----:B------:R-:W-:Y:S01]  /*9e40*/  F2FP.BF16.PACK_AB R159, R138, R122 ;  /* 0x0000007a8a9f723e */ /* 0x000fe200000010ff */
[----:B------:R-:W-:Y:S04]  /*9e50*/  FADD.FTZ R199, R199, R198 ;  /* 0x000000c6c7c77221 */ /* 0x000fe80000010000 */
[----:B------:R-:W3:Y:S03]  /*9e60*/  MUFU.EX2 R248, R248 ;  /* 0x000000f800f87308 */ /* 0x000ee60000000800 */
[C---:B--2---:R-:W-:Y:S01]  /*9e70*/  F2FP.BF16.PACK_AB R106, R249.reuse, R244 ;  /* 0x000000f4f96a723e */ /* 0x044fe200000010ff */
[----:B------:R-:W-:Y:S04]  /*9e80*/  FADD.FTZ R244, R244, R199 ;  /* 0x000000c7f4f47221 */ /* 0x000fe80000010000 */
[----:B------:R-:W-:Y:S02]  /*9e90*/  FADD.FTZ R244, R249, R244 ;  /* 0x000000f4f9f47221 */ /* 0x000fe40000010000 */
[----:B------:R-:W2:Y:S01]  /*9ea0*/  MUFU.EX2 R252, R252 ;  /* 0x000000fc00fc7308 */ /* 0x000ea20000000800 */
[----:B-1----:R-:W-:Y:S09]  /*9eb0*/  FADD.FTZ R187, R246, R187 ;  /* 0x000000bbf6bb7221 */ /* 0x002ff20000010000 */
[----:B------:R-:W1:Y:S01]  /*9ec0*/  MUFU.EX2 R250, R250 ;  /* 0x000000fa00fa7308 */ /* 0x000e620000000800 */
[C---:B---3--:R-:W-:Y:S01]  /*9ed0*/  F2FP.BF16.PACK_AB R105, R248.reuse, R246 ;  /* 0x000000f6f869723e */ /* 0x048fe200000010ff */
[----:B------:R-:W-:Y:S08]  /*9ee0*/  FADD.FTZ R187, R248, R187 ;  /* 0x000000bbf8bb7221 */ /* 0x000ff00000010000 */
[----:B------:R-:W3:Y:S01]  /*9ef0*/  MUFU.EX2 R251, R251 ;  /* 0x000000fb00fb7308 */ /* 0x000ee20000000800 */
[----:B--2---:R-:W-:Y:S09]  /*9f00*/  FADD.FTZ R187, R252, R187 ;  /* 0x000000bbfcbb7221 */ /* 0x004ff20000010000 */
[----:B------:R-:W2:Y:S01]  /*9f10*/  MUFU.EX2 R247, R247 ;  /* 0x000000f700f77308 */ /* 0x000ea20000000800 */
[C---:B-1----:R-:W-:Y:S01]  /*9f20*/  F2FP.BF16.PACK_AB R107, R250.reuse, R252 ;  /* 0x000000fcfa6b723e */ /* 0x042fe200000010ff */
[----:B------:R-:W-:Y:S08]  /*9f30*/  FADD.FTZ R187, R250, R187 ;  /* 0x000000bbfabb7221 */ /* 0x000ff00000010000 */
[----:B------:R-:W1:Y:S01]  /*9f40*/  MUFU.EX2 R245, R245 ;  /* 0x000000f500f57308 */ /* 0x000e620000000800 */
[C---:B------:R-:W-:Y:S01]  /*9f50*/  HMMA.16816.F32.BF16 R8, R104.reuse, R108, R8 ;  /* 0x0000006c6808723c */ /* 0x040fe20000041808 */
[----:B---3--:R-:W-:Y:S07]  /*9f60*/  FADD.FTZ R196, R251, R196 ;  /* 0x000000c4fbc47221 */ /* 0x008fee0000010000 */
[-C--:B------:R-:W-:Y:S01]  /*9f70*/  HMMA.16816.F32.BF16 R12, R104, R110.reuse, R12 ;  /* 0x0000006e680c723c */ /* 0x080fe2000004180c */
[----:B------:R3:W5:Y:S03]  /*9f80*/  MUFU.EX2 R121, R162 ;  /* 0x000000a200797308 */ /* 0x0007660000000800 */
[C---:B--2---:R-:W-:Y:S01]  /*9f90*/  F2FP.BF16.PACK_AB R157, R247.reuse, R251 ;  /* 0x000000fbf79d723e */ /* 0x044fe200000010ff */
[----:B------:R-:W-:Y:S03]  /*9fa0*/  FADD.FTZ R196, R247, R196 ;  /* 0x000000c4f7c47221 */ /* 0x000fe60000010000 */
[C---:B------:R-:W-:Y:S01]  /*9fb0*/  HMMA.16816.F32.BF16 R16, R100.reuse, R110, R16 ;  /* 0x0000006e6410723c */ /* 0x040fe20000041810 */
[----:B------:R-:W2:Y:S02]  /*9fc0*/  LDSM.16.MT88.4 R108, [R212+0x1100] ;  /* 0x00110000d46c783b */ /* 0x000ea40000004200 */
[----:B------:R5:W-:Y:S01]  /*9fd0*/  MUFU.EX2 R137, R160 ;  /* 0x000000a000897308 */ /* 0x000be20000000800 */
[----:B-1----:R-:W-:Y:S04]  /*9fe0*/  F2FP.BF16.PACK_AB R158, R136, R245 ;  /* 0x000000f5889e723e */ /* 0x002fe800000010ff */
[-C--:B----4-:R-:W-:Y:S05]  /*9ff0*/  HMMA.16816.F32.BF16 R20, R100, R112.reuse, R20 ;  /* 0x000000706414723c */ /* 0x090fea0000041814 */
[----:B------:R1:W4:Y:S03]  /*a000*/  MUFU.EX2 R153, R161 ;  /* 0x000000a100997308 */ /* 0x0003260000000800 */
[C---:B------:R-:W-:Y:S01]  /*a010*/  HMMA.16816.F32.BF16 R24, R104.reuse, R112, R24 ;  /* 0x000000706818723c */ /* 0x040fe20000041818 */
[----:B---3--:R-:W-:Y:S07]  /*a020*/  F2FP.BF16.PACK_AB R162, R139, R123 ;  /* 0x0000007b8ba2723e */ /* 0x008fee00000010ff */
[-C--:B------:R-:W-:Y:S01]  /*a030*/  HMMA.16816.F32.BF16 R28, R104, R114.reuse, R28 ;  /* 0x00000072681c723c */ /* 0x080fe2000004181c */
[----:B-----5:R-:W-:Y:S07]  /*a040*/  F2FP.BF16.PACK_AB R160, R120, R125 ;  /* 0x0000007d78a0723e */ /* 0x020fee00000010ff */
[C---:B------:R-:W-:Y:S01]  /*a050*/  HMMA.16816.F32.BF16 R32, R100.reuse, R114, R32 ;  /* 0x000000726420723c */ /* 0x040fe20000041820 */
[----:B------:R-:W3:Y:S03]  /*a060*/  LDSM.16.MT88.4 R112, [R214+0x1d00] ;  /* 0x001d0000d670783b */ /* 0x000ee60000004200 */
[----:B-1----:R-:W-:Y:S02]  /*a070*/  F2FP.BF16.PACK_AB R161, R121, R127 ;  /* 0x0000007f79a1723e */ /* 0x002fe400000010ff */
[----:B----4-:R-:W-:Y:S02]  /*a080*/  F2FP.BF16.PACK_AB R163, R153, R137 ;  /* 0x0000008999a3723e */ /* 0x010fe400000010ff */
[-C--:B------:R-:W-:Y:S08]  /*a090*/  HMMA.16816.F32.BF16 R36, R100, R116.reuse, R36 ;  /* 0x000000746424723c */ /* 0x080ff00000041824 */
[C---:B------:R-:W-:Y:S08]  /*a0a0*/  HMMA.16816.F32.BF16 R40, R104.reuse, R116, R40 ;  /* 0x000000746828723c */ /* 0x040ff00000041828 */
[-C--:B------:R-:W-:Y:S08]  /*a0b0*/  HMMA.16816.F32.BF16 R44, R104, R118.reuse, R44 ;  /* 0x00000076682c723c */ /* 0x080ff0000004182c */
[C---:B------:R-:W-:Y:S01]  /*a0c0*/  HMMA.16816.F32.BF16 R48, R100.reuse, R118, R48 ;  /* 0x000000766430723c */ /* 0x040fe20000041830 */
[----:B------:R-:W1:Y:S07]  /*a0d0*/  LDSM.16.MT88.4 R116, [R212+0x1d00] ;  /* 0x001d0000d474783b */ /* 0x000e6e0000004200 */
[-C--:B--2---:R-:W-:Y:S08]  /*a0e0*/  HMMA.16816.F32.BF16 R52, R100, R108.reuse, R52 ;  /* 0x0000006c6434723c */ /* 0x084ff00000041834 */
[C---:B------:R-:W-:Y:S08]  /*a0f0*/  HMMA.16816.F32.BF16 R56, R104.reuse, R108, R56 ;  /* 0x0000006c6838723c */ /* 0x040ff00000041838 */
[-C--:B------:R-:W-:Y:S08]  /*a100*/  HMMA.16816.F32.BF16 R60, R104, R110.reuse, R60 ;  /* 0x0000006e683c723c */ /* 0x080ff0000004183c */
[C---:B------:R-:W-:Y:S01]  /*a110*/  HMMA.16816.F32.BF16 R64, R100.reuse, R110, R64 ;  /* 0x0000006e6440723c */ /* 0x040fe20000041840 */
[----:B------:R-:W2:Y:S07]  /*a120*/  LDSM.16.MT88.4 R108, [R212+0x900] ;  /* 0x00090000d46c783b */ /* 0x000eae0000004200 */
[-C--:B---3--:R-:W-:Y:S08]  /*a130*/  HMMA.16816.F32.BF16 R68, R100, R112.reuse, R68 ;  /* 0x000000706444723c */ /* 0x088ff00000041844 */
[C---:B------:R-:W-:Y:S08]  /*a140*/  HMMA.16816.F32.BF16 R72, R104.reuse, R112, R72 ;  /* 0x000000706848723c */ /* 0x040ff00000041848 */
[-C--:B------:R-:W-:Y:S08]  /*a150*/  HMMA.16816.F32.BF16 R76, R104, R114.reuse, R76 ;  /* 0x00000072684c723c */ /* 0x080ff0000004184c */
[C---:B------:R-:W-:Y:S08]  /*a160*/  HMMA.16816.F32.BF16 R80, R100.reuse, R114, R80 ;  /* 0x000000726450723c */ /* 0x040ff00000041850 */
[-C--:B-1----:R-:W-:Y:S08]  /*a170*/  HMMA.16816.F32.BF16 R84, R100, R116.reuse, R84 ;  /* 0x000000746454723c */ /* 0x082ff00000041854 */
[C---:B------:R-:W-:Y:S08]  /*a180*/  HMMA.16816.F32.BF16 R88, R104.reuse, R116, R88 ;  /* 0x000000746858723c */ /* 0x040ff00000041858 */
[-C--:B------:R-:W-:Y:S08]  /*a190*/  HMMA.16816.F32.BF16 R92, R104, R118.reuse, R92 ;  /* 0x00000076685c723c */ /* 0x080ff0000004185c */
[----:B------:R-:W-:Y:S08]  /*a1a0*/  HMMA.16816.F32.BF16 R96, R100, R118, R96 ;  /* 0x000000766460723c */ /* 0x000ff00000041860 */
[-C--:B------:R-:W-:Y:S01]  /*a1b0*/  HMMA.16816.F32.BF16 R144, R156, R132.reuse, R4 ;  /* 0x000000849c90723c */ /* 0x080fe20000041804 */
[----:B------:R-:W1:Y:S07]  /*a1c0*/  LDSM.16.MT88.4 R4, [R212+0x2100] ;  /* 0x00210000d404783b */ /* 0x000e6e0000004200 */
[C---:B------:R-:W-:Y:S07]  /*a1d0*/  HMMA.16816.F32.BF16 R140, R160.reuse, R132, R8 ;  /* 0x00000084a08c723c */ /* 0x040fee0000041808 */
[----:B------:R-:W-:Y:S02]  /*a1e0*/  MOV R11, R139 ;  /* 0x0000008b000b7202 */ /* 0x000fe40000000f00 */
[----:B------:R-:W-:Y:S03]  /*a1f0*/  MOV R10, R138 ;  /* 0x0000008a000a7202 */ /* 0x000fe60000000f00 */
[----:B------:R-:W-:Y:S02]  /*a200*/  MOV R9, R137 ;  /* 0x0000008900097202 */ /* 0x000fe40000000f00 */
[----:B------:R-:W-:Y:S02]  /*a210*/  MOV R8, R136 ;  /* 0x0000008800087202 */ /* 0x000fe40000000f00 */
[-C--:B------:R-:W-:Y:S07]  /*a220*/  HMMA.16816.F32.BF16 R136, R160, R134.reuse, R12 ;  /* 0x00000086a088723c */ /* 0x080fee000004180c */
[----:B------:R-:W-:Y:S01]  /*a230*/  MOV R15, R123 ;  /* 0x0000007b000f7202 */ /* 0x000fe20000000f00 */
[C---:B------:R-:W-:Y:S01]  /*a240*/  HMMA.16816.F32.BF16 R132, R156.reuse, R134, R16 ;  /* 0x000000869c84723c */ /* 0x040fe20000041810 */
[----:B------:R-:W-:Y:S03]  /*a250*/  MOV R14, R122 ;  /* 0x0000007a000e7202 */ /* 0x000fe60000000f00 */
[----:B------:R-:W-:Y:S02]  /*a260*/  MOV R13, R121 ;  /* 0x00000079000d7202 */ /* 0x000fe40000000f00 */
[----:B------:R-:W-:Y:S01]  /*a270*/  MOV R12, R120 ;  /* 0x00000078000c7202 */ /* 0x000fe20000000f00 */
[----:B------:R-:W-:Y:S01]  /*a280*/  FADD.FTZ R196, R14, R196 ;  /* 0x000000c40ec47221 */ /* 0x000fe20000010000 */
[-C--:B--2---:R-:W-:Y:S01]  /*a290*/  HMMA.16816.F32.BF16 R128, R156, R108.reuse, R20 ;  /* 0x0000006c9c80723c */ /* 0x084fe20000041814 */
[----:B------:R-:W-:Y:S03]  /*a2a0*/  MOV R19, R127 ;  /* 0x0000007f00137202 */ /* 0x000fe60000000f00 */
[----:B------:R-:W-:Y:S01]  /*a2b0*/  MOV R18, R126 ;  /* 0x0000007e00127202 */ /* 0x000fe20000000f00 */
[----:B------:R-:W-:Y:S01]  /*a2c0*/  FADD.FTZ R239, R10, R196 ;  /* 0x000000c40aef7221 */ /* 0x000fe20000010000 */
[----:B------:R-:W-:Y:S01]  /*a2d0*/  MOV R17, R125 ;  /* 0x0000007d00117202 */ /* 0x000fe20000000f00 */
[----:B------:R-:W-:Y:S01]  /*a2e0*/  FADD.FTZ R187, R19, R187 ;  /* 0x000000bb13bb7221 */ /* 0x000fe20000010000 */
[----:B------:R-:W-:Y:S02]  /*a2f0*/  MOV R16, R124 ;  /* 0x0000007c00107202 */ /* 0x000fe40000000f00 */
[C---:B------:R-:W-:Y:S02]  /*a300*/  HMMA.16816.F32.BF16 R124, R160.reuse, R108, R24 ;  /* 0x0000006ca07c723c */ /* 0x040fe40000041818 */
[----:B------:R-:W-:Y:S02]  /*a310*/  FADD.FTZ R244, R17, R244 ;  /* 0x000000f411f47221 */ /* 0x000fe40000010000 */
[----:B------:R-:W-:Y:S02]  /*a320*/  FADD.FTZ R194, R16, R194 ;  /* 0x000000c210c27221 */ /* 0x000fe40000010000 */
[----:B------:R-:W-:Y:S02]  /*a330*/  FADD.FTZ R244, R12, R244 ;  /* 0x000000f40cf47221 */ /* 0x000fe40000010000 */
[-C--:B------:R-:W-:Y:S01]  /*a340*/  HMMA.16816.F32.BF16 R120, R160, R110.reuse, R28 ;  /* 0x0000006ea078723c */ /* 0x080fe2000004181c */
[----:B------:R-:W-:Y:S03]  /*a350*/  FADD.FTZ R194, R18, R194 ;  /* 0x000000c212c27221 */ /* 0x000fe60000010000 */
[----:B------:R-:W-:Y:S02]  /*a360*/  FADD.FTZ R187, R13, R187 ;  /* 0x000000bb0dbb7221 */ /* 0x000fe40000010000 */
[----:B------:R-:W-:Y:S02]  /*a370*/  FADD.FTZ R194, R245, R194 ;  /* 0x000000c2f5c27221 */ /* 0x000fe40000010000 */
[C---:B------:R-:W-:Y:S01]  /*a380*/  HMMA.16816.F32.BF16 R116, R156.reuse, R110, R32 ;  /* 0x0000006e9c74723c */ /* 0x040fe20000041820 */
[----:B------:R-:W-:Y:S03]  /*a390*/  FADD.FTZ R244, R15, R244 ;  /* 0x000000f40ff47221 */ /* 0x000fe60000010000 */
[----:B------:R-:W-:Y:S02]  /*a3a0*/  FADD.FTZ R238, R8, R194 ;  /* 0x000000c208ee7221 */ /* 0x000fe40000010000 */
[----:B------:R-:W-:Y:S02]  /*a3b0*/  FADD.FTZ R236, R11, R244 ;  /* 0x000000f40bec7221 */ /* 0x000fe40000010000 */
        /* <DEDUP_REMOVED lines=13> */
[C---:B------:R-:W-:Y:S07]  /*a490*/  HMMA.16816.F32.BF16 R88, R160.reuse, R4, R88 ;  /* 0x00000004a058723c */ /* 0x040fee0000041858 */
[----:B------:R-:W-:Y:S01]  /*a4a0*/  FADD.FTZ R4, R9, R187 ;  /* 0x000000bb09047221 */ /* 0x000fe20000010000 */
[-C--:B------:R-:W-:Y:S04]  /*a4b0*/  HMMA.16816.F32.BF16 R92, R160, R6.reuse, R92 ;  /* 0x00000006a05c723c */ /* 0x080fe8000004185c */
[----:B------:R-:W-:Y:S04]  /*a4c0*/  FADD.FTZ R237, R153, R4 ;  /* 0x0000000499ed7221 */ /* 0x000fe80000010000 */
[----:B------:R-:W-:Y:S01]  /*a4d0*/  HMMA.16816.F32.BF16 R96, R156, R6, R96 ;  /* 0x000000069c60723c */ /* 0x000fe20000041860 */
[----:B------:R-:W-:-:S07]  /*a4e0*/  @P0 BRA `(.L_x_500) ;  /* 0xffffbb4000000947 */ /* 0x000fce000383ffff */
.L_x_479:
[----:B------:R-:W1:Y:S01]  /*a4f0*/  S2UR UR14, SR_CTAID.X ;  /* 0x00000000000e79c3 */ /* 0x000e620000002500 */
[----:B------:R-:W-:Y:S01]  /*a500*/  ULDC.64 UR4, c[0x0][0x2c8] ;  /* 0x0000b20000047ab9 */ /* 0x000fe20000000a00 */
[----:B------:R-:W-:Y:S01]  /*a510*/  IMAD.MOV.U32 R4, RZ, RZ, 0x1 ;  /* 0x00000001ff047424 */ /* 0x000fe200078e00ff */
[----:B------:R-:W-:Y:S01]  /*a520*/  PLOP3.LUT P0, PT, PT, PT, UP1, 0x40, 0x0 ;  /* 0x000000000000781c */ /* 0x000fe20003f0e818 */
[----:B------:R-:W-:-:S03]  /*a530*/  IMAD.MOV.U32 R5, RZ, RZ, c[0x0][0x2ac] ;  /* 0x0000ab00ff057624 */ /* 0x000fc600078e00ff */
[----:B------:R-:W-:-:S05]  /*a540*/  IADD3 R6, R4, -c[0x0][0x168], RZ ;  /* 0x80005a0004067a10 */ /* 0x000fca0007ffe0ff */
[----:B------:R-:W-:Y:S01]  /*a550*/  IMAD R5, R5, c[0x0][0x1d0], R6 ;  /* 0x0000740005057a24 */ /* 0x000fe200078e0206 */
[----:B-1----:R-:W-:-:S04]  /*a560*/  ULEA UR14, UR14, 0x7f, 0x7 ;  /* 0x0000007f0e0e7891 */ /* 0x002fc8000f8e383f */
[----:B------:R-:W-:-:S07]  /*a570*/  UIMAD.WIDE.U32 UR22, UR14, UR4, URZ ;  /* 0x000000040e1672a5 */ /* 0x000fce000f8e003f */
[----:B------:R-:W-:Y:S02]  /*a580*/  @UP2 UMOV UR15, UR23 ;  /* 0x00000017000f2c82 */ /* 0x000fe40008000000 */
[----:B------:R-:W-:-:S06]  /*a590*/  @UP2 USHF.R.U32.HI UR14, URZ, UR5, UR15 ;  /* 0x000000053f0e2299 */ /* 0x000fcc000801160f */
[----:B------:R-:W-:-:S04]  /*a5a0*/  IADD3 R5, R5, UR14, RZ ;  /* 0x0000000e05057c10 */ /* 0x000fc8000fffe0ff */
[----:B------:R-:W-:Y:S01]  /*a5b0*/  IADD3 R6, R5, -c[0x0][0x324], RZ ;  /* 0x8000c90005067a10 */ /* 0x000fe20007ffe0ff */
[----:B------:R-:W-:Y:S05]  /*a5c0*/  @P0 BRA `(.L_x_501) ;  /* 0x000000d000000947 */ /* 0x000fea0003800000 */
[----:B------:R-:W-:-:S13]  /*a5d0*/  ISETP.GT.AND P0, PT, R5, -0x1, PT ;  /* 0xffffffff0500780c */ /* 0x000fda0003f04270 */
[----:B------:R-:W-:Y:S05]  /*a5e0*/  @P0 BRA `(.L_x_502) ;  /* 0x0000006000000947 */ /* 0x000fea0003800000 */
[----:B------:R-:W-:Y:S02]  /*a5f0*/  ISETP.NE.AND P0, PT, R4, c[0x0][0x32c], PT ;  /* 0x0000cb0004007a0c */ /* 0x000fe40003f05270 */
[----:B------:R-:W-:-:S11]  /*a600*/  LOP3.LUT R5, RZ, R5, RZ, 0x33, !PT ;  /* 0x00000005ff057212 */ /* 0x000fd600078e33ff */
[----:B------:R-:W-:-:S05]  /*a610*/  @P0 IMAD.HI.U32 R4, R5, c[0x0][0x330], RZ ;  /* 0x0000cc0005040a27 */ /* 0x000fca00078e00ff */
[----:B------:R-:W-:-:S04]  /*a620*/  @P0 SHF.R.U32.HI R5, RZ, c[0x0][0x334], R4 ;  /* 0x0000cd00ff050a19 */ /* 0x000fc80000011604 */
[----:B------:R-:W-:Y:S01]  /*a630*/  LOP3.LUT R5, RZ, R5, RZ, 0x33, !PT ;  /* 0x00000005ff057212 */ /* 0x000fe200078e33ff */
[----:B------:R-:W-:Y:S05]  /*a640*/  BRA `(.L_x_503) ;  /* 0x0000003000007947 */ /* 0x000fea0003800000 */
.L_x_502:
[----:B------:R-:W-:-:S13]  /*a650*/  ISETP.NE.AND P0, PT, R4, c[0x0][0x32c], PT ;  /* 0x0000cb0004007a0c */ /* 0x000fda0003f05270 */
[----:B------:R-:W-:-:S05]  /*a660*/  @P0 IMAD.HI.U32 R4, R5, c[0x0][0x330], RZ ;  /* 0x0000cc0005040a27 */ /* 0x000fca00078e00ff */
[----:B------:R-:W-:-:S05]  /*a670*/  @P0 SHF.R.U32.HI R5, RZ, c[0x0][0x334], R4 ;  /* 0x0000cd00ff050a19 */ /* 0x000fca0000011604 */
.L_x_503:
[----:B------:R-:W-:-:S05]  /*a680*/  IMAD R5, R5, c[0x0][0x32c], RZ ;  /* 0x0000cb0005057a24 */ /* 0x000fca00078e02ff */
[----:B------:R-:W-:-:S04]  /*a690*/  IMNMX R6, R6, R5, !PT ;  /* 0x0000000506067217 */ /* 0x000fc80007800200 */
.L_x_501:
[----:B------:R-:W-:-:S05]  /*a6a0*/  IADD3 R5, R6, 0x2f, RZ ;  /* 0x0000002f06057810 */ /* 0x000fca0007ffe0ff */
[----:B------:R-:W-:-:S05]  /*a6b0*/  IMAD.HI R5, R5, 0x2aaaaaab, RZ ;  /* 0x2aaaaaab05057827 */ /* 0x000fca00078e02ff */
[----:B------:R-:W-:-:S04]  /*a6c0*/  SHF.R.U32.HI R4, RZ, 0x1f, R5 ;  /* 0x0000001fff047819 */ /* 0x000fc80000011605 */
[----:B------:R-:W-:-:S04]  /*a6d0*/  LEA.HI.SX32 R4, R5, R4, 0x1d ;  /* 0x0000000405047211 */ /* 0x000fc800078feaff */
[----:B------:R-:W-:-:S04]  /*a6e0*/  IMNMX R247, R221, R4, !PT ;  /* 0x00000004ddf77217 */ /* 0x000fc80007800200 */
[----:B------:R-:W-:-:S13]  /*a6f0*/  ISETP.GE.AND P0, PT, R240, R247, PT ;  /* 0x000000f7f000720c */ /* 0x000fda0003f06270 */
[----:B------:R-:W-:Y:S05]  /*a700*/  @!P0 BRA `(.L_x_504) ;  /* 0x0000306000008947 */ /* 0x000fea0003800000 */
[C---:B------:R-:W-:Y:S01]  /*a710*/  SHF.L.U64.HI R246, R230.reuse, 0x1, R243 ;  /* 0x00000001e6f67819 */ /* 0x040fe200000102f3 */
[----:B------:R-:W-:Y:S01]  /*a720*/  IMAD.SHL.U32 R245, R230, 0x2, RZ ;  /* 0x00000002e6f57824 */ /* 0x000fe200078e00ff */
[C---:B------:R-:W-:Y:S01]  /*a730*/  SHF.L.U64.HI R244, R219.reuse, 0x1, R234 ;  /* 0x00000001dbf47819 */ /* 0x040fe200000102ea */
[----:B------:R-:W-:Y:S02]  /*a740*/  IMAD.SHL.U32 R242, R219, 0x2, RZ ;  /* 0x00000002dbf27824 */ /* 0x000fe400078e00ff */
.L_x_509:
[----:B------:R-:W-:Y:S04]  /*a750*/  DEPBAR.LE SB0, 0x0 ;  /* 0x000080000000791a */ /* 0x000fe80000000000 */
[----:B------:R-:W-:Y:S01]  /*a760*/  BAR.SYNC.DEFER_BLOCKING 0x0 ;  /* 0x0000000000007b1d */ /* 0x000fe20000010000 */
[----:B------:R-:W-:Y:S01]  /*a770*/  ISETP.GT.AND P0, PT, R221, R240, PT ;  /* 0x000000f0dd00720c */ /* 0x000fe20003f04270 */
[----:B------:R-:W-:Y:S01]  /*a780*/  IMAD.MOV.U32 R148, RZ, RZ, R3 ;  /* 0x000000ffff947224 */ /* 0x000fe200078e0003 */
[----:B------:R-:W-:Y:S01]  /*a790*/  MOV R153, R2 ;  /* 0x0000000200997202 */ /* 0x000fe20000000f00 */
[----:B------:R-:W-:Y:S02]  /*a7a0*/  IMAD.MOV.U32 R149, RZ, RZ, R0 ;  /* 0x000000ffff957224 */ /* 0x000fe400078e0000 */
        /* <DEDUP_REMOVED lines=24> */
[----:B------:R-:W-:Y:S04]  /*a930*/  IADD3 R4, P0, R8, UR20, RZ ;  /* 0x0000001408047c10 */ /* 0x000fe8000ff1e0ff */
[----:B------:R-:W-:Y:S02]  /*a940*/  IADD3.X R5, R9, UR16, R5, P0, !PT ;  /* 0x0000001009057c10 */ /* 0x000fe400087fe405 */
[C---:B------:R-:W-:Y:S04]  /*a950*/  LEA R6, P0, R4.reuse, c[0x0][0x1f8], 0x1 ;  /* 0x00007e0004067a11 */ /* 0x040fe800078008ff */
[----:B------:R-:W-:Y:S01]  /*a960*/  LEA.HI.X R12, R4, c[0x0][0x1fc], R5, 0x1, P0 ;  /* 0x00007f00040c7a11 */ /* 0x000fe200000f0c05 */
[----:B------:R-:W5:Y:S01]  /*a970*/  SHFL.IDX PT, R7, R6, RZ, 0x1c1f ;  /* 0x001c1fff06077589 */ /* 0x000f6200000e0000 */
[C---:B------:R-:W-:Y:S01]  /*a980*/  IMAD.SHL.U32 R4, R218.reuse, 0x2, RZ ;  /* 0x00000002da047824 */ /* 0x040fe200078e00ff */
[----:B------:R-:W-:Y:S02]  /*a990*/  SHF.L.U64.HI R5, R218, 0x1, R233 ;  /* 0x00000001da057819 */ /* 0x000fe400000102e9 */
        /* <DEDUP_REMOVED lines=14> */
[----:B----4-:R4:W3:Y:S04]  /*aa80*/  SHFL.IDX PT, R11, R12, 0x1, 0x1c1f ;  /* 0x003c1f000c0b7f89 */ /* 0x0108e800000e0000 */
[----:B------:R4:W2:Y:S02]  /*aa90*/  SHFL.IDX PT, R7, R6, 0x1, 0x1c1f ;  /* 0x003c1f0006077f89 */ /* 0x0008a400000e0000 */
.L_x_541:
[----:B------:R-:W-:Y:S02]  /*aaa0*/  ISETP.GE.AND P3, PT, R230, c[0x0][0x1d4], PT ;  /* 0x00007500e6007a0c */ /* 0x000fe40003f66270 */
[----:B--2-4-:R-:W-:Y:S02]  /*aab0*/  IADD3 R12, P0, R7, R245, RZ ;  /* 0x000000f5070c7210 */ /* 0x014fe40007f1e0ff */
        /* <DEDUP_REMOVED lines=13> */
.L_x_506:
[----:B------:R-:W-:Y:S05]  /*ab90*/  BSYNC B0 ;  /* 0x0000000000007941 */ /* 0x000fea0003800000 */
.L_x_505:
[----:B------:R-:W0:Y:S01]  /*aba0*/  LDGDEPBAR ;  /* 0x00000000000079af */ /* 0x000e220000000000 */
[----:B------:R-:W-:Y:S01]  /*abb0*/  WARPSYNC 0xffffffff ;  /* 0xffffffff00007948 */ /* 0x000fe20003800000 */
[-C--:B--2-4-:R-:W-:Y:S03]  /*abc0*/  HMMA.16816.F32.BF16 R4, R48, R16.reuse, RZ ;  /* 0x000000103004723c */ /* 0x094fe600000418ff */
[----:B------:R-:W-:Y:S03]  /*abd0*/  ISETP.GT.AND P0, PT, R240, R221, PT ;  /* 0x000000ddf000720c */ /* 0x000fe60003f04270 */
[----:B------:R-:W-:Y:S02]  /*abe0*/  LDSM.16.M88.4 R180, [R217+0x6900] ;  /* 0x00690000d9b4783b */ /* 0x000fe40000000200 */
[C---:B---3--:R-:W-:Y:S06]  /*abf0*/  HMMA.16816.F32.BF16 R8, R44.reuse, R16, RZ ;  /* 0x000000102c08723c */ /* 0x048fec00000418ff */
[----:B------:R-:W2:Y:S02]  /*ac00*/  LDSM.16.M88.4 R184, [R216+0x3100] ;  /* 0x00310000d8b8783b */ /* 0x000ea40000000200 */
[-C--:B------:R-:W-:Y:S06]  /*ac10*/  HMMA.16816.F32.BF16 R12, R44, R18.reuse, RZ ;  /* 0x000000122c0c723c */ /* 0x080fec00000418ff */
[----:B------:R-:W3:Y:S02]  /*ac20*/  LDSM.16.M88.4 R188, [R217+0x7900] ;  /* 0x00790000d9bc783b */ /* 0x000ee40000000200 */
[C---:B------:R-:W-:Y:S06]  /*ac30*/  HMMA.16816.F32.BF16 R16, R48.reuse, R18, RZ ;  /* 0x000000123010723c */ /* 0x040fec00000418ff */
[----:B------:R-:W4:Y:S02]  /*ac40*/  LDSM.16.M88.4 R192, [R216+0x3500] ;  /* 0x00350000d8c0783b */ /* 0x000f240000000200 */
[-C--:B-1----:R-:W-:Y:S06]  /*ac50*/  HMMA.16816.F32.BF16 R20, R48, R32.reuse, RZ ;  /* 0x000000203014723c */ /* 0x082fec00000418ff */
[----:B------:R-:W-:Y:S02]  /*ac60*/  LDSM.16.M88.4 R196, [R209] ;  /* 0x00000000d1c4783b */ /* 0x000fe40000000200 */
[C---:B------:R-:W-:Y:S06]  /*ac70*/  HMMA.16816.F32.BF16 R24, R44.reuse, R32, RZ ;  /* 0x000000202c18723c */ /* 0x040fec00000418ff */
[----:B------:R-:W-:Y:S02]  /*ac80*/  LDSM.16.M88.4 R200, [R213+0x7900] ;  /* 0x00790000d5c8783b */ /* 0x000fe40000000200 */
[-C--:B------:R-:W-:Y:S08]  /*ac90*/  HMMA.16816.F32.BF16 R28, R44, R34.reuse, RZ ;  /* 0x000000222c1c723c */ /* 0x080ff000000418ff */
[C---:B------:R-:W-:Y:S08]  /*aca0*/  HMMA.16816.F32.BF16 R32, R48.reuse, R34, RZ ;  /* 0x000000223020723c */ /* 0x040ff000000418ff */
[-C--:B------:R-:W-:Y:S08]  /*acb0*/  HMMA.16816.F32.BF16 R36, R48, R156.reuse, RZ ;  /* 0x0000009c3024723c */ /* 0x080ff000000418ff */
[C---:B------:R-:W-:Y:S08]  /*acc0*/  HMMA.16816.F32.BF16 R40, R44.reuse, R156, RZ ;  /* 0x0000009c2c28723c */ /* 0x040ff000000418ff */
[-C--:B------:R-:W-:Y:S08]  /*acd0*/  HMMA.16816.F32.BF16 R44, R44, R158.reuse, RZ ;  /* 0x0000009e2c2c723c */ /* 0x080ff000000418ff */
[----:B------:R-:W-:Y:S01]  /*ace0*/  HMMA.16816.F32.BF16 R48, R48, R158, RZ ;  /* 0x0000009e3030723c */ /* 0x000fe200000418ff */
[----:B------:R-:W1:Y:S07]  /*acf0*/  LDSM.16.M88.4 R156, [R216+0x3900] ;  /* 0x00390000d89c783b */ /* 0x000e6e0000000200 */
[-C--:B------:R-:W-:Y:S08]  /*ad00*/  HMMA.16816.F32.BF16 R4, R160, R164.reuse, R4 ;  /* 0x000000a4a004723c */ /* 0x080ff00000041804 */
        /* <DEDUP_REMOVED lines=15> */
[----:B------:R-:W1:Y:S01]  /*ae00*/  LDSM.16.M88.4 R176, [R216+0x3d00] ;  /* 0x003d0000d8b0783b */ /* 0x000e620000000200 */
[-C--:B--2---:R-:W-:Y:S08]  /*ae10*/  HMMA.16816.F32.BF16 R4, R180, R184.reuse, R4 ;  /* 0x000000b8b404723c */ /* 0x084ff00000041804 */
[C---:B---3--:R-:W-:Y:S08]  /*ae20*/  HMMA.16816.F32.BF16 R8, R188.reuse, R184, R8 ;  /* 0x000000b8bc08723c */ /* 0x048ff00000041808 */
[-C--:B------:R-:W-:Y:S08]  /*ae30*/  HMMA.16816.F32.BF16 R12, R188, R186.reuse, R12 ;  /* 0x000000babc0c723c */ /* 0x080ff0000004180c */
[C---:B------:R-:W-:Y:S01]  /*ae40*/  HMMA.16816.F32.BF16 R16, R180.reuse, R186, R16 ;  /* 0x000000bab410723c */ /* 0x040fe20000041810 */
[----:B------:R-:W-:Y:S07]  /*ae50*/  LDSM.16.M88.4 R184, [R216+0x4500] ;  /* 0x00450000d8b8783b */ /* 0x000fee0000000200 */
[-C--:B----4-:R-:W-:Y:S08]  /*ae60*/  HMMA.16816.F32.BF16 R20, R180, R192.reuse, R20 ;  /* 0x000000c0b414723c */ /* 0x090ff00000041814 */
[C---:B------:R-:W-:Y:S08]  /*ae70*/  HMMA.16816.F32.BF16 R24, R188.reuse, R192, R24 ;  /* 0x000000c0bc18723c */ /* 0x040ff00000041818 */
[-C--:B------:R-:W-:Y:S08]  /*ae80*/  HMMA.16816.F32.BF16 R28, R188, R194.reuse, R28 ;  /* 0x000000c2bc1c723c */ /* 0x080ff0000004181c */
[C---:B------:R-:W-:Y:S01]  /*ae90*/  HMMA.16816.F32.BF16 R32, R180.reuse, R194, R32 ;  /* 0x000000c2b420723c */ /* 0x040fe20000041820 */
[----:B------:R-:W-:Y:S07]  /*aea0*/  LDSM.16.M88.4 R192, [R206] ;  /* 0x00000000cec0783b */ /* 0x000fee0000000200 */
[-C--:B-1----:R-:W-:Y:S08]  /*aeb0*/  HMMA.16816.F32.BF16 R36, R180, R156.reuse, R36 ;  /* 0x0000009cb424723c */ /* 0x082ff00000041824 */
[C---:B------:R-:W-:Y:S08]  /*aec0*/  HMMA.16816.F32.BF16 R40, R188.reuse, R156, R40 ;  /* 0x0000009cbc28723c */ /* 0x040ff00000041828 */
[-C--:B------:R-:W-:Y:S01]  /*aed0*/  HMMA.16816.F32.BF16 R44, R188, R158.reuse, R44 ;  /* 0x0000009ebc2c723c */ /* 0x080fe2000004182c */
[----:B------:R-:W-:Y:S07]  /*aee0*/  LDSM.16.M88.4 R188, [R213+0x8900] ;  /* 0x00890000d5bc783b */ /* 0x000fee0000000200 */
[----:B------:R-:W-:Y:S01]  /*aef0*/  HMMA.16816.F32.BF16 R48, R180, R158, R48 ;  /* 0x0000009eb430723c */ /* 0x000fe20000041830 */
[----:B------:R-:W1:Y:S07]  /*af00*/  LDSM.16.M88.4 R156, [R217+0x9900] ;  /* 0x00990000d99c783b */ /* 0x000e6e0000000200 */
[-C--:B-----5:R-:W-:Y:S01]  /*af10*/  HMMA.16816.F32.BF16 R4, R164, R196.reuse, R4 ;  /* 0x000000c4a404723c */ /* 0x0a0fe20000041804 */
[----:B------:R-:W2:Y:S07]  /*af20*/  LDSM.16.M88.4 R180, [R216+0x4100] ;  /* 0x00410000d8b4783b */ /* 0x000eae0000000200 */
[C---:B------:R-:W-:Y:S08]  /*af30*/  HMMA.16816.F32.BF16 R8, R200.reuse, R196, R8 ;  /* 0x000000c4c808723c */ /* 0x040ff00000041808 */
[-C--:B------:R-:W-:Y:S08]  /*af40*/  HMMA.16816.F32.BF16 R12, R200, R198.reuse, R12 ;  /* 0x000000c6c80c723c */ /* 0x080ff0000004180c */
[C---:B------:R-:W-:Y:S08]  /*af50*/  HMMA.16816.F32.BF16 R16, R164.reuse, R198, R16 ;  /* 0x000000c6a410723c */ /* 0x040ff00000041810 */
[-C--:B------:R-:W-:Y:S08]  /*af60*/  HMMA.16816.F32.BF16 R20, R164, R160.reuse, R20 ;  /* 0x000000a0a414723c */ /* 0x080ff00000041814 */
[C---:B------:R-:W-:Y:S08]  /*af70*/  HMMA.16816.F32.BF16 R24, R200.reuse, R160, R24 ;  /* 0x000000a0c818723c */ /* 0x040ff00000041818 */
[-C--:B------:R-:W-:Y:S08]  /*af80*/  HMMA.16816.F32.BF16 R28, R200, R162.reuse, R28 ;  /* 0x000000a2c81c723c */ /* 0x080ff0000004181c */
[C---:B------:R-:W-:Y:S01]  /*af90*/  HMMA.16816.F32.BF16 R32, R164.reuse, R162, R32 ;  /* 0x000000a2a420723c */ /* 0x040fe20000041820 */
[----:B------:R-:W3:Y:S07]  /*afa0*/  LDSM.16.M88.4 R160, [R213+0x9900] ;  /* 0x00990000d5a0783b */ /* 0x000eee0000000200 */
[-C--:B------:R-:W-:Y:S08]  /*afb0*/  HMMA.16816.F32.BF16 R36, R164, R168.reuse, R36 ;  /* 0x000000a8a424723c */ /* 0x080ff00000041824 */
[C---:B------:R-:W-:Y:S08]  /*afc0*/  HMMA.16816.F32.BF16 R40, R200.reuse, R168, R40 ;  /* 0x000000a8c828723c */ /* 0x040ff00000041828 */
[-C--:B------:R-:W-:Y:S08]  /*afd0*/  HMMA.16816.F32.BF16 R44, R200, R170.reuse, R44 ;  /* 0x000000aac82c723c */ /* 0x080ff0000004182c */
[----:B------:R-:W-:Y:S08]  /*afe0*/  HMMA.16816.F32.BF16 R48, R164, R170, R48 ;  /* 0x000000aaa430723c */ /* 0x000ff00000041830 */
[-C--:B------:R-:W-:Y:S08]  /*aff0*/  HMMA.16816.F32.BF16 R4, R172, R176.reuse, R4 ;  /* 0x000000b0ac04723c */ /* 0x080ff00000041804 */
[C---:B-1----:R-:W-:Y:S08]  /*b000*/  HMMA.16816.F32.BF16 R8, R156.reuse, R176, R8 ;  /* 0x000000b09c08723c */ /* 0x042ff00000041808 */
[-C--:B------:R-:W-:Y:S08]  /*b010*/  HMMA.16816.F32.BF16 R12, R156, R178.reuse, R12 ;  /* 0x000000b29c0c723c */ /* 0x080ff0000004180c */
[C---:B------:R-:W-:Y:S08]  /*b020*/  HMMA.16816.F32.BF16 R16, R172.reuse, R178, R16 ;  /* 0x000000b2ac10723c */ /* 0x040ff00000041810 */
[-C--:B--2---:R-:W-:Y:S08]  /*b030*/  HMMA.16816.F32.BF16 R20, R172, R180.reuse, R20 ;  /* 0x000000b4ac14723c */ /* 0x084ff00000041814 */
[C---:B------:R-:W-:Y:S08]  /*b040*/  HMMA.16816.F32.BF16 R24, R156.reuse, R180, R24 ;  /* 0x000000b49c18723c */ /* 0x040ff00000041818 */
[-C--:B------:R-:W-:Y:S08]  /*b050*/  HMMA.16816.F32.BF16 R28, R156, R182.reuse, R28 ;  /* 0x000000b69c1c723c */ /* 0x080ff0000004181c */
[C---:B------:R-:W-:Y:S08]  /*b060*/  HMMA.16816.F32.BF16 R32, R172.reuse, R182, R32 ;  /* 0x000000b6ac20723c */ /* 0x040ff00000041820 */
[-C--:B------:R-:W-:Y:S08]  /*b070*/  HMMA.16816.F32.BF16 R36, R172, R184.reuse, R36 ;  /* 0x000000b8ac24723c */ /* 0x080ff00000041824 */
[C---:B------:R-:W-:Y:S08]  /*b080*/  HMMA.16816.F32.BF16 R40, R156.reuse, R184, R40 ;  /* 0x000000b89c28723c */ /* 0x040ff00000041828 */
[-C--:B------:R-:W-:Y:S08]  /*b090*/  HMMA.16816.F32.BF16 R44, R156, R186.reuse, R44 ;  /* 0x000000ba9c2c723c */ /* 0x080ff0000004182c */
[----:B------:R-:W-:Y:S08]  /*b0a0*/  HMMA.16816.F32.BF16 R48, R172, R186, R48 ;  /* 0x000000baac30723c */ /* 0x000ff00000041830 */
[-C--:B------:R-:W-:Y:S08]  /*b0b0*/  HMMA.16816.F32.BF16 R4, R188, R192.reuse, R4 ;  /* 0x000000c0bc04723c */ /* 0x080ff00000041804 */
[C---:B---3--:R-:W-:Y:S08]  /*b0c0*/  HMMA.16816.F32.BF16 R8, R160.reuse, R192, R8 ;  /* 0x000000c0a008723c */ /* 0x048ff00000041808 */
[-C--:B------:R-:W-:Y:S08]  /*b0d0*/  HMMA.16816.F32.BF16 R12, R160, R194.reuse, R12 ;  /* 0x000000c2a00c723c */ /* 0x080ff0000004180c */
[----:B------:R-:W-:Y:S01]  /*b0e0*/  FMUL.FTZ R176, R4, c[0x0][0x320] ;  /* 0x0000c80004b07a20 */ /* 0x000fe20000410000 */
[C---:B------:R-:W-:Y:S04]  /*b0f0*/  HMMA.16816.F32.BF16 R16, R188.reuse, R194, R16 ;  /* 0x000000c2bc10723c */ /* 0x040fe80000041810 */
[----:B------:R-:W-:Y:S01]  /*b100*/  FMUL.FTZ R172, R5, c[0x0][0x320] ;  /* 0x0000c80005ac7a20 */ /* 0x000fe20000410000 */
[----:B------:R-:W1:Y:S01]  /*b110*/  MUFU.TANH R176, R176 ;  /* 0x000000b000b07308 */ /* 0x000e620000002400 */
[----:B------:R-:W-:Y:S02]  /*b120*/  FMUL.FTZ R181, R6, c[0x0][0x320] ;  /* 0x0000c80006b57a20 */ /* 0x000fe40000410000 */
[----:B------:R-:W-:Y:S02]  /*b130*/  FMUL.FTZ R179, R7, c[0x0][0x320] ;  /* 0x0000c80007b37a20 */ /* 0x000fe40000410000 */
[----:B------:R-:W2:Y:S02]  /*b140*/  LDSM.16.M88.4 R4, [R205] ;  /* 0x00000000cd04783b */ /* 0x000ea40000000200 */
        /* <DEDUP_REMOVED lines=8> */
[----:B------:R-:W4:Y:S01]  /*b1d0*/  MUFU.TANH R186, R9 ;  /* 0x0000000900ba7308 */ /* 0x000f220000002400 */
[----:B------:R-:W-:Y:S02]  /*b1e0*/  FMUL.FTZ R13, R15, c[0x0][0x320] ;  /* 0x0000c8000f0d7a20 */ /* 0x000fe40000410000 */
[----:B------:R-:W-:Y:S02]  /*b1f0*/  FMUL.FTZ R14, R16, c[0x0][0x320] ;  /* 0x0000c800100e7a20 */ /* 0x000fe40000410000 */
[----:B------:R-:W-:Y:S02]  /*b200*/  FMUL.FTZ R16, R17, c[0x0][0x320] ;  /* 0x0000c80011107a20 */ /* 0x000fe40000410000 */
[----:B------:R-:W-:Y:S02]  /*b210*/  FMUL.FTZ R17, R18, c[0x0][0x320] ;  /* 0x0000c80012117a20 */ /* 0x000fe40000410000 */
[----:B------:R-:W-:Y:S01]  /*b220*/  FMUL.FTZ R15, R19, c[0x0][0x320] ;  /* 0x0000c800130f7a20 */ /* 0x000fe20000410000 */
[----:B------:R-:W1:Y:S10]  /*b230*/  MUFU.TANH R187, R10 ;  /* 0x0000000a00bb7308 */ /* 0x000e740000002400 */
[----:B------:R5:W1:Y:S01]  /*b240*/  MUFU.TANH R185, R11 ;  /* 0x0000000b00b97308 */ /* 0x000a620000002400 */
[-C--:B--2---:R-:W-:Y:S09]  /*b250*/  HMMA.16816.F32.BF16 R20, R188, R4.reuse, R20 ;  /* 0x00000004bc14723c */ /* 0x084ff20000041814 */
[----:B------:R-:W2:Y:S01]  /*b260*/  MUFU.TANH R181, R181 ;  /* 0x000000b500b57308 */ /* 0x000ea20000002400 */
[C---:B------:R-:W-:Y:S09]  /*b270*/  HMMA.16816.F32.BF16 R24, R160.reuse, R4, R24 ;  /* 0x00000004a018723c */ /* 0x040ff20000041818 */
[----:B------:R-:W1:Y:S01]  /*b280*/  MUFU.TANH R179, R179 ;  /* 0x000000b300b37308 */ /* 0x000e620000002400 */
[-C--:B------:R-:W-:Y:S01]  /*b290*/  HMMA.16816.F32.BF16 R28, R160, R6.reuse, R28 ;  /* 0x00000006a01c723c */ /* 0x080fe2000004181c */
[----:B-----5:R-:W5:Y:S01]  /*b2a0*/  LDSM.16.M88.4 R8, [R204] ;  /* 0x00000000cc08783b */ /* 0x020f620000000200 */
[----:B------:R-:W-:Y:S06]  /*b2b0*/  DEPBAR.LE SB0, 0x0 ;  /* 0x000080000000791a */ /* 0x000fec0000000000 */
[C---:B------:R-:W-:Y:S01]  /*b2c0*/  HMMA.16816.F32.BF16 R32, R188.reuse, R6, R32 ;  /* 0x00000006bc20723c */ /* 0x040fe20000041820 */
[----:B------:R-:W1:Y:S01]  /*b2d0*/  MUFU.TANH R184, R184 ;  /* 0x000000b800b87308 */ /* 0x000e620000002400 */
[----:B------:R-:W-:Y:S03]  /*b2e0*/  BAR.SYNC.DEFER_BLOCKING 0x0 ;  /* 0x0000000000007b1d */ /* 0x000fe60000010000 */
[----:B------:R-:W-:Y:S02]  /*b2f0*/  FMUL.FTZ R248, R20, c[0x0][0x320] ;  /* 0x0000c80014f87a20 */ /* 0x000fe40000410000 */
[----:B------:R-:W-:Y:S02]  /*b300*/  FMUL.FTZ R21, R21, c[0x0][0x320] ;  /* 0x0000c80015157a20 */ /* 0x000fe40000410000 */
[----:B------:R-:W-:Y:S02]  /*b310*/  FMUL.FTZ R198, R24, c[0x0][0x320] ;  /* 0x0000c80018c67a20 */ /* 0x000fe40000410000 */
        /* <DEDUP_REMOVED lines=14> */
[----:B------:R-:W-:Y:S01]  /*b400*/  FMUL.FTZ R34, R34, c[0x0][0x320] ;  /* 0x0000c80022227a20 */ /* 0x000fe20000410000 */
[-C--:B-----5:R-:W-:Y:S03]  /*b410*/  HMMA.16816.F32.BF16 R36, R188, R8.reuse, R36 ;  /* 0x00000008bc24723c */ /* 0x0a0fe60000041824 */
[----:B------:R-:W-:Y:S03]  /*b420*/  FMUL.FTZ R35, R35, c[0x0][0x320] ;  /* 0x0000c80023237a20 */ /* 0x000fe60000410000 */
[----:B------:R-:W1:Y:S02]  /*b430*/  MUFU.TANH R13, R13 ;  /* 0x0000000d000d7308 */ /* 0x000e640000002400 */
[C---:B------:R-:W-:Y:S08]  /*b440*/  HMMA.16816.F32.BF16 R40, R160.reuse, R8, R40 ;  /* 0x00000008a028723c */ /* 0x040ff00000041828 */
[----:B------:R-:W1:Y:S01]  /*b450*/  MUFU.TANH R14, R14 ;  /* 0x0000000e000e7308 */ /* 0x000e620000002400 */
[-C--:B------:R-:W-:Y:S07]  /*b460*/  HMMA.16816.F32.BF16 R44, R160, R10.reuse, R44 ;  /* 0x0000000aa02c723c */ /* 0x080fee000004182c */
[----:B------:R-:W-:Y:S01]  /*b470*/  FMUL.FTZ R168, R36, c[0x0][0x320] ;  /* 0x0000c80024a87a20 */ /* 0x000fe20000410000 */
[----:B------:R-:W-:Y:S01]  /*b480*/  HMMA.16816.F32.BF16 R48, R188, R10, R48 ;  /* 0x0000000abc30723c */ /* 0x000fe20000041830 */
[----:B------:R-:W1:Y:S03]  /*b490*/  MUFU.TANH R16, R16 ;  /* 0x0000001000107308 */ /* 0x000e660000002400 */
[----:B------:R-:W-:Y:S02]  /*b4a0*/  FMUL.FTZ R37, R37, c[0x0][0x320] ;  /* 0x0000c80025257a20 */ /* 0x000fe40000410000 */
[----:B------:R-:W-:Y:S02]  /*b4b0*/  FMUL.FTZ R38, R38, c[0x0][0x320] ;  /* 0x0000c80026267a20 */ /* 0x000fe40000410000 */
[----:B------:R-:W-:Y:S03]  /*b4c0*/  FMUL.FTZ R159, R40, c[0x0][0x320] ;  /* 0x0000c800289f7a20 */ /* 0x000fe60000410000 */
        /* <DEDUP_REMOVED lines=14> */
[----:B------:R-:W-:Y:S07]  /*b5b0*/  FMUL.FTZ R51, R51, c[0x0][0x320] ;  /* 0x0000c80033337a20 */ /* 0x000fee0000410000 */
[----:B------:R1:W1:Y:S10]  /*b5c0*/  MUFU.TANH R192, R21 ;  /* 0x0000001500c07308 */ /* 0x0002740000002400 */
[----:B------:R1:W1:Y:S10]  /*b5d0*/  MUFU.TANH R197, R22 ;  /* 0x0000001600c57308 */ /* 0x0002740000002400 */
[----:B------:R1:W1:Y:S10]  /*b5e0*/  MUFU.TANH R195, R23 ;  /* 0x0000001700c37308 */ /* 0x0002740000002400 */
[----:B------:R-:W1:Y:S10]  /*b5f0*/  MUFU.TANH R198, R198 ;  /* 0x000000c600c67308 */ /* 0x000e740000002400 */
        /* <DEDUP_REMOVED lines=63> */
[----:B-1----:R-:W-:Y:S10]  /*b9f0*/  SHFL.IDX PT, R21, R4, 0x1, 0x1c1f ;  /* 0x003c1f0004157f89 */ /* 0x002ff400000e0000 */
[----:B--2---:R-:W-:Y:S05]  /*ba00*/  @P1 IADD3 R18, P0, R9, R245, RZ ;  /* 0x000000f509121210 */ /* 0x004fea0007f1e0ff */
[----:B---3--:R-:W-:Y:S01]  /*ba10*/  @P1 IMAD.X R19, R7, 0x1, R246, P0 ;  /* 0x0000000107131824 */ /* 0x008fe200000e06f6 */
[-C--:B------:R-:W-:Y:S04]  /*ba20*/  @P1 IADD3 R10, P0, R9, R242.reuse, RZ ;  /* 0x000000f2090a1210 */ /* 0x080fe80007f1e0ff */
[----:B------:R1:W-:Y:S01]  /*ba30*/  @P1 LDGSTS.E.BYPASS.LTC128B.128 [R220+0x2500], [R18.64], !P5 ;  /* 0x0250000012dc1fae */ /* 0x0003e2000e901d4c */
[----:B------:R-:W-:Y:S01]  /*ba40*/  @P1 IMAD.X R11, R7, 0x1, R244, P0 ;  /* 0x00000001070b1824 */ /* 0x000fe200000e06f4 */
[C---:B------:R-:W-:Y:S04]  /*ba50*/  @P1 LEA R8, P0, R218.reuse, R9, 0x1 ;  /* 0x00000009da081211 */ /* 0x040fe800078008ff */
[----:B------:R1:W-:Y:S01]  /*ba60*/  @P1 LDGSTS.E.BYPASS.LTC128B.128 [R220+0x3100], [R10.64], !P4 ;  /* 0x031000000adc1fae */ /* 0x0003e2000e101d4c */
[--C-:B------:R-:W-:Y:S02]  /*ba70*/  @P1 LEA.HI.X R9, R218, R7, R233.reuse, 0x1, P0 ;  /* 0x00000007da091211 */ /* 0x100fe400000f0ce9 */
[----:B------:R-:W-:Y:S01]  /*ba80*/  ISETP.GE.AND P0, PT, R6, 0x21, PT ;  /* 0x000000210600780c */ /* 0x000fe20003f06270 */
[----:B------:R-:W2:Y:S04]  /*ba90*/  SHFL.IDX PT, R7, R5, 0x1, 0x1c1f ;  /* 0x003c1f0005077f89 */ /* 0x000ea800000e0000 */
[----:B------:R1:W-:Y:S08]  /*baa0*/  @P1 LDGSTS.E.BYPASS.LTC128B.128 [R220+0x3d00], [R8.64], !P3 ;  /* 0x03d0000008dc1fae */ /* 0x0003f0000d901d4c */
[----:B--2---:R-:W-:Y:S05]  /*bab0*/  @P0 IADD3 R24, P2, R7, R245, RZ ;  /* 0x000000f507180210 */ /* 0x004fea0007f5e0ff */
[----:B------:R-:W-:Y:S01]  /*bac0*/  @P0 IMAD.X R25, R21, 0x1, R246, P2 ;  /* 0x0000000115190824 */ /* 0x000fe200010e06f6 */
[----:B------:R-:W-:Y:S04]  /*bad0*/  @P0 IADD3 R22, P2, R7, R242, RZ ;  /* 0x000000f207160210 */ /* 0x000fe80007f5e0ff */
[----:B------:R1:W-:Y:S01]  /*bae0*/  @P0 LDGSTS.E.BYPASS.LTC128B.128 [R220+0x2d00], [R24.64], !P5 ;  /* 0x02d0000018dc0fae */ /* 0x0003e2000e901d4c */
[----:B------:R-:W-:Y:S01]  /*baf0*/  @P0 IMAD.X R23, R21, 0x1, R244, P2 ;  /* 0x0000000115170824 */ /* 0x000fe200010e06f4 */
[C---:B------:R-:W-:Y:S04]  /*bb00*/  @P0 LEA R6, P2, R218.reuse, R7, 0x1 ;  /* 0x00000007da060211 */ /* 0x040fe800078408ff */
[----:B------:R1:W-:Y:S01]  /*bb10*/  @P0 LDGSTS.E.BYPASS.LTC128B.128 [R220+0x3900], [R22.64], !P4 ;  /* 0x0390000016dc0fae */ /* 0x0003e2000e101d4c */
[----:B------:R-:W-:Y:S05]  /*bb20*/  @P0 LEA.HI.X R7, R218, R21, R233, 0x1, P2 ;  /* 0x00000015da070211 */ /* 0x000fea00010f0ce9 */
[----:B------:R1:W-:Y:S03]  /*bb30*/  @P0 LDGSTS.E.BYPASS.LTC128B.128 [R220+0x4500], [R6.64], !P3 ;  /* 0x0450000006dc0fae */ /* 0x0003e6000d901d4c */
.L_x_508:
[----:B-1234-:R-:W-:Y:S01]  /*bb40*/  FMNMX.FTZ R5, R176, R3, !PT ;  /* 0x00000003b0057209 */ /* 0x01efe20007810000 */
[----:B------:R-:W-:Y:S01]  /*bb50*/  LDSM.16.MT88.4 R20, [R214+0x100] ;  /* 0x00010000d614783b */ /* 0x000fe20000004200 */
[----:B------:R-:W-:Y:S02]  /*bb60*/  FMNMX.FTZ R4, R181, R2, !PT ;  /* 0x00000002b5047209 */ /* 0x000fe40007810000 */
        /* <DEDUP_REMOVED lines=30> */
[----:B------:R-:W-:Y:S02]  /*bd50*/  ISETP.GT.AND P0, PT, R240, R247, PT ;  /* 0x000000f7f000720c */ /* 0x000fe40003f04270 */
        /* <DEDUP_REMOVED lines=10> */
[----:B------:R-:W-:Y:S02]  /*be00*/  IADD3 R240, R240, -0x1, RZ ;  /* 0xfffffffff0f07810 */ /* 0x000fe40007ffe0ff */
[----:B------:R-:W-:Y:S01]  /*be10*/  FMNMX.FTZ R0, R193, R0, !PT ;  /* 0x00000000c1007209 */ /* 0x000fe20007810000 */
[----:B------:R-:W1:Y:S03]  /*be20*/  SHFL.BFLY PT, R7, R4, 0x2, 0x1f ;  /* 0x0c401f0004077f89 */ /* 0x000e6600000e0000 */
[----:B------:R-:W-:Y:S04]  /*be30*/  FMNMX.FTZ R0, R13, R0, !PT ;  /* 0x000000000d007209 */ /* 0x000fe80007810000 */
[----:B------:R-:W-:Y:S04]  /*be40*/  FMNMX.FTZ R0, R249, R0, !PT ;  /* 0x00000000f9007209 */ /* 0x000fe80007810000 */
[----:B------:R-:W-:Y:S04]  /*be50*/  FMNMX.FTZ R0, R203, R0, !PT ;  /* 0x00000000cb007209 */ /* 0x000fe80007810000 */
[----:B------:R-:W-:Y:S02]  /*be60*/  FMNMX.FTZ R0, R251, R0, !PT ;  /* 0x00000000fb007209 */ /* 0x000fe40007810000 */
[----:B-1----:R-:W-:Y:S02]  /*be70*/  FMNMX.FTZ R7, R4, R7, !PT ;  /* 0x0000000704077209 */ /* 0x002fe40007810000 */
[----:B------:R-:W-:Y:S02]  /*be80*/  FMNMX.FTZ R5, R2, R9, !PT ;  /* 0x0000000902057209 */ /* 0x000fe40007810000 */
[----:B------:R-:W-:Y:S01]  /*be90*/  FMNMX.FTZ R9, R8, R11, !PT ;  /* 0x0000000b08097209 */ /* 0x000fe20007810000 */
[----:B------:R-:W-:Y:S08]  /*bea0*/  SHFL.BFLY PT, R4, R7, 0x1, 0x1f ;  /* 0x0c201f0007047f89 */ /* 0x000ff000000e0000 */
[----:B------:R-:W1:Y:S08]  /*beb0*/  SHFL.BFLY PT, R6, R5, 0x1, 0x1f ;  /* 0x0c201f0005067f89 */ /* 0x000e7000000e0000 */
[----:B------:R-:W2:Y:S01]  /*bec0*/  SHFL.BFLY PT, R2, R9, 0x1, 0x1f ;  /* 0x0c201f0009027f89 */ /* 0x000ea200000e0000 */
[----:B-1----:R-:W-:Y:S02]  /*bed0*/  FMNMX.FTZ R3, R5, R6, !PT ;  /* 0x0000000605037209 */ /* 0x002fe40007810000 */
[----:B------:R-:W-:Y:S03]  /*bee0*/  FMNMX.FTZ R5, R175, R0, !PT ;  /* 0x00000000af057209 */ /* 0x000fe60007810000 */
[C---:B------:R-:W-:Y:S01]  /*bef0*/  FADD.FTZ R0, -R3.reuse, R148 ;  /* 0x0000009403007221 */ /* 0x040fe20000010100 */
[----:B------:R-:W-:Y:S01]  /*bf00*/  FMNMX.FTZ R6, R158, R5, !PT ;  /* 0x000000059e067209 */ /* 0x000fe20007810000 */
[----:B------:R-:W-:Y:S01]  /*bf10*/  FMUL.FTZ R173, R3, c[0x0][0x2d0] ;  /* 0x0000b40003ad7a20 */ /* 0x000fe20000410000 */
[----:B--2---:R-:W-:Y:S01]  /*bf20*/  FMNMX.FTZ R2, R9, R2, !PT ;  /* 0x0000000209027209 */ /* 0x004fe20007810000 */
[----:B------:R-:W-:Y:S01]  /*bf30*/  FMUL.FTZ R151, R0, c[0x0][0x2d0] ;  /* 0x0000b40000977a20 */ /* 0x000fe20000410000 */
[----:B------:R-:W-:Y:S01]  /*bf40*/  FMNMX.FTZ R0, R157, R6, !PT ;  /* 0x000000069d007209 */ /* 0x000fe20007810000 */
[----:B------:R-:W-:Y:S02]  /*bf50*/  FFMA.FTZ R177, R176, c[0x0][0x2d0], -R173 ;  /* 0x0000b400b0b17a23 */ /* 0x000fe400000108ad */
[----:B------:R-:W-:Y:S01]  /*bf60*/  FADD.FTZ R6, -R2, R153 ;  /* 0x0000009902067221 */ /* 0x000fe20000010100 */
[----:B------:R-:W-:Y:S01]  /*bf70*/  FMNMX.FTZ R5, R155, R0, !PT ;  /* 0x000000009b057209 */ /* 0x000fe20007810000 */
[----:B------:R-:W-:Y:S01]  /*bf80*/  FFMA.FTZ R176, R172, c[0x0][0x2d0], -R173 ;  /* 0x0000b400acb07a23 */ /* 0x000fe200000108ad */
[----:B------:R-:W-:Y:S01]  /*bf90*/  FMNMX.FTZ R0, R7, R4, !PT ;  /* 0x0000000407007209 */ /* 0x000fe20007810000 */
[----:B------:R-:W-:Y:S01]  /*bfa0*/  FMUL.FTZ R150, R6, c[0x0][0x2d0] ;  /* 0x0000b40006967a20 */ /* 0x000fe20000410000 */
[----:B------:R-:W-:Y:S01]  /*bfb0*/  FMNMX.FTZ R4, R154, R5, !PT ;  /* 0x000000059a047209 */ /* 0x000fe20007810000 */
[----:B------:R-:W-:Y:S01]  /*bfc0*/  FMUL.FTZ R172, R2, c[0x0][0x2d0] ;  /* 0x0000b40002ac7a20 */ /* 0x000fe20000410000 */
[----:B------:R-:W1:Y:S01]  /*bfd0*/  MUFU.EX2 R151, R151 ;  /* 0x0000009700977308 */ /* 0x000e620000000800 */
[----:B------:R-:W-:Y:S02]  /*bfe0*/  FADD.FTZ R6, -R0, R149 ;  /* 0x0000009500067221 */ /* 0x000fe40000010100 */
[----:B------:R-:W2:Y:S01]  /*bff0*/  SHFL.BFLY PT, R5, R4, 0x2, 0x1f ;  /* 0x0c401f0004057f89 */ /* 0x000ea200000e0000 */
[--C-:B------:R-:W-:Y:S02]  /*c000*/  FFMA.FTZ R180, R181, c[0x0][0x2d0], -R172.reuse ;  /* 0x0000b400b5b47a23 */ /* 0x100fe400000108ac */
[----:B------:R-:W-:Y:S02]  /*c010*/  FMUL.FTZ R149, R6, c[0x0][0x2d0] ;  /* 0x0000b40006957a20 */ /* 0x000fe40000410000 */
[--C-:B------:R-:W-:Y:S02]  /*c020*/  FFMA.FTZ R179, R179, c[0x0][0x2d0], -R172.reuse ;  /* 0x0000b400b3b37a23 */ /* 0x100fe400000108ac */
[--C-:B------:R-:W-:Y:S01]  /*c030*/  FFMA.FTZ R182, R14, c[0x0][0x2d0], -R173.reuse ;  /* 0x0000b4000eb67a23 */ /* 0x100fe200000108ad */
[----:B------:R-:W3:Y:S01]  /*c040*/  MUFU.EX2 R150, R150 ;  /* 0x0000009600967308 */ /* 0x000ee20000000800 */
[--C-:B------:R-:W-:Y:S02]  /*c050*/  FFMA.FTZ R181, R16, c[0x0][0x2d0], -R173.reuse ;  /* 0x0000b40010b57a23 */ /* 0x100fe400000108ad */
[--C-:B------:R-:W-:Y:S02]  /*c060*/  FFMA.FTZ R178, R17, c[0x0][0x2d0], -R172.reuse ;  /* 0x0000b40011b27a23 */ /* 0x100fe400000108ac */
[----:B------:R-:W-:Y:S02]  /*c070*/  FFMA.FTZ R183, R15, c[0x0][0x2d0], -R172 ;  /* 0x0000b4000fb77a23 */ /* 0x000fe400000108ac */
[----:B------:R-:W-:Y:S02]  /*c080*/  FMUL.FTZ R163, R0, c[0x0][0x2d0] ;  /* 0x0000b40000a37a20 */ /* 0x000fe40000410000 */
[----:B------:R-:W-:Y:S01]  /*c090*/  FFMA.FTZ R252, R166, c[0x0][0x2d0], -R173 ;  /* 0x0000b400a6fc7a23 */ /* 0x000fe200000108ad */
[----:B------:R-:W-:Y:S01]  /*c0a0*/  MUFU.EX2 R177, R177 ;  /* 0x000000b100b17308 */ /* 0x000fe20000000800 */
[--C-:B------:R-:W-:Y:S02]  /*c0b0*/  FFMA.FTZ R189, R250, c[0x0][0x2d0], -R163.reuse ;  /* 0x0000b400fabd7a23 */ /* 0x100fe400000108a3 */
[--C-:B------:R-:W-:Y:S02]  /*c0c0*/  FFMA.FTZ R191, R184, c[0x0][0x2d0], -R163.reuse ;  /* 0x0000b400b8bf7a23 */ /* 0x100fe400000108a3 */
[--C-:B------:R-:W-:Y:S01]  /*c0d0*/  FFMA.FTZ R188, R186, c[0x0][0x2d0], -R163.reuse ;  /* 0x0000b400babc7a23 */ /* 0x100fe200000108a3 */
[----:B--2---:R-:W-:Y:S01]  /*c0e0*/  FMNMX.FTZ R6, R4, R5, !PT ;  /* 0x0000000504067209 */ /* 0x004fe20007810000 */
[----:B------:R-:W-:Y:S02]  /*c0f0*/  FFMA.FTZ R186, R12, c[0x0][0x2d0], -R163 ;  /* 0x0000b4000cba7a23 */ /* 0x000fe400000108a3 */
[C---:B-1----:R-:W-:Y:S01]  /*c100*/  FMUL.FTZ R5, R151.reuse, R145 ;  /* 0x0000009197057220 */ /* 0x042fe20000410000 */
[----:B------:R-:W-:Y:S01]  /*c110*/  MUFU.EX2 R176, R176 ;  /* 0x000000b000b07308 */ /* 0x000fe20000000800 */
[----:B------:R-:W1:Y:S01]  /*c120*/  SHFL.BFLY PT, R153, R6, 0x1, 0x1f ;  /* 0x0c201f0006997f89 */ /* 0x000e6200000e0000 */
[C---:B------:R-:W-:Y:S02]  /*c130*/  FMUL.FTZ R16, R151.reuse, R132 ;  /* 0x0000008497107220 */ /* 0x040fe40000410000 */
[C---:B---3--:R-:W-:Y:S02]  /*c140*/  FMUL.FTZ R7, R150.reuse, R147 ;  /* 0x0000009396077220 */ /* 0x048fe40000410000 */
[C---:B------:R-:W-:Y:S02]  /*c150*/  FMUL.FTZ R17, R151.reuse, R133 ;  /* 0x0000008597117220 */ /* 0x040fe40000410000 */
[C---:B------:R-:W-:Y:S02]  /*c160*/  FMUL.FTZ R18, R150.reuse, R134 ;  /* 0x0000008696127220 */ /* 0x040fe40000410000 */
[----:B------:R-:W-:Y:S01]  /*c170*/  MUFU.EX2 R180, R180 ;  /* 0x000000b400b47308 */ /* 0x000fe20000000800 */
[C---:B------:R-:W-:Y:S02]  /*c180*/  FMUL.FTZ R19, R150.reuse, R135 ;  /* 0x0000008796137220 */ /* 0x040fe40000410000 */
[----:B------:R-:W-:Y:S01]  /*c190*/  LDSM.16.MT88.4 R132, [R214+0x900] ;  /* 0x00090000d684783b */ /* 0x000fe20000004200 */
[C---:B------:R-:W-:Y:S02]  /*c1a0*/  FMUL.FTZ R32, R151.reuse, R116 ;  /* 0x0000007497207220 */ /* 0x040fe40000410000 */
[C---:B------:R-:W-:Y:S02]  /*c1b0*/  FMUL.FTZ R33, R151.reuse, R117 ;  /* 0x0000007597217220 */ /* 0x040fe40000410000 */
[C---:B------:R-:W-:Y:S02]  /*c1c0*/  FMUL.FTZ R34, R150.reuse, R118 ;  /* 0x0000007696227220 */ /* 0x040fe40000410000 */
[----:B------:R-:W2:Y:S01]  /*c1d0*/  MUFU.EX2 R179, R179 ;  /* 0x000000b300b37308 */ /* 0x000ea20000000800 */
[C---:B------:R-:W-:Y:S02]  /*c1e0*/  FMUL.FTZ R35, R150.reuse, R119 ;  /* 0x0000007796237220 */ /* 0x040fe40000410000 */
[----:B------:R-:W-:Y:S01]  /*c1f0*/  LDSM.16.MT88.4 R116, [R214+0x1100] ;  /* 0x00110000d674783b */ /* 0x000fe20000004200 */
[----:B------:R-:W-:Y:S01]  /*c200*/  FMUL.FTZ R48, R151, R100 ;  /* 0x0000006497307220 */ /* 0x000fe20000410000 */
[----:B-1----:R-:W-:Y:S01]  /*c210*/  FMNMX.FTZ R153, R153, R6, !PT ;  /* 0x0000000699997209 */ /* 0x002fe20007810000 */
[----:B------:R-:W-:Y:S02]  /*c220*/  FMUL.FTZ R6, R150, R146 ;  /* 0x0000009296067220 */ /* 0x000fe40000410000 */
[----:B------:R-:W-:Y:S02]  /*c230*/  FMUL.FTZ R49, R151, R101 ;  /* 0x0000006597317220 */ /* 0x000fe40000410000 */
[C---:B------:R-:W-:Y:S01]  /*c240*/  FMUL.FTZ R162, R153.reuse, c[0x0][0x2d0] ;  /* 0x0000b40099a27a20 */ /* 0x040fe20000410000 */
[----:B------:R-:W-:Y:S01]  /*c250*/  MUFU.EX2 R182, R182 ;  /* 0x000000b600b67308 */ /* 0x000fe20000000800 */
[----:B------:R-:W-:Y:S02]  /*c260*/  FADD.FTZ R4, -R153, R152 ;  /* 0x0000009899047221 */ /* 0x000fe40000010100 */
[--C-:B------:R-:W-:Y:S02]  /*c270*/  FFMA.FTZ R152, R13, c[0x0][0x2d0], -R162.reuse ;  /* 0x0000b4000d987a23 */ /* 0x100fe400000108a2 */
[----:B------:R-:W-:Y:S02]  /*c280*/  FMUL.FTZ R148, R4, c[0x0][0x2d0] ;  /* 0x0000b40004947a20 */ /* 0x000fe40000410000 */
[--C-:B------:R-:W-:Y:S02]  /*c290*/  FFMA.FTZ R187, R187, c[0x0][0x2d0], -R162.reuse ;  /* 0x0000b400bbbb7a23 */ /* 0x100fe400000108a2 */
[--C-:B------:R-:W-:Y:S01]  /*c2a0*/  FFMA.FTZ R184, R185, c[0x0][0x2d0], -R162.reuse ;  /* 0x0000b400b9b87a23 */ /* 0x100fe200000108a2 */
[----:B------:R-:W1:Y:S01]  /*c2b0*/  MUFU.EX2 R181, R181 ;  /* 0x000000b500b57308 */ /* 0x000e620000000800 */
[----:B------:R-:W-:Y:S01]  /*c2c0*/  FFMA.FTZ R185, R193, c[0x0][0x2d0], -R162 ;  /* 0x0000b400c1b97a23 */ /* 0x000fe200000108a2 */
[----:B--2---:R-:W-:Y:S01]  /*c2d0*/  F2FP.BF16.PACK_AB R145, R179, R180 ;  /* 0x000000b4b391723e */ /* 0x004fe200000010ff */
[----:B------:R-:W-:Y:S01]  /*c2e0*/  FMUL.FTZ R4, R151, R144 ;  /* 0x0000009097047220 */ /* 0x000fe20000410000 */
[----:B------:R-:W-:Y:S01]  /*c2f0*/  F2FP.BF16.PACK_AB R144, R176, R177 ;  /* 0x000000b1b090723e */ /* 0x000fe200000010ff */
[C---:B------:R-:W-:Y:S02]  /*c300*/  FMUL.FTZ R50, R150.reuse, R102 ;  /* 0x0000006696327220 */ /* 0x040fe40000410000 */
[----:B------:R-:W-:Y:S03]  /*c310*/  FMUL.FTZ R51, R150, R103 ;  /* 0x0000006796337220 */ /* 0x000fe60000410000 */
[----:B------:R-:W-:Y:S01]  /*c320*/  MUFU.EX2 R178, R178 ;  /* 0x000000b200b27308 */ /* 0x000fe20000000800 */
[----:B------:R-:W-:Y:S01]  /*c330*/  LDSM.16.MT88.4 R100, [R214+0x1900] ;  /* 0x00190000d664783b */ /* 0x000fe20000004200 */
[--C-:B------:R-:W-:Y:S02]  /*c340*/  FFMA.FTZ R250, R168, c[0x0][0x2d0], -R173.reuse ;  /* 0x0000b400a8fa7a23 */ /* 0x100fe400000108ad */
[--C-:B------:R-:W-:Y:S02]  /*c350*/  FFMA.FTZ R165, R165, c[0x0][0x2d0], -R172.reuse ;  /* 0x0000b400a5a57a23 */ /* 0x100fe400000108ac */
[--C-:B------:R-:W-:Y:S02]  /*c360*/  FFMA.FTZ R164, R164, c[0x0][0x2d0], -R172.reuse ;  /* 0x0000b400a4a47a23 */ /* 0x100fe400000108ac */
[--C-:B------:R-:W-:Y:S02]  /*c370*/  FFMA.FTZ R171, R171, c[0x0][0x2d0], -R173.reuse ;  /* 0x0000b400abab7a23 */ /* 0x100fe400000108ad */
[----:B------:R-:W2:Y:S01]  /*c380*/  MUFU.EX2 R183, R183 ;  /* 0x000000b700b77308 */ /* 0x000ea20000000800 */
[--C-:B------:R-:W-:Y:S02]  /*c390*/  FFMA.FTZ R169, R169, c[0x0][0x2d0], -R172.reuse ;  /* 0x0000b400a9a97a23 */ /* 0x100fe400000108ac */
[----:B------:R-:W-:Y:S01]  /*c3a0*/  FMUL.FTZ R52, R151, R52 ;  /* 0x0000003497347220 */ /* 0x000fe20000410000 */
[----:B-1----:R-:W-:Y:S01]  /*c3b0*/  F2FP.BF16.PACK_AB R146, R181, R182 ;  /* 0x000000b6b592723e */ /* 0x002fe200000010ff */
[C---:B------:R-:W-:Y:S02]  /*c3c0*/  FMUL.FTZ R53, R151.reuse, R53 ;  /* 0x0000003597357220 */ /* 0x040fe40000410000 */
[C---:B------:R-:W-:Y:S02]  /*c3d0*/  FMUL.FTZ R54, R150.reuse, R54 ;  /* 0x0000003696367220 */ /* 0x040fe40000410000 */
[C---:B------:R-:W-:Y:S01]  /*c3e0*/  FMUL.FTZ R55, R150.reuse, R55 ;  /* 0x0000003796377220 */ /* 0x040fe20000410000 */
[----:B------:R-:W1:Y:S01]  /*c3f0*/  MUFU.EX2 R149, R149 ;  /* 0x0000009500957308 */ /* 0x000e620000000800 */
[C---:B------:R-:W-:Y:S02]  /*c400*/  FMUL.FTZ R64, R151.reuse, R64 ;  /* 0x0000004097407220 */ /* 0x040fe40000410000 */
[----:B------:R-:W-:Y:S02]  /*c410*/  FMUL.FTZ R65, R151, R65 ;  /* 0x0000004197417220 */ /* 0x000fe40000410000 */
[C---:B------:R-:W-:Y:S02]  /*c420*/  FMUL.FTZ R66, R150.reuse, R66 ;  /* 0x0000004296427220 */ /* 0x040fe40000410000 */
[----:B------:R-:W-:Y:S02]  /*c430*/  FMUL.FTZ R67, R150, R67 ;  /* 0x0000004396437220 */ /* 0x000fe40000410000 */
[--C-:B------:R-:W-:Y:S01]  /*c440*/  FFMA.FTZ R190, R248, c[0x0][0x2d0], -R173.reuse ;  /* 0x0000b400f8be7a23 */ /* 0x100fe200000108ad */
[----:B------:R-:W3:Y:S01]  /*c450*/  MUFU.EX2 R148, R148 ;  /* 0x0000009400947308 */ /* 0x000ee20000000800 */
[--C-:B------:R-:W-:Y:S02]  /*c460*/  FFMA.FTZ R193, R192, c[0x0][0x2d0], -R173.reuse ;  /* 0x0000b400c0c17a23 */ /* 0x100fe400000108ad */
[--C-:B------:R-:W-:Y:S01]  /*c470*/  FFMA.FTZ R192, R197, c[0x0][0x2d0], -R172.reuse ;  /* 0x0000b400c5c07a23 */ /* 0x100fe200000108ac */
[----:B--2---:R-:W-:Y:S01]  /*c480*/  F2FP.BF16.PACK_AB R147, R183, R178 ;  /* 0x000000b2b793723e */ /* 0x004fe200000010ff */
[--C-:B------:R-:W-:Y:S02]  /*c490*/  FFMA.FTZ R195, R195, c[0x0][0x2d0], -R172.reuse ;  /* 0x0000b400c3c37a23 */ /* 0x100fe400000108ac */
[--C-:B------:R-:W-:Y:S02]  /*c4a0*/  FFMA.FTZ R194, R194, c[0x0][0x2d0], -R173.reuse ;  /* 0x0000b400c2c27a23 */ /* 0x100fe400000108ad */
[--C-:B------:R-:W-:Y:S01]  /*c4b0*/  FFMA.FTZ R197, R196, c[0x0][0x2d0], -R173.reuse ;  /* 0x0000b400c4c57a23 */ /* 0x100fe200000108ad */
[----:B------:R-:W-:Y:S01]  /*c4c0*/  MUFU.EX2 R191, R191 ;  /* 0x000000bf00bf7308 */ /* 0x000fe20000000800 */
[-C--:B------:R-:W-:Y:S05]  /*c4d0*/  HMMA.16816.F32.BF16 R4, R144, R20.reuse, R4 ;  /* 0x000000149004723c */ /* 0x080fea0000041804 */
[C---:B-1----:R-:W-:Y:S02]  /*c4e0*/  FMUL.FTZ R8, R149.reuse, R140 ;  /* 0x0000008c95087220 */ /* 0x042fe40000410000 */
[C---:B------:R-:W-:Y:S02]  /*c4f0*/  FMUL.FTZ R9, R149.reuse, R141 ;  /* 0x0000008d95097220 */ /* 0x040fe40000410000 */
[----:B------:R-:W1:Y:S03]  /*c500*/  MUFU.EX2 R188, R188 ;  /* 0x000000bc00bc7308 */ /* 0x000e660000000800 */
[C---:B------:R-:W-:Y:S02]  /*c510*/  FMUL.FTZ R13, R149.reuse, R137 ;  /* 0x00000089950d7220 */ /* 0x040fe40000410000 */
[C---:B---3--:R-:W-:Y:S02]  /*c520*/  FMUL.FTZ R10, R148.reuse, R142 ;  /* 0x0000008e940a7220 */ /* 0x048fe40000410000 */
        /* <DEDUP_REMOVED lines=8> */
[----:B------:R-:W2:Y:S01]  /*c5b0*/  MUFU.EX2 R186, R186 ;  /* 0x000000ba00ba7308 */ /* 0x000ea20000000800 */
[----:B------:R-:W-:Y:S02]  /*c5c0*/  FMUL.FTZ R43, R148, R111 ;  /* 0x0000006f942b7220 */ /* 0x000fe40000410000 */
[----:B------:R-:W-:Y:S01]  /*c5d0*/  LDSM.16.MT88.4 R108, [R214+0x500] ;  /* 0x00050000d66c783b */ /* 0x000fe20000004200 */
[----:B-1----:R-:W-:Y:S01]  /*c5e0*/  F2FP.BF16.PACK_AB R140, R188, R191 ;  /* 0x000000bfbc8c723e */ /* 0x002fe200000010ff */
[C---:B------:R-:W-:Y:S02]  /*c5f0*/  FMUL.FTZ R44, R149.reuse, R104 ;  /* 0x00000068952c7220 */ /* 0x040fe40000410000 */
[C---:B------:R-:W-:Y:S02]  /*c600*/  FMUL.FTZ R45, R149.reuse, R105 ;  /* 0x00000069952d7220 */ /* 0x040fe40000410000 */
[C---:B------:R-:W-:Y:S01]  /*c610*/  FMUL.FTZ R46, R148.reuse, R106 ;  /* 0x0000006a942e7220 */ /* 0x040fe20000410000 */
[----:B------:R-:W-:Y:S01]  /*c620*/  MUFU.EX2 R187, R187 ;  /* 0x000000bb00bb7308 */ /* 0x000fe20000000800 */
[----:B------:R-:W-:Y:S02]  /*c630*/  FMUL.FTZ R47, R148, R107 ;  /* 0x0000006b942f7220 */ /* 0x000fe40000410000 */
[----:B------:R-:W-:Y:S01]  /*c640*/  LDSM.16.MT88.4 R104, [R212+0x1900] ;  /* 0x00190000d468783b */ /* 0x000fe20000004200 */
[----:B------:R-:W-:Y:S02]  /*c650*/  FFMA.FTZ R173, R170, c[0x0][0x2d0], -R173 ;  /* 0x0000b400aaad7a23 */ /* 0x000fe400000108ad */
        /* <DEDUP_REMOVED lines=12> */
[----:B------:R-:W-:Y:S02]  /*c720*/  FMUL.FTZ R61, R149, R61 ;  /* 0x0000003d953d7220 */ /* 0x000fe40000410000 */
[C---:B------:R-:W-:Y:S02]  /*c730*/  FMUL.FTZ R62, R148.reuse, R62 ;  /* 0x0000003e943e7220 */ /* 0x040fe40000410000 */
[----:B------:R-:W-:Y:S01]  /*c740*/  FMUL.FTZ R63, R148, R63 ;  /* 0x0000003f943f7220 */ /* 0x000fe20000410000 */
[----:B------:R-:W2:Y:S01]  /*c750*/  MUFU.EX2 R152, R152 ;  /* 0x0000009800987308 */ /* 0x000ea20000000800 */
[--C-:B------:R-:W-:Y:S02]  /*c760*/  FFMA.FTZ R196, R201, c[0x0][0x2d0], -R172.reuse ;  /* 0x0000b400c9c47a23 */ /* 0x100fe400000108ac */
[--C-:B------:R-:W-:Y:S01]  /*c770*/  FFMA.FTZ R199, R199, c[0x0][0x2d0], -R172.reuse ;  /* 0x0000b400c7c77a23 */ /* 0x100fe200000108ac */
[----:B-1----:R-:W-:Y:S01]  /*c780*/  F2FP.BF16.PACK_AB R141, R184, R187 ;  /* 0x000000bbb88d723e */ /* 0x002fe200000010ff */
[----:B------:R-:W-:Y:S02]  /*c790*/  FFMA.FTZ R172, R167, c[0x0][0x2d0], -R172 ;  /* 0x0000b400a7ac7a23 */ /* 0x000fe400000108ac */
[--C-:B------:R-:W-:Y:S02]  /*c7a0*/  FFMA.FTZ R248, R251, c[0x0][0x2d0], -R162.reuse ;  /* 0x0000b400fbf87a23 */ /* 0x100fe400000108a2 */
[--C-:B------:R-:W-:Y:S01]  /*c7b0*/  FFMA.FTZ R251, R175, c[0x0][0x2d0], -R162.reuse ;  /* 0x0000b400affb7a23 */ /* 0x100fe200000108a2 */
[----:B------:R-:W-:Y:S01]  /*c7c0*/  MUFU.EX2 R124, R165 ;  /* 0x000000a5007c7308 */ /* 0x000fe20000000800 */
[C---:B------:R-:W-:Y:S02]  /*c7d0*/  FMUL.FTZ R25, R149.reuse, R125 ;  /* 0x0000007d95197220 */ /* 0x040fe40000410000 */
[----:B------:R-:W-:Y:S02]  /*c7e0*/  FMUL.FTZ R26, R148, R126 ;  /* 0x0000007e941a7220 */ /* 0x000fe40000410000 */
[C---:B------:R-:W-:Y:S02]  /*c7f0*/  FMUL.FTZ R28, R149.reuse, R120 ;  /* 0x00000078951c7220 */ /* 0x040fe40000410000 */
[----:B------:R-:W-:Y:S02]  /*c800*/  FMUL.FTZ R29, R149, R121 ;  /* 0x00000079951d7220 */ /* 0x000fe40000410000 */
[C---:B------:R-:W-:Y:S01]  /*c810*/  FMUL.FTZ R68, R151.reuse, R68 ;  /* 0x0000004497447220 */ /* 0x040fe20000410000 */
[----:B------:R1:W-:Y:S01]  /*c820*/  MUFU.EX2 R127, R164 ;  /* 0x000000a4007f7308 */ /* 0x0003e20000000800 */
[C---:B------:R-:W-:Y:S02]  /*c830*/  FMUL.FTZ R69, R151.reuse, R69 ;  /* 0x0000004597457220 */ /* 0x040fe40000410000 */
[----:B------:R-:W-:Y:S01]  /*c840*/  FMUL.FTZ R70, R150, R70 ;  /* 0x0000004696467220 */ /* 0x000fe20000410000 */
[----:B--2---:R-:W-:Y:S01]  /*c850*/  F2FP.BF16.PACK_AB R143, R152, R185 ;  /* 0x000000b9988f723e */ /* 0x004fe200000010ff */
[C---:B------:R-:W-:Y:S02]  /*c860*/  FMUL.FTZ R71, R150.reuse, R71 ;  /* 0x0000004796477220 */ /* 0x040fe40000410000 */
[C---:B------:R-:W-:Y:S02]  /*c870*/  FMUL.FTZ R80, R151.reuse, R80 ;  /* 0x0000005097507220 */ /* 0x040fe40000410000 */
[C---:B------:R-:W-:Y:S01]  /*c880*/  FMUL.FTZ R81, R151.reuse, R81 ;  /* 0x0000005197517220 */ /* 0x040fe20000410000 */
[----:B------:R-:W-:Y:S01]  /*c890*/  MUFU.EX2 R122, R171 ;  /* 0x000000ab007a7308 */ /* 0x000fe20000000800 */
[C---:B------:R-:W-:Y:S04]  /*c8a0*/  HMMA.16816.F32.BF16 R8, R140.reuse, R20, R8 ;  /* 0x000000148c08723c */ /* 0x040fe80000041808 */
[C---:B------:R-:W-:Y:S02]  /*c8b0*/  FMUL.FTZ R82, R150.reuse, R82 ;  /* 0x0000005296527220 */ /* 0x040fe40000410000 */
[C---:B------:R-:W-:Y:S02]  /*c8c0*/  FMUL.FTZ R83, R150.reuse, R83 ;  /* 0x0000005396537220 */ /* 0x040fe40000410000 */
[-C--:B------:R-:W-:Y:S01]  /*c8d0*/  HMMA.16816.F32.BF16 R12, R140, R22.reuse, R12 ;  /* 0x000000168c0c723c */ /* 0x080fe2000004180c */
[----:B------:R-:W-:Y:S03]  /*c8e0*/  MUFU.EX2 R137, R173 ;  /* 0x000000ad00897308 */ /* 0x000fe60000000800 */
[C---:B------:R-:W-:Y:S01]  /*c8f0*/  FMUL.FTZ R20, R151.reuse, R128 ;  /* 0x0000008097147220 */ /* 0x040fe20000410000 */
[----:B-1----:R-:W-:Y:S01]  /*c900*/  LDSM.16.MT88.4 R164, [R214+0x1500] ;  /* 0x00150000d6a4783b */ /* 0x002fe20000004200 */
[C---:B------:R-:W-:Y:S02]  /*c910*/  FMUL.FTZ R21, R151.reuse, R129 ;  /* 0x0000008197157220 */ /* 0x040fe40000410000 */
[C---:B------:R-:W-:Y:S03]  /*c920*/  HMMA.16816.F32.BF16 R16, R144.reuse, R22, R16 ;  /* 0x000000169010723c */ /* 0x040fe60000041810 */
[----:B------:R1:W-:Y:S01]  /*c930*/  MUFU.EX2 R123, R169 ;  /* 0x000000a9007b7308 */ /* 0x0003e20000000800 */
[C---:B------:R-:W-:Y:S02]  /*c940*/  FMUL.FTZ R84, R151.reuse, R84 ;  /* 0x0000005497547220 */ /* 0x040fe40000410000 */
[----:B------:R-:W-:Y:S02]  /*c950*/  FMUL.FTZ R85, R151, R85 ;  /* 0x0000005597557220 */ /* 0x000fe40000410000 */
[C---:B------:R-:W-:Y:S04]  /*c960*/  FMUL.FTZ R22, R150.reuse, R130 ;  /* 0x0000008296167220 */ /* 0x040fe80000410000 */
[C---:B------:R-:W-:Y:S01]  /*c970*/  FMUL.FTZ R23, R150.reuse, R131 ;  /* 0x0000008396177220 */ /* 0x040fe20000410000 */
[----:B------:R2:W-:Y:S01]  /*c980*/  MUFU.EX2 R138, R172 ;  /* 0x000000ac008a7308 */ /* 0x0005e20000000800 */
[----:B------:R-:W3:Y:S01]  /*c990*/  LDSM.16.MT88.4 R128, [R214+0xd00] ;  /* 0x000d0000d680783b */ /* 0x000ee20000004200 */
[C---:B------:R-:W-:Y:S02]  /*c9a0*/  FMUL.FTZ R86, R150.reuse, R86 ;  /* 0x0000005696567220 */ /* 0x040fe40000410000 */
[----:B------:R-:W-:Y:S02]  /*c9b0*/  FMUL.FTZ R87, R150, R87 ;  /* 0x0000005796577220 */ /* 0x000fe40000410000 */
[-C--:B------:R-:W-:Y:S03]  /*c9c0*/  HMMA.16816.F32.BF16 R20, R144, R36.reuse, R20 ;  /* 0x000000249014723c */ /* 0x080fe60000041814 */
[--C-:B------:R-:W-:Y:S01]  /*c9d0*/  FFMA.FTZ R201, R200, c[0x0][0x2d0], -R163.reuse ;  /* 0x0000b400c8c97a23 */ /* 0x100fe200000108a3 */
[----:B------:R-:W-:Y:S01]  /*c9e0*/  MUFU.EX2 R190, R190 ;  /* 0x000000be00be7308 */ /* 0x000fe20000000800 */
[--C-:B------:R-:W-:Y:S02]  /*c9f0*/  FFMA.FTZ R200, R249, c[0x0][0x2d0], -R162.reuse ;  /* 0x0000b400f9c87a23 */ /* 0x100fe400000108a2 */
[--C-:B------:R-:W-:Y:S01]  /*ca00*/  FFMA.FTZ R249, R174, c[0x0][0x2d0], -R163.reuse ;  /* 0x0000b400aef97a23 */ /* 0x100fe200000108a3 */
[C---:B------:R-:W-:Y:S01]  /*ca10*/  HMMA.16816.F32.BF16 R24, R140.reuse, R36, R24 ;  /* 0x000000248c18723c */ /* 0x040fe20000041818 */
[----:B-1----:R-:W-:Y:S03]  /*ca20*/  LDSM.16.MT88.4 R168, [R212+0x1500] ;  /* 0x00150000d4a8783b */ /* 0x002fe60000004200 */
[C---:B------:R-:W-:Y:S02]  /*ca30*/  FMUL.FTZ R96, R151.reuse, R96 ;  /* 0x0000006097607220 */ /* 0x040fe40000410000 */
[----:B------:R-:W1:Y:S01]  /*ca40*/  MUFU.EX2 R193, R193 ;  /* 0x000000c100c17308 */ /* 0x000e620000000800 */
[C---:B------:R-:W-:Y:S01]  /*ca50*/  FMUL.FTZ R36, R151.reuse, R112 ;  /* 0x0000007097247220 */ /* 0x040fe20000410000 */
[-C--:B------:R-:W-:Y:S01]  /*ca60*/  HMMA.16816.F32.BF16 R28, R140, R38.reuse, R28 ;  /* 0x000000268c1c723c */ /* 0x080fe2000004181c */
[----:B--2---:R-:W-:Y:S03]  /*ca70*/  LDSM.16.MT88.4 R172, [R214+0x2100] ;  /* 0x00210000d6ac783b */ /* 0x004fe60000004200 */
[C---:B------:R-:W-:Y:S02]  /*ca80*/  FMUL.FTZ R37, R151.reuse, R113 ;  /* 0x0000007197257220 */ /* 0x040fe40000410000 */
[----:B------:R-:W-:Y:S02]  /*ca90*/  FMUL.FTZ R97, R151, R97 ;  /* 0x0000006197617220 */ /* 0x000fe40000410000 */
[C---:B------:R-:W-:Y:S01]  /*caa0*/  HMMA.16816.F32.BF16 R32, R144.reuse, R38, R32 ;  /* 0x000000269020723c */ /* 0x040fe20000041820 */
[----:B------:R-:W-:Y:S03]  /*cab0*/  MUFU.EX2 R192, R192 ;  /* 0x000000c000c07308 */ /* 0x000fe60000000800 */
[C---:B------:R-:W-:Y:S02]  /*cac0*/  FMUL.FTZ R98, R150.reuse, R98 ;  /* 0x0000006296627220 */ /* 0x040fe40000410000 */
[C---:B------:R-:W-:Y:S02]  /*cad0*/  FMUL.FTZ R99, R150.reuse, R99 ;  /* 0x0000006396637220 */ /* 0x040fe40000410000 */
[C---:B------:R-:W-:Y:S03]  /*cae0*/  FMUL.FTZ R38, R150.reuse, R114 ;  /* 0x0000007296267220 */ /* 0x040fe60000410000 */
[----:B------:R-:W2:Y:S01]  /*caf0*/  MUFU.EX2 R195, R195 ;  /* 0x000000c300c37308 */ /* 0x000ea20000000800 */
[----:B------:R-:W-:Y:S02]  /*cb00*/  FMUL.FTZ R39, R150, R115 ;  /* 0x0000007396277220 */ /* 0x000fe40000410000 */
[----:B------:R-:W4:Y:S01]  /*cb10*/  LDSM.16.MT88.4 R112, [R212+0xd00] ;  /* 0x000d0000d470783b */ /* 0x000f220000004200 */
[--C-:B------:R-:W-:Y:S02]  /*cb20*/  FFMA.FTZ R159, R159, c[0x0][0x2d0], -R163.reuse ;  /* 0x0000b4009f9f7a23 */ /* 0x100fe400000108a3 */
[--C-:B------:R-:W-:Y:S02]  /*cb30*/  FFMA.FTZ R158, R158, c[0x0][0x2d0], -R162.reuse ;  /* 0x0000b4009e9e7a23 */ /* 0x100fe400000108a2 */
[-C--:B---3--:R-:W-:Y:S02]  /*cb40*/  HMMA.16816.F32.BF16 R36, R144, R128.reuse, R36 ;  /* 0x000000809024723c */ /* 0x088fe40000041824 */
[----:B------:R-:W-:Y:S01]  /*cb50*/  MUFU.EX2 R194, R194 ;  /* 0x000000c200c27308 */ /* 0x000fe20000000800 */
[--C-:B------:R-:W-:Y:S02]  /*cb60*/  FFMA.FTZ R157, R157, c[0x0][0x2d0], -R162.reuse ;  /* 0x0000b4009d9d7a23 */ /* 0x100fe400000108a2 */
[C---:B------:R-:W-:Y:S02]  /*cb70*/  FMUL.FTZ R72, R149.reuse, R72 ;  /* 0x0000004895487220 */ /* 0x040fe40000410000 */
[C---:B------:R-:W-:Y:S01]  /*cb80*/  FMUL.FTZ R73, R149.reuse, R73 ;  /* 0x0000004995497220 */ /* 0x040fe20000410000 */
[C---:B------:R-:W-:Y:S04]  /*cb90*/  HMMA.16816.F32.BF16 R40, R140.reuse, R128, R40 ;  /* 0x000000808c28723c */ /* 0x040fe80000041828 */
[----:B------:R-:W3:Y:S01]  /*cba0*/  MUFU.EX2 R197, R197 ;  /* 0x000000c500c57308 */ /* 0x000ee20000000800 */
[C---:B------:R-:W-:Y:S02]  /*cbb0*/  FMUL.FTZ R74, R148.reuse, R74 ;  /* 0x0000004a944a7220 */ /* 0x040fe40000410000 */
[C---:B------:R-:W-:Y:S01]  /*cbc0*/  FMUL.FTZ R75, R148.reuse, R75 ;  /* 0x0000004b944b7220 */ /* 0x040fe20000410000 */
[-C--:B------:R-:W-:Y:S04]  /*cbd0*/  HMMA.16816.F32.BF16 R44, R140, R130.reuse, R44 ;  /* 0x000000828c2c723c */ /* 0x080fe8000004182c */
[C---:B------:R-:W-:Y:S02]  /*cbe0*/  FMUL.FTZ R76, R149.reuse, R76 ;  /* 0x0000004c954c7220 */ /* 0x040fe40000410000 */
[----:B------:R-:W-:Y:S01]  /*cbf0*/  MUFU.EX2 R196, R196 ;  /* 0x000000c400c47308 */ /* 0x000fe20000000800 */
[C---:B------:R-:W-:Y:S01]  /*cc00*/  FMUL.FTZ R77, R149.reuse, R77 ;  /* 0x0000004d954d7220 */ /* 0x040fe20000410000 */
[C---:B------:R-:W-:Y:S04]  /*cc10*/  HMMA.16816.F32.BF16 R48, R144.reuse, R130, R48 ;  /* 0x000000829030723c */ /* 0x040fe80000041830 */
[C---:B------:R-:W-:Y:S02]  /*cc20*/  FMUL.FTZ R78, R148.reuse, R78 ;  /* 0x0000004e944e7220 */ /* 0x040fe40000410000 */
[C---:B------:R-:W-:Y:S02]  /*cc30*/  FMUL.FTZ R79, R148.reuse, R79 ;  /* 0x0000004f944f7220 */ /* 0x040fe40000410000 */
[----:B------:R-:W5:Y:S01]  /*cc40*/  MUFU.EX2 R199, R199 ;  /* 0x000000c700c77308 */ /* 0x000f620000000800 */
[C---:B------:R-:W-:Y:S01]  /*cc50*/  FMUL.FTZ R88, R149.reuse, R88 ;  /* 0x0000005895587220 */ /* 0x040fe20000410000 */
[-C--:B----4-:R-:W-:Y:S03]  /*cc60*/  HMMA.16816.F32.BF16 R52, R144, R112.reuse, R52 ;  /* 0x000000709034723c */ /* 0x090fe60000041834 */
[----:B------:R-:W-:Y:S02]  /*cc70*/  FMUL.FTZ R89, R149, R89 ;  /* 0x0000005995597220 */ /* 0x000fe40000410000 */
[C---:B------:R-:W-:Y:S03]  /*cc80*/  FMUL.FTZ R90, R148.reuse, R90 ;  /* 0x0000005a945a7220 */ /* 0x040fe60000410000 */
[----:B------:R-:W-:Y:S01]  /*cc90*/  MUFU.EX2 R201, R201 ;  /* 0x000000c900c97308 */ /* 0x000fe20000000800 */
[C---:B------:R-:W-:Y:S04]  /*cca0*/  HMMA.16816.F32.BF16 R56, R140.reuse, R112, R56 ;  /* 0x000000708c38723c */ /* 0x040fe80000041838 */
[----:B------:R-:W-:Y:S02]  /*ccb0*/  FMUL.FTZ R91, R148, R91 ;  /* 0x0000005b945b7220 */ /* 0x000fe40000410000 */
[--C-:B------:R-:W-:Y:S02]  /*ccc0*/  FFMA.FTZ R198, R198, c[0x0][0x2d0], -R163.reuse ;  /* 0x0000b400c6c67a23 */ /* 0x100fe400000108a3 */
[-C--:B------:R-:W-:Y:S01]  /*ccd0*/  HMMA.16816.F32.BF16 R60, R140, R114.reuse, R60 ;  /* 0x000000728c3c723c */ /* 0x080fe2000004183c */
[----:B------:R-:W-:Y:S03]  /*cce0*/  MUFU.EX2 R200, R200 ;  /* 0x000000c800c87308 */ /* 0x000fe60000000800 */
[--C-:B------:R-:W-:Y:S02]  /*ccf0*/  FFMA.FTZ R203, R203, c[0x0][0x2d0], -R162.reuse ;  /* 0x0000b400cbcb7a23 */ /* 0x100fe400000108a2 */
[--C-:B------:R-:W-:Y:S02]  /*cd00*/  FFMA.FTZ R202, R202, c[0x0][0x2d0], -R163.reuse ;  /* 0x0000b400caca7a23 */ /* 0x100fe400000108a3 */
[C---:B------:R-:W-:Y:S01]  /*cd10*/  HMMA.16816.F32.BF16 R64, R144.reuse, R114, R64 ;  /* 0x000000729040723c */ /* 0x040fe20000041840 */
[----:B------:R-:W4:Y:S02]  /*cd20*/  LDSM.16.MT88.4 R112, [R212+0x500] ;  /* 0x00050000d470783b */ /* 0x000f240000004200 */
[----:B------:R-:W2:Y:S01]  /*cd30*/  MUFU.EX2 R198, R198 ;  /* 0x000000c600c67308 */ /* 0x000ea20000000800 */
[C---:B------:R-:W-:Y:S02]  /*cd40*/  FMUL.FTZ R92, R149.reuse, R92 ;  /* 0x0000005c955c7220 */ /* 0x040fe40000410000 */
[----:B------:R-:W-:Y:S02]  /*cd50*/  FMUL.FTZ R93, R149, R93 ;  /* 0x0000005d955d7220 */ /* 0x000fe40000410000 */
[-C--:B------:R-:W-:Y:S04]  /*cd60*/  HMMA.16816.F32.BF16 R68, R144, R100.reuse, R68 ;  /* 0x000000649044723c */ /* 0x080fe80000041844 */
[C---:B------:R-:W-:Y:S01]  /*cd70*/  FMUL.FTZ R94, R148.reuse, R94 ;  /* 0x0000005e945e7220 */ /* 0x040fe20000410000 */
[----:B------:R-:W3:Y:S01]  /*cd80*/  MUFU.EX2 R203, R203 ;  /* 0x000000cb00cb7308 */ /* 0x000ee20000000800 */
[----:B------:R-:W-:Y:S02]  /*cd90*/  FMUL.FTZ R95, R148, R95 ;  /* 0x0000005f945f7220 */ /* 0x000fe40000410000 */
[C---:B------:R-:W-:Y:S04]  /*cda0*/  HMMA.16816.F32.BF16 R72, R140.reuse, R100, R72 ;  /* 0x000000648c48723c */ /* 0x040fe80000041848 */
[--C-:B------:R-:W-:Y:S02]  /*cdb0*/  FFMA.FTZ R160, R160, c[0x0][0x2d0], -R163.reuse ;  /* 0x0000b400a0a07a23 */ /* 0x100fe400000108a3 */
[--C-:B------:R-:W-:Y:S01]  /*cdc0*/  FFMA.FTZ R161, R161, c[0x0][0x2d0], -R163.reuse ;  /* 0x0000b400a1a17a23 */ /* 0x100fe200000108a3 */
[----:B-1----:R-:W-:Y:S01]  /*cdd0*/  F2FP.BF16.PACK_AB R100, R193, R190 ;  /* 0x000000bec164723e */ /* 0x002fe200000010ff */
[-C--:B------:R-:W-:Y:S01]  /*cde0*/  HMMA.16816.F32.BF16 R76, R140, R102.reuse, R76 ;  /* 0x000000668c4c723c */ /* 0x080fe2000004184c */
[----:B------:R-:W-:Y:S03]  /*cdf0*/  MUFU.EX2 R202, R202 ;  /* 0x000000ca00ca7308 */ /* 0x000fe60000000800 */
[----:B--2---:R-:W-:Y:S01]  /*ce00*/  F2FP.BF16.PACK_AB R101, R195, R192 ;  /* 0x000000c0c365723e */ /* 0x004fe200000010ff */
[----:B------:R-:W-:Y:S02]  /*ce10*/  FFMA.FTZ R163, R156, c[0x0][0x2d0], -R163 ;  /* 0x0000b4009ca37a23 */ /* 0x000fe400000108a3 */
[--C-:B------:R-:W-:Y:S01]  /*ce20*/  FFMA.FTZ R155, R155, c[0x0][0x2d0], -R162.reuse ;  /* 0x0000b4009b9b7a23 */ /* 0x100fe200000108a2 */
[C---:B------:R-:W-:Y:S03]  /*ce30*/  HMMA.16816.F32.BF16 R80, R144.reuse, R102, R80 ;  /* 0x000000669050723c */ /* 0x040fe60000041850 */
[----:B------:R-:W1:Y:S01]  /*ce40*/  MUFU.EX2 R249, R249 ;  /* 0x000000f900f97308 */ /* 0x000e620000000800 */
[----:B------:R-:W-:Y:S02]  /*ce50*/  FFMA.FTZ R162, R154, c[0x0][0x2d0], -R162 ;  /* 0x0000b4009aa27a23 */ /* 0x000fe400000108a2 */
[----:B------:R-:W-:Y:S01]  /*ce60*/  FFMA.FTZ R177, R151, R238, R177 ;  /* 0x000000ee97b17223 */ /* 0x000fe200000100b1 */
[----:B---3--:R-:W-:Y:S01]  /*ce70*/  F2FP.BF16.PACK_AB R102, R197, R194 ;  /* 0x000000c2c566723e */ /* 0x008fe200000010ff */
[-C--:B------:R-:W-:Y:S04]  /*ce80*/  HMMA.16816.F32.BF16 R84, R144, R104.reuse, R84 ;  /* 0x000000689054723c */ /* 0x080fe80000041854 */
[----:B-----5:R-:W-:Y:S01]  /*ce90*/  F2FP.BF16.PACK_AB R103, R199, R196 ;  /* 0x000000c4c767723e */ /* 0x020fe200000010ff */
[----:B------:R-:W-:Y:S01]  /*cea0*/  MUFU.EX2 R248, R248 ;  /* 0x000000f800f87308 */ /* 0x000fe20000000800 */
[----:B------:R-:W-:Y:S02]  /*ceb0*/  FFMA.FTZ R180, R150, R239, R180 ;  /* 0x000000ef96b47223 */ /* 0x000fe400000100b4 */
[C---:B------:R-:W-:Y:S04]  /*cec0*/  HMMA.16816.F32.BF16 R88, R140.reuse, R104, R88 ;  /* 0x000000688c58723c */ /* 0x040fe80000041858 */
[----:B------:R-:W-:Y:S02]  /*ced0*/  FFMA.FTZ R191, R149, R236, R191 ;  /* 0x000000ec95bf7223 */ /* 0x000fe400000100bf */
[----:B------:R-:W-:Y:S01]  /*cee0*/  FFMA.FTZ R187, R148, R237, R187 ;  /* 0x000000ed94bb7223 */ /* 0x000fe200000100bb */
[----:B------:R-:W2:Y:S01]  /*cef0*/  MUFU.EX2 R251, R251 ;  /* 0x000000fb00fb7308 */ /* 0x000ea20000000800 */
[-C--:B------:R-:W-:Y:S04]  /*cf00*/  HMMA.16816.F32.BF16 R92, R140, R106.reuse, R92 ;  /* 0x0000006a8c5c723c */ /* 0x080fe8000004185c */
[----:B------:R-:W-:Y:S01]  /*cf10*/  F2FP.BF16.PACK_AB R104, R201, R198 ;  /* 0x000000c6c968723e */ /* 0x000fe200000010ff */
[----:B------:R-:W-:Y:S01]  /*cf20*/  FADD.FTZ R177, R176, R177 ;  /* 0x000000b1b0b17221 */ /* 0x000fe20000010000 */
[----:B------:R-:W-:Y:S01]  /*cf30*/  F2FP.BF16.PACK_AB R105, R203, R200 ;  /* 0x000000c8cb69723e */ /* 0x000fe200000010ff */
[----:B------:R-:W-:Y:S01]  /*cf40*/  FADD.FTZ R179, R179, R180 ;  /* 0x000000b4b3b37221 */ /* 0x000fe20000010000 */
[----:B------:R-:W-:Y:S01]  /*cf50*/  HMMA.16816.F32.BF16 R96, R144, R106, R96 ;  /* 0x0000006a9060723c */ /* 0x000fe20000041860 */
[----:B------:R-:W-:Y:S03]  /*cf60*/  MUFU.EX2 R250, R250 ;  /* 0x000000fa00fa7308 */ /* 0x000fe60000000800 */
[----:B------:R-:W-:Y:S02]  /*cf70*/  FADD.FTZ R188, R188, R191 ;  /* 0x000000bfbcbc7221 */ /* 0x000fe40000010000 */
[----:B------:R-:W-:Y:S01]  /*cf80*/  FADD.FTZ R184, R184, R187 ;  /* 0x000000bbb8b87221 */ /* 0x000fe20000010000 */
[----:B-1----:R-:W-:Y:S01]  /*cf90*/  F2FP.BF16.PACK_AB R106, R249, R202 ;  /* 0x000000caf96a723e */ /* 0x002fe200000010ff */
[-C--:B------:R-:W-:Y:S03]  /*cfa0*/  HMMA.16816.F32.BF16 R4, R100, R108.reuse, R4 ;  /* 0x0000006c6404723c */ /* 0x080fe60000041804 */
[----:B------:R-:W1:Y:S02]  /*cfb0*/  MUFU.EX2 R252, R252 ;  /* 0x000000fc00fc7308 */ /* 0x000e640000000800 */
[----:B------:R-:W-:Y:S01]  /*cfc0*/  FADD.FTZ R182, R182, R177 ;  /* 0x000000b1b6b67221 */ /* 0x000fe20000010000 */
[----:B--2---:R-:W-:Y:S01]  /*cfd0*/  F2FP.BF16.PACK_AB R107, R251, R248 ;  /* 0x000000f8fb6b723e */ /* 0x004fe200000010ff */
[----:B------:R-:W-:Y:S02]  /*cfe0*/  FADD.FTZ R178, R178, R179 ;  /* 0x000000b3b2b27221 */ /* 0x000fe40000010000 */
[----:B------:R-:W-:Y:S04]  /*cff0*/  FADD.FTZ R189, R189, R188 ;  /* 0x000000bcbdbd7221 */ /* 0x000fe80000010000 */
[----:B------:R2:W-:Y:S01]  /*d000*/  MUFU.EX2 R125, R159 ;  /* 0x0000009f007d7308 */ /* 0x0005e20000000800 */
[C---:B------:R-:W-:Y:S04]  /*d010*/  HMMA.16816.F32.BF16 R8, R104.reuse, R108, R8 ;  /* 0x0000006c6808723c */ /* 0x040fe80000041808 */
[----:B------:R-:W-:Y:S02]  /*d020*/  FADD.FTZ R185, R185, R184 ;  /* 0x000000b8b9b97221 */ /* 0x000fe40000010000 */
[----:B------:R-:W-:Y:S02]  /*d030*/  FADD.FTZ R181, R181, R182 ;  /* 0x000000b6b5b57221 */ /* 0x000fe40000010000 */
[-C--:B------:R-:W-:Y:S01]  /*d040*/  HMMA.16816.F32.BF16 R12, R104, R110.reuse, R12 ;  /* 0x0000006e680c723c */ /* 0x080fe2000004180c */
[----:B------:R3:W-:Y:S03]  /*d050*/  MUFU.EX2 R126, R158 ;  /* 0x0000009e007e7308 */ /* 0x0007e60000000800 */
[----:B------:R-:W-:Y:S01]  /*d060*/  FADD.FTZ R183, R183, R178 ;  /* 0x000000b2b7b77221 */ /* 0x000fe20000010000 */
[----:B-1----:R-:W-:Y:S01]  /*d070*/  F2FP.BF16.PACK_AB R156, R252, R250 ;  /* 0x000000fafc9c723e */ /* 0x002fe200000010ff */
[----:B------:R-:W-:Y:S02]  /*d080*/  FADD.FTZ R189, R186, R189 ;  /* 0x000000bdbabd7221 */ /* 0x000fe40000010000 */
[C---:B------:R-:W-:Y:S01]  /*d090*/  HMMA.16816.F32.BF16 R16, R100.reuse, R110, R16 ;  /* 0x0000006e6410723c */ /* 0x040fe20000041810 */
[----:B------:R-:W1:Y:S02]  /*d0a0*/  LDSM.16.MT88.4 R108, [R212+0x1100] ;  /* 0x00110000d46c783b */ /* 0x000e640000004200 */
[----:B------:R5:W-:Y:S01]  /*d0b0*/  MUFU.EX2 R121, R157 ;  /* 0x0000009d00797308 */ /* 0x000be20000000800 */
[----:B------:R-:W-:Y:S01]  /*d0c0*/  FADD.FTZ R185, R152, R185 ;  /* 0x000000b998b97221 */ /* 0x000fe20000010000 */
[----:B------:R-:W-:Y:S01]  /*d0d0*/  MOV R152, R153 ;  /* 0x0000009900987202 */ /* 0x000fe20000000f00 */
[----:B------:R-:W-:Y:S01]  /*d0e0*/  FADD.FTZ R190, R190, R181 ;  /* 0x000000b5bebe7221 */ /* 0x000fe20000010000 */
[----:B--2---:R-:W-:Y:S01]  /*d0f0*/  F2FP.BF16.PACK_AB R159, R138, R123 ;  /* 0x0000007b8a9f723e */ /* 0x004fe200000010ff */
[-C--:B----4-:R-:W-:Y:S04]  /*d100*/  HMMA.16816.F32.BF16 R20, R100, R112.reuse, R20 ;  /* 0x000000706414723c */ /* 0x090fe80000041814 */
[----:B------:R-:W-:Y:S01]  /*d110*/  FADD.FTZ R192, R192, R183 ;  /* 0x000000b7c0c07221 */ /* 0x000fe20000010000 */
[----:B------:R-:W2:Y:S01]  /*d120*/  MUFU.EX2 R120, R160 ;  /* 0x000000a000787308 */ /* 0x000ea20000000800 */
[----:B------:R-:W-:Y:S02]  /*d130*/  FADD.FTZ R198, R198, R189 ;  /* 0x000000bdc6c67221 */ /* 0x000fe40000010000 */
[C---:B------:R-:W-:Y:S04]  /*d140*/  HMMA.16816.F32.BF16 R24, R104.reuse, R112, R24 ;  /* 0x000000706818723c */ /* 0x040fe80000041818 */
[----:B---3--:R-:W-:Y:S01]  /*d150*/  F2FP.BF16.PACK_AB R158, R137, R122 ;  /* 0x0000007a899e723e */ /* 0x008fe200000010ff */
[----:B------:R-:W-:Y:S02]  /*d160*/  FADD.FTZ R200, R200, R185 ;  /* 0x000000b9c8c87221 */ /* 0x000fe40000010000 */
[----:B------:R3:W-:Y:S01]  /*d170*/  MUFU.EX2 R136, R161 ;  /* 0x000000a100887308 */ /* 0x0007e20000000800 */
[-C--:B------:R-:W-:Y:S04]  /*d180*/  HMMA.16816.F32.BF16 R28, R104, R114.reuse, R28 ;  /* 0x00000072681c723c */ /* 0x080fe8000004181c */
[----:B-----5:R-:W-:Y:S01]  /*d190*/  F2FP.BF16.PACK_AB R157, R127, R124 ;  /* 0x0000007c7f9d723e */ /* 0x020fe200000010ff */
[----:B------:R-:W-:Y:S02]  /*d1a0*/  FADD.FTZ R193, R193, R190 ;  /* 0x000000bec1c17221 */ /* 0x000fe40000010000 */
[----:B------:R-:W-:Y:S01]  /*d1b0*/  FADD.FTZ R195, R195, R192 ;  /* 0x000000c0c3c37221 */ /* 0x000fe20000010000 */
[C---:B------:R-:W-:Y:S01]  /*d1c0*/  HMMA.16816.F32.BF16 R32, R100.reuse, R114, R32 ;  /* 0x000000726420723c */ /* 0x040fe20000041820 */
[----:B------:R-:W4:Y:S01]  /*d1d0*/  LDSM.16.MT88.4 R112, [R214+0x1d00] ;  /* 0x001d0000d670783b */ /* 0x000f220000004200 */
[----:B------:R-:W5:Y:S02]  /*d1e0*/  MUFU.EX2 R139, R163 ;  /* 0x000000a3008b7308 */ /* 0x000f640000000800 */
[----:B------:R-:W-:Y:S01]  /*d1f0*/  FADD.FTZ R201, R201, R198 ;  /* 0x000000c6c9c97221 */ /* 0x000fe20000010000 */
[----:B--2---:R-:W-:Y:S01]  /*d200*/  F2FP.BF16.PACK_AB R160, R120, R125 ;  /* 0x0000007d78a0723e */ /* 0x004fe200000010ff */
[----:B------:R-:W-:Y:S02]  /*d210*/  FADD.FTZ R203, R203, R200 ;  /* 0x000000c8cbcb7221 */ /* 0x000fe40000010000 */
[-C--:B------:R-:W-:Y:S04]  /*d220*/  HMMA.16816.F32.BF16 R36, R100, R116.reuse, R36 ;  /* 0x000000746424723c */ /* 0x080fe80000041824 */
[----:B------:R-:W-:Y:S01]  /*d230*/  MUFU.EX2 R155, R155 ;  /* 0x0000009b009b7308 */ /* 0x000fe20000000800 */
[----:B------:R-:W-:Y:S01]  /*d240*/  FADD.FTZ R194, R194, R193 ;  /* 0x000000c1c2c27221 */ /* 0x000fe20000010000 */
[----:B---3--:R-:W-:Y:S02]  /*d250*/  F2FP.BF16.PACK_AB R161, R121, R126 ;  /* 0x0000007e79a1723e */ /* 0x008fe400000010ff */
[C---:B------:R-:W-:Y:S04]  /*d260*/  HMMA.16816.F32.BF16 R40, R104.reuse, R116, R40 ;  /* 0x000000746828723c */ /* 0x040fe80000041828 */
[----:B------:R-:W-:Y:S02]  /*d270*/  FADD.FTZ R196, R196, R195 ;  /* 0x000000c3c4c47221 */ /* 0x000fe40000010000 */
[----:B------:R5:W2:Y:S01]  /*d280*/  MUFU.EX2 R154, R162 ;  /* 0x000000a2009a7308 */ /* 0x000aa20000000800 */
[----:B------:R-:W-:Y:S01]  /*d290*/  FADD.FTZ R202, R202, R201 ;  /* 0x000000c9caca7221 */ /* 0x000fe20000010000 */
        /* <DEDUP_REMOVED lines=8> */
[----:B------:R-:W-:Y:S01]  /*d320*/  FADD.FTZ R248, R251, R248 ;  /* 0x000000f8fbf87221 */ /* 0x000fe20000010000 */
[----:B-----5:R-:W-:Y:S01]  /*d330*/  F2FP.BF16.PACK_AB R162, R139, R136 ;  /* 0x000000888ba2723e */ /* 0x020fe200000010ff */
[----:B------:R-:W-:Y:S02]  /*d340*/  FADD.FTZ R197, R250, R197 ;  /* 0x000000c5fac57221 */ /* 0x000fe40000010000 */
[C---:B------:R-:W-:Y:S04]  /*d350*/  HMMA.16816.F32.BF16 R56, R104.reuse, R108, R56 ;  /* 0x0000006c6838723c */ /* 0x040fe80000041838 */
[----:B--2---:R-:W-:Y:S01]  /*d360*/  F2FP.BF16.PACK_AB R163, R154, R155 ;  /* 0x0000009b9aa3723e */ /* 0x004fe200000010ff */
[----:B------:R-:W-:Y:S03]  /*d370*/  FADD.FTZ R197, R252, R197 ;  /* 0x000000c5fcc57221 */ /* 0x000fe60000010000 */
[-C--:B------:R-:W-:Y:S08]  /*d380*/  HMMA.16816.F32.BF16 R60, R104, R110.reuse, R60 ;  /* 0x0000006e683c723c */ /* 0x080ff0000004183c */
[C---:B------:R-:W-:Y:S01]  /*d390*/  HMMA.16816.F32.BF16 R64, R100.reuse, R110, R64 ;  /* 0x0000006e6440723c */ /* 0x040fe20000041840 */
[----:B------:R-:W1:Y:S07]  /*d3a0*/  LDSM.16.MT88.4 R108, [R212+0x900] ;  /* 0x00090000d46c783b */ /* 0x000e6e0000004200 */
[-C--:B----4-:R-:W-:Y:S08]  /*d3b0*/  HMMA.16816.F32.BF16 R68, R100, R112.reuse, R68 ;  /* 0x000000706444723c */ /* 0x090ff00000041844 */
        /* <DEDUP_REMOVED lines=8> */
[----:B------:R-:W2:Y:S07]  /*d440*/  LDSM.16.MT88.4 R4, [R212+0x2100] ;  /* 0x00210000d404783b */ /* 0x000eae0000004200 */
[C---:B------:R-:W-:Y:S07]  /*d450*/  HMMA.16816.F32.BF16 R140, R160.reuse, R132, R8 ;  /* 0x00000084a08c723c */ /* 0x040fee0000041808 */
[----:B------:R-:W-:Y:S02]  /*d460*/  MOV R11, R139 ;  /* 0x0000008b000b7202 */ /* 0x000fe40000000f00 */
[----:B------:R-:W-:Y:S03]  /*d470*/  MOV R10, R138 ;  /* 0x0000008a000a7202 */ /* 0x000fe60000000f00 */
[----:B------:R-:W-:Y:S02]  /*d480*/  MOV R9, R137 ;  /* 0x0000008900097202 */ /* 0x000fe40000000f00 */
[----:B------:R-:W-:Y:S02]  /*d490*/  MOV R8, R136 ;  /* 0x0000008800087202 */ /* 0x000fe40000000f00 */
[-C--:B------:R-:W-:Y:S07]  /*d4a0*/  HMMA.16816.F32.BF16 R136, R160, R134.reuse, R12 ;  /* 0x00000086a088723c */ /* 0x080fee000004180c */
[----:B------:R-:W-:Y:S01]  /*d4b0*/  MOV R15, R123 ;  /* 0x0000007b000f7202 */ /* 0x000fe20000000f00 */
[C---:B------:R-:W-:Y:S04]  /*d4c0*/  HMMA.16816.F32.BF16 R132, R156.reuse, R134, R16 ;  /* 0x000000869c84723c */ /* 0x040fe80000041810 */
[----:B------:R-:W-:Y:S02]  /*d4d0*/  MOV R14, R122 ;  /* 0x0000007a000e7202 */ /* 0x000fe40000000f00 */
[----:B------:R-:W-:Y:S02]  /*d4e0*/  MOV R13, R121 ;  /* 0x00000079000d7202 */ /* 0x000fe40000000f00 */
[-C--:B-1----:R-:W-:Y:S04]  /*d4f0*/  HMMA.16816.F32.BF16 R128, R156, R108.reuse, R20 ;  /* 0x0000006c9c80723c */ /* 0x082fe80000041814 */
[----:B------:R-:W-:Y:S01]  /*d500*/  MOV R19, R127 ;  /* 0x0000007f00137202 */ /* 0x000fe20000000f00 */
[----:B------:R-:W-:Y:S01]  /*d510*/  FADD.FTZ R197, R14, R197 ;  /* 0x000000c50ec57221 */ /* 0x000fe20000010000 */
[----:B------:R-:W-:Y:S02]  /*d520*/  MOV R18, R126 ;  /* 0x0000007e00127202 */ /* 0x000fe40000000f00 */
[----:B------:R-:W-:Y:S01]  /*d530*/  MOV R17, R125 ;  /* 0x0000007d00117202 */ /* 0x000fe20000000f00 */
[----:B------:R-:W-:Y:S03]  /*d540*/  FADD.FTZ R238, R9, R197 ;  /* 0x000000c509ee7221 */ /* 0x000fe60000010000 */
[----:B------:R-:W-:Y:S01]  /*d550*/  MOV R16, R124 ;  /* 0x0000007c00107202 */ /* 0x000fe20000000f00 */
[----:B------:R-:W-:Y:S01]  /*d560*/  FADD.FTZ R202, R17, R202 ;  /* 0x000000ca11ca7221 */ /* 0x000fe20000010000 */
[C---:B------:R-:W-:Y:S04]  /*d570*/  HMMA.16816.F32.BF16 R124, R160.reuse, R108, R24 ;  /* 0x0000006ca07c723c */ /* 0x040fe80000041818 */
[----:B------:R-:W-:Y:S01]  /*d580*/  MOV R12, R120 ;  /* 0x00000078000c7202 */ /* 0x000fe20000000f00 */
[----:B------:R-:W-:Y:S02]  /*d590*/  FADD.FTZ R196, R16, R196 ;  /* 0x000000c410c47221 */ /* 0x000fe40000010000 */
[----:B------:R-:W-:Y:S01]  /*d5a0*/  FADD.FTZ R248, R18, R248 ;  /* 0x000000f812f87221 */ /* 0x000fe20000010000 */
        /* <DEDUP_REMOVED lines=13> */
[----:B------:R-:W-:Y:S04]  /*d680*/  FADD.FTZ R237, R154, R155 ;  /* 0x0000009b9aed7221 */ /* 0x000fe80000010000 */
        /* <DEDUP_REMOVED lines=12> */
[----:B------:R-:W-:Y:S01]  /*d750*/  HMMA.16816.F32.BF16 R96, R156, R6, R96 ;  /* 0x000000069c60723c */ /* 0x000fe20000041860 */
[----:B------:R-:W-:-:S07]  /*d760*/  @P0 BRA `(.L_x_509) ;  /* 0xffffcfe000000947 */ /* 0x000fce000383ffff */
.L_x_504:
[----:B------:R-:W-:-:S13]  /*d770*/  ISETP.GE.AND P0, PT, R240, R221, PT ;  /* 0x000000ddf000720c */ /* 0x000fda0003f06270 */
[----:B------:R-:W-:Y:S05]  /*d780*/  @!P0 BRA `(.L_x_510) ;  /* 0x000044a000008947 */ /* 0x000fea0003800000 */
[----:B------:R-:W-:Y:S01]  /*d790*/  IADD3 R241, -R241, 0x30, RZ ;  /* 0x00000030f1f17810 */ /* 0x000fe20007ffe1ff */
[C---:B------:R-:W-:Y:S01]  /*d7a0*/  IMAD.SHL.U32 R200, R230.reuse, 0x2, RZ ;  /* 0x00000002e6c87824 */ /* 0x040fe200078e00ff */
[----:B------:R-:W-:Y:S01]  /*d7b0*/  SHF.L.U64.HI R243, R230, 0x1, R243 ;  /* 0x00000001e6f37819 */ /* 0x000fe200000102f3 */
[----:B------:R-:W-:Y:S01]  /*d7c0*/  IMAD.MOV.U32 R151, RZ, RZ, R3 ;  /* 0x000000ffff977224 */ /* 0x000fe200078e0003 */
[----:B------:R-:W-:Y:S01]  /*d7d0*/  MOV R150, R2 ;  /* 0x0000000200967202 */ /* 0x000fe20000000f00 */
[----:B------:R-:W-:Y:S01]  /*d7e0*/  IMAD.MOV.U32 R149, RZ, RZ, R0 ;  /* 0x000000ffff957224 */ /* 0x000fe200078e0000 */
[----:B------:R-:W-:Y:S02]  /*d7f0*/  MOV R148, R152 ;  /* 0x0000009800947202 */ /* 0x000fe40000000f00 */
.L_x_531:
[----:B------:R-:W-:Y:S01]  /*d800*/  SHF.R.S32.HI R3, RZ, 0x1f, R226 ;  /* 0x0000001fff037819 */ /* 0x000fe200000114e2 */
[----:B------:R-:W-:Y:S01]  /*d810*/  IMAD.WIDE.U32 R6, R226, c[0x0][0x208], RZ ;  /* 0x00008200e2067a25 */ /* 0x000fe200078e00ff */
[----:B------:R-:W-:Y:S01]  /*d820*/  SHF.R.S32.HI R2, RZ, 0x1f, R225 ;  /* 0x0000001fff027819 */ /* 0x000fe200000114e1 */
[----:B------:R-:W-:Y:S04]  /*d830*/  DEPBAR.LE SB0, 0x0 ;  /* 0x000080000000791a */ /* 0x000fe80000000000 */
[----:B------:R-:W-:Y:S01]  /*d840*/  BAR.SYNC.DEFER_BLOCKING 0x0 ;  /* 0x0000000000007b1d */ /* 0x000fe20000010000 */
[----:B------:R-:W-:Y:S01]  /*d850*/  IMAD R3, R3, c[0x0][0x208], RZ ;  /* 0x0000820003037a24 */ /* 0x000fe200078e02ff */
[----:B------:R-:W-:Y:S01]  /*d860*/  ISETP.GE.AND P1, PT, R230, c[0x0][0x1d4], PT ;  /* 0x00007500e6007a0c */ /* 0x000fe20003f26270 */
[----:B------:R-:W-:Y:S01]  /*d870*/  IMAD R2, R2, c[0x0][0x218], RZ ;  /* 0x0000860002027a24 */ /* 0x000fe200078e02ff */
[----:B------:R-:W-:Y:S01]  /*d880*/  ISETP.GE.AND P3, PT, R229, c[0x0][0x1d4], PT ;  /* 0x00007500e5007a0c */ /* 0x000fe20003f66270 */
[----:B------:R-:W-:Y:S01]  /*d890*/  IMAD R3, R226, c[0x0][0x20c], R3 ;  /* 0x00008300e2037a24 */ /* 0x000fe200078e0203 */
[----:B------:R-:W-:Y:S01]  /*d8a0*/  ISETP.GE.AND P2, PT, R228, c[0x0][0x1d4], PT ;  /* 0x00007500e4007a0c */ /* 0x000fe20003f46270 */
[----:B------:R-:W-:Y:S01]  /*d8b0*/  IMAD R2, R225, c[0x0][0x21c], R2 ;  /* 0x00008700e1027a24 */ /* 0x000fe200078e0202 */
[----:B------:R-:W-:Y:S01]  /*d8c0*/  SHF.L.U64.HI R201, R219, 0x1, R234 ;  /* 0x00000001dbc97819 */ /* 0x000fe200000102ea */
[----:B------:R-:W-:Y:S02]  /*d8d0*/  IMAD.IADD R7, R7, 0x1, R3 ;  /* 0x0000000107077824 */ /* 0x000fe400078e0203 */
[----:B------:R-:W-:Y:S02]  /*d8e0*/  IMAD.SHL.U32 R3, R219, 0x2, RZ ;  /* 0x00000002db037824 */ /* 0x000fe400078e00ff */
[----:B------:R-:W-:Y:S05]  /*d8f0*/  IMAD.WIDE.U32 R6, R225, c[0x0][0x218], R6 ;  /* 0x00008600e1067a25 */ /* 0x000fea00078e0006 */
[----:B------:R-:W-:Y:S04]  /*d900*/  IADD3 R0, P0, R6, UR20, RZ ;  /* 0x0000001406007c10 */ /* 0x000fe8000ff1e0ff */
[----:B------:R-:W-:Y:S01]  /*d910*/  IADD3.X R7, R7, UR16, R2, P0, !PT ;  /* 0x0000001007077c10 */ /* 0x000fe200087fe402 */
[----:B------:R-:W-:Y:S01]  /*d920*/  LDSM.16.M88.4 R48, [R217+0x4900] ;  /* 0x00490000d930783b */ /* 0x000fe20000000200 */
[----:B------:R-:W-:Y:S01]  /*d930*/  LEA R4, P0, R0, c[0x0][0x1f8], 0x1 ;  /* 0x00007e0000047a11 */ /* 0x000fe200078008ff */
[----:B------:R-:W-:Y:S01]  /*d940*/  BSSY B0, `(.L_x_511) ;  /* 0x000002f000007945 */ /* 0x000fe20003800000 */
[----:B------:R-:W-:Y:S01]  /*d950*/  SHF.L.U64.HI R2, R218, 0x1, R233 ;  /* 0x00000001da027819 */ /* 0x000fe200000102e9 */
[----:B------:R-:W-:Y:S01]  /*d960*/  LDSM.16.M88.4 R44, [R217+0x5900] ;  /* 0x00590000d92c783b */ /* 0x000fe20000000200 */
[----:B------:R-:W-:Y:S01]  /*d970*/  LEA.HI.X R12, R0, c[0x0][0x1fc], R7, 0x1, P0 ;  /* 0x00007f00000c7a11 */ /* 0x000fe200000f0c07 */
[----:B------:R-:W-:Y:S02]  /*d980*/  IMAD.SHL.U32 R0, R218, 0x2, RZ ;  /* 0x00000002da007824 */ /* 0x000fe400078e00ff */
[----:B------:R-:W1:Y:S04]  /*d990*/  SHFL.IDX PT, R5, R4, RZ, 0x1c1f ;  /* 0x001c1fff04057589 */ /* 0x000e6800000e0000 */
[----:B------:R-:W-:Y:S04]  /*d9a0*/  LDSM.16.M88.4 R16, [R216+0x2500] ;  /* 0x00250000d810783b */ /* 0x000fe80000000200 */
[----:B------:R-:W2:Y:S04]  /*d9b0*/  SHFL.IDX PT, R6, R12, RZ, 0x1c1f ;  /* 0x001c1fff0c067589 */ /* 0x000ea800000e0000 */
[----:B------:R3:W4:Y:S04]  /*d9c0*/  LDSM.16.M88.4 R32, [R216+0x2900] ;  /* 0x00290000d820783b */ /* 0x0007280000000200 */
[----:B------:R3:W3:Y:S04]  /*d9d0*/  LDSM.16.M88.4 R152, [R216+0x2d00] ;  /* 0x002d0000d898783b */ /* 0x0006e80000000200 */
[----:B------:R3:W3:Y:S04]  /*d9e0*/  LDSM.16.M88.4 R156, [R213+0x4900] ;  /* 0x00490000d59c783b */ /* 0x0006e80000000200 */
[----:B------:R3:W3:Y:S04]  /*d9f0*/  LDSM.16.M88.4 R164, [R213+0x5900] ;  /* 0x00590000d5a4783b */ /* 0x0006e80000000200 */
[----:B------:R3:W3:Y:S04]  /*da00*/  LDSM.16.M88.4 R160, [R215] ;  /* 0x00000000d7a0783b */ /* 0x0006e80000000200 */
[----:B------:R3:W3:Y:S01]  /*da10*/  LDSM.16.M88.4 R168, [R211] ;  /* 0x00000000d3a8783b */ /* 0x0006e20000000200 */
[C---:B-1----:R-:W-:Y:S03]  /*da20*/  IADD3 R10, P0, R5.reuse, R200, RZ ;  /* 0x000000c8050a7210 */ /* 0x042fe60007f1e0ff */
[----:B------:R1:W1:Y:S02]  /*da30*/  LDSM.16.M88.4 R172, [R210] ;  /* 0x00000000d2ac783b */ /* 0x0002640000000200 */
[C---:B--2---:R-:W-:Y:S01]  /*da40*/  IMAD.X R11, R6.reuse, 0x1, R243, P0 ;  /* 0x00000001060b7824 */ /* 0x044fe200000e06f3 */
[C---:B------:R-:W-:Y:S04]  /*da50*/  IADD3 R8, P0, R5.reuse, R3, RZ ;  /* 0x0000000305087210 */ /* 0x040fe80007f1e0ff */
[----:B------:R-:W-:Y:S01]  /*da60*/  @!PT LDS RZ, [RZ] ;  /* 0x00000000fffff984 */ /* 0x000fe20000000800 */
[----:B------:R-:W-:Y:S01]  /*da70*/  @!PT LDS RZ, [RZ] ;  /* 0x00000000fffff984 */ /* 0x000fe20000000800 */
        /* <DEDUP_REMOVED lines=9> */
[----:B----4-:R-:W-:-:S05]  /*db10*/  BRA.DIV ~URZ, `(.L_x_513) ;  /* 0x00006a527f007947 */ /* 0x010fca000b800000 */
[----:B------:R4:W2:Y:S04]  /*db20*/  SHFL.IDX PT, R6, R12, 0x1, 0x1c1f ;  /* 0x003c1f000c067f89 */ /* 0x0008a800000e0000 */
[----:B------:R4:W3:Y:S02]  /*db30*/  SHFL.IDX PT, R7, R4, 0x1, 0x1c1f ;  /* 0x003c1f0004077f89 */ /* 0x0008e400000e0000 */
.L_x_542:
[----:B------:R-:W-:Y:S02]  /*db40*/  ISETP.GE.AND P3, PT, R230, c[0x0][0x1d4], PT ;  /* 0x00007500e6007a0c */ /* 0x000fe40003f66270 */
[----:B--23--:R-:W-:Y:S02]  /*db50*/  IADD3 R8, P0, R7, R200, RZ ;  /* 0x000000c807087210 */ /* 0x00cfe40007f1e0ff */
[----:B------:R-:W-:Y:S02]  /*db60*/  ISETP.GE.AND P2, PT, R229, c[0x0][0x1d4], PT ;  /* 0x00007500e5007a0c */ /* 0x000fe40003f46270 */
[----:B------:R-:W-:Y:S01]  /*db70*/  ISETP.GE.AND P1, PT, R228, c[0x0][0x1d4], PT ;  /* 0x00007500e4007a0c */ /* 0x000fe20003f26270 */
[C---:B------:R-:W-:Y:S01]  /*db80*/  IMAD.X R9, R6.reuse, 0x1, R243, P0 ;  /* 0x0000000106097824 */ /* 0x040fe200000e06f3 */
[C---:B----4-:R-:W-:Y:S05]  /*db90*/  IADD3 R4, P0, R7.reuse, R3, RZ ;  /* 0x0000000307047210 */ /* 0x050fea0007f1e0ff */
[----:B------:R-:W-:Y:S01]  /*dba0*/  @!PT LDS RZ, [RZ] ;  /* 0x00000000fffff984 */ /* 0x000fe20000000800 */
[----:B------:R-:W-:Y:S01]  /*dbb0*/  @!PT LDS RZ, [RZ] ;  /* 0x00000000fffff984 */ /* 0x000fe20000000800 */
[----:B------:R-:W-:Y:S01]  /*dbc0*/  @!PT LDS RZ, [RZ] ;  /* 0x00000000fffff984 */ /* 0x000fe20000000800 */
[----:B------:R2:W-:Y:S01]  /*dbd0*/  LDGSTS.E.BYPASS.LTC128B.128 [R220+0x900], [R8.64], !P3 ;  /* 0x0090000008dc7fae */ /* 0x0005e2000d901d4c */
[C---:B------:R-:W-:Y:S01]  /*dbe0*/  IMAD.X R5, R6.reuse, 0x1, R201, P0 ;  /* 0x0000000106057824 */ /* 0x040fe200000e06c9 */
[----:B------:R-:W-:Y:S04]  /*dbf0*/  IADD3 R10, P0, R7, R0, RZ ;  /* 0x00000000070a7210 */ /* 0x000fe80007f1e0ff */
[----:B------:R2:W-:Y:S01]  /*dc00*/  LDGSTS.E.BYPASS.LTC128B.128 [R220+0x1500], [R4.64], !P2 ;  /* 0x0150000004dc7fae */ /* 0x0005e2000d101d4c */
[----:B------:R-:W-:Y:S05]  /*dc10*/  IMAD.X R11, R6, 0x1, R2, P0 ;  /* 0x00000001060b7824 */ /* 0x000fea00000e0602 */
[----:B------:R2:W-:Y:S03]  /*dc20*/  LDGSTS.E.BYPASS.LTC128B.128 [R220+0x2100], [R10.64], !P1 ;  /* 0x021000000adc7fae */ /* 0x0005e6000c901d4c */
.L_x_512:
[----:B----4-:R-:W-:Y:S05]  /*dc30*/  BSYNC B0 ;  /* 0x0000000000007941 */ /* 0x010fea0003800000 */
.L_x_511:
[----:B------:R-:W0:Y:S01]  /*dc40*/  LDGDEPBAR ;  /* 0x00000000000079af */ /* 0x000e220000000000 */
[----:B------:R-:W-:Y:S01]  /*dc50*/  WARPSYNC 0xffffffff ;  /* 0xffffffff00007948 */ /* 0x000fe20003800000 */
[-C--:B--2---:R-:W-:Y:S03]  /*dc60*/  HMMA.16816.F32.BF16 R4, R48, R16.reuse, RZ ;  /* 0x000000103004723c */ /* 0x084fe600000418ff */
[----:B------:R-:W-:Y:S03]  /*dc70*/  ISETP.GT.AND P0, PT, R240, R221, PT ;  /* 0x000000ddf000720c */ /* 0x000fe60003f04270 */
[----:B------:R-:W-:Y:S02]  /*dc80*/  LDSM.16.M88.4 R176, [R217+0x6900] ;  /* 0x00690000d9b0783b */ /* 0x000fe40000000200 */
[C---:B------:R-:W-:Y:S06]  /*dc90*/  HMMA.16816.F32.BF16 R8, R44.reuse, R16, RZ ;  /* 0x000000102c08723c */ /* 0x040fec00000418ff */
[----:B------:R-:W2:Y:S02]  /*dca0*/  LDSM.16.M88.4 R180, [R216+0x3100] ;  /* 0x00310000d8b4783b */ /* 0x000ea40000000200 */
[-C--:B------:R-:W-:Y:S06]  /*dcb0*/  HMMA.16816.F32.BF16 R12, R44, R18.reuse, RZ ;  /* 0x000000122c0c723c */ /* 0x080fec00000418ff */
[----:B------:R-:W4:Y:S02]  /*dcc0*/  LDSM.16.M88.4 R184, [R217+0x7900] ;  /* 0x00790000d9b8783b */ /* 0x000f240000000200 */
[C---:B------:R-:W-:Y:S06]  /*dcd0*/  HMMA.16816.F32.BF16 R16, R48.reuse, R18, RZ ;  /* 0x000000123010723c */ /* 0x040fec00000418ff */
[----:B------:R-:W5:Y:S02]  /*dce0*/  LDSM.16.M88.4 R188, [R216+0x3500] ;  /* 0x00350000d8bc783b */ /* 0x000f640000000200 */
[-C--:B------:R-:W-:Y:S06]  /*dcf0*/  HMMA.16816.F32.BF16 R20, R48, R32.reuse, RZ ;  /* 0x000000203014723c */ /* 0x080fec00000418ff */
[----:B------:R-:W-:Y:S02]  /*dd00*/  LDSM.16.M88.4 R192, [R209] ;  /* 0x00000000d1c0783b */ /* 0x000fe40000000200 */
[C---:B------:R-:W-:Y:S06]  /*dd10*/  HMMA.16816.F32.BF16 R24, R44.reuse, R32, RZ ;  /* 0x000000202c18723c */ /* 0x040fec00000418ff */
[----:B------:R-:W-:Y:S02]  /*dd20*/  LDSM.16.M88.4 R196, [R213+0x7900] ;  /* 0x00790000d5c4783b */ /* 0x000fe40000000200 */
[-C--:B------:R-:W-:Y:S08]  /*dd30*/  HMMA.16816.F32.BF16 R28, R44, R34.reuse, RZ ;  /* 0x000000222c1c723c */ /* 0x080ff000000418ff */
[C---:B------:R-:W-:Y:S08]  /*dd40*/  HMMA.16816.F32.BF16 R32, R48.reuse, R34, RZ ;  /* 0x000000223020723c */ /* 0x040ff000000418ff */
[-C--:B---3--:R-:W-:Y:S08]  /*dd50*/  HMMA.16816.F32.BF16 R36, R48, R152.reuse, RZ ;  /* 0x000000983024723c */ /* 0x088ff000000418ff */
[C---:B------:R-:W-:Y:S08]  /*dd60*/  HMMA.16816.F32.BF16 R40, R44.reuse, R152, RZ ;  /* 0x000000982c28723c */ /* 0x040ff000000418ff */
[-C--:B------:R-:W-:Y:S08]  /*dd70*/  HMMA.16816.F32.BF16 R44, R44, R154.reuse, RZ ;  /* 0x0000009a2c2c723c */ /* 0x080ff000000418ff */
[----:B------:R-:W-:Y:S01]  /*dd80*/  HMMA.16816.F32.BF16 R48, R48, R154, RZ ;  /* 0x0000009a3030723c */ /* 0x000fe200000418ff */
[----:B------:R-:W3:Y:S07]  /*dd90*/  LDSM.16.M88.4 R152, [R216+0x3900] ;  /* 0x00390000d898783b */ /* 0x000eee0000000200 */
        /* <DEDUP_REMOVED lines=10> */
[-C--:B-1----:R-:W-:Y:S08]  /*de40*/  HMMA.16816.F32.BF16 R36, R156, R172.reuse, R36 ;  /* 0x000000ac9c24723c */ /* 0x082ff00000041824 */
[C---:B------:R-:W-:Y:S08]  /*de50*/  HMMA.16816.F32.BF16 R40, R164.reuse, R172, R40 ;  /* 0x000000aca428723c */ /* 0x040ff00000041828 */
[-C--:B------:R-:W-:Y:S01]  /*de60*/  HMMA.16816.F32.BF16 R44, R164, R174.reuse, R44 ;  /* 0x000000aea42c723c */ /* 0x080fe2000004182c */
[----:B------:R-:W-:Y:S07]  /*de70*/  LDSM.16.M88.4 R164, [R207] ;  /* 0x00000000cfa4783b */ /* 0x000fee0000000200 */
[----:B------:R-:W-:Y:S01]  /*de80*/  HMMA.16816.F32.BF16 R48, R156, R174, R48 ;  /* 0x000000ae9c30723c */ /* 0x000fe20000041830 */
[----:B------:R-:W1:Y:S08]  /*de90*/  LDSM.16.M88.4 R156, [R208] ;  /* 0x00000000d09c783b */ /* 0x000e700000000200 */
[----:B------:R-:W1:Y:S01]  /*dea0*/  LDSM.16.M88.4 R172, [R216+0x3d00] ;  /* 0x003d0000d8ac783b */ /* 0x000e620000000200 */
[-C--:B--2---:R-:W-:Y:S08]  /*deb0*/  HMMA.16816.F32.BF16 R4, R176, R180.reuse, R4 ;  /* 0x000000b4b004723c */ /* 0x084ff00000041804 */
[C---:B----4-:R-:W-:Y:S08]  /*dec0*/  HMMA.16816.F32.BF16 R8, R184.reuse, R180, R8 ;  /* 0x000000b4b808723c */ /* 0x050ff00000041808 */
[-C--:B------:R-:W-:Y:S08]  /*ded0*/  HMMA.16816.F32.BF16 R12, R184, R182.reuse, R12 ;  /* 0x000000b6b80c723c */ /* 0x080ff0000004180c */
[C---:B------:R-:W-:Y:S01]  /*dee0*/  HMMA.16816.F32.BF16 R16, R176.reuse, R182, R16 ;  /* 0x000000b6b010723c */ /* 0x040fe20000041810 */
[----:B------:R-:W-:Y:S07]  /*def0*/  LDSM.16.M88.4 R180, [R216+0x4500] ;  /* 0x00450000d8b4783b */ /* 0x000fee0000000200 */
[-C--:B-----5:R-:W-:Y:S08]  /*df00*/  HMMA.16816.F32.BF16 R20, R176, R188.reuse, R20 ;  /* 0x000000bcb014723c */ /* 0x0a0ff00000041814 */
[C---:B------:R-:W-:Y:S08]  /*df10*/  HMMA.16816.F32.BF16 R24, R184.reuse, R188, R24 ;  /* 0x000000bcb818723c */ /* 0x040ff00000041818 */
[-C--:B------:R-:W-:Y:S08]  /*df20*/  HMMA.16816.F32.BF16 R28, R184, R190.reuse, R28 ;  /* 0x000000beb81c723c */ /* 0x080ff0000004181c */
[C---:B------:R-:W-:Y:S01]  /*df30*/  HMMA.16816.F32.BF16 R32, R176.reuse, R190, R32 ;  /* 0x000000beb020723c */ /* 0x040fe20000041820 */
[----:B------:R-:W-:Y:S07]  /*df40*/  LDSM.16.M88.4 R188, [R206] ;  /* 0x00000000cebc783b */ /* 0x000fee0000000200 */
[-C--:B---3--:R-:W-:Y:S08]  /*df50*/  HMMA.16816.F32.BF16 R36, R176, R152.reuse, R36 ;  /* 0x00000098b024723c */ /* 0x088ff00000041824 */
[C---:B------:R-:W-:Y:S08]  /*df60*/  HMMA.16816.F32.BF16 R40, R184.reuse, R152, R40 ;  /* 0x00000098b828723c */ /* 0x040ff00000041828 */
[-C--:B------:R-:W-:Y:S01]  /*df70*/  HMMA.16816.F32.BF16 R44, R184, R154.reuse, R44 ;  /* 0x0000009ab82c723c */ /* 0x080fe2000004182c */
[----:B------:R-:W-:Y:S07]  /*df80*/  LDSM.16.M88.4 R184, [R213+0x8900] ;  /* 0x00890000d5b8783b */ /* 0x000fee0000000200 */
[----:B------:R-:W-:Y:S01]  /*df90*/  HMMA.16816.F32.BF16 R48, R176, R154, R48 ;  /* 0x0000009ab030723c */ /* 0x000fe20000041830 */
[----:B------:R-:W2:Y:S07]  /*dfa0*/  LDSM.16.M88.4 R152, [R217+0x9900] ;  /* 0x00990000d998783b */ /* 0x000eae0000000200 */
[-C--:B------:R-:W-:Y:S01]  /*dfb0*/  HMMA.16816.F32.BF16 R4, R160, R192.reuse, R4 ;  /* 0x000000c0a004723c */ /* 0x080fe20000041804 */
[----:B------:R-:W3:Y:S07]  /*dfc0*/  LDSM.16.M88.4 R176, [R216+0x4100] ;  /* 0x00410000d8b0783b */ /* 0x000eee0000000200 */
[C---:B------:R-:W-:Y:S08]  /*dfd0*/  HMMA.16816.F32.BF16 R8, R196.reuse, R192, R8 ;  /* 0x000000c0c408723c */ /* 0x040ff00000041808 */
[-C--:B------:R-:W-:Y:S08]  /*dfe0*/  HMMA.16816.F32.BF16 R12, R196, R194.reuse, R12 ;  /* 0x000000c2c40c723c */ /* 0x080ff0000004180c */
[C---:B------:R-:W-:Y:S08]  /*dff0*/  HMMA.16816.F32.BF16 R16, R160.reuse, R194, R16 ;  /* 0x000000c2a010723c */ /* 0x040ff00000041810 */
        /* <DEDUP_REMOVED lines=8> */
[----:B------:R-:W-:Y:S08]  /*e080*/  HMMA.16816.F32.BF16 R48, R160, R166, R48 ;  /* 0x000000a6a030723c */ /* 0x000ff00000041830 */
[-C--:B------:R-:W-:Y:S08]  /*e090*/  HMMA.16816.F32.BF16 R4, R168, R172.reuse, R4 ;  /* 0x000000aca804723c */ /* 0x080ff00000041804 */
[C---:B--2---:R-:W-:Y:S08]  /*e0a0*/  HMMA.16816.F32.BF16 R8, R152.reuse, R172, R8 ;  /* 0x000000ac9808723c */ /* 0x044ff00000041808 */
[-C--:B------:R-:W-:Y:S08]  /*e0b0*/  HMMA.16816.F32.BF16 R12, R152, R174.reuse, R12 ;  /* 0x000000ae980c723c */ /* 0x080ff0000004180c */
[C---:B------:R-:W-:Y:S08]  /*e0c0*/  HMMA.16816.F32.BF16 R16, R168.reuse, R174, R16 ;  /* 0x000000aea810723c */ /* 0x040ff00000041810 */
[-C--:B---3--:R-:W-:Y:S08]  /*e0d0*/  HMMA.16816.F32.BF16 R20, R168, R176.reuse, R20 ;  /* 0x000000b0a814723c */ /* 0x088ff00000041814 */
        /* <DEDUP_REMOVED lines=8> */
[C---:B-1----:R-:W-:Y:S08]  /*e160*/  HMMA.16816.F32.BF16 R8, R156.reuse, R188, R8 ;  /* 0x000000bc9c08723c */ /* 0x042ff00000041808 */
        /* <DEDUP_REMOVED lines=23> */
[----:B------:R-:W1:Y:S01]  /*e2e0*/  MUFU.TANH R154, R11 ;  /* 0x0000000b009a7308 */ /* 0x000e620000002400 */
[-C--:B--2---:R-:W-:Y:S09]  /*e2f0*/  HMMA.16816.F32.BF16 R20, R184, R4.reuse, R20 ;  /* 0x00000004b814723c */ /* 0x084ff20000041814 */
[----:B------:R2:W1:Y:S01]  /*e300*/  MUFU.TANH R16, R8 ;  /* 0x0000000800107308 */ /* 0x0004620000002400 */
[C---:B------:R-:W-:Y:S09]  /*e310*/  HMMA.16816.F32.BF16 R24, R156.reuse, R4, R24 ;  /* 0x000000049c18723c */ /* 0x040ff20000041818 */
[----:B------:R-:W1:Y:S01]  /*e320*/  MUFU.TANH R155, R155 ;  /* 0x0000009b009b7308 */ /* 0x000e620000002400 */
[-C--:B------:R-:W-:Y:S08]  /*e330*/  HMMA.16816.F32.BF16 R28, R156, R6.reuse, R28 ;  /* 0x000000069c1c723c */ /* 0x080ff0000004181c */
[C---:B------:R-:W-:Y:S01]  /*e340*/  HMMA.16816.F32.BF16 R32, R184.reuse, R6, R32 ;  /* 0x00000006b820723c */ /* 0x040fe20000041820 */
[----:B------:R-:W1:Y:S03]  /*e350*/  MUFU.TANH R162, R162 ;  /* 0x000000a200a27308 */ /* 0x000e660000002400 */
[----:B------:R-:W-:Y:S01]  /*e360*/  FMUL.FTZ R19, R20, c[0x0][0x320] ;  /* 0x0000c80014137a20 */ /* 0x000fe20000410000 */
[----:B--2---:R-:W2:Y:S01]  /*e370*/  LDSM.16.M88.4 R8, [R204] ;  /* 0x00000000cc08783b */ /* 0x004ea20000000200 */
[----:B------:R-:W-:Y:S02]  /*e380*/  FMUL.FTZ R18, R21, c[0x0][0x320] ;  /* 0x0000c80015127a20 */ /* 0x000fe40000410000 */
[----:B------:R-:W-:Y:S04]  /*e390*/  DEPBAR.LE SB0, 0x0 ;  /* 0x000080000000791a */ /* 0x000fe80000000000 */
[----:B------:R-:W1:Y:S01]  /*e3a0*/  MUFU.TANH R152, R152 ;  /* 0x0000009800987308 */ /* 0x000e620000002400 */
[----:B------:R-:W-:Y:S01]  /*e3b0*/  BAR.SYNC.DEFER_BLOCKING 0x0 ;  /* 0x0000000000007b1d */ /* 0x000fe20000010000 */
[----:B------:R-:W-:Y:S02]  /*e3c0*/  FMUL.FTZ R5, R22, c[0x0][0x320] ;  /* 0x0000c80016057a20 */ /* 0x000fe40000410000 */
        /* <DEDUP_REMOVED lines=16> */
[-C--:B--2---:R-:W-:Y:S09]  /*e4d0*/  HMMA.16816.F32.BF16 R36, R184, R8.reuse, R36 ;  /* 0x00000008b824723c */ /* 0x084ff20000041824 */
[----:B------:R-:W2:Y:S01]  /*e4e0*/  MUFU.TANH R13, R13 ;  /* 0x0000000d000d7308 */ /* 0x000ea20000002400 */
[C---:B------:R-:W-:Y:S08]  /*e4f0*/  HMMA.16816.F32.BF16 R40, R156.reuse, R8, R40 ;  /* 0x000000089c28723c */ /* 0x040ff00000041828 */
[-C--:B------:R-:W-:Y:S01]  /*e500*/  HMMA.16816.F32.BF16 R44, R156, R10.reuse, R44 ;  /* 0x0000000a9c2c723c */ /* 0x080fe2000004182c */
[----:B------:R-:W1:Y:S07]  /*e510*/  MUFU.TANH R17, R17 ;  /* 0x0000001100117308 */ /* 0x000e6e0000002400 */
[----:B------:R-:W-:Y:S03]  /*e520*/  HMMA.16816.F32.BF16 R48, R184, R10, R48 ;  /* 0x0000000ab830723c */ /* 0x000fe60000041830 */
[----:B------:R-:W1:Y:S01]  /*e530*/  MUFU.TANH R14, R14 ;  /* 0x0000000e000e7308 */ /* 0x000e620000002400 */
[----:B------:R-:W-:Y:S02]  /*e540*/  FMUL.FTZ R172, R36, c[0x0][0x320] ;  /* 0x0000c80024ac7a20 */ /* 0x000fe40000410000 */
[----:B------:R-:W-:Y:S02]  /*e550*/  FMUL.FTZ R37, R37, c[0x0][0x320] ;  /* 0x0000c80025257a20 */ /* 0x000fe40000410000 */
[----:B------:R-:W-:Y:S04]  /*e560*/  FMUL.FTZ R169, R40, c[0x0][0x320] ;  /* 0x0000c80028a97a20 */ /* 0x000fe80000410000 */
        /* <DEDUP_REMOVED lines=16> */
[----:B------:R-:W1:Y:S10]  /*e670*/  MUFU.TANH R5, R5 ;  /* 0x0000000500057308 */ /* 0x000e740000002400 */
[----:B------:R-:W1:Y:S10]  /*e680*/  MUFU.TANH R4, R4 ;  /* 0x0000000400047308 */ /* 0x000e740000002400 */
        /* <DEDUP_REMOVED lines=40> */
[C---:B-1----:R-:W-:Y:S04]  /*e910*/  @!P1 IADD3 R25, P0, R10.reuse, UR10, RZ ;  /* 0x0000000a0a199c10 */ /* 0x042fe8000ff1e0ff */
[----:B------:R-:W-:Y:S02]  /*e920*/  @!P1 LEA.HI.X.SX32 R24, R10, UR6, 0x1, P0 ;  /* 0x000000060a189c11 */ /* 0x000fe400080f0eff */
[C---:B------:R-:W-:Y:S04]  /*e930*/  @!P1 LEA R22, P0, R25.reuse, c[0x0][0x2a0], 0x2 ;  /* 0x0000a80019169a11 */ /* 0x040fe800078010ff */
[----:B------:R-:W-:Y:S01]  /*e940*/  @!P1 LEA.HI.X R23, R25, c[0x0][0x2a4], R24, 0x2, P0 ;  /* 0x0000a90019179a11 */ /* 0x000fe200000f1418 */
[----:B------:R-:W-:Y:S04]  /*e950*/  IMAD.MOV R25, RZ, RZ, -R10 ;  /* 0x000000ffff197224 */ /* 0x000fe800078e0a0a */
[----:B------:R-:W2:Y:S01]  /*e960*/  @!P1 LDG.E R225, [R22.64] ;  /* 0x0000000c16e19981 */ /* 0x000ea2000c1e1900 */
[----:B------:R-:W-:Y:S01]  /*e970*/  IMAD R226, R25, c[0x0][0x2b8], R226 ;  /* 0x0000ae0019e27a24 */ /* 0x000fe200078e02e2 */
[----:B------:R-:W-:Y:S03]  /*e980*/  ISETP.GE.AND P1, PT, R241, 0x1, PT ;  /* 0x00000001f100780c */ /* 0x000fe60003f26270 */
        /* <DEDUP_REMOVED lines=13> */
[----:B------:R-:W1:Y:S04]  /*ea60*/  SHFL.IDX PT, R27, R22, RZ, 0x1c1f ;  /* 0x001c1fff161b7589 */ /* 0x000e6800000e0000 */
[----:B------:R-:W2:Y:S04]  /*ea70*/  SHFL.IDX PT, R24, R10, RZ, 0x1c1f ;  /* 0x001c1fff0a187589 */ /* 0x000ea800000e0000 */
[----:B------:R-:W3:Y:S01]  /*ea80*/  SHFL.IDX PT, R23, R22, 0x1, 0x1c1f ;  /* 0x003c1f0016177f89 */ /* 0x000ee200000e0000 */
[C---:B-1----:R-:W-:Y:S05]  /*ea90*/  @P1 IADD3 R30, P0, R27.reuse, R200, RZ ;  /* 0x000000c81b1e1210 */ /* 0x042fea0007f1e0ff */
[C---:B--2---:R-:W-:Y:S01]  /*eaa0*/  @P1 IMAD.X R31, R24.reuse, 0x1, R243, P0 ;  /* 0x00000001181f1824 */ /* 0x044fe200000e06f3 */
[CC--:B------:R-:W-:Y:S04]  /*eab0*/  @P1 IADD3 R28, P0, R27.reuse, R3.reuse, RZ ;  /* 0x000000031b1c1210 */ /* 0x0c0fe80007f1e0ff */
[----:B------:R1:W-:Y:S01]  /*eac0*/  @P1 LDGSTS.E.BYPASS.LTC128B.128 [R220+0x2500], [R30.64], !P5 ;  /* 0x025000001edc1fae */ /* 0x0003e2000e901d4c */
[C-C-:B------:R-:W-:Y:S01]  /*ead0*/  @P1 IMAD.X R29, R24.reuse, 0x1, R201.reuse, P0 ;  /* 0x00000001181d1824 */ /* 0x140fe200000e06c9 */
[-C--:B------:R-:W-:Y:S04]  /*eae0*/  @P1 IADD3 R26, P0, R27, R0.reuse, RZ ;  /* 0x000000001b1a1210 */ /* 0x080fe80007f1e0ff */
[----:B------:R1:W-:Y:S01]  /*eaf0*/  @P1 LDGSTS.E.BYPASS.LTC128B.128 [R220+0x3100], [R28.64], !P4 ;  /* 0x031000001cdc1fae */ /* 0x0003e2000e101d4c */
[--C-:B------:R-:W-:Y:S01]  /*eb00*/  @P1 IMAD.X R27, R24, 0x1, R2.reuse, P0 ;  /* 0x00000001181b1824 */ /* 0x100fe200000e0602 */
[----:B------:R-:W-:Y:S02]  /*eb10*/  ISETP.GE.AND P0, PT, R241, 0x21, PT ;  /* 0x00000021f100780c */ /* 0x000fe40003f06270 */
[----:B------:R-:W2:Y:S04]  /*eb20*/  SHFL.IDX PT, R24, R10, 0x1, 0x1c1f ;  /* 0x003c1f000a187f89 */ /* 0x000ea800000e0000 */
[----:B------:R1:W-:Y:S07]  /*eb30*/  @P1 LDGSTS.E.BYPASS.LTC128B.128 [R220+0x3d00], [R26.64], !P3 ;  /* 0x03d000001adc1fae */ /* 0x0003ee000d901d4c */
[C---:B---3--:R-:W-:Y:S05]  /*eb40*/  @P0 IADD3 R32, P2, R23.reuse, R3, RZ ;  /* 0x0000000317200210 */ /* 0x048fea0007f5e0ff */
[C---:B--2---:R-:W-:Y:S01]  /*eb50*/  @P0 IMAD.X R33, R24.reuse, 0x1, R201, P2 ;  /* 0x0000000118210824 */ /* 0x044fe200010e06c9 */
[C---:B------:R-:W-:Y:S05]  /*eb60*/  @P0 IADD3 R34, P2, R23.reuse, R0, RZ ;  /* 0x0000000017220210 */ /* 0x040fea0007f5e0ff */
[C---:B------:R-:W-:Y:S01]  /*eb70*/  @P0 IMAD.X R35, R24.reuse, 0x1, R2, P2 ;  /* 0x0000000118230824 */ /* 0x040fe200010e0602 */
[----:B------:R-:W-:Y:S05]  /*eb80*/  @P0 IADD3 R2, P2, R23, R200, RZ ;  /* 0x000000c817020210 */ /* 0x000fea0007f5e0ff */
[----:B------:R-:W-:Y:S05]  /*eb90*/  @P0 IMAD.X R3, R24, 0x1, R243, P2 ;  /* 0x0000000118030824 */ /* 0x000fea00010e06f3 */
[----:B------:R1:W-:Y:S04]  /*eba0*/  @P0 LDGSTS.E.BYPASS.LTC128B.128 [R220+0x2d00], [R2.64], !P5 ;  /* 0x02d0000002dc0fae */ /* 0x0003e8000e901d4c */
[----:B------:R1:W-:Y:S04]  /*ebb0*/  @P0 LDGSTS.E.BYPASS.LTC128B.128 [R220+0x3900], [R32.64], !P4 ;  /* 0x0390000020dc0fae */ /* 0x0003e8000e101d4c */
[----:B------:R1:W-:Y:S02]  /*ebc0*/  @P0 LDGSTS.E.BYPASS.LTC128B.128 [R220+0x4500], [R34.64], !P3 ;  /* 0x0450000022dc0fae */ /* 0x0003e4000d901d4c */
.L_x_514:
[----:B-1234-:R-:W-:Y:S01]  /*ebd0*/  IMAD.MOV.U32 R28, RZ, RZ, R231 ;  /* 0x000000ffff1c7224 */ /* 0x01efe200078e00e7 */
[----:B------:R-:W-:Y:S01]  /*ebe0*/  PLOP3.LUT P0, PT, PT, PT, UP2, 0x80, 0x0 ;  /* 0x000000000000781c */ /* 0x000fe20003f0f028 */
[----:B------:R-:W0:Y:S01]  /*ebf0*/  LDGDEPBAR ;  /* 0x00000000000079af */ /* 0x000e220000000000 */
[----:B------:R-:W-:Y:S02]  /*ec00*/  IMAD R30, R240, -0x30, RZ ;  /* 0xffffffd0f01e7824 */ /* 0x000fe400078e02ff */
[----:B------:R-:W-:Y:S02]  /*ec10*/  IMAD.U32 R24, RZ, RZ, UR7 ;  /* 0x00000007ff187e24 */ /* 0x000fe4000f8e00ff */
[----:B------:R-:W-:Y:S01]  /*ec20*/  IMAD.IADD R22, R30, 0x1, -R235 ;  /* 0x000000011e167824 */ /* 0x000fe200078e0aeb */
[----:B------:R-:W-:Y:S04]  /*ec30*/  IADD3 R23, -R235, 0x1, R30 ;  /* 0x00000001eb177810 */ /* 0x000fe80007ffe11e */
[----:B------:R-:W-:Y:S02]  /*ec40*/  IADD3 R24, R23, -c[0x0][0x168], R24 ;  /* 0x80005a0017187a10 */ /* 0x000fe40007ffe018 */
[----:B------:R-:W-:Y:S01]  /*ec50*/  @P0 IMAD.HI.U32 R0, R231, c[0x0][0x2c8], RZ ;  /* 0x0000b200e7000a27 */ /* 0x000fe200078e00ff */
[----:B------:R-:W-:Y:S02]  /*ec60*/  PLOP3.LUT P0, PT, PT, PT, UP2, 0x80, 0x0 ;  /* 0x000000000000781c */ /* 0x000fe40003f0f028 */
[C---:B------:R-:W-:Y:S02]  /*ec70*/  IADD3 R26, R24.reuse, c[0x0][0x328], RZ ;  /* 0x0000ca00181a7a10 */ /* 0x040fe40007ffe0ff */
[----:B------:R-:W-:Y:S09]  /*ec80*/  IADD3 R24, R24, UR17, RZ ;  /* 0x0000001118187c10 */ /* 0x000ff2000fffe0ff */
[----:B------:R-:W-:Y:S02]  /*ec90*/  @P0 SHF.R.U32.HI R28, RZ, c[0x0][0x2cc], R0 ;  /* 0x0000b300ff1c0a19 */ /* 0x000fe40000011600 */
[----:B------:R-:W-:Y:S03]  /*eca0*/  PLOP3.LUT P0, PT, PT, PT, UP1, 0x40, 0x0 ;  /* 0x000000000000781c */ /* 0x000fe60003f0e818 */
[----:B------:R-:W1:Y:S02]  /*ecb0*/  SHFL.IDX PT, R3, R28, RZ, 0x1c1f ;  /* 0x001c1fff1c037589 */ /* 0x000e6400000e0000 */
[--C-:B-1----:R-:W-:Y:S02]  /*ecc0*/  IMAD.IADD R29, R26, 0x1, R3.reuse ;  /* 0x000000011a1d7824 */ /* 0x102fe400078e0203 */
[----:B------:R-:W-:Y:S06]  /*ecd0*/  IMAD.IADD R23, R24, 0x1, R3 ;  /* 0x0000000118177824 */ /* 0x000fec00078e0203 */
        /* <DEDUP_REMOVED lines=16> */
.L_x_517:
[----:B------:R-:W-:Y:S04]  /*ede0*/  MOV R0, 0x1 ;  /* 0x0000000100007802 */ /* 0x000fe80000000f00 */
[----:B------:R-:W-:Y:S11]  /*edf0*/  ISETP.NE.AND P0, PT, R0, c[0x0][0x32c], PT ;  /* 0x0000cb0000007a0c */ /* 0x000ff60003f05270 */
[----:B------:R-:W-:Y:S02]  /*ee00*/  @!UPT UIADD3 URZ, URZ, URZ, URZ ;  /* 0x0000003f3f3ff290 */ /* 0x000fe4000fffe03f */
[----:B------:R-:W-:Y:S05]  /*ee10*/  @P0 IMAD.HI.U32 R0, R3, c[0x0][0x330], RZ ;  /* 0x0000cc0003000a27 */ /* 0x000fea00078e00ff */
[----:B------:R-:W-:Y:S02]  /*ee20*/  @P0 SHF.R.U32.HI R3, RZ, c[0x0][0x334], R0 ;  /* 0x0000cd00ff030a19 */ /* 0x000fe40000011600 */
.L_x_518:
[----:B------:R-:W-:Y:S05]  /*ee30*/  BSYNC B0 ;  /* 0x0000000000007941 */ /* 0x000fea0003800000 */
.L_x_516:
[----:B------:R-:W-:Y:S05]  /*ee40*/  IMAD R2, R3, c[0x0][0x32c], R22 ;  /* 0x0000cb0003027a24 */ /* 0x000fea00078e0216 */
[----:B------:R-:W-:Y:S02]  /*ee50*/  IADD3 R0, R2, c[0x0][0x32c], RZ ;  /* 0x0000cb0002007a10 */ /* 0x000fe40007ffe0ff */
[----:B------:R-:W-:Y:S02]  /*ee60*/  IMNMX R23, R23, R2, !PT ;  /* 0x0000000217177217 */ /* 0x000fe40007800200 */
[----:B------:R-:W-:Y:S02]  /*ee70*/  IMNMX R29, R29, R0, PT ;  /* 0x000000001d1d7217 */ /* 0x000fe40003800200 */
.L_x_515:
[C---:B------:R-:W-:Y:S02]  /*ee80*/  ISETP.GE.AND P0, PT, R30.reuse, 0x2, PT ;  /* 0x000000021e00780c */ /* 0x040fe40003f06270 */
[C---:B------:R-:W-:Y:S02]  /*ee90*/  ISETP.GE.AND P1, PT, R30.reuse, 0x9, PT ;  /* 0x000000091e00780c */ /* 0x040fe40003f26270 */
[----:B------:R-:W-:Y:S02]  /*eea0*/  P2R R10, PR, RZ, 0x1 ;  /* 0x00000001ff0a7803 */ /* 0x000fe40000000000 */
[----:B------:R-:W-:Y:S02]  /*eeb0*/  ISETP.GT.AND P0, PT, R23, 0x1, !P0 ;  /* 0x000000011700780c */ /* 0x000fe40004704270 */
[----:B------:R-:W-:Y:S02]  /*eec0*/  P2R R3, PR, RZ, 0x2 ;  /* 0x00000002ff037803 */ /* 0x000fe40000000000 */
[----:B------:R-:W-:Y:S02]  /*eed0*/  ISETP.LT.OR P0, PT, R29, 0x2, P0 ;  /* 0x000000021d00780c */ /* 0x000fe40000701670 */
[C---:B------:R-:W-:Y:S02]  /*eee0*/  ISETP.GE.AND P6, PT, R30.reuse, 0x19, PT ;  /* 0x000000191e00780c */ /* 0x040fe40003fc6270 */
[----:B------:R-:W-:Y:S02]  /*eef0*/  FSEL R27, R163, -INF , !P0 ;  /* 0xff800000a31b7808 */ /* 0x000fe40004000000 */
[----:B------:R-:W-:Y:S02]  /*ef00*/  ISETP.GT.AND P0, PT, R23, 0x8, !P1 ;  /* 0x000000081700780c */ /* 0x000fe40004f04270 */
[----:B------:R-:W-:Y:S02]  /*ef10*/  ISETP.GE.AND P1, PT, R30, 0xa, PT ;  /* 0x0000000a1e00780c */ /* 0x000fe40003f26270 */
[----:B------:R-:W-:Y:S02]  /*ef20*/  ISETP.LT.OR P0, PT, R29, 0x9, P0 ;  /* 0x000000091d00780c */ /* 0x000fe40000701670 */
[----:B------:R-:W-:Y:S02]  /*ef30*/  P2R R2, PR, RZ, 0x2 ;  /* 0x00000002ff027803 */ /* 0x000fe40000000000 */
[----:B------:R-:W-:Y:S02]  /*ef40*/  FSEL R25, R16, -INF , !P0 ;  /* 0xff80000010197808 */ /* 0x000fe40004000000 */
[----:B------:R-:W-:Y:S02]  /*ef50*/  ISETP.GT.AND P0, PT, R23, 0x9, !P1 ;  /* 0x000000091700780c */ /* 0x000fe40004f04270 */
[C---:B------:R-:W-:Y:S02]  /*ef60*/  ISETP.GE.AND P1, PT, R30.reuse, 0x11, PT ;  /* 0x000000111e00780c */ /* 0x040fe40003f26270 */
[----:B------:R-:W-:Y:S02]  /*ef70*/  ISETP.LT.OR P0, PT, R29, 0xa, P0 ;  /* 0x0000000a1d00780c */ /* 0x000fe40000701670 */
[----:B------:R-:W-:Y:S02]  /*ef80*/  P2R R0, PR, RZ, 0x2 ;  /* 0x00000002ff007803 */ /* 0x000fe40000000000 */
[----:B------:R-:W-:Y:S02]  /*ef90*/  FSEL R17, R17, -INF , !P0 ;  /* 0xff80000011117808 */ /* 0x000fe40004000000 */
        /* <DEDUP_REMOVED lines=11> */
[----:B------:R-:W-:Y:S02]  /*f050*/  ISETP.GE.AND P2, PT, R30, 0x29, PT ;  /* 0x000000291e00780c */ /* 0x000fe40003f46270 */
        /* <DEDUP_REMOVED lines=16> */
[----:B------:R-:W-:Y:S04]  /*f160*/  ISETP.GT.AND P0, PT, R23, RZ, !P1 ;  /* 0x000000ff1700720c */ /* 0x000fe80004f04270 */
        /* <DEDUP_REMOVED lines=27> */
.L_x_521:
[----:B------:R-:W-:Y:S04]  /*f320*/  MOV R21, 0x1 ;  /* 0x0000000100157802 */ /* 0x000fe80000000f00 */
[----:B------:R-:W-:Y:S11]  /*f330*/  ISETP.NE.AND P0, PT, R21, c[0x0][0x32c], PT ;  /* 0x0000cb0015007a0c */ /* 0x000ff60003f05270 */
[----:B------:R-:W-:Y:S02]  /*f340*/  @!UPT UIADD3 URZ, URZ, URZ, URZ ;  /* 0x0000003f3f3ff290 */ /* 0x000fe4000fffe03f */
[----:B------:R-:W-:Y:S05]  /*f350*/  @P0 IMAD.HI.U32 R21, R29, c[0x0][0x330], RZ ;  /* 0x0000cc001d150a27 */ /* 0x000fea00078e00ff */
[----:B------:R-:W-:Y:S02]  /*f360*/  @P0 SHF.R.U32.HI R29, RZ, c[0x0][0x334], R21 ;  /* 0x0000cd00ff1d0a19 */ /* 0x000fe40000011615 */
.L_x_522:
[----:B------:R-:W-:Y:S05]  /*f370*/  BSYNC B0 ;  /* 0x0000000000007941 */ /* 0x000fea0003800000 */
.L_x_520:
[----:B------:R-:W-:Y:S05]  /*f380*/  IMAD R32, R29, c[0x0][0x32c], R22 ;  /* 0x0000cb001d207a24 */ /* 0x000fea00078e0216 */
[----:B------:R-:W-:Y:S02]  /*f390*/  IADD3 R30, R32, c[0x0][0x32c], RZ ;  /* 0x0000cb00201e7a10 */ /* 0x000fe40007ffe0ff */
[----:B------:R-:W-:Y:S02]  /*f3a0*/  IMNMX R19, R19, R32, !PT ;  /* 0x0000002013137217 */ /* 0x000fe40007800200 */
[----:B------:R-:W-:Y:S02]  /*f3b0*/  IMNMX R23, R23, R30, PT ;  /* 0x0000001e17177217 */ /* 0x000fe40003800200 */
.L_x_519:
        /* <DEDUP_REMOVED lines=62> */
.L_x_525:
[----:B------:R-:W-:Y:S04]  /*f7a0*/  MOV R14, c[0x0][0x32c] ;  /* 0x0000cb00000e7a02 */ /* 0x000fe80000000f00 */
[----:B------:R-:W-:Y:S11]  /*f7b0*/  ISETP.NE.AND P0, PT, R14, 0x1, PT ;  /* 0x000000010e00780c */ /* 0x000ff60003f05270 */
[----:B------:R-:W-:Y:S02]  /*f7c0*/  @!UPT UIADD3 URZ, URZ, URZ, URZ ;  /* 0x0000003f3f3ff290 */ /* 0x000fe4000fffe03f */
[----:B------:R-:W-:Y:S05]  /*f7d0*/  @P0 IMAD.HI.U32 R14, R19, c[0x0][0x330], RZ ;  /* 0x0000cc00130e0a27 */ /* 0x000fea00078e00ff */
[----:B------:R-:W-:Y:S02]  /*f7e0*/  @P0 SHF.R.U32.HI R19, RZ, c[0x0][0x334], R14 ;  /* 0x0000cd00ff130a19 */ /* 0x000fe4000001160e */
.L_x_526:
[----:B------:R-:W-:Y:S05]  /*f7f0*/  BSYNC B0 ;  /* 0x0000000000007941 */ /* 0x000fea0003800000 */
.L_x_524:
[----:B------:R-:W-:Y:S05]  /*f800*/  IMAD R19, R19, c[0x0][0x32c], R22 ;  /* 0x0000cb0013137a24 */ /* 0x000fea00078e0216 */
[----:B------:R-:W-:Y:S02]  /*f810*/  IADD3 R14, R19, c[0x0][0x32c], RZ ;  /* 0x0000cb00130e7a10 */ /* 0x000fe40007ffe0ff */
[----:B------:R-:W-:Y:S02]  /*f820*/  IMNMX R4, R4, R19, !PT ;  /* 0x0000001304047217 */ /* 0x000fe40007800200 */
[----:B------:R-:W-:Y:S02]  /*f830*/  IMNMX R5, R5, R14, PT ;  /* 0x0000000e05057217 */ /* 0x000fe40003800200 */
.L_x_523:
        /* <DEDUP_REMOVED lines=17> */
[C---:B------:R-:W-:Y:S04]  /*f950*/  ISETP.GT.AND P0, PT, R4.reuse, 0x11, !P0 ;  /* 0x000000110400780c */ /* 0x040fe80004704270 */
[----:B------:R-:W-:Y:S04]  /*f960*/  ISETP.LT.OR P0, PT, R5, 0x12, P0 ;  /* 0x000000120500780c */ /* 0x000fe80000701670 */
[----:B------:R-:W-:Y:S02]  /*f970*/  FSEL R199, R199, -INF , !P0 ;  /* 0xff800000c7c77808 */ /* 0x000fe40004000000 */
        /* <DEDUP_REMOVED lines=15> */
[----:B------:R-:W-:Y:S01]  /*fa70*/  ISETP.GT.AND P0, PT, R4, RZ, !P1 ;  /* 0x000000ff0400720c */ /* 0x000fe20004f04270 */
[----:B------:R-:W1:Y:S03]  /*fa80*/  SHFL.IDX PT, R9, R28, 0x3, 0x1c1f ;  /* 0x007c1f001c097f89 */ /* 0x000e6600000e0000 */
[C---:B------:R-:W-:Y:S04]  /*fa90*/  ISETP.LT.OR P0, PT, R5.reuse, 0x1, P0 ;  /* 0x000000010500780c */ /* 0x040fe80000701670 */
[----:B------:R-:W-:Y:S02]  /*faa0*/  FSEL R152, R152, -INF , !P0 ;  /* 0xff80000098987808 */ /* 0x000fe40004000000 */
[----:B------:R-:W-:Y:S04]  /*fab0*/  ISETP.NE.AND P0, PT, R18, RZ, PT ;  /* 0x000000ff1200720c */ /* 0x000fe80003f05270 */
[----:B------:R-:W-:Y:S04]  /*fac0*/  ISETP.GT.AND P0, PT, R4, 0x29, !P0 ;  /* 0x000000290400780c */ /* 0x000fe80004704270 */
        /* <DEDUP_REMOVED lines=21> */
.L_x_529:
[----:B------:R-:W-:Y:S04]  /*fc20*/  MOV R4, c[0x0][0x32c] ;  /* 0x0000cb0000047a02 */ /* 0x000fe80000000f00 */
[----:B------:R-:W-:Y:S11]  /*fc30*/  ISETP.NE.AND P0, PT, R4, 0x1, PT ;  /* 0x000000010400780c */ /* 0x000ff60003f05270 */
[----:B------:R-:W-:Y:S02]  /*fc40*/  @!UPT UIADD3 URZ, URZ, URZ, URZ ;  /* 0x0000003f3f3ff290 */ /* 0x000fe4000fffe03f */
[----:B------:R-:W-:Y:S05]  /*fc50*/  @P0 IMAD.HI.U32 R4, R9, c[0x0][0x330], RZ ;  /* 0x0000cc0009040a27 */ /* 0x000fea00078e00ff */
[----:B------:R-:W-:Y:S02]  /*fc60*/  @P0 SHF.R.U32.HI R9, RZ, c[0x0][0x334], R4 ;  /* 0x0000cd00ff090a19 */ /* 0x000fe40000011604 */
.L_x_530:
[----:B------:R-:W-:Y:S05]  /*fc70*/  BSYNC B0 ;  /* 0x0000000000007941 */ /* 0x000fea0003800000 */
.L_x_528:
[----:B------:R-:W-:Y:S05]  /*fc80*/  IMAD R22, R9, c[0x0][0x32c], R22 ;  /* 0x0000cb0009167a24 */ /* 0x000fea00078e0216 */
[----:B------:R-:W-:Y:S02]  /*fc90*/  IADD3 R9, R22, c[0x0][0x32c], RZ ;  /* 0x0000cb0016097a10 */ /* 0x000fe40007ffe0ff */
[----:B------:R-:W-:Y:S02]  /*fca0*/  IMNMX R5, R5, R22, !PT ;  /* 0x0000001605057217 */ /* 0x000fe40007800200 */
[----:B------:R-:W-:Y:S02]  /*fcb0*/  IMNMX R26, R26, R9, PT ;  /* 0x000000091a1a7217 */ /* 0x000fe40003800200 */
.L_x_527:
[----:B------:R-:W-:Y:S01]  /*fcc0*/  ISETP.GT.AND P0, PT, R5, RZ, !P1 ;  /* 0x000000ff0500720c */ /* 0x000fe20004f04270 */
[----:B------:R-:W-:Y:S01]  /*fcd0*/  LDSM.16.MT88.4 R36, [R212+0x100] ;  /* 0x00010000d424783b */ /* 0x000fe20000004200 */
[----:B------:R-:W-:Y:S02]  /*fce0*/  ISETP.NE.AND P1, PT, R16, RZ, PT ;  /* 0x000000ff1000720c */ /* 0x000fe40003f25270 */
        /* <DEDUP_REMOVED lines=44> */
[----:B------:R-:W-:Y:S02]  /*ffb0*/  FMNMX.FTZ R2, R47, R2, !PT ;  /* 0x000000022f027209 */ /* 0x000fe40007810000 */
[----:B------:R-:W-:Y:S01]  /*ffc0*/  ISETP.LT.OR P0, PT, R26, 0x21, P0 ;  /* 0x000000211a00780c */ /* 0x000fe20000701670 */
[----:B------:R-:W1:Y:S01]  /*ffd0*/  SHFL.BFLY PT, R3, R0, 0x2, 0x1f ;  /* 0x0c401f0000037f89 */ /* 0x000e6200000e0000 */
[----:B------:R-:W-:Y:S02]  /*ffe0*/  ISETP.NE.AND P1, PT, R18, RZ, PT ;  /* 0x000000ff1200720c */ /* 0x000fe40003f25270 */
        /* <DEDUP_REMOVED lines=8> */
[----:B------:R-:W-:Y:S02]  /*10070*/  FMNMX.FTZ R4, R247, R4, !PT ;  /* 0x00000004f7047209 */ /* 0x000fe40007810000 */
[----:B------:R-:W-:Y:S02]  /*10080*/  FMNMX.FTZ R6, R29, R6, !PT ;  /* 0x000000061d067209 */ /* 0x000fe40007810000 */
[----:B------:R-:W-:Y:S02]  /*10090*/  FMNMX.FTZ R4, R203, R4, !PT ;  /* 0x00000004cb047209 */ /* 0x000fe40007810000 */
[----:B------:R-:W-:Y:S02]  /*100a0*/  FMNMX.FTZ R6, R23, R6, !PT ;  /* 0x0000000617067209 */ /* 0x000fe40007810000 */
[----:B------:R-:W-:Y:S02]  /*100b0*/  FMNMX.FTZ R4, R173, R4, !PT ;  /* 0x00000004ad047209 */ /* 0x000fe40007810000 */
[----:B------:R-:W-:Y:S02]  /*100c0*/  FMNMX.FTZ R7, R19, R6, !PT ;  /* 0x0000000613077209 */ /* 0x000fe40007810000 */
[----:B-1----:R-:W-:Y:S02]  /*100d0*/  FMNMX.FTZ R2, R0, R3, !PT ;  /* 0x0000000300027209 */ /* 0x002fe40007810000 */
[----:B------:R-:W-:Y:S02]  /*100e0*/  FMNMX.FTZ R0, R171, R4, !PT ;  /* 0x00000004ab007209 */ /* 0x000fe40007810000 */
[----:B------:R-:W-:Y:S01]  /*100f0*/  FMNMX.FTZ R4, R198, R7, !PT ;  /* 0x00000007c6047209 */ /* 0x000fe20007810000 */
[----:B------:R-:W1:Y:S01]  /*10100*/  SHFL.BFLY PT, R3, R2, 0x1, 0x1f ;  /* 0x0c201f0002037f89 */ /* 0x000e6200000e0000 */
[----:B------:R-:W-:Y:S02]  /*10110*/  ISETP.GT.AND P0, PT, R5, 0x28, !P2 ;  /* 0x000000280500780c */ /* 0x000fe40005704270 */
[----:B------:R-:W-:Y:S02]  /*10120*/  FMNMX.FTZ R4, R199, R4, !PT ;  /* 0x00000004c7047209 */ /* 0x000fe40007810000 */
[----:B------:R-:W-:Y:S02]  /*10130*/  ISETP.LT.OR P0, PT, R26, 0x29, P0 ;  /* 0x000000291a00780c */ /* 0x000fe40000701670 */
[----:B------:R-:W-:Y:S01]  /*10140*/  FMNMX.FTZ R4, R251, R4, !PT ;  /* 0x00000004fb047209 */ /* 0x000fe20007810000 */
[----:B------:R-:W2:Y:S01]  /*10150*/  SHFL.BFLY PT, R7, R0, 0x2, 0x1f ;  /* 0x0c401f0000077f89 */ /* 0x000ea200000e0000 */
        /* <DEDUP_REMOVED lines=8> */
[----:B-1----:R-:W-:Y:S02]  /*101e0*/  FMNMX.FTZ R3, R2, R3, !PT ;  /* 0x0000000302037209 */ /* 0x002fe40007810000 */
[----:B------:R-:W-:Y:S02]  /*101f0*/  FMNMX.FTZ R6, R163, R4, !PT ;  /* 0x00000004a3067209 */ /* 0x000fe40007810000 */
[----:B------:R-:W-:Y:S01]  /*10200*/  FMNMX.FTZ R11, R9, R148, !PT ;  /* 0x00000094090b7209 */ /* 0x000fe20007810000 */
[C---:B------:R-:W-:Y:S01]  /*10210*/  FMUL.FTZ R170, R3.reuse, c[0x0][0x2d0] ;  /* 0x0000b40003aa7a20 */ /* 0x040fe20000410000 */
[C---:B------:R-:W-:Y:S01]  /*10220*/  FSETP.NEU.FTZ.AND P0, PT, R3.reuse, -INF , PT ;  /* 0xff8000000300780b */ /* 0x040fe20003f1d000 */
[----:B------:R-:W1:Y:S01]  /*10230*/  SHFL.BFLY PT, R5, R6, 0x2, 0x1f ;  /* 0x0c401f0006057f89 */ /* 0x000e6200000e0000 */
[----:B--2---:R-:W-:Y:S02]  /*10240*/  FMNMX.FTZ R2, R0, R7, !PT ;  /* 0x0000000700027209 */ /* 0x004fe40007810000 */
[----:B------:R-:W-:Y:S02]  /*10250*/  FMNMX.FTZ R11, R10, R11, !PT ;  /* 0x0000000b0a0b7209 */ /* 0x000fe40007810000 */
[----:B------:R-:W-:Y:S02]  /*10260*/  FSEL R170, R170, RZ, P0 ;  /* 0x000000ffaaaa7208 */ /* 0x000fe40000000000 */
[----:B------:R-:W-:Y:S01]  /*10270*/  FMNMX.FTZ R11, R12, R11, !PT ;  /* 0x0000000b0c0b7209 */ /* 0x000fe20007810000 */
[----:B------:R-:W2:Y:S01]  /*10280*/  SHFL.BFLY PT, R7, R2, 0x1, 0x1f ;  /* 0x0c201f0002077f89 */ /* 0x000ea200000e0000 */
[----:B------:R-:W-:Y:S01]  /*10290*/  FSEL R4, R3, RZ, P0 ;  /* 0x000000ff03047208 */ /* 0x000fe20000000000 */
[--C-:B------:R-:W-:Y:S01]  /*102a0*/  FFMA.FTZ R179, R161, c[0x0][0x2d0], -R170.reuse ;  /* 0x0000b400a1b37a23 */ /* 0x100fe200000108aa */
[----:B------:R-:W-:Y:S01]  /*102b0*/  FMNMX.FTZ R11, R8, R11, !PT ;  /* 0x0000000b080b7209 */ /* 0x000fe20007810000 */
[--C-:B------:R-:W-:Y:S02]  /*102c0*/  FFMA.FTZ R178, R27, c[0x0][0x2d0], -R170.reuse ;  /* 0x0000b4001bb27a23 */ /* 0x100fe400000108aa */
[----:B------:R-:W-:Y:S01]  /*102d0*/  FADD.FTZ R4, -R4, R151 ;  /* 0x0000009704047221 */ /* 0x000fe20000010100 */
[----:B------:R-:W-:Y:S01]  /*102e0*/  FMNMX.FTZ R11, R242, R11, !PT ;  /* 0x0000000bf20b7209 */ /* 0x000fe20007810000 */
[--C-:B------:R-:W-:Y:S01]  /*102f0*/  FFMA.FTZ R177, R25, c[0x0][0x2d0], -R170.reuse ;  /* 0x0000b40019b17a23 */ /* 0x100fe200000108aa */
[----:B------:R-:W-:Y:S01]  /*10300*/  MUFU.EX2 R179, R179 ;  /* 0x000000b300b37308 */ /* 0x000fe20000000800 */
[----:B------:R-:W-:Y:S01]  /*10310*/  FMUL.FTZ R151, R4, c[0x0][0x2d0] ;  /* 0x0000b40004977a20 */ /* 0x000fe20000410000 */
[----:B------:R-:W-:Y:S01]  /*10320*/  FMNMX.FTZ R11, R246, R11, !PT ;  /* 0x0000000bf60b7209 */ /* 0x000fe20007810000 */
[--C-:B------:R-:W-:Y:S02]  /*10330*/  FFMA.FTZ R176, R17, c[0x0][0x2d0], -R170.reuse ;  /* 0x0000b40011b07a23 */ /* 0x100fe400000108aa */
[--C-:B------:R-:W-:Y:S01]  /*10340*/  FFMA.FTZ R248, R172, c[0x0][0x2d0], -R170.reuse ;  /* 0x0000b400acf87a23 */ /* 0x100fe200000108aa */
[----:B------:R-:W-:Y:S01]  /*10350*/  FMNMX.FTZ R11, R244, R11, !PT ;  /* 0x0000000bf40b7209 */ /* 0x000fe20007810000 */
[--C-:B------:R-:W-:Y:S01]  /*10360*/  FFMA.FTZ R190, R43, c[0x0][0x2d0], -R170.reuse ;  /* 0x0000b4002bbe7a23 */ /* 0x100fe200000108aa */
[----:B-1----:R-:W-:Y:S01]  /*10370*/  FMNMX.FTZ R6, R6, R5, !PT ;  /* 0x0000000506067209 */ /* 0x002fe20007810000 */
[--C-:B------:R-:W-:Y:S01]  /*10380*/  FFMA.FTZ R191, R41, c[0x0][0x2d0], -R170.reuse ;  /* 0x0000b40029bf7a23 */ /* 0x100fe200000108aa */
[----:B------:R-:W-:Y:S01]  /*10390*/  FMNMX.FTZ R11, R174, R11, !PT ;  /* 0x0000000bae0b7209 */ /* 0x000fe20007810000 */
[----:B------:R-:W1:Y:S01]  /*103a0*/  MUFU.EX2 R151, R151 ;  /* 0x0000009700977308 */ /* 0x000e620000000800 */
[--C-:B------:R-:W-:Y:S02]  /*103b0*/  FFMA.FTZ R194, R194, c[0x0][0x2d0], -R170.reuse ;  /* 0x0000b400c2c27a23 */ /* 0x100fe400000108aa */
[----:B------:R-:W-:Y:S01]  /*103c0*/  FMNMX.FTZ R11, R164, R11, !PT ;  /* 0x0000000ba40b7209 */ /* 0x000fe20007810000 */
[--C-:B------:R-:W-:Y:S01]  /*103d0*/  FFMA.FTZ R195, R195, c[0x0][0x2d0], -R170.reuse ;  /* 0x0000b400c3c37a23 */ /* 0x100fe200000108aa */
[----:B--2---:R-:W-:Y:S01]  /*103e0*/  FMNMX.FTZ R2, R2, R7, !PT ;  /* 0x0000000702027209 */ /* 0x004fe20007810000 */
[--C-:B------:R-:W-:Y:S01]  /*103f0*/  FFMA.FTZ R249, R249, c[0x0][0x2d0], -R170.reuse ;  /* 0x0000b400f9f97a23 */ /* 0x100fe200000108aa */
[----:B------:R-:W2:Y:S01]  /*10400*/  SHFL.BFLY PT, R7, R6, 0x1, 0x1f ;  /* 0x0c201f0006077f89 */ /* 0x000ea200000e0000 */
[----:B------:R-:W-:Y:S01]  /*10410*/  FMNMX.FTZ R11, R162, R11, !PT ;  /* 0x0000000ba20b7209 */ /* 0x000fe20007810000 */
[--C-:B------:R-:W-:Y:S01]  /*10420*/  FFMA.FTZ R201, R201, c[0x0][0x2d0], -R170.reuse ;  /* 0x0000b400c9c97a23 */ /* 0x100fe200000108aa */
[C---:B------:R-:W-:Y:S01]  /*10430*/  FSETP.NEU.FTZ.AND P0, PT, R2.reuse, -INF , PT ;  /* 0xff8000000200780b */ /* 0x040fe20003f1d000 */
[----:B------:R-:W-:Y:S01]  /*10440*/  FMUL.FTZ R168, R2, c[0x0][0x2d0] ;  /* 0x0000b40002a87a20 */ /* 0x000fe20000410000 */
[----:B------:R-:W-:Y:S01]  /*10450*/  FMNMX.FTZ R0, R160, R11, !PT ;  /* 0x0000000ba0007209 */ /* 0x000fe20007810000 */
[----:B------:R-:W3:Y:S01]  /*10460*/  MUFU.EX2 R178, R178 ;  /* 0x000000b200b27308 */ /* 0x000ee20000000800 */
[----:B------:R-:W-:Y:S02]  /*10470*/  FFMA.FTZ R170, R175, c[0x0][0x2d0], -R170 ;  /* 0x0000b400afaa7a23 */ /* 0x000fe400000108aa */
[----:B------:R-:W-:Y:S02]  /*10480*/  FMNMX.FTZ R5, R153, R0, !PT ;  /* 0x0000000099057209 */ /* 0x000fe40007810000 */
[----:B------:R-:W-:Y:S05]  /*10490*/  FSEL R168, R168, RZ, P0 ;  /* 0x000000ffa8a87208 */ /* 0x000fea0000000000 */
[--C-:B------:R-:W-:Y:S01]  /*104a0*/  FFMA.FTZ R183, R21, c[0x0][0x2d0], -R168.reuse ;  /* 0x0000b40015b77a23 */ /* 0x100fe200000108a8 */
[----:B------:R-:W-:Y:S01]  /*104b0*/  MUFU.EX2 R177, R177 ;  /* 0x000000b100b17308 */ /* 0x000fe20000000800 */
[--C-:B------:R-:W-:Y:S02]  /*104c0*/  FFMA.FTZ R155, R155, c[0x0][0x2d0], -R168.reuse ;  /* 0x0000b4009b9b7a23 */ /* 0x100fe400000108a8 */
[--C-:B------:R-:W-:Y:S02]  /*104d0*/  FFMA.FTZ R154, R31, c[0x0][0x2d0], -R168.reuse ;  /* 0x0000b4001f9a7a23 */ /* 0x100fe400000108a8 */
[----:B------:R-:W-:Y:S01]  /*104e0*/  FFMA.FTZ R182, R15, c[0x0][0x2d0], -R168 ;  /* 0x0000b4000fb67a23 */ /* 0x000fe200000108a8 */
[----:B--2---:R-:W-:Y:S01]  /*104f0*/  FMNMX.FTZ R0, R6, R7, !PT ;  /* 0x0000000706007209 */ /* 0x004fe20007810000 */
[C---:B-1----:R-:W-:Y:S01]  /*10500*/  FMUL.FTZ R16, R151.reuse, R132 ;  /* 0x0000008497107220 */ /* 0x042fe20000410000 */
[----:B------:R-:W1:Y:S01]  /*10510*/  SHFL.BFLY PT, R6, R5, 0x2, 0x1f ;  /* 0x0c401f0005067f89 */ /* 0x000e6200000e0000 */
[----:B------:R-:W-:Y:S01]  /*10520*/  FSEL R7, R2, RZ, P0 ;  /* 0x000000ff02077208 */ /* 0x000fe20000000000 */
[----:B------:R-:W2:Y:S01]  /*10530*/  MUFU.EX2 R176, R176 ;  /* 0x000000b000b07308 */ /* 0x000ea20000000800 */
[C---:B------:R-:W-:Y:S01]  /*10540*/  FMUL.FTZ R166, R0.reuse, c[0x0][0x2d0] ;  /* 0x0000b40000a67a20 */ /* 0x040fe20000410000 */
[----:B------:R-:W-:Y:S01]  /*10550*/  FSETP.NEU.FTZ.AND P0, PT, R0, -INF , PT ;  /* 0xff8000000000780b */ /* 0x000fe20003f1d000 */
[----:B------:R-:W-:Y:S01]  /*10560*/  FMUL.FTZ R17, R151, R133 ;  /* 0x0000008597117220 */ /* 0x000fe20000410000 */
[----:B---3--:R-:W-:Y:S01]  /*10570*/  F2FP.BF16.PACK_AB R156, R178, R179 ;  /* 0x000000b3b29c723e */ /* 0x008fe200000010ff */
[----:B------:R-:W-:Y:S01]  /*10580*/  FADD.FTZ R7, -R7, R150 ;  /* 0x0000009607077221 */ /* 0x000fe20000010100 */
[----:B------:R-:W-:Y:S01]  /*10590*/  FSEL R166, R166, RZ, P0 ;  /* 0x000000ffa6a67208 */ /* 0x000fe20000000000 */
[----:B------:R-:W-:Y:S01]  /*105a0*/  FMUL.FTZ R32, R151, R116 ;  /* 0x0000007497207220 */ /* 0x000fe20000410000 */
[----:B------:R-:W-:Y:S01]  /*105b0*/  FSEL R4, R0, RZ, P0 ;  /* 0x000000ff00047208 */ /* 0x000fe20000000000 */
[----:B------:R-:W-:Y:S01]  /*105c0*/  FMUL.FTZ R150, R7, c[0x0][0x2d0] ;  /* 0x0000b40007967a20 */ /* 0x000fe20000410000 */
[----:B------:R-:W-:Y:S01]  /*105d0*/  MUFU.EX2 R155, R155 ;  /* 0x0000009b009b7308 */ /* 0x000fe20000000800 */
[--C-:B------:R-:W-:Y:S02]  /*105e0*/  FFMA.FTZ R181, R152, c[0x0][0x2d0], -R166.reuse ;  /* 0x0000b40098b57a23 */ /* 0x100fe400000108a6 */
[--C-:B------:R-:W-:Y:S02]  /*105f0*/  FFMA.FTZ R185, R23, c[0x0][0x2d0], -R166.reuse ;  /* 0x0000b40017b97a23 */ /* 0x100fe400000108a6 */
[----:B------:R-:W-:Y:S01]  /*10600*/  LDSM.16.MT88.4 R20, [R214+0x100] ;  /* 0x00010000d614783b */ /* 0x000fe20000004200 */
[----:B------:R-:W-:Y:S02]  /*10610*/  FADD.FTZ R4, -R4, R149 ;  /* 0x0000009504047221 */ /* 0x000fe40000010100 */
[--C-:B------:R-:W-:Y:S02]  /*10620*/  FFMA.FTZ R180, R29, c[0x0][0x2d0], -R166.reuse ;  /* 0x0000b4001db47a23 */ /* 0x100fe400000108a6 */
[----:B------:R-:W3:Y:S01]  /*10630*/  MUFU.EX2 R150, R150 ;  /* 0x0000009600967308 */ /* 0x000ee20000000800 */
[--C-:B------:R-:W-:Y:S01]  /*10640*/  FFMA.FTZ R184, R19, c[0x0][0x2d0], -R166.reuse ;  /* 0x0000b40013b87a23 */ /* 0x100fe200000108a6 */
[----:B-1----:R-:W-:Y:S01]  /*10650*/  FMNMX.FTZ R5, R5, R6, !PT ;  /* 0x0000000605057209 */ /* 0x002fe20007810000 */
[----:B------:R-:W-:Y:S01]  /*10660*/  FMUL.FTZ R149, R4, c[0x0][0x2d0] ;  /* 0x0000b40004957a20 */ /* 0x000fe20000410000 */
[----:B--2---:R-:W-:Y:S01]  /*10670*/  F2FP.BF16.PACK_AB R158, R176, R177 ;  /* 0x000000b1b09e723e */ /* 0x004fe200000010ff */
[C---:B------:R-:W-:Y:S02]  /*10680*/  FMUL.FTZ R4, R151.reuse, R144 ;  /* 0x0000009097047220 */ /* 0x040fe40000410000 */
[----:B------:R-:W1:Y:S01]  /*10690*/  SHFL.BFLY PT, R152, R5, 0x1, 0x1f ;  /* 0x0c201f0005987f89 */ /* 0x000e6200000e0000 */
[C---:B------:R-:W-:Y:S02]  /*106a0*/  FMUL.FTZ R33, R151.reuse, R117 ;  /* 0x0000007597217220 */ /* 0x040fe40000410000 */
[----:B------:R-:W2:Y:S01]  /*106b0*/  MUFU.EX2 R154, R154 ;  /* 0x0000009a009a7308 */ /* 0x000ea20000000800 */
[C---:B------:R-:W-:Y:S02]  /*106c0*/  FMUL.FTZ R48, R151.reuse, R100 ;  /* 0x0000006497307220 */ /* 0x040fe40000410000 */
[----:B------:R-:W-:Y:S02]  /*106d0*/  FMUL.FTZ R49, R151, R101 ;  /* 0x0000006597317220 */ /* 0x000fe40000410000 */
[--C-:B------:R-:W-:Y:S02]  /*106e0*/  FFMA.FTZ R169, R169, c[0x0][0x2d0], -R166.reuse ;  /* 0x0000b400a9a97a23 */ /* 0x100fe400000108a6 */
[--C-:B------:R-:W-:Y:S02]  /*106f0*/  FFMA.FTZ R167, R167, c[0x0][0x2d0], -R166.reuse ;  /* 0x0000b400a7a77a23 */ /* 0x100fe400000108a6 */
[----:B------:R-:W-:Y:S01]  /*10700*/  FFMA.FTZ R165, R165, c[0x0][0x2d0], -R166 ;  /* 0x0000b400a5a57a23 */ /* 0x000fe200000108a6 */
[----:B------:R-:W-:Y:S01]  /*10710*/  MUFU.EX2 R183, R183 ;  /* 0x000000b700b77308 */ /* 0x000fe20000000800 */
[--C-:B------:R-:W-:Y:S02]  /*10720*/  FFMA.FTZ R192, R47, c[0x0][0x2d0], -R168.reuse ;  /* 0x0000b4002fc07a23 */ /* 0x100fe400000108a8 */
[----:B------:R-:W-:Y:S02]  /*10730*/  FFMA.FTZ R193, R45, c[0x0][0x2d0], -R168 ;  /* 0x0000b4002dc17a23 */ /* 0x000fe400000108a8 */
[C---:B---3--:R-:W-:Y:S02]  /*10740*/  FMUL.FTZ R6, R150.reuse, R146 ;  /* 0x0000009296067220 */ /* 0x048fe40000410000 */
[C---:B------:R-:W-:Y:S02]  /*10750*/  FMUL.FTZ R7, R150.reuse, R147 ;  /* 0x0000009396077220 */ /* 0x040fe40000410000 */
[----:B------:R-:W-:Y:S01]  /*10760*/  FMUL.FTZ R18, R150, R134 ;  /* 0x0000008696127220 */ /* 0x000fe20000410000 */
[----:B------:R-:W3:Y:S01]  /*10770*/  MUFU.EX2 R182, R182 ;  /* 0x000000b600b67308 */ /* 0x000ee20000000800 */
[----:B-1----:R-:W-:Y:S01]  /*10780*/  FMNMX.FTZ R152, R152, R5, !PT ;  /* 0x0000000598987209 */ /* 0x002fe20007810000 */
[----:B------:R-:W-:Y:S01]  /*10790*/  FMUL.FTZ R19, R150, R135 ;  /* 0x0000008796137220 */ /* 0x000fe20000410000 */
[----:B--2---:R-:W-:Y:S01]  /*107a0*/  F2FP.BF16.PACK_AB R157, R154, R155 ;  /* 0x0000009b9a9d723e */ /* 0x004fe200000010ff */
[----:B------:R-:W-:Y:S01]  /*107b0*/  LDSM.16.MT88.4 R132, [R214+0x900] ;  /* 0x00090000d684783b */ /* 0x000fe20000004200 */
[C---:B------:R-:W-:Y:S01]  /*107c0*/  FSETP.NEU.FTZ.AND P0, PT, R152.reuse, -INF , PT ;  /* 0xff8000009800780b */ /* 0x040fe20003f1d000 */
[----:B------:R-:W-:Y:S02]  /*107d0*/  FMUL.FTZ R161, R152, c[0x0][0x2d0] ;  /* 0x0000b40098a17a20 */ /* 0x000fe40000410000 */
[----:B------:R-:W-:Y:S01]  /*107e0*/  FMUL.FTZ R34, R150, R118 ;  /* 0x0000007696227220 */ /* 0x000fe20000410000 */
[----:B------:R-:W-:Y:S01]  /*107f0*/  FSEL R5, R152, RZ, P0 ;  /* 0x000000ff98057208 */ /* 0x000fe20000000000 */
[----:B------:R-:W1:Y:S01]  /*10800*/  MUFU.EX2 R149, R149 ;  /* 0x0000009500957308 */ /* 0x000e620000000800 */
[----:B------:R-:W-:Y:S01]  /*10810*/  FSEL R161, R161, RZ, P0 ;  /* 0x000000ffa1a17208 */ /* 0x000fe20000000000 */
[----:B------:R-:W-:Y:S01]  /*10820*/  FMUL.FTZ R35, R150, R119 ;  /* 0x0000007796237220 */ /* 0x000fe20000410000 */
[----:B------:R-:W-:Y:S01]  /*10830*/  ISETP.GT.AND P0, PT, R240, R221, PT ;  /* 0x000000ddf000720c */ /* 0x000fe20003f04270 */
[----:B------:R-:W-:Y:S01]  /*10840*/  FADD.FTZ R5, -R5, R148 ;  /* 0x0000009405057221 */ /* 0x000fe20000010100 */
[----:B------:R-:W-:Y:S01]  /*10850*/  LDSM.16.MT88.4 R116, [R214+0x1100] ;  /* 0x00110000d674783b */ /* 0x000fe20000004200 */
[--C-:B------:R-:W-:Y:S01]  /*10860*/  FFMA.FTZ R187, R12, c[0x0][0x2d0], -R161.reuse ;  /* 0x0000b4000cbb7a23 */ /* 0x100fe200000108a1 */
[----:B------:R-:W-:Y:S01]  /*10870*/  IADD3 R240, R240, -0x1, RZ ;  /* 0xfffffffff0f07810 */ /* 0x000fe20007ffe0ff */
[--C-:B------:R-:W-:Y:S02]  /*10880*/  FFMA.FTZ R189, R9, c[0x0][0x2d0], -R161.reuse ;  /* 0x0000b40009bd7a23 */ /* 0x100fe400000108a1 */
[--C-:B------:R-:W-:Y:S01]  /*10890*/  FFMA.FTZ R188, R10, c[0x0][0x2d0], -R161.reuse ;  /* 0x0000b4000abc7a23 */ /* 0x100fe200000108a1 */
[----:B------:R-:W-:Y:S01]  /*108a0*/  MUFU.EX2 R181, R181 ;  /* 0x000000b500b57308 */ /* 0x000fe20000000800 */
[--C-:B------:R-:W-:Y:S01]  /*108b0*/  FFMA.FTZ R186, R8, c[0x0][0x2d0], -R161.reuse ;  /* 0x0000b40008ba7a23 */ /* 0x100fe200000108a1 */
[----:B---3--:R-:W-:Y:S01]  /*108c0*/  F2FP.BF16.PACK_AB R159, R182, R183 ;  /* 0x000000b7b69f723e */ /* 0x008fe200000010ff */
[----:B------:R-:W-:Y:S02]  /*108d0*/  FMUL.FTZ R8, R5, c[0x0][0x2d0] ;  /* 0x0000b40005087a20 */ /* 0x000fe40000410000 */
[----:B------:R-:W-:Y:S02]  /*108e0*/  FMUL.FTZ R5, R151, R145 ;  /* 0x0000009197057220 */ /* 0x000fe40000410000 */
[C---:B------:R-:W-:Y:S02]  /*108f0*/  FMUL.FTZ R50, R150.reuse, R102 ;  /* 0x0000006696327220 */ /* 0x040fe40000410000 */
[----:B------:R-:W-:Y:S01]  /*10900*/  FMUL.FTZ R51, R150, R103 ;  /* 0x0000006796337220 */ /* 0x000fe20000410000 */
[----:B------:R2:W3:Y:S01]  /*10910*/  MUFU.EX2 R148, R8 ;  /* 0x0000000800947308 */ /* 0x0004e20000000800 */
[----:B------:R-:W-:Y:S01]  /*10920*/  LDSM.16.MT88.4 R100, [R214+0x1900] ;  /* 0x00190000d664783b */ /* 0x000fe20000004200 */
[-C--:B------:R-:W-:Y:S01]  /*10930*/  HMMA.16816.F32.BF16 R4, R156, R20.reuse, R4 ;  /* 0x000000149c04723c */ /* 0x080fe20000041804 */
[C---:B-1----:R-:W-:Y:S02]  /*10940*/  FMUL.FTZ R9, R149.reuse, R141 ;  /* 0x0000008d95097220 */ /* 0x042fe40000410000 */
[C---:B------:R-:W-:Y:S02]  /*10950*/  FMUL.FTZ R12, R149.reuse, R136 ;  /* 0x00000088950c7220 */ /* 0x040fe40000410000 */
[C---:B------:R-:W-:Y:S02]  /*10960*/  FMUL.FTZ R13, R149.reuse, R137 ;  /* 0x00000089950d7220 */ /* 0x040fe40000410000 */
[C---:B------:R-:W-:Y:S01]  /*10970*/  FMUL.FTZ R40, R149.reuse, R108 ;  /* 0x0000006c95287220 */ /* 0x040fe20000410000 */
[----:B------:R-:W1:Y:S01]  /*10980*/  MUFU.EX2 R180, R180 ;  /* 0x000000b400b47308 */ /* 0x000e620000000800 */
[C---:B------:R-:W-:Y:S03]  /*10990*/  FMUL.FTZ R41, R149.reuse, R109 ;  /* 0x0000006d95297220 */ /* 0x040fe60000410000 */
[C---:B------:R-:W-:Y:S02]  /*109a0*/  FMUL.FTZ R44, R149.reuse, R104 ;  /* 0x00000068952c7220 */ /* 0x040fe40000410000 */
[C---:B------:R-:W-:Y:S02]  /*109b0*/  FMUL.FTZ R45, R149.reuse, R105 ;  /* 0x00000069952d7220 */ /* 0x040fe40000410000 */
[--C-:B------:R-:W-:Y:S02]  /*109c0*/  FFMA.FTZ R164, R164, c[0x0][0x2d0], -R161.reuse ;  /* 0x0000b400a4a47a23 */ /* 0x100fe400000108a1 */
[----:B------:R-:W-:Y:S01]  /*109d0*/  MUFU.EX2 R185, R185 ;  /* 0x000000b900b97308 */ /* 0x000fe20000000800 */
[C---:B------:R-:W-:Y:S02]  /*109e0*/  FMUL.FTZ R24, R149.reuse, R124 ;  /* 0x0000007c95187220 */ /* 0x040fe40000410000 */
[C---:B------:R-:W-:Y:S02]  /*109f0*/  FMUL.FTZ R25, R149.reuse, R125 ;  /* 0x0000007d95197220 */ /* 0x040fe40000410000 */
[----:B--2---:R-:W-:Y:S02]  /*10a00*/  FMUL.FTZ R8, R149, R140 ;  /* 0x0000008c95087220 */ /* 0x004fe40000410000 */
[C---:B---3--:R-:W-:Y:S02]  /*10a10*/  FMUL.FTZ R10, R148.reuse, R142 ;  /* 0x0000008e940a7220 */ /* 0x048fe40000410000 */
[C---:B------:R-:W-:Y:S01]  /*10a20*/  FMUL.FTZ R11, R148.reuse, R143 ;  /* 0x0000008f940b7220 */ /* 0x040fe20000410000 */
[----:B------:R-:W2:Y:S01]  /*10a30*/  MUFU.EX2 R184, R184 ;  /* 0x000000b800b87308 */ /* 0x000ea20000000800 */
[C---:B------:R-:W-:Y:S02]  /*10a40*/  FMUL.FTZ R14, R148.reuse, R138 ;  /* 0x0000008a940e7220 */ /* 0x040fe40000410000 */
[----:B------:R-:W-:Y:S01]  /*10a50*/  FMUL.FTZ R15, R148, R139 ;  /* 0x0000008b940f7220 */ /* 0x000fe20000410000 */
[----:B-1----:R-:W-:Y:S01]  /*10a60*/  F2FP.BF16.PACK_AB R144, R180, R181 ;  /* 0x000000b5b490723e */ /* 0x002fe200000010ff */
[C---:B------:R-:W-:Y:S02]  /*10a70*/  FMUL.FTZ R42, R148.reuse, R110 ;  /* 0x0000006e942a7220 */ /* 0x040fe40000410000 */
[C---:B------:R-:W-:Y:S02]  /*10a80*/  FMUL.FTZ R43, R148.reuse, R111 ;  /* 0x0000006f942b7220 */ /* 0x040fe40000410000 */
[----:B------:R-:W-:Y:S01]  /*10a90*/  LDSM.16.MT88.4 R108, [R214+0x500] ;  /* 0x00050000d66c783b */ /* 0x000fe20000004200 */
[----:B------:R-:W-:Y:S01]  /*10aa0*/  MUFU.EX2 R189, R189 ;  /* 0x000000bd00bd7308 */ /* 0x000fe20000000800 */
[C---:B------:R-:W-:Y:S02]  /*10ab0*/  FMUL.FTZ R46, R148.reuse, R106 ;  /* 0x0000006a942e7220 */ /* 0x040fe40000410000 */
[C---:B------:R-:W-:Y:S02]  /*10ac0*/  FMUL.FTZ R47, R148.reuse, R107 ;  /* 0x0000006b942f7220 */ /* 0x040fe40000410000 */
[----:B------:R-:W-:Y:S02]  /*10ad0*/  FMUL.FTZ R26, R148, R126 ;  /* 0x0000007e941a7220 */ /* 0x000fe40000410000 */
[----:B------:R-:W-:Y:S01]  /*10ae0*/  LDSM.16.MT88.4 R104, [R212+0x1900] ;  /* 0x00190000d468783b */ /* 0x000fe20000004200 */
[C---:B------:R-:W-:Y:S02]  /*10af0*/  FMUL.FTZ R52, R151.reuse, R52 ;  /* 0x0000003497347220 */ /* 0x040fe40000410000 */
[----:B------:R-:W1:Y:S01]  /*10b00*/  MUFU.EX2 R188, R188 ;  /* 0x000000bc00bc7308 */ /* 0x000e620000000800 */
[----:B------:R-:W-:Y:S02]  /*10b10*/  FMUL.FTZ R53, R151, R53 ;  /* 0x0000003597357220 */ /* 0x000fe40000410000 */
[----:B------:R-:W-:Y:S01]  /*10b20*/  FMUL.FTZ R54, R150, R54 ;  /* 0x0000003696367220 */ /* 0x000fe20000410000 */
[----:B--2---:R-:W-:Y:S01]  /*10b30*/  F2FP.BF16.PACK_AB R146, R184, R185 ;  /* 0x000000b9b892723e */ /* 0x004fe200000010ff */
[----:B------:R-:W-:Y:S02]  /*10b40*/  FMUL.FTZ R55, R150, R55 ;  /* 0x0000003796377220 */ /* 0x000fe40000410000 */
        /* <DEDUP_REMOVED lines=10> */
[C---:B------:R-:W-:Y:S01]  /*10bf0*/  FMUL.FTZ R64, R151.reuse, R64 ;  /* 0x0000004097407220 */ /* 0x040fe20000410000 */
[----:B-1----:R-:W-:Y:S01]  /*10c00*/  F2FP.BF16.PACK_AB R145, R188, R189 ;  /* 0x000000bdbc91723e */ /* 0x002fe200000010ff */
[----:B------:R-:W-:Y:S02]  /*10c10*/  FMUL.FTZ R65, R151, R65 ;  /* 0x0000004197417220 */ /* 0x000fe40000410000 */
[C---:B------:R-:W-:Y:S02]  /*10c20*/  FMUL.FTZ R66, R150.reuse, R66 ;  /* 0x0000004296427220 */ /* 0x040fe40000410000 */
[----:B------:R-:W-:Y:S01]  /*10c30*/  FMUL.FTZ R67, R150, R67 ;  /* 0x0000004396437220 */ /* 0x000fe20000410000 */
[----:B------:R-:W-:Y:S01]  /*10c40*/  MUFU.EX2 R252, R170 ;  /* 0x000000aa00fc7308 */ /* 0x000fe20000000800 */
[--C-:B------:R-:W-:Y:S02]  /*10c50*/  FFMA.FTZ R196, R196, c[0x0][0x2d0], -R168.reuse ;  /* 0x0000b400c4c47a23 */ /* 0x100fe400000108a8 */
[----:B------:R-:W-:Y:S02]  /*10c60*/  FFMA.FTZ R197, R197, c[0x0][0x2d0], -R168 ;  /* 0x0000b400c5c57a23 */ /* 0x000fe400000108a8 */
[--C-:B------:R-:W-:Y:S02]  /*10c70*/  FFMA.FTZ R198, R198, c[0x0][0x2d0], -R166.reuse ;  /* 0x0000b400c6c67a23 */ /* 0x100fe400000108a6 */
[--C-:B------:R-:W-:Y:S02]  /*10c80*/  FFMA.FTZ R199, R199, c[0x0][0x2d0], -R166.reuse ;  /* 0x0000b400c7c77a23 */ /* 0x100fe400000108a6 */
[--C-:B------:R-:W-:Y:S01]  /*10c90*/  FFMA.FTZ R202, R251, c[0x0][0x2d0], -R166.reuse ;  /* 0x0000b400fbca7a23 */ /* 0x100fe200000108a6 */
[----:B------:R-:W-:Y:S01]  /*10ca0*/  MUFU.EX2 R124, R169 ;  /* 0x000000a9007c7308 */ /* 0x000fe20000000800 */
[--C-:B------:R-:W-:Y:S02]  /*10cb0*/  FFMA.FTZ R245, R245, c[0x0][0x2d0], -R166.reuse ;  /* 0x0000b400f5f57a23 */ /* 0x100fe400000108a6 */
[----:B------:R-:W-:Y:S01]  /*10cc0*/  FFMA.FTZ R166, R163, c[0x0][0x2d0], -R166 ;  /* 0x0000b400a3a67a23 */ /* 0x000fe200000108a6 */
[----:B--2---:R-:W-:Y:S01]  /*10cd0*/  F2FP.BF16.PACK_AB R147, R186, R187 ;  /* 0x000000bbba93723e */ /* 0x004fe200000010ff */
[--C-:B------:R-:W-:Y:S02]  /*10ce0*/  FFMA.FTZ R247, R247, c[0x0][0x2d0], -R168.reuse ;  /* 0x0000b400f7f77a23 */ /* 0x100fe400000108a8 */
[--C-:B------:R-:W-:Y:S02]  /*10cf0*/  FFMA.FTZ R250, R203, c[0x0][0x2d0], -R168.reuse ;  /* 0x0000b400cbfa7a23 */ /* 0x100fe400000108a8 */
[--C-:B------:R-:W-:Y:S01]  /*10d00*/  FFMA.FTZ R203, R173, c[0x0][0x2d0], -R168.reuse ;  /* 0x0000b400adcb7a23 */ /* 0x100fe200000108a8 */
[----:B------:R-:W-:Y:S01]  /*10d10*/  MUFU.EX2 R126, R167 ;  /* 0x000000a7007e7308 */ /* 0x000fe20000000800 */
[C---:B------:R-:W-:Y:S01]  /*10d20*/  HMMA.16816.F32.BF16 R8, R144.reuse, R20, R8 ;  /* 0x000000149008723c */ /* 0x040fe20000041808 */
[----:B------:R-:W-:Y:S02]  /*10d30*/  FFMA.FTZ R168, R171, c[0x0][0x2d0], -R168 ;  /* 0x0000b400aba87a23 */ /* 0x000fe400000108a8 */
[C---:B------:R-:W-:Y:S02]  /*10d40*/  FMUL.FTZ R27, R148.reuse, R127 ;  /* 0x0000007f941b7220 */ /* 0x040fe40000410000 */
[----:B------:R-:W-:Y:S02]  /*10d50*/  FMUL.FTZ R28, R149, R120 ;  /* 0x00000078951c7220 */ /* 0x000fe40000410000 */
[C---:B------:R-:W-:Y:S01]  /*10d60*/  FMUL.FTZ R20, R151.reuse, R128 ;  /* 0x0000008097147220 */ /* 0x040fe20000410000 */
[-C--:B------:R-:W-:Y:S01]  /*10d70*/  HMMA.16816.F32.BF16 R12, R144, R22.reuse, R12 ;  /* 0x00000016900c723c */ /* 0x080fe2000004180c */
[----:B------:R-:W-:Y:S01]  /*10d80*/  FMUL.FTZ R21, R151, R129 ;  /* 0x0000008197157220 */ /* 0x000fe20000410000 */
[----:B------:R1:W-:Y:S02]  /*10d90*/  MUFU.EX2 R138, R168 ;  /* 0x000000a8008a7308 */ /* 0x0003e40000000800 */
[C---:B------:R-:W-:Y:S02]  /*10da0*/  FMUL.FTZ R29, R149.reuse, R121 ;  /* 0x00000079951d7220 */ /* 0x040fe40000410000 */
[C---:B------:R-:W-:Y:S02]  /*10db0*/  FMUL.FTZ R30, R148.reuse, R122 ;  /* 0x0000007a941e7220 */ /* 0x040fe40000410000 */
[C---:B------:R-:W-:Y:S01]  /*10dc0*/  HMMA.16816.F32.BF16 R16, R156.reuse, R22, R16 ;  /* 0x000000169c10723c */ /* 0x040fe20000041810 */
[----:B------:R-:W-:Y:S03]  /*10dd0*/  FMUL.FTZ R31, R148, R123 ;  /* 0x0000007b941f7220 */ /* 0x000fe60000410000 */
[----:B------:R-:W-:Y:S01]  /*10de0*/  MUFU.EX2 R136, R165 ;  /* 0x000000a500887308 */ /* 0x000fe20000000800 */
[C---:B------:R-:W-:Y:S02]  /*10df0*/  FMUL.FTZ R72, R149.reuse, R72 ;  /* 0x0000004895487220 */ /* 0x040fe40000410000 */
[C---:B------:R-:W-:Y:S02]  /*10e00*/  FMUL.FTZ R22, R150.reuse, R130 ;  /* 0x0000008296167220 */ /* 0x040fe40000410000 */
[----:B------:R-:W-:Y:S02]  /*10e10*/  FMUL.FTZ R23, R150, R131 ;  /* 0x0000008396177220 */ /* 0x000fe40000410000 */
[----:B------:R-:W2:Y:S01]  /*10e20*/  LDSM.16.MT88.4 R128, [R214+0xd00] ;  /* 0x000d0000d680783b */ /* 0x000ea20000004200 */
[C---:B------:R-:W-:Y:S02]  /*10e30*/  FMUL.FTZ R73, R149.reuse, R73 ;  /* 0x0000004995497220 */ /* 0x040fe40000410000 */
[----:B------:R-:W-:Y:S01]  /*10e40*/  MUFU.EX2 R139, R166 ;  /* 0x000000a6008b7308 */ /* 0x000fe20000000800 */
[C---:B------:R-:W-:Y:S01]  /*10e50*/  FMUL.FTZ R74, R148.reuse, R74 ;  /* 0x0000004a944a7220 */ /* 0x040fe20000410000 */
[-C--:B------:R-:W-:Y:S01]  /*10e60*/  HMMA.16816.F32.BF16 R20, R156, R36.reuse, R20 ;  /* 0x000000249c14723c */ /* 0x080fe20000041814 */
[C---:B------:R-:W-:Y:S02]  /*10e70*/  FMUL.FTZ R75, R148.reuse, R75 ;  /* 0x0000004b944b7220 */ /* 0x040fe40000410000 */
[----:B-1----:R-:W-:Y:S01]  /*10e80*/  LDSM.16.MT88.4 R168, [R212+0x1500] ;  /* 0x00150000d4a8783b */ /* 0x002fe20000004200 */
[C---:B------:R-:W-:Y:S02]  /*10e90*/  FMUL.FTZ R76, R149.reuse, R76 ;  /* 0x0000004c954c7220 */ /* 0x040fe40000410000 */
[----:B------:R-:W-:Y:S02]  /*10ea0*/  FMUL.FTZ R77, R149, R77 ;  /* 0x0000004d954d7220 */ /* 0x000fe40000410000 */
[C---:B------:R-:W-:Y:S01]  /*10eb0*/  HMMA.16816.F32.BF16 R24, R144.reuse, R36, R24 ;  /* 0x000000249018723c */ /* 0x040fe20000041818 */
[----:B------:R1:W-:Y:S03]  /*10ec0*/  MUFU.EX2 R125, R164 ;  /* 0x000000a4007d7308 */ /* 0x0003e60000000800 */
[C---:B------:R-:W-:Y:S02]  /*10ed0*/  FMUL.FTZ R78, R148.reuse, R78 ;  /* 0x0000004e944e7220 */ /* 0x040fe40000410000 */
[C---:B------:R-:W-:Y:S02]  /*10ee0*/  FMUL.FTZ R79, R148.reuse, R79 ;  /* 0x0000004f944f7220 */ /* 0x040fe40000410000 */
[-C--:B------:R-:W-:Y:S01]  /*10ef0*/  HMMA.16816.F32.BF16 R28, R144, R38.reuse, R28 ;  /* 0x00000026901c723c */ /* 0x080fe2000004181c */
[C---:B------:R-:W-:Y:S02]  /*10f00*/  FMUL.FTZ R36, R151.reuse, R112 ;  /* 0x0000007097247220 */ /* 0x040fe40000410000 */
[----:B------:R-:W-:Y:S01]  /*10f10*/  MUFU.EX2 R190, R190 ;  /* 0x000000be00be7308 */ /* 0x000fe20000000800 */
[----:B------:R-:W-:Y:S02]  /*10f20*/  FMUL.FTZ R37, R151, R113 ;  /* 0x0000007197257220 */ /* 0x000fe40000410000 */
[C---:B------:R-:W-:Y:S02]  /*10f30*/  FMUL.FTZ R88, R149.reuse, R88 ;  /* 0x0000005895587220 */ /* 0x040fe40000410000 */
[C---:B------:R-:W-:Y:S01]  /*10f40*/  HMMA.16816.F32.BF16 R32, R156.reuse, R38, R32 ;  /* 0x000000269c20723c */ /* 0x040fe20000041820 */
[C---:B------:R-:W-:Y:S03]  /*10f50*/  FMUL.FTZ R89, R149.reuse, R89 ;  /* 0x0000005995597220 */ /* 0x040fe60000410000 */
[C---:B------:R-:W-:Y:S01]  /*10f60*/  FMUL.FTZ R90, R148.reuse, R90 ;  /* 0x0000005a945a7220 */ /* 0x040fe20000410000 */
[----:B------:R-:W3:Y:S01]  /*10f70*/  MUFU.EX2 R191, R191 ;  /* 0x000000bf00bf7308 */ /* 0x000ee20000000800 */
[----:B------:R-:W-:Y:S02]  /*10f80*/  FMUL.FTZ R91, R148, R91 ;  /* 0x0000005b945b7220 */ /* 0x000fe40000410000 */
[C---:B------:R-:W-:Y:S01]  /*10f90*/  FMUL.FTZ R38, R150.reuse, R114 ;  /* 0x0000007296267220 */ /* 0x040fe20000410000 */
[----:B-1----:R-:W-:Y:S03]  /*10fa0*/  LDSM.16.MT88.4 R164, [R214+0x1500] ;  /* 0x00150000d6a4783b */ /* 0x002fe60000004200 */
[----:B------:R-:W-:Y:S02]  /*10fb0*/  FMUL.FTZ R39, R150, R115 ;  /* 0x0000007396277220 */ /* 0x000fe40000410000 */
[--C-:B------:R-:W-:Y:S01]  /*10fc0*/  FFMA.FTZ R251, R246, c[0x0][0x2d0], -R161.reuse ;  /* 0x0000b400f6fb7a23 */ /* 0x100fe200000108a1 */
[----:B------:R-:W-:Y:S01]  /*10fd0*/  MUFU.EX2 R192, R192 ;  /* 0x000000c000c07308 */ /* 0x000fe20000000800 */
[--C-:B------:R-:W-:Y:S01]  /*10fe0*/  FFMA.FTZ R246, R244, c[0x0][0x2d0], -R161.reuse ;  /* 0x0000b400f4f67a23 */ /* 0x100fe200000108a1 */
[----:B------:R-:W1:Y:S01]  /*10ff0*/  LDSM.16.MT88.4 R112, [R212+0xd00] ;  /* 0x000d0000d470783b */ /* 0x000e620000004200 */
[--C-:B------:R-:W-:Y:S01]  /*11000*/  FFMA.FTZ R244, R174, c[0x0][0x2d0], -R161.reuse ;  /* 0x0000b400aef47a23 */ /* 0x100fe200000108a1 */
[-C--:B--2---:R-:W-:Y:S01]  /*11010*/  HMMA.16816.F32.BF16 R36, R156, R128.reuse, R36 ;  /* 0x000000809c24723c */ /* 0x084fe20000041824 */
[C---:B------:R-:W-:Y:S02]  /*11020*/  FMUL.FTZ R92, R149.reuse, R92 ;  /* 0x0000005c955c7220 */ /* 0x040fe40000410000 */
[----:B------:R-:W-:Y:S02]  /*11030*/  FMUL.FTZ R93, R149, R93 ;  /* 0x0000005d955d7220 */ /* 0x000fe40000410000 */
[C---:B------:R-:W-:Y:S01]  /*11040*/  FMUL.FTZ R94, R148.reuse, R94 ;  /* 0x0000005e945e7220 */ /* 0x040fe20000410000 */
[----:B------:R-:W-:Y:S01]  /*11050*/  LDSM.16.MT88.4 R172, [R214+0x2100] ;  /* 0x00210000d6ac783b */ /* 0x000fe20000004200 */
[----:B------:R-:W2:Y:S01]  /*11060*/  MUFU.EX2 R193, R193 ;  /* 0x000000c100c17308 */ /* 0x000ea20000000800 */
[C---:B------:R-:W-:Y:S01]  /*11070*/  HMMA.16816.F32.BF16 R40, R144.reuse, R128, R40 ;  /* 0x000000809028723c */ /* 0x040fe20000041828 */
[----:B------:R-:W-:Y:S03]  /*11080*/  FMUL.FTZ R95, R148, R95 ;  /* 0x0000005f945f7220 */ /* 0x000fe60000410000 */
[C---:B------:R-:W-:Y:S02]  /*11090*/  FMUL.FTZ R96, R151.reuse, R96 ;  /* 0x0000006097607220 */ /* 0x040fe40000410000 */
[C---:B------:R-:W-:Y:S02]  /*110a0*/  FMUL.FTZ R97, R151.reuse, R97 ;  /* 0x0000006197617220 */ /* 0x040fe40000410000 */
[-C--:B------:R-:W-:Y:S01]  /*110b0*/  HMMA.16816.F32.BF16 R44, R144, R130.reuse, R44 ;  /* 0x00000082902c723c */ /* 0x080fe2000004182c */
[----:B------:R-:W-:Y:S03]  /*110c0*/  MUFU.EX2 R194, R194 ;  /* 0x000000c200c27308 */ /* 0x000fe60000000800 */
[C---:B------:R-:W-:Y:S02]  /*110d0*/  FMUL.FTZ R98, R150.reuse, R98 ;  /* 0x0000006296627220 */ /* 0x040fe40000410000 */
[C---:B------:R-:W-:Y:S02]  /*110e0*/  FMUL.FTZ R99, R150.reuse, R99 ;  /* 0x0000006396637220 */ /* 0x040fe40000410000 */
[C---:B------:R-:W-:Y:S01]  /*110f0*/  HMMA.16816.F32.BF16 R48, R156.reuse, R130, R48 ;  /* 0x000000829c30723c */ /* 0x040fe20000041830 */
[C---:B------:R-:W-:Y:S02]  /*11100*/  FMUL.FTZ R68, R151.reuse, R68 ;  /* 0x0000004497447220 */ /* 0x040fe40000410000 */
[----:B------:R-:W4:Y:S01]  /*11110*/  MUFU.EX2 R195, R195 ;  /* 0x000000c300c37308 */ /* 0x000f220000000800 */
[C---:B------:R-:W-:Y:S02]  /*11120*/  FMUL.FTZ R69, R151.reuse, R69 ;  /* 0x0000004597457220 */ /* 0x040fe40000410000 */
[C---:B------:R-:W-:Y:S02]  /*11130*/  FMUL.FTZ R70, R150.reuse, R70 ;  /* 0x0000004696467220 */ /* 0x040fe40000410000 */
[C---:B------:R-:W-:Y:S04]  /*11140*/  FMUL.FTZ R71, R150.reuse, R71 ;  /* 0x0000004796477220 */ /* 0x040fe80000410000 */
[C---:B------:R-:W-:Y:S01]  /*11150*/  FMUL.FTZ R80, R151.reuse, R80 ;  /* 0x0000005097507220 */ /* 0x040fe20000410000 */
[----:B------:R-:W-:Y:S01]  /*11160*/  MUFU.EX2 R196, R196 ;  /* 0x000000c400c47308 */ /* 0x000fe20000000800 */
[-C--:B-1----:R-:W-:Y:S01]  /*11170*/  HMMA.16816.F32.BF16 R52, R156, R112.reuse, R52 ;  /* 0x000000709c34723c */ /* 0x082fe20000041834 */
[C---:B------:R-:W-:Y:S02]  /*11180*/  FMUL.FTZ R81, R151.reuse, R81 ;  /* 0x0000005197517220 */ /* 0x040fe40000410000 */
[C---:B------:R-:W-:Y:S02]  /*11190*/  FMUL.FTZ R82, R150.reuse, R82 ;  /* 0x0000005296527220 */ /* 0x040fe40000410000 */
[C---:B------:R-:W-:Y:S02]  /*111a0*/  FMUL.FTZ R83, R150.reuse, R83 ;  /* 0x0000005396537220 */ /* 0x040fe40000410000 */
[C---:B------:R-:W-:Y:S01]  /*111b0*/  FMUL.FTZ R84, R151.reuse, R84 ;  /* 0x0000005497547220 */ /* 0x040fe20000410000 */
[C---:B------:R-:W-:Y:S01]  /*111c0*/  HMMA.16816.F32.BF16 R56, R144.reuse, R112, R56 ;  /* 0x000000709038723c */ /* 0x040fe20000041838 */
[----:B------:R-:W1:Y:S03]  /*111d0*/  MUFU.EX2 R197, R197 ;  /* 0x000000c500c57308 */ /* 0x000e660000000800 */
[----:B------:R-:W-:Y:S02]  /*111e0*/  FMUL.FTZ R85, R151, R85 ;  /* 0x0000005597557220 */ /* 0x000fe40000410000 */
[C---:B------:R-:W-:Y:S02]  /*111f0*/  FMUL.FTZ R86, R150.reuse, R86 ;  /* 0x0000005696567220 */ /* 0x040fe40000410000 */
[-C--:B------:R-:W-:Y:S01]  /*11200*/  HMMA.16816.F32.BF16 R60, R144, R114.reuse, R60 ;  /* 0x00000072903c723c */ /* 0x080fe2000004183c */
[----:B------:R-:W-:Y:S02]  /*11210*/  FMUL.FTZ R87, R150, R87 ;  /* 0x0000005796577220 */ /* 0x000fe40000410000 */
[----:B------:R-:W-:Y:S01]  /*11220*/  MUFU.EX2 R198, R198 ;  /* 0x000000c600c67308 */ /* 0x000fe20000000800 */
[--C-:B------:R-:W-:Y:S02]  /*11230*/  FFMA.FTZ R242, R242, c[0x0][0x2d0], -R161.reuse ;  /* 0x0000b400f2f27a23 */ /* 0x100fe400000108a1 */
[--C-:B------:R-:W-:Y:S02]  /*11240*/  FFMA.FTZ R162, R162, c[0x0][0x2d0], -R161.reuse ;  /* 0x0000b400a2a27a23 */ /* 0x100fe400000108a1 */
[C---:B------:R-:W-:Y:S01]  /*11250*/  HMMA.16816.F32.BF16 R64, R156.reuse, R114, R64 ;  /* 0x000000729c40723c */ /* 0x040fe20000041840 */
[----:B------:R-:W5:Y:S03]  /*11260*/  LDSM.16.MT88.4 R112, [R212+0x500] ;  /* 0x00050000d470783b */ /* 0x000f660000004200 */
[--C-:B------:R-:W-:Y:S01]  /*11270*/  FFMA.FTZ R160, R160, c[0x0][0x2d0], -R161.reuse ;  /* 0x0000b400a0a07a23 */ /* 0x100fe200000108a1 */
[----:B------:R-:W1:Y:S01]  /*11280*/  MUFU.EX2 R199, R199 ;  /* 0x000000c700c77308 */ /* 0x000e620000000800 */
[----:B------:R-:W-:Y:S02]  /*11290*/  FFMA.FTZ R161, R153, c[0x0][0x2d0], -R161 ;  /* 0x0000b40099a17a23 */ /* 0x000fe400000108a1 */
[-C--:B------:R-:W-:Y:S01]  /*112a0*/  HMMA.16816.F32.BF16 R68, R156, R100.reuse, R68 ;  /* 0x000000649c44723c */ /* 0x080fe20000041844 */
[----:B------:R-:W-:Y:S03]  /*112b0*/  FFMA.FTZ R179, R151, R238, R179 ;  /* 0x000000ee97b37223 */ /* 0x000fe600000100b3 */
[----:B------:R-:W-:Y:S01]  /*112c0*/  MOV R151, R3 ;  /* 0x0000000300977202 */ /* 0x000fe20000000f00 */
[----:B------:R-:W-:Y:S01]  /*112d0*/  FFMA.FTZ R155, R150, R239, R155 ;  /* 0x000000ef969b7223 */ /* 0x000fe2000001009b */
[----:B------:R-:W-:Y:S01]  /*112e0*/  MOV R150, R2 ;  /* 0x0000000200967202 */ /* 0x000fe20000000f00 */
[----:B------:R-:W-:Y:S01]  /*112f0*/  MUFU.EX2 R202, R202 ;  /* 0x000000ca00ca7308 */ /* 0x000fe20000000800 */
[C---:B------:R-:W-:Y:S01]  /*11300*/  HMMA.16816.F32.BF16 R72, R144.reuse, R100, R72 ;  /* 0x000000649048723c */ /* 0x040fe20000041848 */
[----:B------:R-:W-:Y:S03]  /*11310*/  FFMA.FTZ R181, R149, R236, R181 ;  /* 0x000000ec95b57223 */ /* 0x000fe600000100b5 */
[----:B------:R-:W-:Y:S01]  /*11320*/  FFMA.FTZ R189, R148, R237, R189 ;  /* 0x000000ed94bd7223 */ /* 0x000fe200000100bd */
[----:B------:R-:W-:Y:S01]  /*11330*/  MOV R149, R0 ;  /* 0x0000000000957202 */ /* 0x000fe20000000f00 */
[----:B------:R-:W-:Y:S01]  /*11340*/  FADD.FTZ R178, R178, R179 ;  /* 0x000000b3b2b27221 */ /* 0x000fe20000010000 */
[----:B---3--:R-:W-:Y:S01]  /*11350*/  F2FP.BF16.PACK_AB R100, R191, R190 ;  /* 0x000000bebf64723e */ /* 0x008fe200000010ff */
[-C--:B------:R-:W-:Y:S01]  /*11360*/  HMMA.16816.F32.BF16 R76, R144, R102.reuse, R76 ;  /* 0x00000066904c723c */ /* 0x080fe2000004184c */
[----:B--2---:R-:W-:Y:S01]  /*11370*/  F2FP.BF16.PACK_AB R101, R193, R192 ;  /* 0x000000c0c165723e */ /* 0x004fe200000010ff */
[----:B------:R-:W-:Y:S02]  /*11380*/  MUFU.EX2 R245, R245 ;  /* 0x000000f500f57308 */ /* 0x000fe40000000800 */
[----:B------:R-:W-:Y:S01]  /*11390*/  MOV R148, R152 ;  /* 0x0000009800947202 */ /* 0x000fe20000000f00 */
[----:B------:R-:W-:Y:S02]  /*113a0*/  FADD.FTZ R154, R154, R155 ;  /* 0x0000009b9a9a7221 */ /* 0x000fe40000010000 */
[----:B------:R-:W-:Y:S01]  /*113b0*/  FADD.FTZ R180, R180, R181 ;  /* 0x000000b5b4b47221 */ /* 0x000fe20000010000 */
[C---:B------:R-:W-:Y:S01]  /*113c0*/  HMMA.16816.F32.BF16 R80, R156.reuse, R102, R80 ;  /* 0x000000669c50723c */ /* 0x040fe20000041850 */
[----:B------:R-:W-:Y:S03]  /*113d0*/  FADD.FTZ R188, R188, R189 ;  /* 0x000000bdbcbc7221 */ /* 0x000fe60000010000 */
[----:B------:R-:W-:Y:S01]  /*113e0*/  MUFU.EX2 R242, R242 ;  /* 0x000000f200f27308 */ /* 0x000fe20000000800 */
[----:B------:R-:W-:Y:S02]  /*113f0*/  FADD.FTZ R177, R177, R178 ;  /* 0x000000b2b1b17221 */ /* 0x000fe40000010000 */
[----:B----4-:R-:W-:Y:S01]  /*11400*/  F2FP.BF16.PACK_AB R102, R195, R194 ;  /* 0x000000c2c366723e */ /* 0x010fe200000010ff */
[-C--:B------:R-:W-:Y:S01]  /*11410*/  HMMA.16816.F32.BF16 R84, R156, R104.reuse, R84 ;  /* 0x000000689c54723c */ /* 0x080fe20000041854 */
[----:B-1----:R-:W-:Y:S03]  /*11420*/  F2FP.BF16.PACK_AB R103, R197, R196 ;  /* 0x000000c4c567723e */ /* 0x002fe600000010ff */
[----:B------:R-:W-:Y:S02]  /*11430*/  FADD.FTZ R183, R183, R154 ;  /* 0x0000009ab7b77221 */ /* 0x000fe40000010000 */
[----:B------:R-:W1:Y:S01]  /*11440*/  MUFU.EX2 R251, R251 ;  /* 0x000000fb00fb7308 */ /* 0x000e620000000800 */
[----:B------:R-:W-:Y:S01]  /*11450*/  FADD.FTZ R185, R185, R180 ;  /* 0x000000b4b9b97221 */ /* 0x000fe20000010000 */
[C---:B------:R-:W-:Y:S01]  /*11460*/  HMMA.16816.F32.BF16 R88, R144.reuse, R104, R88 ;  /* 0x000000689058723c */ /* 0x040fe20000041858 */
[----:B------:R-:W-:Y:S03]  /*11470*/  FADD.FTZ R187, R187, R188 ;  /* 0x000000bcbbbb7221 */ /* 0x000fe60000010000 */
[----:B------:R-:W-:Y:S02]  /*11480*/  FADD.FTZ R177, R176, R177 ;  /* 0x000000b1b0b17221 */ /* 0x000fe40000010000 */
[----:B------:R-:W-:Y:S01]  /*11490*/  FADD.FTZ R183, R182, R183 ;  /* 0x000000b7b6b77221 */ /* 0x000fe20000010000 */
[----:B------:R-:W-:Y:S01]  /*114a0*/  F2FP.BF16.PACK_AB R104, R199, R198 ;  /* 0x000000c6c768723e */ /* 0x000fe200000010ff */
[-C--:B------:R-:W-:Y:S01]  /*114b0*/  HMMA.16816.F32.BF16 R92, R144, R106.reuse, R92 ;  /* 0x0000006a905c723c */ /* 0x080fe2000004185c */
[----:B------:R-:W-:Y:S03]  /*114c0*/  MUFU.EX2 R246, R246 ;  /* 0x000000f600f67308 */ /* 0x000fe60000000800 */
[----:B------:R-:W-:Y:S02]  /*114d0*/  FADD.FTZ R185, R184, R185 ;  /* 0x000000b9b8b97221 */ /* 0x000fe40000010000 */
[----:B------:R-:W-:Y:S02]  /*114e0*/  FADD.FTZ R187, R186, R187 ;  /* 0x000000bbbabb7221 */ /* 0x000fe40000010000 */
[----:B------:R-:W-:Y:S01]  /*114f0*/  HMMA.16816.F32.BF16 R96, R156, R106, R96 ;  /* 0x0000006a9c60723c */ /* 0x000fe20000041860 */
[----:B------:R-:W-:Y:S02]  /*11500*/  FADD.FTZ R190, R190, R177 ;  /* 0x000000b1bebe7221 */ /* 0x000fe40000010000 */
[----:B------:R-:W2:Y:S01]  /*11510*/  MUFU.EX2 R244, R244 ;  /* 0x000000f400f47308 */ /* 0x000ea20000000800 */
[----:B------:R-:W-:Y:S01]  /*11520*/  FADD.FTZ R192, R192, R183 ;  /* 0x000000b7c0c07221 */ /* 0x000fe20000010000 */
[----:B-1----:R-:W-:Y:S01]  /*11530*/  F2FP.BF16.PACK_AB R105, R251, R242 ;  /* 0x000000f2fb69723e */ /* 0x002fe200000010ff */
[----:B------:R-:W-:Y:S02]  /*11540*/  FADD.FTZ R198, R198, R185 ;  /* 0x000000b9c6c67221 */ /* 0x000fe40000010000 */
[-C--:B------:R-:W-:Y:S01]  /*11550*/  HMMA.16816.F32.BF16 R4, R100, R108.reuse, R4 ;  /* 0x0000006c6404723c */ /* 0x080fe20000041804 */
[----:B------:R-:W-:Y:S03]  /*11560*/  F2FP.BF16.PACK_AB R106, R245, R202 ;  /* 0x000000caf56a723e */ /* 0x000fe600000010ff */
[----:B------:R-:W-:Y:S01]  /*11570*/  FADD.FTZ R242, R242, R187 ;  /* 0x000000bbf2f27221 */ /* 0x000fe20000010000 */
[----:B------:R-:W-:Y:S01]  /*11580*/  MUFU.EX2 R248, R248 ;  /* 0x000000f800f87308 */ /* 0x000fe20000000800 */
[----:B------:R-:W-:Y:S02]  /*11590*/  FADD.FTZ R191, R191, R190 ;  /* 0x000000bebfbf7221 */ /* 0x000fe40000010000 */
[----:B------:R-:W-:Y:S04]  /*115a0*/  FADD.FTZ R193, R193, R192 ;  /* 0x000000c0c1c17221 */ /* 0x000fe80000010000 */
[----:B------:R-:W-:Y:S02]  /*115b0*/  FADD.FTZ R199, R199, R198 ;  /* 0x000000c6c7c77221 */ /* 0x000fe40000010000 */
[----:B------:R-:W-:Y:S01]  /*115c0*/  FADD.FTZ R251, R251, R242 ;  /* 0x000000f2fbfb7221 */ /* 0x000fe20000010000 */
[----:B------:R-:W1:Y:S01]  /*115d0*/  MUFU.EX2 R249, R249 ;  /* 0x000000f900f97308 */ /* 0x000e620000000800 */
[----:B------:R-:W-:Y:S02]  /*115e0*/  FADD.FTZ R194, R194, R191 ;  /* 0x000000bfc2c27221 */ /* 0x000fe40000010000 */
[----:B------:R-:W-:Y:S01]  /*115f0*/  FADD.FTZ R196, R196, R193 ;  /* 0x000000c1c4c47221 */ /* 0x000fe20000010000 */
[----:B--2---:R-:W-:Y:S01]  /*11600*/  F2FP.BF16.PACK_AB R107, R244, R246 ;  /* 0x000000f6f46b723e */ /* 0x004fe200000010ff */
[----:B------:R-:W-:Y:S02]  /*11610*/  FADD.FTZ R202, R202, R199 ;  /* 0x000000c7caca7221 */ /* 0x000fe40000010000 */
[----:B------:R-:W-:Y:S02]  /*11620*/  FADD.FTZ R251, R246, R251 ;  /* 0x000000fbf6fb7221 */ /* 0x000fe40000010000 */
[----:B------:R-:W-:Y:S01]  /*11630*/  FADD.FTZ R195, R195, R194 ;  /* 0x000000c2c3c37221 */ /* 0x000fe20000010000 */
[----:B------:R-:W-:Y:S01]  /*11640*/  MUFU.EX2 R247, R247 ;  /* 0x000000f700f77308 */ /* 0x000fe20000000800 */
[C---:B------:R-:W-:Y:S01]  /*11650*/  HMMA.16816.F32.BF16 R8, R104.reuse, R108, R8 ;  /* 0x0000006c6808723c */ /* 0x040fe20000041808 */
[----:B------:R-:W-:Y:S02]  /*11660*/  FADD.FTZ R196, R197, R196 ;  /* 0x000000c4c5c47221 */ /* 0x000fe40000010000 */
[----:B------:R-:W-:Y:S02]  /*11670*/  FADD.FTZ R202, R245, R202 ;  /* 0x000000caf5ca7221 */ /* 0x000fe40000010000 */
[----:B------:R-:W-:Y:S03]  /*11680*/  FADD.FTZ R251, R244, R251 ;  /* 0x000000fbf4fb7221 */ /* 0x000fe60000010000 */
[-C--:B------:R-:W-:Y:S01]  /*11690*/  HMMA.16816.F32.BF16 R12, R104, R110.reuse, R12 ;  /* 0x0000006e680c723c */ /* 0x080fe2000004180c */
[----:B------:R-:W2:Y:S03]  /*116a0*/  MUFU.EX2 R250, R250 ;  /* 0x000000fa00fa7308 */ /* 0x000ea60000000800 */
[C---:B-1----:R-:W-:Y:S01]  /*116b0*/  F2FP.BF16.PACK_AB R156, R249.reuse, R248 ;  /* 0x000000f8f99c723e */ /* 0x042fe200000010ff */
[----:B------:R-:W-:Y:S03]  /*116c0*/  FADD.FTZ R248, R248, R195 ;  /* 0x000000c3f8f87221 */ /* 0x000fe60000010000 */
[C---:B------:R-:W-:Y:S01]  /*116d0*/  HMMA.16816.F32.BF16 R16, R100.reuse, R110, R16 ;  /* 0x0000006e6410723c */ /* 0x040fe20000041810 */
[----:B------:R-:W1:Y:S02]  /*116e0*/  LDSM.16.MT88.4 R108, [R212+0x1100] ;  /* 0x00110000d46c783b */ /* 0x000e640000004200 */
[----:B------:R-:W3:Y:S01]  /*116f0*/  MUFU.EX2 R201, R201 ;  /* 0x000000c900c97308 */ /* 0x000ee20000000800 */
[----:B------:R-:W-:Y:S04]  /*11700*/  FADD.FTZ R248, R249, R248 ;  /* 0x000000f8f9f87221 */ /* 0x000fe80000010000 */
[-C--:B-----5:R-:W-:Y:S05]  /*11710*/  HMMA.16816.F32.BF16 R20, R100, R112.reuse, R20 ;  /* 0x000000706414723c */ /* 0x0a0fea0000041814 */
[----:B------:R-:W4:Y:S03]  /*11720*/  MUFU.EX2 R203, R203 ;  /* 0x000000cb00cb7308 */ /* 0x000f260000000800 */
[C---:B------:R-:W-:Y:S01]  /*11730*/  HMMA.16816.F32.BF16 R24, R104.reuse, R112, R24 ;  /* 0x000000706818723c */ /* 0x040fe20000041818 */
[C---:B--2---:R-:W-:Y:S03]  /*11740*/  F2FP.BF16.PACK_AB R157, R250.reuse, R247 ;  /* 0x000000f7fa9d723e */ /* 0x044fe600000010ff */
[----:B------:R-:W-:Y:S03]  /*11750*/  FADD.FTZ R247, R247, R196 ;  /* 0x000000c4f7f77221 */ /* 0x000fe60000010000 */
[----:B------:R2:W5:Y:S01]  /*11760*/  MUFU.EX2 R127, R162 ;  /* 0x000000a2007f7308 */ /* 0x0005620000000800 */
[-C--:B------:R-:W-:Y:S01]  /*11770*/  HMMA.16816.F32.BF16 R28, R104, R114.reuse, R28 ;  /* 0x00000072681c723c */ /* 0x080fe2000004181c */
[----:B------:R-:W-:Y:S03]  /*11780*/  FADD.FTZ R250, R250, R247 ;  /* 0x000000f7fafa7221 */ /* 0x000fe60000010000 */
[C---:B---3--:R-:W-:Y:S01]  /*11790*/  F2FP.BF16.PACK_AB R158, R252.reuse, R201 ;  /* 0x000000c9fc9e723e */ /* 0x048fe200000010ff */
[----:B------:R-:W-:Y:S03]  /*117a0*/  FADD.FTZ R201, R201, R248 ;  /* 0x000000f8c9c97221 */ /* 0x000fe60000010000 */
[C---:B------:R-:W-:Y:S01]  /*117b0*/  HMMA.16816.F32.BF16 R32, R100.reuse, R114, R32 ;  /* 0x000000726420723c */ /* 0x040fe20000041820 */
[----:B------:R-:W3:Y:S01]  /*117c0*/  LDSM.16.MT88.4 R112, [R214+0x1d00] ;  /* 0x001d0000d670783b */ /* 0x000ee20000004200 */
[----:B------:R1:W-:Y:S02]  /*117d0*/  MUFU.EX2 R137, R160 ;  /* 0x000000a000897308 */ /* 0x0003e40000000800 */
[----:B------:R-:W-:Y:S01]  /*117e0*/  FADD.FTZ R238, R252, R201 ;  /* 0x000000c9fcee7221 */ /* 0x000fe20000010000 */
[----:B----4-:R-:W-:Y:S01]  /*117f0*/  F2FP.BF16.PACK_AB R159, R138, R203 ;  /* 0x000000cb8a9f723e */ /* 0x010fe200000010ff */
[----:B------:R-:W-:Y:S02]  /*11800*/  FADD.FTZ R250, R203, R250 ;  /* 0x000000facbfa7221 */ /* 0x000fe40000010000 */
[-C--:B------:R-:W-:Y:S04]  /*11810*/  HMMA.16816.F32.BF16 R36, R100, R116.reuse, R36 ;  /* 0x000000746424723c */ /* 0x080fe80000041824 */
[----:B------:R5:W4:Y:S01]  /*11820*/  MUFU.EX2 R153, R161 ;  /* 0x000000a100997308 */ /* 0x000b220000000800 */
[----:B--2---:R-:W-:Y:S03]  /*11830*/  F2FP.BF16.PACK_AB R162, R139, R136 ;  /* 0x000000888ba2723e */ /* 0x004fe600000010ff */
[C---:B------:R-:W-:Y:S08]  /*11840*/  HMMA.16816.F32.BF16 R40, R104.reuse, R116, R40 ;  /* 0x000000746828723c */ /* 0x040ff00000041828 */
[-C--:B------:R-:W-:Y:S01]  /*11850*/  HMMA.16816.F32.BF16 R44, R104, R118.reuse, R44 ;  /* 0x00000076682c723c */ /* 0x080fe2000004182c */
[----:B-1----:R-:W-:Y:S07]  /*11860*/  F2FP.BF16.PACK_AB R160, R126, R124 ;  /* 0x0000007c7ea0723e */ /* 0x002fee00000010ff */
[C---:B------:R-:W-:Y:S01]  /*11870*/  HMMA.16816.F32.BF16 R48, R100.reuse, R118, R48 ;  /* 0x000000766430723c */ /* 0x040fe20000041830 */
[----:B------:R-:W1:Y:S03]  /*11880*/  LDSM.16.MT88.4 R116, [R212+0x1d00] ;  /* 0x001d0000d474783b */ /* 0x000e660000004200 */
[----:B-----5:R-:W-:Y:S02]  /*11890*/  F2FP.BF16.PACK_AB R161, R127, R125 ;  /* 0x0000007d7fa1723e */ /* 0x020fe400000010ff */
[----:B----4-:R-:W-:Y:S02]  /*118a0*/  F2FP.BF16.PACK_AB R163, R153, R137 ;  /* 0x0000008999a3723e */ /* 0x010fe400000010ff */
[-C--:B------:R-:W-:Y:S08]  /*118b0*/  HMMA.16816.F32.BF16 R52, R100, R108.reuse, R52 ;  /* 0x0000006c6434723c */ /* 0x080ff00000041834 */
        /* <DEDUP_REMOVED lines=18> */
[----:B------:R-:W-:Y:S01]  /*119e0*/  MOV R8, R136 ;  /* 0x0000008800087202 */ /* 0x000fe20000000f00 */
[----:B------:R-:W-:Y:S01]  /*119f0*/  FADD.FTZ R239, R10, R250 ;  /* 0x000000fa0aef7221 */ /* 0x000fe20000010000 */
[-C--:B------:R-:W-:Y:S07]  /*11a00*/  HMMA.16816.F32.BF16 R136, R160, R134.reuse, R12 ;  /* 0x00000086a088723c */ /* 0x080fee000004180c */
[----:B------:R-:W-:Y:S01]  /*11a10*/  MOV R15, R127 ;  /* 0x0000007f000f7202 */ /* 0x000fe20000000f00 */
[C---:B------:R-:W-:Y:S01]  /*11a20*/  HMMA.16816.F32.BF16 R132, R156.reuse, R134, R16 ;  /* 0x000000869c84723c */ /* 0x040fe20000041810 */
[----:B------:R-:W-:Y:S03]  /*11a30*/  MOV R14, R126 ;  /* 0x0000007e000e7202 */ /* 0x000fe60000000f00 */
[----:B------:R-:W-:Y:S02]  /*11a40*/  MOV R13, R125 ;  /* 0x0000007d000d7202 */ /* 0x000fe40000000f00 */
[----:B------:R-:W-:Y:S02]  /*11a50*/  MOV R12, R124 ;  /* 0x0000007c000c7202 */ /* 0x000fe40000000f00 */
[-C--:B--2---:R-:W-:Y:S01]  /*11a60*/  HMMA.16816.F32.BF16 R128, R156, R108.reuse, R20 ;  /* 0x0000006c9c80723c */ /* 0x084fe20000041814 */
[----:B------:R-:W-:Y:S03]  /*11a70*/  FADD.FTZ R251, R13, R251 ;  /* 0x000000fb0dfb7221 */ /* 0x000fe60000010000 */
[----:B------:R-:W-:Y:S02]  /*11a80*/  FADD.FTZ R202, R12, R202 ;  /* 0x000000ca0cca7221 */ /* 0x000fe40000010000 */
[----:B------:R-:W-:Y:S02]  /*11a90*/  FADD.FTZ R251, R15, R251 ;  /* 0x000000fb0ffb7221 */ /* 0x000fe40000010000 */
[C---:B------:R-:W-:Y:S01]  /*11aa0*/  HMMA.16816.F32.BF16 R124, R160.reuse, R108, R24 ;  /* 0x0000006ca07c723c */ /* 0x040fe20000041818 */
[----:B------:R-:W-:Y:S04]  /*11ab0*/  FADD.FTZ R202, R14, R202 ;  /* 0x000000ca0eca7221 */ /* 0x000fe80000010000 */
[----:B------:R-:W-:Y:S03]  /*11ac0*/  FADD.FTZ R202, R8, R202 ;  /* 0x000000ca08ca7221 */ /* 0x000fe60000010000 */
[-C--:B------:R-:W-:Y:S01]  /*11ad0*/  HMMA.16816.F32.BF16 R120, R160, R110.reuse, R28 ;  /* 0x0000006ea078723c */ /* 0x080fe2000004181c */
[----:B------:R-:W-:Y:S07]  /*11ae0*/  FADD.FTZ R236, R11, R202 ;  /* 0x000000ca0bec7221 */ /* 0x000fee0000010000 */
        /* <DEDUP_REMOVED lines=20> */
.L_x_510:
[----:B------:R-:W1:Y:S01]  /*11c30*/  SHFL.BFLY PT, R5, R238, 0x2, 0x1f ;  /* 0x0c401f00ee057f89 */ /* 0x000e6200000e0000 */
[----:B------:R-:W-:-:S03]  /*11c40*/  PLOP3.LUT P4, PT, PT, PT, PT, 0x8, 0x0 ;  /* 0x000000000000781c */ /* 0x000fc60003f8e170 */
[----:B------:R-:W2:Y:S04]  /*11c50*/  SHFL.BFLY PT, R6, R239, 0x2, 0x1f ;  /* 0x0c401f00ef067f89 */ /* 0x000ea800000e0000 */
[----:B------:R-:W3:Y:S01]  /*11c60*/  SHFL.BFLY PT, R4, R237, 0x2, 0x1f ;  /* 0x0c401f00ed047f89 */ /* 0x000ee200000e0000 */
[----:B-1----:R-:W-:-:S03]  /*11c70*/  FADD.FTZ R8, R5, R238 ;  /* 0x000000ee05087221 */ /* 0x002fc60000010000 */
[----:B------:R-:W1:Y:S01]  /*11c80*/  SHFL.BFLY PT, R5, R236, 0x2, 0x1f ;  /* 0x0c401f00ec057f89 */ /* 0x000e6200000e0000 */
[----:B--2---:R-:W-:-:S03]  /*11c90*/  FADD.FTZ R9, R6, R239 ;  /* 0x000000ef06097221 */ /* 0x004fc60000010000 */
[----:B------:R-:W2:Y:S01]  /*11ca0*/  SHFL.BFLY PT, R7, R8, 0x1, 0x1f ;  /* 0x0c201f0008077f89 */ /* 0x000ea200000e0000 */
[----:B---3--:R-:W-:-:S03]  /*11cb0*/  FADD.FTZ R11, R4, R237 ;  /* 0x000000ed040b7221 */ /* 0x008fc60000010000 */
[----:B------:R-:W3:Y:S04]  /*11cc0*/  SHFL.BFLY PT, R6, R9, 0x1, 0x1f ;  /* 0x0c201f0009067f89 */ /* 0x000ee800000e0000 */
[----:B------:R-:W4:Y:S01]  /*11cd0*/  SHFL.BFLY PT, R4, R11, 0x1, 0x1f ;  /* 0x0c201f000b047f89 */ /* 0x000f2200000e0000 */
[----:B-1----:R-:W-:Y:S02]  /*11ce0*/  FADD.FTZ R10, R5, R236 ;  /* 0x000000ec050a7221 */ /* 0x002fe40000010000 */
[----:B--2---:R-:W-:-:S03]  /*11cf0*/  FADD.FTZ R7, R8, R7 ;  /* 0x0000000708077221 */ /* 0x004fc60000010000 */
[----:B------:R-:W1:Y:S01]  /*11d00*/  SHFL.BFLY PT, R5, R10, 0x1, 0x1f ;  /* 0x0c201f000a057f89 */ /* 0x000e6200000e0000 */
[----:B------:R-:W-:Y:S01]  /*11d10*/  MOV R8, RZ ;  /* 0x000000ff00087202 */ /* 0x000fe20000000f00 */
[----:B---3--:R-:W-:Y:S01]  /*11d20*/  FADD.FTZ R6, R9, R6 ;  /* 0x0000000609067221 */ /* 0x008fe20000010000 */
[----:B------:R-:W-:Y:S02]  /*11d30*/  FSETP.NE.FTZ.AND P3, PT, R7, RZ, PT ;  /* 0x000000ff0700720b */ /* 0x000fe40003f75000 */
[----:B------:R-:W-:Y:S01]  /*11d40*/  MOV R9, RZ ;  /* 0x000000ff00097202 */ /* 0x000fe20000000f00 */
[----:B----4-:R-:W-:Y:S01]  /*11d50*/  FADD.FTZ R4, R4, R11 ;  /* 0x0000000b04047221 */ /* 0x010fe20000010000 */
[----:B------:R-:W-:-:S04]  /*11d60*/  FSETP.NE.FTZ.AND P2, PT, R6, RZ, PT ;  /* 0x000000ff0600720b */ /* 0x000fc80003f55000 */
[----:B------:R-:W-:-:S05]  /*11d70*/  FSETP.NE.FTZ.AND P0, PT, R4, RZ, PT ;  /* 0x000000ff0400720b */ /* 0x000fca0003f15000 */
[----:B------:R-:W2:Y:S01]  /*11d80*/  @P3 MUFU.RCP R8, R7 ;  /* 0x0000000700083308 */ /* 0x000ea20000001000 */
[----:B------:R-:W-:-:S03]  /*11d90*/  @P3 MOV R15, 0x3f317218 ;  /* 0x3f317218000f3802 */ /* 0x000fc60000000f00 */
[----:B------:R-:W-:Y:S02]  /*11da0*/  @P2 MOV R14, 0x3f317218 ;  /* 0x3f317218000e2802 */ /* 0x000fe40000000f00 */
[----:B------:R-:W-:Y:S02]  /*11db0*/  @P3 FMUL.FTZ R15, R15, c[0x0][0x2d0] ;  /* 0x0000b4000f0f3a20 */ /* 0x000fe40000410000 */
[----:B-1----:R-:W-:Y:S01]  /*11dc0*/  FADD.FTZ R5, R10, R5 ;  /* 0x000000050a057221 */ /* 0x002fe20000010000 */
[----:B------:R-:W-:Y:S01]  /*11dd0*/  MOV R10, RZ ;  /* 0x000000ff000a7202 */ /* 0x000fe20000000f00 */
[----:B------:R-:W-:Y:S01]  /*11de0*/  @P2 MUFU.RCP R9, R6 ;  /* 0x0000000600092308 */ /* 0x000fe20000001000 */
[----:B------:R-:W-:Y:S01]  /*11df0*/  @P0 MOV R12, 0x3f317218 ;  /* 0x3f317218000c0802 */ /* 0x000fe20000000f00 */
[----:B------:R-:W-:Y:S01]  /*11e00*/  @P2 FMUL.FTZ R14, R14, c[0x0][0x2d0] ;  /* 0x0000b4000e0e2a20 */ /* 0x000fe20000410000 */
[----:B------:R-:W-:Y:S01]  /*11e10*/  FSETP.NE.FTZ.AND P1, PT, R5, RZ, PT ;  /* 0x000000ff0500720b */ /* 0x000fe20003f35000 */
[----:B--2---:R-:W-:-:S02]  /*11e20*/  FMUL.FTZ R144, R8, R144 ;  /* 0x0000009008907220 */ /* 0x004fc40000410000 */
[C---:B------:R-:W-:Y:S02]  /*11e30*/  FMUL.FTZ R145, R8.reuse, R145 ;  /* 0x0000009108917220 */ /* 0x040fe40000410000 */
[----:B------:R-:W1:Y:S01]  /*11e40*/  @P3 MUFU.LG2 R7, R7 ;  /* 0x0000000700073308 */ /* 0x000e620000000c00 */
[C---:B------:R-:W-:Y:S02]  /*11e50*/  FMUL.FTZ R132, R8.reuse, R132 ;  /* 0x0000008408847220 */ /* 0x040fe40000410000 */
[C---:B------:R-:W-:Y:S02]  /*11e60*/  FMUL.FTZ R133, R8.reuse, R133 ;  /* 0x0000008508857220 */ /* 0x040fe40000410000 */
[C---:B------:R-:W-:Y:S02]  /*11e70*/  FMUL.FTZ R128, R8.reuse, R128 ;  /* 0x0000008008807220 */ /* 0x040fe40000410000 */
[C---:B------:R-:W-:Y:S01]  /*11e80*/  FMUL.FTZ R129, R8.reuse, R129 ;  /* 0x0000008108817220 */ /* 0x040fe20000410000 */
[----:B------:R-:W2:Y:S01]  /*11e90*/  @P2 MUFU.LG2 R6, R6 ;  /* 0x0000000600062308 */ /* 0x000ea20000000c00 */
[C---:B------:R-:W-:Y:S01]  /*11ea0*/  FMUL.FTZ R116, R8.reuse, R116 ;  /* 0x0000007408747220 */ /* 0x040fe20000410000 */
[----:B------:R-:W-:Y:S01]  /*11eb0*/  @P1 MOV R13, 0x3f317218 ;  /* 0x3f317218000d1802 */ /* 0x000fe20000000f00 */
[----:B------:R-:W-:-:S02]  /*11ec0*/  FMUL.FTZ R117, R8, R117 ;  /* 0x0000007508757220 */ /* 0x000fc40000410000 */
[C---:B------:R-:W-:Y:S02]  /*11ed0*/  FMUL.FTZ R112, R8.reuse, R112 ;  /* 0x0000007008707220 */ /* 0x040fe40000410000 */
[C---:B------:R-:W-:Y:S01]  /*11ee0*/  FMUL.FTZ R113, R8.reuse, R113 ;  /* 0x0000007108717220 */ /* 0x040fe20000410000 */
[----:B------:R-:W3:Y:S01]  /*11ef0*/  @P1 MUFU.LG2 R11, R5 ;  /* 0x00000005000b1308 */ /* 0x000ee20000000c00 */
[C---:B------:R-:W-:Y:S02]  /*11f00*/  FMUL.FTZ R100, R8.reuse, R100 ;  /* 0x0000006408647220 */ /* 0x040fe40000410000 */
[C---:B------:R-:W-:Y:S02]  /*11f10*/  FMUL.FTZ R101, R8.reuse, R101 ;  /* 0x0000006508657220 */ /* 0x040fe40000410000 */
[C---:B------:R-:W-:Y:S02]  /*11f20*/  FMUL.FTZ R52, R8.reuse, R52 ;  /* 0x0000003408347220 */ /* 0x040fe40000410000 */
[C---:B------:R-:W-:Y:S01]  /*11f30*/  FMUL.FTZ R53, R8.reuse, R53 ;  /* 0x0000003508357220 */ /* 0x040fe20000410000 */
[----:B------:R4:W-:Y:S01]  /*11f40*/  @P1 MUFU.RCP R10, R5 ;  /* 0x00000005000a1308 */ /* 0x0009e20000001000 */
[----:B------:R-:W-:-:S02]  /*11f50*/  FMUL.FTZ R64, R8, R64 ;  /* 0x0000004008407220 */ /* 0x000fc40000410000 */
[C---:B------:R-:W-:Y:S02]  /*11f60*/  FMUL.FTZ R65, R8.reuse, R65 ;  /* 0x0000004108417220 */ /* 0x040fe40000410000 */
[C---:B------:R-:W-:Y:S02]  /*11f70*/  FMUL.FTZ R68, R8.reuse, R68 ;  /* 0x0000004408447220 */ /* 0x040fe40000410000 */
[C---:B------:R-:W-:Y:S02]  /*11f80*/  FMUL.FTZ R69, R8.reuse, R69 ;  /* 0x0000004508457220 */ /* 0x040fe40000410000 */
[C---:B------:R-:W-:Y:S02]  /*11f90*/  FMUL.FTZ R80, R8.reuse, R80 ;  /* 0x0000005008507220 */ /* 0x040fe40000410000 */
[C---:B------:R-:W-:Y:S02]  /*11fa0*/  FMUL.FTZ R81, R8.reuse, R81 ;  /* 0x0000005108517220 */ /* 0x040fe40000410000 */
[----:B------:R-:W-:-:S02]  /*11fb0*/  FMUL.FTZ R84, R8, R84 ;  /* 0x0000005408547220 */ /* 0x000fc40000410000 */
[C---:B------:R-:W-:Y:S01]  /*11fc0*/  FMUL.FTZ R85, R8.reuse, R85 ;  /* 0x0000005508557220 */ /* 0x040fe20000410000 */
[----:B----4-:R-:W-:Y:S01]  /*11fd0*/  MOV R5, 0xff800000 ;  /* 0xff80000000057802 */ /* 0x010fe20000000f00 */
[C---:B------:R-:W-:Y:S02]  /*11fe0*/  FMUL.FTZ R96, R8.reuse, R96 ;  /* 0x0000006008607220 */ /* 0x040fe40000410000 */
[----:B------:R-:W-:Y:S01]  /*11ff0*/  FMUL.FTZ R97, R8, R97 ;  /* 0x0000006108617220 */ /* 0x000fe20000410000 */
[----:B------:R-:W-:Y:S01]  /*12000*/  MOV R8, RZ ;  /* 0x000000ff00087202 */ /* 0x000fe20000000f00 */
[----:B-1----:R-:W-:Y:S02]  /*12010*/  @P3 FMUL.FTZ R16, R7, 0.69314718246459960938 ;  /* 0x3f31721807103820 */ /* 0x002fe40000410000 */
[----:B--2---:R-:W-:Y:S02]  /*12020*/  @P2 FMUL.FTZ R7, R6, 0.69314718246459960938 ;  /* 0x3f31721806072820 */ /* 0x004fe40000410000 */
[----:B---3--:R-:W-:Y:S01]  /*12030*/  @P1 FMUL.FTZ R11, R11, 0.69314718246459960938 ;  /* 0x3f3172180b0b1820 */ /* 0x008fe20000410000 */
[----:B------:R-:W-:Y:S01]  /*12040*/  @P0 MUFU.RCP R8, R4 ;  /* 0x0000000400080308 */ /* 0x000fe20000001000 */
[----:B------:R-:W-:-:S02]  /*12050*/  @P1 FMUL.FTZ R13, R13, c[0x0][0x2d0] ;  /* 0x0000b4000d0d1a20 */ /* 0x000fc40000410000 */
[----:B------:R-:W-:Y:S02]  /*12060*/  @P0 FMUL.FTZ R12, R12, c[0x0][0x2d0] ;  /* 0x0000b4000c0c0a20 */ /* 0x000fe40000410000 */
[C---:B------:R-:W-:Y:S02]  /*12070*/  FMUL.FTZ R146, R9.reuse, R146 ;  /* 0x0000009209927220 */ /* 0x040fe40000410000 */
[C---:B------:R-:W-:Y:S01]  /*12080*/  FMUL.FTZ R147, R9.reuse, R147 ;  /* 0x0000009309937220 */ /* 0x040fe20000410000 */
[----:B------:R-:W1:Y:S01]  /*12090*/  @P0 MUFU.LG2 R4, R4 ;  /* 0x0000000400040308 */ /* 0x000e620000000c00 */
        /* <DEDUP_REMOVED lines=8> */
[----:B-1----:R-:W-:-:S02]  /*12120*/  @P0 FMUL.FTZ R17, R4, 0.69314718246459960938 ;  /* 0x3f31721804110820 */ /* 0x002fc40000410000 */
        /* <DEDUP_REMOVED lines=13> */
[----:B------:R-:W-:Y:S01]  /*12200*/  FMUL.FTZ R99, R9, R99 ;  /* 0x0000006309637220 */ /* 0x000fe20000410000 */
[----:B------:R-:W-:Y:S01]  /*12210*/  MOV R9, 0xff800000 ;  /* 0xff80000000097802 */ /* 0x000fe20000000f00 */
        /* <DEDUP_REMOVED lines=50> */
[----:B------:R-:W-:Y:S02]  /*12540*/  @P3 FFMA.FTZ R5, R15, R3, R16 ;  /* 0x000000030f053223 */ /* 0x000fe40000010010 */
[----:B------:R-:W-:Y:S02]  /*12550*/  @P2 FFMA.FTZ R8, R14, R2, R7 ;  /* 0x000000020e082223 */ /* 0x000fe40000010007 */
[----:B------:R-:W-:Y:S02]  /*12560*/  @P1 FFMA.FTZ R9, R13, R0, R11 ;  /* 0x000000000d091223 */ /* 0x000fe4000001000b */
[----:B------:R-:W-:-:S02]  /*12570*/  @P0 FFMA.FTZ R10, R12, R152, R17 ;  /* 0x000000980c0a0223 */ /* 0x000fc40000010011 */
.L_x_446:
[----:B------:R-:W-:Y:S05]  /*12580*/  @P4 BRA `(.L_x_532) ;  /* 0x00001ab000004947 */ /* 0x000fea0003800000 */
[----:B------:R-:W1:Y:S01]  /*12590*/  S2R R7, SR_TID.X ;  /* 0x0000000000077919 */ /* 0x000e620000002100 */
[----:B------:R-:W-:Y:S01]  /*125a0*/  IMAD R16, RZ, RZ, -UR8 ;  /* 0x80000008ff107e24 */ /* 0x000fe2000f8e02ff */
[----:B------:R-:W-:Y:S01]  /*125b0*/  USHF.R.S32.HI UR6, URZ, 0x1f, UR8 ;  /* 0x0000001f3f067899 */ /* 0x000fe20008011408 */
[----:B------:R-:W-:Y:S01]  /*125c0*/  IMAD.MOV.U32 R12, RZ, RZ, c[0x0][0x4e8] ;  /* 0x00013a00ff0c7624 */ /* 0x000fe200078e00ff */
[----:B------:R-:W2:Y:S01]  /*125d0*/  S2R R3, SR_CTAID.Y ;  /* 0x0000000000037919 */ /* 0x000ea20000002600 */
[----:B------:R-:W-:Y:S01]  /*125e0*/  ULDC.64 UR4, c[0x0][0x4d0] ;  /* 0x0001340000047ab9 */ /* 0x000fe20000000a00 */
[----:B------:R-:W-:Y:S01]  /*125f0*/  BSSY B0, `(.L_x_533) ;  /* 0x00000c5000007945 */ /* 0x000fe20003800000 */
[----:B------:R-:W-:Y:S01]  /*12600*/  UIMAD UR7, UR6, UR4, URZ ;  /* 0x00000004060772a4 */ /* 0x000fe2000f8e023f */
[----:B------:R-:W3:Y:S01]  /*12610*/  S2R R20, SR_CTAID.Z ;  /* 0x0000000000147919 */ /* 0x000ee20000002700 */
[----:B------:R-:W-:-:S03]  /*12620*/  UIMAD.WIDE.U32 UR10, UR8, UR4, URZ ;  /* 0x00000004080a72a5 */ /* 0x000fc6000f8e003f */
[----:B------:R-:W-:Y:S01]  /*12630*/  BAR.SYNC.DEFER_BLOCKING 0x1, 0x80 ;  /* 0x0042000000007b1d */ /* 0x000fe20000010000 */
[----:B------:R-:W-:Y:S01]  /*12640*/  UIMAD UR5, UR8, UR5, UR7 ;  /* 0x00000005080572a4 */ /* 0x000fe2000f8e0207 */
[C---:B------:R-:W-:Y:S01]  /*12650*/  ISETP.NE.AND P0, PT, R12.reuse, 0x1, PT ;  /* 0x000000010c00780c */ /* 0x040fe20003f05270 */
[----:B------:R-:W-:Y:S02]  /*12660*/  IMAD.U32 R23, RZ, RZ, UR11 ;  /* 0x0000000bff177e24 */ /* 0x000fe4000f8e00ff */
[----:B------:R-:W-:Y:S01]  /*12670*/  UIADD3 UR5, UR11, UR5, URZ ;  /* 0x000000050b057290 */ /* 0x000fe2000fffe03f */
[----:B------:R-:W4:Y:S01]  /*12680*/  S2R R13, SR_CTAID.X ;  /* 0x00000000000d7919 */ /* 0x000f220000002500 */
[----:B------:R-:W-:Y:S02]  /*12690*/  IMAD.U32 R22, RZ, RZ, UR10 ;  /* 0x0000000aff167e24 */ /* 0x000fe4000f8e00ff */
[----:B------:R-:W-:Y:S02]  /*126a0*/  IMAD R12, R12, c[0x0][0x388], RZ ;  /* 0x0000e2000c0c7a24 */ /* 0x000fe400078e02ff */
[----:B------:R-:W-:Y:S01]  /*126b0*/  IMAD.U32 R23, RZ, RZ, UR5 ;  /* 0x00000005ff177e24 */ /* 0x000fe2000f8e00ff */
[----:B-1----:R-:W-:Y:S01]  /*126c0*/  SHF.R.S32.HI R4, RZ, 0x1f, R7 ;  /* 0x0000001fff047819 */ /* 0x002fe20000011407 */
[----:B------:R-:W-:-:S02]  /*126d0*/  ULDC.64 UR4, c[0x0][0x438] ;  /* 0x00010e0000047ab9 */ /* 0x000fc40000000a00 */
[----:B------:R-:W-:Y:S01]  /*126e0*/  UIMAD UR6, UR6, UR4, URZ ;  /* 0x00000004060672a4 */ /* 0x000fe2000f8e023f */
[-C--:B------:R-:W-:Y:S01]  /*126f0*/  LEA.HI R0, R4, R7.reuse, RZ, 0x2 ;  /* 0x0000000704007211 */ /* 0x080fe200078f10ff */
[----:B--2---:R-:W-:Y:S01]  /*12700*/  IMAD R16, R16, c[0x0][0x550], R3 ;  /* 0x0001540010107a24 */ /* 0x004fe200078e0203 */
[-C--:B------:R-:W-:Y:S01]  /*12710*/  LEA.HI R4, R4, R7.reuse, RZ, 0x5 ;  /* 0x0000000704047211 */ /* 0x080fe200078f28ff */
[----:B------:R-:W-:Y:S01]  /*12720*/  UIMAD.WIDE.U32 UR10, UR8, UR4, URZ ;  /* 0x00000004080a72a5 */ /* 0x000fe2000f8e003f */
[----:B------:R-:W-:Y:S01]  /*12730*/  LOP3.LUT R0, R0, 0xfffffffc, RZ, 0xc0, !PT ;  /* 0xfffffffc00007812 */ /* 0x000fe200078ec0ff */
[----:B------:R-:W-:Y:S01]  /*12740*/  UIMAD UR4, UR8, UR5, UR6 ;  /* 0x00000005080472a4 */ /* 0x000fe2000f8e0206 */
[----:B------:R-:W-:Y:S01]  /*12750*/  LOP3.LUT R2, R4, 0xffffffe0, RZ, 0xc0, !PT ;  /* 0xffffffe004027812 */ /* 0x000fe200078ec0ff */
[----:B---3--:R-:W-:Y:S01]  /*12760*/  IMAD.WIDE.U32 R22, R20, c[0x0][0x4d8], R22 ;  /* 0x0001360014167a25 */ /* 0x008fe200078e0016 */
[----:B------:R-:W-:Y:S01]  /*12770*/  IADD3 R0, -R0, R7, RZ ;  /* 0x0000000700007210 */ /* 0x000fe20007ffe1ff */
[----:B------:R-:W-:Y:S01]  /*12780*/  UIADD3 UR4, UR11, UR4, URZ ;  /* 0x000000040b047290 */ /* 0x000fe2000fffe03f */
[----:B------:R-:W-:Y:S01]  /*12790*/  SHF.R.S32.HI R17, RZ, 0x5, R4 ;  /* 0x00000005ff117819 */ /* 0x000fe20000011404 */
[----:B------:R-:W-:Y:S01]  /*127a0*/  IMAD.IADD R2, R7, 0x1, -R2 ;  /* 0x0000000107027824 */ /* 0x000fe200078e0a02 */
[----:B------:R-:W-:Y:S01]  /*127b0*/  LEA.HI R3, R0, R0, RZ, 0x1 ;  /* 0x0000000000037211 */ /* 0x000fe200078f08ff */
[----:B------:R-:W-:Y:S01]  /*127c0*/  IMAD.U32 R15, RZ, RZ, UR11 ;  /* 0x0000000bff0f7e24 */ /* 0x000fe2000f8e00ff */
[----:B------:R-:W-:Y:S01]  /*127d0*/  SHF.R.S32.HI R4, RZ, 0x1f, R4 ;  /* 0x0000001fff047819 */ /* 0x000fe20000011404 */
[----:B------:R-:W-:Y:S01]  /*127e0*/  IMAD.U32 R15, RZ, RZ, UR4 ;  /* 0x00000004ff0f7e24 */ /* 0x000fe2000f8e00ff */
[----:B------:R-:W-:-:S02]  /*127f0*/  LOP3.LUT R7, R3, 0x1ffffffe, RZ, 0xc0, !PT ;  /* 0x1ffffffe03077812 */ /* 0x000fc400078ec0ff */
[----:B------:R-:W-:Y:S02]  /*12800*/  LEA.HI R4, R4, R17, RZ, 0x2 ;  /* 0x0000001104047211 */ /* 0x000fe400078f10ff */
[----:B------:R-:W-:Y:S01]  /*12810*/  SHF.R.S32.HI R11, RZ, 0x1f, R2 ;  /* 0x0000001fff0b7819 */ /* 0x000fe20000011402 */
[----:B------:R-:W-:Y:S01]  /*12820*/  IMAD.IADD R0, R0, 0x1, -R7 ;  /* 0x0000000100007824 */ /* 0x000fe200078e0a07 */
[----:B------:R-:W-:Y:S02]  /*12830*/  SHF.L.U32 R7, R3, 0x5, RZ ;  /* 0x0000000503077819 */ /* 0x000fe400000006ff */
[----:B------:R-:W-:Y:S02]  /*12840*/  LOP3.LUT R4, R4, 0xffffffc, RZ, 0xc0, !PT ;  /* 0x0ffffffc04047812 */ /* 0x000fe400078ec0ff */
[----:B------:R-:W-:Y:S02]  /*12850*/  LOP3.LUT R7, R7, 0xffffffc0, RZ, 0xc0, !PT ;  /* 0xffffffc007077812 */ /* 0x000fe400078ec0ff */
[----:B------:R-:W-:Y:S01]  /*12860*/  SHF.R.S32.HI R3, RZ, 0x1f, R20 ;  /* 0x0000001fff037819 */ /* 0x000fe20000011414 */
[----:B------:R-:W-:Y:S01]  /*12870*/  IMAD.IADD R17, R17, 0x1, -R4 ;  /* 0x0000000111117824 */ /* 0x000fe200078e0a04 */
[----:B------:R-:W-:Y:S01]  /*12880*/  MOV R14, UR10 ;  /* 0x0000000a000e7c02 */ /* 0x000fe20008000f00 */
[----:B------:R-:W-:Y:S01]  /*12890*/  IMAD R7, R0, 0x8, R7 ;  /* 0x0000000800077824 */ /* 0x000fe200078e0207 */
[----:B------:R-:W-:Y:S01]  /*128a0*/  LEA.HI R0, R11, R2, RZ, 0x2 ;  /* 0x000000020b007211 */ /* 0x000fe200078f10ff */
[----:B------:R-:W-:-:S02]  /*128b0*/  IMAD R11, R3, c[0x0][0x4d8], RZ ;  /* 0x00013600030b7a24 */ /* 0x000fc400078e02ff */
[----:B------:R-:W-:Y:S01]  /*128c0*/  IMAD R3, R3, c[0x0][0x440], RZ ;  /* 0x0001100003037a24 */ /* 0x000fe200078e02ff */
[----:B------:R-:W-:Y:S01]  /*128d0*/  SHF.R.S32.HI R6, RZ, 0x2, R0 ;  /* 0x00000002ff067819 */ /* 0x000fe20000011400 */
[C---:B------:R-:W-:Y:S02]  /*128e0*/  IMAD R11, R20.reuse, c[0x0][0x4dc], R11 ;  /* 0x00013700140b7a24 */ /* 0x040fe400078e020b */
[C---:B------:R-:W-:Y:S02]  /*128f0*/  IMAD R3, R20.reuse, c[0x0][0x444], R3 ;  /* 0x0001110014037a24 */ /* 0x040fe400078e0203 */
[----:B------:R-:W-:Y:S01]  /*12900*/  IMAD R6, R17, 0x10, R6 ;  /* 0x0000001011067824 */ /* 0x000fe200078e0206 */
[----:B------:R-:W-:Y:S01]  /*12910*/  IADD3 R23, R23, R11, RZ ;  /* 0x0000000b17177210 */ /* 0x000fe20007ffe0ff */
[----:B------:R-:W-:Y:S01]  /*12920*/  IMAD.WIDE.U32 R20, R20, c[0x0][0x440], R14 ;  /* 0x0001100014147a25 */ /* 0x000fe200078e000e */
[----:B------:R-:W-:-:S03]  /*12930*/  SHF.R.S32.HI R14, RZ, 0x1f, R16 ;  /* 0x0000001fff0e7819 */ /* 0x000fc60000011410 */
[----:B------:R-:W-:Y:S02]  /*12940*/  IMAD.IADD R4, R6, 0x1, R7 ;  /* 0x0000000106047824 */ /* 0x000fe400078e0207 */
[----:B------:R-:W-:Y:S02]  /*12950*/  IMAD.IADD R21, R21, 0x1, R3 ;  /* 0x0000000115157824 */ /* 0x000fe400078e0203 */
[C---:B----4-:R-:W-:Y:S01]  /*12960*/  IMAD R11, R13.reuse, 0x80, R4 ;  /* 0x000000800d0b7824 */ /* 0x050fe200078e0204 */
[----:B------:R-:W-:Y:S01]  /*12970*/  LEA R13, R13, R6, 0x7 ;  /* 0x000000060d0d7211 */ /* 0x000fe200078e38ff */
[----:B------:R-:W-:Y:S02]  /*12980*/  IMAD R15, R14, c[0x0][0x448], RZ ;  /* 0x000112000e0f7a24 */ /* 0x000fe400078e02ff */
[----:B------:R-:W-:Y:S01]  /*12990*/  @P0 IMAD.HI.U32 R17, R11, c[0x0][0x4ec], RZ ;  /* 0x00013b000b110a27 */ /* 0x000fe200078e00ff */
[----:B------:R-:W-:-:S03]  /*129a0*/  MOV R3, R11 ;  /* 0x0000000b00037202 */ /* 0x000fc60000000f00 */
[----:B------:R-:W-:Y:S01]  /*129b0*/  @P0 IMAD.HI.U32 R7, R11, c[0x0][0x4ec], RZ ;  /* 0x00013b000b070a27 */ /* 0x000fe200078e00ff */
[----:B------:R-:W-:-:S03]  /*129c0*/  @P0 SHF.R.U32.HI R3, RZ, c[0x0][0x4f0], R17 ;  /* 0x00013c00ff030a19 */ /* 0x000fc60000011611 */
[----:B------:R-:W-:Y:S01]  /*129d0*/  IMAD.MOV.U32 R4, RZ, RZ, R11 ;  /* 0x000000ffff047224 */ /* 0x000fe200078e000b */
[----:B------:R-:W-:Y:S01]  /*129e0*/  @P0 SHF.R.U32.HI R4, RZ, c[0x0][0x4f0], R7 ;  /* 0x00013c00ff040a19 */ /* 0x000fe20000011607 */
[----:B------:R-:W-:Y:S02]  /*129f0*/  IMAD R7, R14, c[0x0][0x4e0], RZ ;  /* 0x000138000e077a24 */ /* 0x000fe400078e02ff */
[----:B------:R-:W-:Y:S02]  /*12a00*/  IMAD.MOV R18, RZ, RZ, -R3 ;  /* 0x000000ffff127224 */ /* 0x000fe400078e0a03 */
[C---:B------:R-:W-:Y:S02]  /*12a10*/  IMAD R15, R16.reuse, c[0x0][0x44c], R15 ;  /* 0x00011300100f7a24 */ /* 0x040fe400078e020f */
[----:B------:R-:W-:-:S04]  /*12a20*/  IMAD.WIDE.U32 R20, R16, c[0x0][0x448], R20 ;  /* 0x0001120010147a25 */ /* 0x000fc800078e0014 */
[C---:B------:R-:W-:Y:S01]  /*12a30*/  IMAD R14, R16.reuse, c[0x0][0x4e4], R7 ;  /* 0x00013900100e7a24 */ /* 0x040fe200078e0207 */
[----:B------:R-:W-:Y:S01]  /*12a40*/  SHF.R.S32.HI R7, RZ, 0x1f, R4 ;  /* 0x0000001fff077819 */ /* 0x000fe20000011404 */
[----:B------:R-:W-:-:S04]  /*12a50*/  IMAD.WIDE.U32 R16, R16, c[0x0][0x4e0], R22 ;  /* 0x0001380010107a25 */ /* 0x000fc800078e0016 */
[----:B------:R-:W-:Y:S01]  /*12a60*/  IMAD R18, R18, c[0x0][0x4e8], R11 ;  /* 0x00013a0012127a24 */ /* 0x000fe200078e020b */
[----:B------:R-:W-:Y:S01]  /*12a70*/  IADD3 R16, P0, R3, R16, RZ ;  /* 0x0000001003107210 */ /* 0x000fe20007f1e0ff */
[----:B------:R-:W-:Y:S01]  /*12a80*/  IMAD.IADD R21, R21, 0x1, R15 ;  /* 0x0000000115157824 */ /* 0x000fe200078e020f */
[----:B------:R-:W-:Y:S01]  /*12a90*/  SHF.R.S32.HI R15, RZ, 0x1f, R3 ;  /* 0x0000001fff0f7819 */ /* 0x000fe20000011403 */
[----:B------:R-:W-:Y:S01]  /*12aa0*/  IMAD R7, R7, c[0x0][0x430], RZ ;  /* 0x00010c0007077a24 */ /* 0x000fe200078e02ff */
[----:B------:R-:W-:Y:S02]  /*12ab0*/  SHF.R.S32.HI R3, RZ, 0x1f, R18 ;  /* 0x0000001fff037819 */ /* 0x000fe40000011412 */
[----:B------:R-:W-:Y:S01]  /*12ac0*/  IADD3.X R17, R15, R17, R14, P0, !PT ;  /* 0x000000110f117210 */ /* 0x000fe200007fe40e */
[----:B------:R-:W-:-:S04]  /*12ad0*/  IMAD.WIDE.U32 R14, R4, c[0x0][0x430], R20 ;  /* 0x00010c00040e7a25 */ /* 0x000fc800078e0014 */
[----:B------:R-:W-:Y:S02]  /*12ae0*/  IMAD R3, R3, c[0x0][0x4c8], RZ ;  /* 0x0001320003037a24 */ /* 0x000fe400078e02ff */
[C---:B------:R-:W-:Y:S01]  /*12af0*/  IMAD R7, R4.reuse, c[0x0][0x434], R7 ;  /* 0x00010d0004077a24 */ /* 0x040fe200078e0207 */
[----:B------:R-:W-:Y:S01]  /*12b00*/  IADD3 R4, -R4, RZ, RZ ;  /* 0x000000ff04047210 */ /* 0x000fe20007ffe1ff */
[----:B------:R-:W-:-:S04]  /*12b10*/  IMAD.WIDE.U32 R16, R18, c[0x0][0x4c8], R16 ;  /* 0x0001320012107a25 */ /* 0x000fc800078e0010 */
[----:B------:R-:W-:Y:S01]  /*12b20*/  IMAD R3, R18, c[0x0][0x4cc], R3 ;  /* 0x0001330012037a24 */ /* 0x000fe200078e0203 */
[----:B------:R-:W-:Y:S01]  /*12b30*/  LEA R23, P0, R16, c[0x0][0x4a8], 0x2 ;  /* 0x00012a0010177a11 */ /* 0x000fe200078010ff */
[----:B------:R-:W-:Y:S02]  /*12b40*/  IMAD R4, R4, c[0x0][0x4e8], R11 ;  /* 0x00013a0004047a24 */ /* 0x000fe400078e020b */
[----:B------:R-:W-:Y:S02]  /*12b50*/  IMAD.IADD R11, R17, 0x1, R3 ;  /* 0x00000001110b7824 */ /* 0x000fe400078e0203 */
[----:B------:R-:W-:Y:S01]  /*12b60*/  SHFL.IDX PT, R20, R23, RZ, 0x1c1f ;  /* 0x001c1fff17147589 */ /* 0x000fe200000e0000 */
[----:B------:R-:W-:Y:S01]  /*12b70*/  IMAD.IADD R7, R15, 0x1, R7 ;  /* 0x000000010f077824 */ /* 0x000fe200078e0207 */
[----:B------:R-:W-:Y:S01]  /*12b80*/  SHF.R.S32.HI R3, RZ, 0x1f, R4 ;  /* 0x0000001fff037819 */ /* 0x000fe20000011404 */
[----:B------:R-:W-:Y:S01]  /*12b90*/  IMAD.MOV.U32 R6, RZ, RZ, R14 ;  /* 0x000000ffff067224 */ /* 0x000fe200078e000e */
[----:B------:R-:W-:Y:S01]  /*12ba0*/  LEA.HI.X R22, R16, c[0x0][0x4ac], R11, 0x2, P0 ;  /* 0x00012b0010167a11 */ /* 0x000fe200000f140b */
[----:B------:R-:W-:Y:S01]  /*12bb0*/  SHFL.IDX PT, R18, R23, 0x1, 0x1c1f ;  /* 0x003c1f0017127f89 */ /* 0x000fe200000e0000 */
[----:B------:R-:W-:Y:S01]  /*12bc0*/  LOP3.LUT P0, RZ, R2, 0x3, RZ, 0xc0, !PT ;  /* 0x0000000302ff7812 */ /* 0x000fe2000780c0ff */
[C---:B------:R-:W-:Y:S01]  /*12bd0*/  IMAD.WIDE.U32 R24, R4.reuse, c[0x0][0x428], R6 ;  /* 0x00010a0004187a25 */ /* 0x040fe200078e0006 */
[C---:B------:R-:W-:Y:S01]  /*12be0*/  IADD3 R11, R13.reuse, 0x8, RZ ;  /* 0x000000080d0b7810 */ /* 0x040fe20007ffe0ff */
[----:B------:R-:W1:Y:S01]  /*12bf0*/  SHFL.IDX PT, R21, R22, RZ, 0x1c1f ;  /* 0x001c1fff16157589 */ /* 0x000e6200000e0000 */
[----:B------:R-:W-:Y:S01]  /*12c00*/  IADD3 R7, R13, 0x40, RZ ;  /* 0x000000400d077810 */ /* 0x000fe20007ffe0ff */
[----:B------:R-:W-:Y:S01]  /*12c10*/  IMAD R3, R3, c[0x0][0x428], RZ ;  /* 0x00010a0003037a24 */ /* 0x000fe200078e02ff */
[C---:B------:R-:W-:Y:S01]  /*12c20*/  IADD3 R6, R13.reuse, 0x48, RZ ;  /* 0x000000480d067810 */ /* 0x040fe20007ffe0ff */
[----:B------:R-:W2:Y:S01]  /*12c30*/  SHFL.IDX PT, R19, R22, 0x1, 0x1c1f ;  /* 0x003c1f0016137f89 */ /* 0x000ea200000e0000 */
[-C--:B------:R-:W-:Y:S01]  /*12c40*/  ISETP.GE.OR P4, PT, R13, R12.reuse, P0 ;  /* 0x0000000c0d00720c */ /* 0x080fe20000786670 */
[----:B------:R-:W-:Y:S01]  /*12c50*/  IMAD R3, R4, c[0x0][0x42c], R3 ;  /* 0x00010b0004037a24 */ /* 0x000fe200078e0203 */
[-C--:B------:R-:W-:Y:S01]  /*12c60*/  ISETP.GE.OR P3, PT, R11, R12.reuse, P0 ;  /* 0x0000000c0b00720c */ /* 0x080fe20000766670 */
[----:B------:R-:W-:Y:S01]  /*12c70*/  SHFL.IDX PT, R16, R23, 0x2, 0x1c1f ;  /* 0x005c1f0017107f89 */ /* 0x000fe200000e0000 */
[-C--:B------:R-:W-:Y:S01]  /*12c80*/  ISETP.GE.OR P2, PT, R7, R12.reuse, P0 ;  /* 0x0000000c0700720c */ /* 0x080fe20000746670 */
[----:B------:R-:W-:Y:S01]  /*12c90*/  IMAD.IADD R3, R25, 0x1, R3 ;  /* 0x0000000119037824 */ /* 0x000fe200078e0203 */
[----:B------:R-:W-:Y:S01]  /*12ca0*/  ISETP.GE.OR P0, PT, R6, R12, P0 ;  /* 0x0000000c0600720c */ /* 0x000fe20000706670 */
[----:B------:R-:W3:Y:S01]  /*12cb0*/  SHFL.IDX PT, R17, R22, 0x2, 0x1c1f ;  /* 0x005c1f0016117f89 */ /* 0x000ee200000e0000 */
[----:B------:R-:W-:-:S02]  /*12cc0*/  LEA R4, P1, R24, c[0x0][0x400], 0x2 ;  /* 0x0001000018047a11 */ /* 0x000fc400078210ff */
[-C--:B------:R-:W-:Y:S01]  /*12cd0*/  ISETP.GE.AND P5, PT, R11, R12.reuse, PT ;  /* 0x0000000c0b00720c */ /* 0x080fe20003fa6270 */
[----:B------:R-:W-:Y:S01]  /*12ce0*/  SHFL.IDX PT, R14, R23, 0x3, 0x1c1f ;  /* 0x007c1f00170e7f89 */ /* 0x000fe200000e0000 */
[----:B------:R-:W-:Y:S02]  /*12cf0*/  LOP3.LUT R11, R0, 0x7ffffffc, RZ, 0xc0, !PT ;  /* 0x7ffffffc000b7812 */ /* 0x000fe400078ec0ff */
[----:B------:R-:W-:Y:S01]  /*12d00*/  LEA.HI.X R3, R24, c[0x0][0x404], R3, 0x2, P1 ;  /* 0x0001010018037a11 */ /* 0x000fe200008f1403 */
[----:B------:R-:W4:Y:S01]  /*12d10*/  SHFL.IDX PT, R15, R22, 0x3, 0x1c1f ;  /* 0x007c1f00160f7f89 */ /* 0x000f2200000e0000 */
[-C--:B------:R-:W-:Y:S02]  /*12d20*/  ISETP.GE.AND P1, PT, R6, R12.reuse, PT ;  /* 0x0000000c0600720c */ /* 0x080fe40003f26270 */
[-C--:B------:R-:W-:Y:S01]  /*12d30*/  ISETP.GE.AND P6, PT, R7, R12.reuse, PT ;  /* 0x0000000c0700720c */ /* 0x080fe20003fc6270 */
[----:B-1----:R1:W-:Y:S04]  /*12d40*/  @!P4 ST.E [R20.64], R5 ;  /* 0x000000051400c985 */ /* 0x0023e8000c10190c */
[----:B--2---:R2:W-:Y:S04]  /*12d50*/  @!P3 ST.E [R18.64], R8 ;  /* 0x000000081200b985 */ /* 0x0045e8000c10190c */
[----:B------:R2:W2:Y:S04]  /*12d60*/  SHFL.IDX PT, R22, R4, RZ, 0x1c1f ;  /* 0x001c1fff04167589 */ /* 0x0004a800000e0000 */
[----:B---3--:R3:W-:Y:S04]  /*12d70*/  @!P2 ST.E [R16.64], R9 ;  /* 0x000000091000a985 */ /* 0x0087e8000c10190c */
[----:B------:R3:W2:Y:S04]  /*12d80*/  SHFL.IDX PT, R23, R3, RZ, 0x1c1f ;  /* 0x001c1fff03177589 */ /* 0x0006a800000e0000 */
[----:B----4-:R3:W-:Y:S01]  /*12d90*/  @!P0 ST.E [R14.64], R10 ;  /* 0x0000000a0e008985 */ /* 0x0107e2000c10190c */
[----:B------:R-:W-:-:S02]  /*12da0*/  ISETP.GE.AND P0, PT, R13, R12, PT ;  /* 0x0000000c0d00720c */ /* 0x000fc40003f06270 */
[----:B-1----:R-:W-:Y:S02]  /*12db0*/  IADD3 R5, R2, -R11, RZ ;  /* 0x8000000b02057210 */ /* 0x002fe40007ffe0ff */
[----:B------:R-:W-:-:S03]  /*12dc0*/  P2R R2, PR, RZ, 0x2 ;  /* 0x00000002ff027803 */ /* 0x000fc60000000000 */
[----:B------:R-:W-:-:S06]  /*12dd0*/  IMAD.SHL.U32 R5, R5, 0x2, RZ ;  /* 0x0000000205057824 */ /* 0x000fcc00078e00ff */
[----:B------:R-:W-:Y:S05]  /*12de0*/  @P0 BRA `(.L_x_534) ;  /* 0x0000045000000947 */ /* 0x000fea0003800000 */
[C---:B---3--:R-:W-:Y:S02]  /*12df0*/  IADD3 R9, R5.reuse, 0x8, RZ ;  /* 0x0000000805097810 */ /* 0x048fe40007ffe0ff */
[C---:B------:R-:W-:Y:S02]  /*12e00*/  IADD3 R7, R5.reuse, 0x10, RZ ;  /* 0x0000001005077810 */ /* 0x040fe40007ffe0ff */
[----:B------:R-:W-:Y:S02]  /*12e10*/  IADD3 R0, R5, 0x18, RZ ;  /* 0x0000001805007810 */ /* 0x000fe40007ffe0ff */
[----:B------:R-:W-:Y:S02]  /*12e20*/  ISETP.GE.AND P1, PT, R9, c[0x0][0x3c8], PT ;  /* 0x0000f20009007a0c */ /* 0x000fe40003f26270 */
[----:B------:R-:W-:Y:S02]  /*12e30*/  ISETP.GE.AND P0, PT, R7, c[0x0][0x3c8], PT ;  /* 0x0000f20007007a0c */ /* 0x000fe40003f06270 */
[----:B------:R-:W-:-:S02]  /*12e40*/  ISETP.GE.AND P4, PT, R0, c[0x0][0x3c8], PT ;  /* 0x0000f20000007a0c */ /* 0x000fc40003f86270 */
[C---:B------:R-:W-:Y:S02]  /*12e50*/  ISETP.GE.AND P2, PT, R5.reuse, c[0x0][0x3c8], PT ;  /* 0x0000f20005007a0c */ /* 0x040fe40003f46270 */
[C---:B------:R-:W-:Y:S02]  /*12e60*/  IADD3 R14, R5.reuse, 0x28, RZ ;  /* 0x00000028050e7810 */ /* 0x040fe40007ffe0ff */
[C---:B------:R-:W-:Y:S02]  /*12e70*/  IADD3 R12, R5.reuse, 0x30, RZ ;  /* 0x00000030050c7810 */ /* 0x040fe40007ffe0ff */
[----:B------:R-:W-:Y:S02]  /*12e80*/  IADD3 R15, R5, 0x58, RZ ;  /* 0x00000058050f7810 */ /* 0x000fe40007ffe0ff */
[----:B------:R-:W-:Y:S02]  /*12e90*/  @!P1 LEA.HI R9, R9, R9, RZ, 0x1 ;  /* 0x0000000909099211 */ /* 0x000fe400078f08ff */
[----:B------:R-:W-:-:S02]  /*12ea0*/  @!P0 LEA.HI R7, R7, R7, RZ, 0x1 ;  /* 0x0000000707078211 */ /* 0x000fc400078f08ff */
[----:B------:R-:W-:Y:S01]  /*12eb0*/  @!P4 LEA.HI R0, R0, R0, RZ, 0x1 ;  /* 0x000000000000c211 */ /* 0x000fe200078f08ff */
[--C-:B--2---:R-:W-:Y:S01]  /*12ec0*/  @!P2 IMAD.WIDE R10, R5, 0x4, R22.reuse ;  /* 0x00000004050aa825 */ /* 0x104fe200078e0216 */
[----:B------:R-:W-:Y:S02]  /*12ed0*/  @!P1 LOP3.LUT R9, R9, 0xfffffffe, RZ, 0xc0, !PT ;  /* 0xfffffffe09099812 */ /* 0x000fe400078ec0ff */
[----:B------:R-:W-:Y:S02]  /*12ee0*/  @!P0 LOP3.LUT R7, R7, 0xfffffffe, RZ, 0xc0, !PT ;  /* 0xfffffffe07078812 */ /* 0x000fe400078ec0ff */
[----:B------:R-:W-:Y:S01]  /*12ef0*/  @!P4 LOP3.LUT R13, R0, 0xfffffffe, RZ, 0xc0, !PT ;  /* 0xfffffffe000dc812 */ /* 0x000fe200078ec0ff */
[--C-:B------:R-:W-:Y:S01]  /*12f00*/  @!P1 IMAD.WIDE R8, R9, 0x4, R22.reuse ;  /* 0x0000000409089825 */ /* 0x100fe200078e0216 */
[----:B------:R-:W-:Y:S01]  /*12f10*/  IADD3 R0, R5, 0x20, RZ ;  /* 0x0000002005007810 */ /* 0x000fe20007ffe0ff */
[----:B------:R1:W-:Y:S01]  /*12f20*/  @!P2 ST.E.64 [R10.64], R144 ;  /* 0x000000900a00a985 */ /* 0x0003e2000c101b0c */
[----:B------:R-:W-:Y:S01]  /*12f30*/  ISETP.GE.AND P2, PT, R14, c[0x0][0x3c8], PT ;  /* 0x0000f2000e007a0c */ /* 0x000fe20003f46270 */
[--C-:B------:R-:W-:Y:S01]  /*12f40*/  @!P0 IMAD.WIDE R6, R7, 0x4, R22.reuse ;  /* 0x0000000407068825 */ /* 0x100fe200078e0216 */
[----:B------:R-:W-:Y:S01]  /*12f50*/  ISETP.GE.AND P3, PT, R0, c[0x0][0x3c8], PT ;  /* 0x0000f20000007a0c */ /* 0x000fe20003f66270 */
[----:B------:R2:W-:Y:S01]  /*12f60*/  @!P1 ST.E.64 [R8.64], R132 ;  /* 0x0000008408009985 */ /* 0x0005e2000c101b0c */
[----:B------:R-:W-:Y:S01]  /*12f70*/  ISETP.GE.AND P1, PT, R12, c[0x0][0x3c8], PT ;  /* 0x0000f2000c007a0c */ /* 0x000fe20003f26270 */
[----:B------:R-:W-:Y:S01]  /*12f80*/  @!P4 IMAD.WIDE R16, R13, 0x4, R22 ;  /* 0x000000040d10c825 */ /* 0x000fe200078e0216 */
[----:B------:R-:W-:Y:S01]  /*12f90*/  IADD3 R13, R5, 0x38, RZ ;  /* 0x00000038050d7810 */ /* 0x000fe20007ffe0ff */
[----:B------:R3:W-:Y:S03]  /*12fa0*/  @!P0 ST.E.64 [R6.64], R128 ;  /* 0x0000008006008985 */ /* 0x0007e6000c101b0c */
[----:B------:R-:W-:Y:S01]  /*12fb0*/  ISETP.GE.AND P0, PT, R13, c[0x0][0x3c8], PT ;  /* 0x0000f2000d007a0c */ /* 0x000fe20003f06270 */
[----:B------:R4:W-:Y:S02]  /*12fc0*/  @!P4 ST.E.64 [R16.64], R116 ;  /* 0x000000741000c985 */ /* 0x0009e4000c101b0c */
[----:B------:R-:W-:-:S02]  /*12fd0*/  @!P2 LEA.HI R14, R14, R14, RZ, 0x1 ;  /* 0x0000000e0e0ea211 */ /* 0x000fc400078f08ff */
[----:B------:R-:W-:Y:S02]  /*12fe0*/  @!P3 LEA.HI R0, R0, R0, RZ, 0x1 ;  /* 0x000000000000b211 */ /* 0x000fe400078f08ff */
[----:B------:R-:W-:-:S06]  /*12ff0*/  @!P1 LEA.HI R12, R12, R12, RZ, 0x1 ;  /* 0x0000000c0c0c9211 */ /* 0x000fcc00078f08ff */
[----:B------:R-:W-:-:S04]  /*13000*/  @!P0 LEA.HI R13, R13, R13, RZ, 0x1 ;  /* 0x0000000d0d0d8211 */ /* 0x000fc800078f08ff */
[----:B------:R-:W-:Y:S02]  /*13010*/  @!P0 LOP3.LUT R13, R13, 0xfffffffe, RZ, 0xc0, !PT ;  /* 0xfffffffe0d0d8812 */ /* 0x000fe400078ec0ff */
[----:B-1----:R-:W-:Y:S02]  /*13020*/  @!P1 LOP3.LUT R11, R12, 0xfffffffe, RZ, 0xc0, !PT ;  /* 0xfffffffe0c0b9812 */ /* 0x002fe400078ec0ff */
[----:B--2---:R-:W-:Y:S01]  /*13030*/  @!P2 LOP3.LUT R9, R14, 0xfffffffe, RZ, 0xc0, !PT ;  /* 0xfffffffe0e09a812 */ /* 0x004fe200078ec0ff */
[--C-:B------:R-:W-:Y:S01]  /*13040*/  @!P0 IMAD.WIDE R12, R13, 0x4, R22.reuse ;  /* 0x000000040d0c8825 */ /* 0x100fe200078e0216 */
[----:B------:R-:W-:Y:S02]  /*13050*/  IADD3 R14, R5, 0x48, RZ ;  /* 0x00000048050e7810 */ /* 0x000fe40007ffe0ff */
[----:B---3--:R-:W-:Y:S01]  /*13060*/  @!P3 LOP3.LUT R7, R0, 0xfffffffe, RZ, 0xc0, !PT ;  /* 0xfffffffe0007b812 */ /* 0x008fe200078ec0ff */
[----:B------:R-:W-:Y:S01]  /*13070*/  @!P2 IMAD.WIDE R8, R9, 0x4, R22 ;  /* 0x000000040908a825 */ /* 0x000fe200078e0216 */
[----:B------:R-:W-:-:S02]  /*13080*/  IADD3 R0, R5, 0x40, RZ ;  /* 0x0000004005007810 */ /* 0x000fc40007ffe0ff */
[----:B----4-:R-:W-:Y:S01]  /*13090*/  IADD3 R16, R5, 0x50, RZ ;  /* 0x0000005005107810 */ /* 0x010fe20007ffe0ff */
[----:B------:R-:W-:-:S04]  /*130a0*/  @!P3 IMAD.WIDE R6, R7, 0x4, R22 ;  /* 0x000000040706b825 */ /* 0x000fc800078e0216 */
[----:B------:R-:W-:Y:S01]  /*130b0*/  @!P1 IMAD.WIDE R10, R11, 0x4, R22 ;  /* 0x000000040b0a9825 */ /* 0x000fe200078e0216 */
[----:B------:R1:W-:Y:S01]  /*130c0*/  @!P3 ST.E.64 [R6.64], R112 ;  /* 0x000000700600b985 */ /* 0x0003e2000c101b0c */
[----:B------:R-:W-:-:S03]  /*130d0*/  ISETP.GE.AND P3, PT, R0, c[0x0][0x3c8], PT ;  /* 0x0000f20000007a0c */ /* 0x000fc60003f66270 */
[----:B------:R2:W-:Y:S01]  /*130e0*/  @!P2 ST.E.64 [R8.64], R100 ;  /* 0x000000640800a985 */ /* 0x0005e2000c101b0c */
[----:B------:R-:W-:-:S03]  /*130f0*/  ISETP.GE.AND P2, PT, R14, c[0x0][0x3c8], PT ;  /* 0x0000f2000e007a0c */ /* 0x000fc60003f46270 */
[----:B------:R3:W-:Y:S01]  /*13100*/  @!P1 ST.E.64 [R10.64], R52 ;  /* 0x000000340a009985 */ /* 0x0007e2000c101b0c */
[----:B------:R-:W-:-:S03]  /*13110*/  ISETP.GE.AND P1, PT, R16, c[0x0][0x3c8], PT ;  /* 0x0000f20010007a0c */ /* 0x000fc60003f26270 */
[----:B------:R4:W-:Y:S01]  /*13120*/  @!P0 ST.E.64 [R12.64], R64 ;  /* 0x000000400c008985 */ /* 0x0009e2000c101b0c */
[----:B------:R-:W-:Y:S02]  /*13130*/  ISETP.GE.AND P0, PT, R15, c[0x0][0x3c8], PT ;  /* 0x0000f2000f007a0c */ /* 0x000fe40003f06270 */
[----:B------:R-:W-:-:S03]  /*13140*/  @!P3 LEA.HI R0, R0, R0, RZ, 0x1 ;  /* 0x000000000000b211 */ /* 0x000fc600078f08ff */
[----:B------:R-:W-:-:S04]  /*13150*/  @!P2 LEA.HI R14, R14, R14, RZ, 0x1 ;  /* 0x0000000e0e0ea211 */ /* 0x000fc800078f08ff */
[----:B------:R-:W-:-:S04]  /*13160*/  @!P1 LEA.HI R16, R16, R16, RZ, 0x1 ;  /* 0x0000001010109211 */ /* 0x000fc800078f08ff */
[----:B------:R-:W-:Y:S02]  /*13170*/  @!P0 LEA.HI R15, R15, R15, RZ, 0x1 ;  /* 0x0000000f0f0f8211 */ /* 0x000fe400078f08ff */
[----:B-1----:R-:W-:Y:S02]  /*13180*/  @!P3 LOP3.LUT R7, R0, 0xfffffffe, RZ, 0xc0, !PT ;  /* 0xfffffffe0007b812 */ /* 0x002fe400078ec0ff */
[----:B------:R-:W-:Y:S02]  /*13190*/  @!P0 LOP3.LUT R15, R15, 0xfffffffe, RZ, 0xc0, !PT ;  /* 0xfffffffe0f0f8812 */ /* 0x000fe400078ec0ff */
[----:B--2---:R-:W-:Y:S01]  /*131a0*/  @!P2 LOP3.LUT R9, R14, 0xfffffffe, RZ, 0xc0, !PT ;  /* 0xfffffffe0e09a812 */ /* 0x004fe200078ec0ff */
[----:B------:R-:W-:Y:S01]  /*131b0*/  @!P3 IMAD.WIDE R6, R7, 0x4, R22 ;  /* 0x000000040706b825 */ /* 0x000fe200078e0216 */
[----:B---3--:R-:W-:-:S03]  /*131c0*/  @!P1 LOP3.LUT R11, R16, 0xfffffffe, RZ, 0xc0, !PT ;  /* 0xfffffffe100b9812 */ /* 0x008fc600078ec0ff */
[--C-:B------:R-:W-:Y:S01]  /*131d0*/  @!P2 IMAD.WIDE R8, R9, 0x4, R22.reuse ;  /* 0x000000040908a825 */ /* 0x100fe200078e0216 */
[----:B------:R4:W-:Y:S03]  /*131e0*/  @!P3 ST.E.64 [R6.64], R68 ;  /* 0x000000440600b985 */ /* 0x0009e6000c101b0c */
[--C-:B------:R-:W-:Y:S01]  /*131f0*/  @!P1 IMAD.WIDE R10, R11, 0x4, R22.reuse ;  /* 0x000000040b0a9825 */ /* 0x100fe200078e0216 */
[----:B------:R4:W-:Y:S03]  /*13200*/  @!P2 ST.E.64 [R8.64], R80 ;  /* 0x000000500800a985 */ /* 0x0009e6000c101b0c */
[----:B------:R-:W-:Y:S01]  /*13210*/  @!P0 IMAD.WIDE R22, R15, 0x4, R22 ;  /* 0x000000040f168825 */ /* 0x000fe200078e0216 */
[----:B------:R4:W-:Y:S04]  /*13220*/  @!P1 ST.E.64 [R10.64], R84 ;  /* 0x000000540a009985 */ /* 0x0009e8000c101b0c */
[----:B------:R4:W-:Y:S02]  /*13230*/  @!P0 ST.E.64 [R22.64], R96 ;  /* 0x0000006016008985 */ /* 0x0009e4000c101b0c */
.L_x_534:
[----:B------:R-:W-:Y:S05]  /*13240*/  BSYNC B0 ;  /* 0x0000000000007941 */ /* 0x000fea0003800000 */
.L_x_533:
[----:B----4-:R1:W4:Y:S01]  /*13250*/  SHFL.IDX PT, R13, R3, 0x1, 0x1c1f ;  /* 0x003c1f00030d7f89 */ /* 0x01032200000e0000 */
[----:B------:R-:W-:Y:S03]  /*13260*/  BSSY B0, `(.L_x_535) ;  /* 0x0000048000007945 */ /* 0x000fe60003800000 */
[----:B------:R1:W3:Y:S01]  /*13270*/  SHFL.IDX PT, R12, R4, 0x1, 0x1c1f ;  /* 0x003c1f00040c7f89 */ /* 0x0002e200000e0000 */
[----:B------:R-:W-:Y:S05]  /*13280*/  @P5 BRA `(.L_x_536) ;  /* 0x0000045000005947 */ /* 0x000fea0003800000 */
[C---:B---3--:R-:W-:Y:S02]  /*13290*/  IADD3 R10, R5.reuse, 0x8, RZ ;  /* 0x00000008050a7810 */ /* 0x048fe40007ffe0ff */
[----:B------:R-:W-:-:S02]  /*132a0*/  ISETP.GE.AND P1, PT, R5, c[0x0][0x3c8], PT ;  /* 0x0000f20005007a0c */ /* 0x000fc40003f26270 */
[----:B------:R-:W-:Y:S02]  /*132b0*/  ISETP.GE.AND P0, PT, R10, c[0x0][0x3c8], PT ;  /* 0x0000f2000a007a0c */ /* 0x000fe40003f06270 */
[C---:B------:R-:W-:Y:S02]  /*132c0*/  IADD3 R9, R5.reuse, 0x10, RZ ;  /* 0x0000001005097810 */ /* 0x040fe40007ffe0ff */
[----:B--2---:R-:W-:Y:S02]  /*132d0*/  IADD3 R8, R5, 0x18, RZ ;  /* 0x0000001805087810 */ /* 0x004fe40007ffe0ff */
[----:B------:R-:W-:Y:S02]  /*132e0*/  ISETP.GE.AND P4, PT, R9, c[0x0][0x3c8], PT ;  /* 0x0000f20009007a0c */ /* 0x000fe40003f86270 */
[C---:B------:R-:W-:Y:S02]  /*132f0*/  IADD3 R7, R5.reuse, 0x20, RZ ;  /* 0x0000002005077810 */ /* 0x040fe40007ffe0ff */
[C---:B------:R-:W-:Y:S01]  /*13300*/  IADD3 R6, R5.reuse, 0x28, RZ ;  /* 0x0000002805067810 */ /* 0x040fe20007ffe0ff */
[C---:B----4-:R-:W-:Y:S01]  /*13310*/  @!P1 IMAD.WIDE R14, R5.reuse, 0x4, R12 ;  /* 0x00000004050e9825 */ /* 0x050fe200078e020c */
[----:B------:R-:W-:-:S02]  /*13320*/  IADD3 R0, R5, 0x30, RZ ;  /* 0x0000003005007810 */ /* 0x000fc40007ffe0ff */
[----:B------:R-:W-:Y:S02]  /*13330*/  @!P0 LEA.HI R10, R10, R10, RZ, 0x1 ;  /* 0x0000000a0a0a8211 */ /* 0x000fe400078f08ff */
[----:B------:R-:W-:Y:S01]  /*13340*/  ISETP.GE.AND P3, PT, R8, c[0x0][0x3c8], PT ;  /* 0x0000f20008007a0c */ /* 0x000fe20003f66270 */
[----:B------:R2:W-:Y:S01]  /*13350*/  @!P1 ST.E.64 [R14.64], R146 ;  /* 0x000000920e009985 */ /* 0x0005e2000c101b0c */
[----:B------:R-:W-:Y:S02]  /*13360*/  @!P0 LOP3.LUT R10, R10, 0xfffffffe, RZ, 0xc0, !PT ;  /* 0xfffffffe0a0a8812 */ /* 0x000fe400078ec0ff */
[----:B------:R-:W-:Y:S02]  /*13370*/  ISETP.GE.AND P2, PT, R7, c[0x0][0x3c8], PT ;  /* 0x0000f20007007a0c */ /* 0x000fe40003f46270 */
[----:B------:R-:W-:Y:S01]  /*13380*/  ISETP.GE.AND P1, PT, R6, c[0x0][0x3c8], PT ;  /* 0x0000f20006007a0c */ /* 0x000fe20003f26270 */
[----:B------:R-:W-:Y:S01]  /*13390*/  @!P0 IMAD.WIDE R10, R10, 0x4, R12 ;  /* 0x000000040a0a8825 */ /* 0x000fe200078e020c */
[----:B------:R-:W-:-:S02]  /*133a0*/  @!P4 LEA.HI R9, R9, R9, RZ, 0x1 ;  /* 0x000000090909c211 */ /* 0x000fc400078f08ff */
[----:B------:R-:W-:Y:S02]  /*133b0*/  IADD3 R18, R5, 0x40, RZ ;  /* 0x0000004005127810 */ /* 0x000fe40007ffe0ff */
[----:B------:R3:W-:Y:S01]  /*133c0*/  @!P0 ST.E.64 [R10.64], R134 ;  /* 0x000000860a008985 */ /* 0x0007e2000c101b0c */
[----:B------:R-:W-:Y:S02]  /*133d0*/  ISETP.GE.AND P0, PT, R0, c[0x0][0x3c8], PT ;  /* 0x0000f20000007a0c */ /* 0x000fe40003f06270 */
[----:B------:R-:W-:Y:S02]  /*133e0*/  @!P3 LEA.HI R8, R8, R8, RZ, 0x1 ;  /* 0x000000080808b211 */ /* 0x000fe400078f08ff */
[----:B------:R-:W-:Y:S02]  /*133f0*/  @!P4 LOP3.LUT R9, R9, 0xfffffffe, RZ, 0xc0, !PT ;  /* 0xfffffffe0909c812 */ /* 0x000fe400078ec0ff */
[----:B------:R-:W-:Y:S02]  /*13400*/  @!P2 LEA.HI R7, R7, R7, RZ, 0x1 ;  /* 0x000000070707a211 */ /* 0x000fe400078f08ff */
[----:B------:R-:W-:-:S02]  /*13410*/  @!P1 LEA.HI R6, R6, R6, RZ, 0x1 ;  /* 0x0000000606069211 */ /* 0x000fc400078f08ff */
[----:B------:R-:W-:Y:S02]  /*13420*/  @!P3 LOP3.LUT R17, R8, 0xfffffffe, RZ, 0xc0, !PT ;  /* 0xfffffffe0811b812 */ /* 0x000fe400078ec0ff */
[----:B------:R-:W-:Y:S02]  /*13430*/  @!P2 LOP3.LUT R7, R7, 0xfffffffe, RZ, 0xc0, !PT ;  /* 0xfffffffe0707a812 */ /* 0x000fe400078ec0ff */
[----:B------:R-:W-:Y:S01]  /*13440*/  @!P0 LEA.HI R0, R0, R0, RZ, 0x1 ;  /* 0x0000000000008211 */ /* 0x000fe200078f08ff */
[--C-:B------:R-:W-:Y:S01]  /*13450*/  @!P3 IMAD.WIDE R16, R17, 0x4, R12.reuse ;  /* 0x000000041110b825 */ /* 0x100fe200078e020c */
[C---:B------:R-:W-:Y:S02]  /*13460*/  IADD3 R20, R5.reuse, 0x48, RZ ;  /* 0x0000004805147810 */ /* 0x040fe40007ffe0ff */
[----:B------:R-:W-:Y:S01]  /*13470*/  IADD3 R19, R5, 0x50, RZ ;  /* 0x0000005005137810 */ /* 0x000fe20007ffe0ff */
[----:B--2---:R-:W-:Y:S01]  /*13480*/  @!P4 IMAD.WIDE R14, R9, 0x4, R12 ;  /* 0x00000004090ec825 */ /* 0x004fe200078e020c */
[----:B------:R-:W-:-:S03]  /*13490*/  @!P1 LOP3.LUT R9, R6, 0xfffffffe, RZ, 0xc0, !PT ;  /* 0xfffffffe06099812 */ /* 0x000fc600078ec0ff */
[--C-:B------:R-:W-:Y:S01]  /*134a0*/  @!P2 IMAD.WIDE R6, R7, 0x4, R12.reuse ;  /* 0x000000040706a825 */ /* 0x100fe200078e020c */
[----:B------:R2:W-:Y:S03]  /*134b0*/  @!P4 ST.E.64 [R14.64], R130 ;  /* 0x000000820e00c985 */ /* 0x0005e6000c101b0c */
[--C-:B------:R-:W-:Y:S01]  /*134c0*/  @!P1 IMAD.WIDE R8, R9, 0x4, R12.reuse ;  /* 0x0000000409089825 */ /* 0x100fe200078e020c */
[----:B---3--:R-:W-:Y:S01]  /*134d0*/  @!P0 LOP3.LUT R11, R0, 0xfffffffe, RZ, 0xc0, !PT ;  /* 0xfffffffe000b8812 */ /* 0x008fe200078ec0ff */
[----:B------:R-:W-:Y:S01]  /*134e0*/  @!P3 ST.E.64 [R16.64], R118 ;  /* 0x000000761000b985 */ /* 0x000fe2000c101b0c */
[----:B------:R-:W-:Y:S02]  /*134f0*/  IADD3 R0, R5, 0x38, RZ ;  /* 0x0000003805007810 */ /* 0x000fe40007ffe0ff */
[----:B------:R-:W-:Y:S01]  /*13500*/  ISETP.GE.AND P3, PT, R18, c[0x0][0x3c8], PT ;  /* 0x0000f20012007a0c */ /* 0x000fe20003f66270 */
[----:B------:R-:W-:Y:S01]  /*13510*/  @!P0 IMAD.WIDE R10, R11, 0x4, R12 ;  /* 0x000000040b0a8825 */ /* 0x000fe200078e020c */
[----:B------:R-:W-:Y:S01]  /*13520*/  ISETP.GE.AND P4, PT, R0, c[0x0][0x3c8], PT ;  /* 0x0000f20000007a0c */ /* 0x000fe20003f86270 */
[----:B------:R3:W-:Y:S01]  /*13530*/  @!P2 ST.E.64 [R6.64], R114 ;  /* 0x000000720600a985 */ /* 0x0007e2000c101b0c */
[----:B------:R-:W-:-:S03]  /*13540*/  ISETP.GE.AND P2, PT, R20, c[0x0][0x3c8], PT ;  /* 0x0000f20014007a0c */ /* 0x000fc60003f46270 */
[----:B------:R4:W-:Y:S01]  /*13550*/  @!P1 ST.E.64 [R8.64], R102 ;  /* 0x0000006608009985 */ /* 0x0009e2000c101b0c */
[----:B------:R-:W-:-:S03]  /*13560*/  ISETP.GE.AND P1, PT, R19, c[0x0][0x3c8], PT ;  /* 0x0000f20013007a0c */ /* 0x000fc60003f26270 */
[----:B------:R1:W-:Y:S02]  /*13570*/  @!P0 ST.E.64 [R10.64], R54 ;  /* 0x000000360a008985 */ /* 0x0003e4000c101b0c */
[----:B------:R-:W-:Y:S02]  /*13580*/  @!P3 LEA.HI R18, R18, R18, RZ, 0x1 ;  /* 0x000000121212b211 */ /* 0x000fe400078f08ff */
[----:B------:R-:W-:Y:S02]  /*13590*/  @!P4 LEA.HI R0, R0, R0, RZ, 0x1 ;  /* 0x000000000000c211 */ /* 0x000fe400078f08ff */
[----:B------:R-:W-:Y:S02]  /*135a0*/  @!P2 LEA.HI R20, R20, R20, RZ, 0x1 ;  /* 0x000000141414a211 */ /* 0x000fe400078f08ff */
[----:B--2---:R-:W-:Y:S02]  /*135b0*/  IADD3 R14, R5, 0x58, RZ ;  /* 0x00000058050e7810 */ /* 0x004fe40007ffe0ff */
[----:B------:R-:W-:-:S02]  /*135c0*/  @!P1 LEA.HI R19, R19, R19, RZ, 0x1 ;  /* 0x0000001313139211 */ /* 0x000fc400078f08ff */
[----:B------:R-:W-:Y:S02]  /*135d0*/  ISETP.GE.AND P0, PT, R14, c[0x0][0x3c8], PT ;  /* 0x0000f2000e007a0c */ /* 0x000fe40003f06270 */
[----:B------:R-:W-:Y:S02]  /*135e0*/  @!P1 LOP3.LUT R19, R19, 0xfffffffe, RZ, 0xc0, !PT ;  /* 0xfffffffe13139812 */ /* 0x000fe400078ec0ff */
[----:B---3--:R-:W-:-:S03]  /*135f0*/  @!P4 LOP3.LUT R7, R0, 0xfffffffe, RZ, 0xc0, !PT ;  /* 0xfffffffe0007c812 */ /* 0x008fc600078ec0ff */
[----:B------:R-:W-:Y:S01]  /*13600*/  @!P1 IMAD.WIDE R16, R19, 0x4, R12 ;  /* 0x0000000413109825 */ /* 0x000fe200078e020c */
[----:B----4-:R-:W-:-:S03]  /*13610*/  @!P3 LOP3.LUT R9, R18, 0xfffffffe, RZ, 0xc0, !PT ;  /* 0xfffffffe1209b812 */ /* 0x010fc600078ec0ff */
[--C-:B------:R-:W-:Y:S02]  /*13620*/  @!P4 IMAD.WIDE R6, R7, 0x4, R12.reuse ;  /* 0x000000040706c825 */ /* 0x100fe400078e020c */
[----:B------:R-:W-:Y:S02]  /*13630*/  @!P0 LEA.HI R14, R14, R14, RZ, 0x1 ;  /* 0x0000000e0e0e8211 */ /* 0x000fe400078f08ff */
[----:B-1----:R-:W-:Y:S01]  /*13640*/  @!P2 LOP3.LUT R11, R20, 0xfffffffe, RZ, 0xc0, !PT ;  /* 0xfffffffe140ba812 */ /* 0x002fe200078ec0ff */
[--C-:B------:R-:W-:Y:S01]  /*13650*/  @!P3 IMAD.WIDE R8, R9, 0x4, R12.reuse ;  /* 0x000000040908b825 */ /* 0x100fe200078e020c */
[----:B------:R-:W-:Y:S01]  /*13660*/  @!P0 LOP3.LUT R15, R14, 0xfffffffe, RZ, 0xc0, !PT ;  /* 0xfffffffe0e0f8812 */ /* 0x000fe200078ec0ff */
[----:B------:R1:W-:Y:S02]  /*13670*/  @!P4 ST.E.64 [R6.64], R66 ;  /* 0x000000420600c985 */ /* 0x0003e4000c101b0c */
[--C-:B------:R-:W-:Y:S02]  /*13680*/  @!P2 IMAD.WIDE R10, R11, 0x4, R12.reuse ;  /* 0x000000040b0aa825 */ /* 0x100fe400078e020c */
[----:B------:R1:W-:Y:S02]  /*13690*/  @!P3 ST.E.64 [R8.64], R70 ;  /* 0x000000460800b985 */ /* 0x0003e4000c101b0c */
[----:B------:R-:W-:-:S02]  /*136a0*/  @!P0 IMAD.WIDE R12, R15, 0x4, R12 ;  /* 0x000000040f0c8825 */ /* 0x000fc400078e020c */
[----:B------:R1:W-:Y:S04]  /*136b0*/  @!P2 ST.E.64 [R10.64], R82 ;  /* 0x000000520a00a985 */ /* 0x0003e8000c101b0c */
[----:B------:R1:W-:Y:S04]  /*136c0*/  @!P1 ST.E.64 [R16.64], R86 ;  /* 0x0000005610009985 */ /* 0x0003e8000c101b0c */
[----:B------:R1:W-:Y:S02]  /*136d0*/  @!P0 ST.E.64 [R12.64], R98 ;  /* 0x000000620c008985 */ /* 0x0003e4000c101b0c */
.L_x_536:
[----:B------:R-:W-:Y:S05]  /*136e0*/  BSYNC B0 ;  /* 0x0000000000007941 */ /* 0x000fea0003800000 */
.L_x_535:
[----:B-1----:R1:W4:Y:S01]  /*136f0*/  SHFL.IDX PT, R11, R3, 0x2, 0x1c1f ;  /* 0x005c1f00030b7f89 */ /* 0x00232200000e0000 */
[----:B------:R-:W-:Y:S03]  /*13700*/  BSSY B0, `(.L_x_537) ;  /* 0x0000048000007945 */ /* 0x000fe60003800000 */
[----:B---3--:R1:W3:Y:S01]  /*13710*/  SHFL.IDX PT, R10, R4, 0x2, 0x1c1f ;  /* 0x005c1f00040a7f89 */ /* 0x0082e200000e0000 */
[----:B------:R-:W-:Y:S05]  /*13720*/  @P6 BRA `(.L_x_538) ;  /* 0x0000045000006947 */ /* 0x000fea0003800000 */
[C---:B------:R-:W-:Y:S02]  /*13730*/  IADD3 R9, R5.reuse, 0x8, RZ ;  /* 0x0000000805097810 */ /* 0x040fe40007ffe0ff */
[----:B--2---:R-:W-:-:S02]  /*13740*/  IADD3 R8, R5, 0x10, RZ ;  /* 0x0000001005087810 */ /* 0x004fc40007ffe0ff */
[----:B------:R-:W-:Y:S02]  /*13750*/  ISETP.GE.AND P4, PT, R9, c[0x0][0x3c8], PT ;  /* 0x0000f20009007a0c */ /* 0x000fe40003f86270 */
[C---:B------:R-:W-:Y:S02]  /*13760*/  IADD3 R7, R5.reuse, 0x18, RZ ;  /* 0x0000001805077810 */ /* 0x040fe40007ffe0ff */
[C---:B------:R-:W-:Y:S02]  /*13770*/  IADD3 R6, R5.reuse, 0x20, RZ ;  /* 0x0000002005067810 */ /* 0x040fe40007ffe0ff */
[C---:B------:R-:W-:Y:S02]  /*13780*/  IADD3 R0, R5.reuse, 0x28, RZ ;  /* 0x0000002805007810 */ /* 0x040fe40007ffe0ff */
[----:B------:R-:W-:Y:S02]  /*13790*/  ISETP.GE.AND P3, PT, R8, c[0x0][0x3c8], PT ;  /* 0x0000f20008007a0c */ /* 0x000fe40003f66270 */
[----:B------:R-:W-:-:S02]  /*137a0*/  ISETP.GE.AND P5, PT, R5, c[0x0][0x3c8], PT ;  /* 0x0000f20005007a0c */ /* 0x000fc40003fa6270 */
[----:B------:R-:W-:Y:S02]  /*137b0*/  ISETP.GE.AND P2, PT, R7, c[0x0][0x3c8], PT ;  /* 0x0000f20007007a0c */ /* 0x000fe40003f46270 */
[----:B------:R-:W-:Y:S02]  /*137c0*/  ISETP.GE.AND P1, PT, R6, c[0x0][0x3c8], PT ;  /* 0x0000f20006007a0c */ /* 0x000fe40003f26270 */
[----:B------:R-:W-:Y:S02]  /*137d0*/  ISETP.GE.AND P0, PT, R0, c[0x0][0x3c8], PT ;  /* 0x0000f20000007a0c */ /* 0x000fe40003f06270 */
[----:B------:R-:W-:Y:S02]  /*137e0*/  @!P4 LEA.HI R9, R9, R9, RZ, 0x1 ;  /* 0x000000090909c211 */ /* 0x000fe400078f08ff */
[C---:B------:R-:W-:Y:S02]  /*137f0*/  IADD3 R18, R5.reuse, 0x38, RZ ;  /* 0x0000003805127810 */ /* 0x040fe40007ffe0ff */
[----:B------:R-:W-:Y:S01]  /*13800*/  @!P3 LEA.HI R8, R8, R8, RZ, 0x1 ;  /* 0x000000080808b211 */ /* 0x000fe200078f08ff */
[----:B---34-:R-:W-:Y:S01]  /*13810*/  @!P5 IMAD.WIDE R12, R5, 0x4, R10 ;  /* 0x00000004050cd825 */ /* 0x018fe200078e020a */
[----:B------:R-:W-:-:S02]  /*13820*/  @!P4 LOP3.LUT R9, R9, 0xfffffffe, RZ, 0xc0, !PT ;  /* 0xfffffffe0909c812 */ /* 0x000fc400078ec0ff */
[----:B------:R-:W-:Y:S02]  /*13830*/  @!P2 LEA.HI R7, R7, R7, RZ, 0x1 ;  /* 0x000000070707a211 */ /* 0x000fe400078f08ff */
[----:B------:R-:W-:Y:S01]  /*13840*/  @!P1 LEA.HI R6, R6, R6, RZ, 0x1 ;  /* 0x0000000606069211 */ /* 0x000fe200078f08ff */
[--C-:B------:R-:W-:Y:S01]  /*13850*/  @!P4 IMAD.WIDE R16, R9, 0x4, R10.reuse ;  /* 0x000000040910c825 */ /* 0x100fe200078e020a */
[----:B------:R-:W-:Y:S01]  /*13860*/  @!P0 LEA.HI R0, R0, R0, RZ, 0x1 ;  /* 0x0000000000008211 */ /* 0x000fe200078f08ff */
[----:B------:R2:W-:Y:S01]  /*13870*/  @!P5 ST.E.64 [R12.64], R140 ;  /* 0x0000008c0c00d985 */ /* 0x0005e2000c101b0c */
[----:B------:R-:W-:Y:S02]  /*13880*/  @!P3 LOP3.LUT R15, R8, 0xfffffffe, RZ, 0xc0, !PT ;  /* 0xfffffffe080fb812 */ /* 0x000fe400078ec0ff */
[----:B------:R-:W-:Y:S01]  /*13890*/  @!P2 LOP3.LUT R7, R7, 0xfffffffe, RZ, 0xc0, !PT ;  /* 0xfffffffe0707a812 */ /* 0x000fe200078ec0ff */
[----:B------:R3:W-:Y:S01]  /*138a0*/  @!P4 ST.E.64 [R16.64], R136 ;  /* 0x000000881000c985 */ /* 0x0007e2000c101b0c */
[----:B------:R-:W-:Y:S01]  /*138b0*/  @!P1 LOP3.LUT R9, R6, 0xfffffffe, RZ, 0xc0, !PT ;  /* 0xfffffffe06099812 */ /* 0x000fe200078ec0ff */
[----:B------:R-:W-:Y:S01]  /*138c0*/  @!P3 IMAD.WIDE R14, R15, 0x4, R10 ;  /* 0x000000040f0eb825 */ /* 0x000fe200078e020a */
[----:B------:R-:W-:-:S02]  /*138d0*/  IADD3 R20, R5, 0x40, RZ ;  /* 0x0000004005147810 */ /* 0x000fc40007ffe0ff */
[----:B------:R-:W-:Y:S01]  /*138e0*/  IADD3 R19, R5, 0x48, RZ ;  /* 0x0000004805137810 */ /* 0x000fe20007ffe0ff */
[--C-:B------:R-:W-:Y:S01]  /*138f0*/  @!P2 IMAD.WIDE R6, R7, 0x4, R10.reuse ;  /* 0x000000040706a825 */ /* 0x100fe200078e020a */
[----:B------:R-:W-:Y:S01]  /*13900*/  @!P3 ST.E.64 [R14.64], R124 ;  /* 0x0000007c0e00b985 */ /* 0x000fe2000c101b0c */
[----:B------:R-:W-:Y:S02]  /*13910*/  ISETP.GE.AND P4, PT, R18, c[0x0][0x3c8], PT ;  /* 0x0000f20012007a0c */ /* 0x000fe40003f86270 */
[----:B------:R-:W-:Y:S01]  /*13920*/  @!P1 IMAD.WIDE R8, R9, 0x4, R10 ;  /* 0x0000000409089825 */ /* 0x000fe200078e020a */
[----:B------:R-:W-:Y:S01]  /*13930*/  @!P2 ST.E.64 [R6.64], R120 ;  /* 0x000000780600a985 */ /* 0x000fe2000c101b0c */
[----:B------:R-:W-:Y:S02]  /*13940*/  ISETP.GE.AND P3, PT, R20, c[0x0][0x3c8], PT ;  /* 0x0000f20014007a0c */ /* 0x000fe40003f66270 */
[----:B------:R-:W-:Y:S01]  /*13950*/  ISETP.GE.AND P2, PT, R19, c[0x0][0x3c8], PT ;  /* 0x0000f20013007a0c */ /* 0x000fe20003f46270 */
[----:B------:R4:W-:Y:S06]  /*13960*/  @!P1 ST.E.64 [R8.64], R108 ;  /* 0x0000006c08009985 */ /* 0x0009ec000c101b0c */
[----:B------:R-:W-:-:S02]  /*13970*/  @!P4 LEA.HI R18, R18, R18, RZ, 0x1 ;  /* 0x000000121212c211 */ /* 0x000fc400078f08ff */
[----:B--2---:R-:W-:Y:S02]  /*13980*/  @!P0 LOP3.LUT R13, R0, 0xfffffffe, RZ, 0xc0, !PT ;  /* 0xfffffffe000d8812 */ /* 0x004fe400078ec0ff */
[C---:B------:R-:W-:Y:S02]  /*13990*/  IADD3 R0, R5.reuse, 0x30, RZ ;  /* 0x0000003005007810 */ /* 0x040fe40007ffe0ff */
[----:B---3--:R-:W-:Y:S01]  /*139a0*/  IADD3 R17, R5, 0x50, RZ ;  /* 0x0000005005117810 */ /* 0x008fe20007ffe0ff */
[----:B------:R-:W-:Y:S01]  /*139b0*/  @!P0 IMAD.WIDE R12, R13, 0x4, R10 ;  /* 0x000000040d0c8825 */ /* 0x000fe200078e020a */
[----:B------:R-:W-:Y:S02]  /*139c0*/  ISETP.GE.AND P5, PT, R0, c[0x0][0x3c8], PT ;  /* 0x0000f20000007a0c */ /* 0x000fe40003fa6270 */
[----:B------:R-:W-:Y:S02]  /*139d0*/  IADD3 R16, R5, 0x58, RZ ;  /* 0x0000005805107810 */ /* 0x000fe40007ffe0ff */
[----:B------:R2:W-:Y:S01]  /*139e0*/  @!P0 ST.E.64 [R12.64], R104 ;  /* 0x000000680c008985 */ /* 0x0005e2000c101b0c */
[----:B------:R-:W-:-:S02]  /*139f0*/  ISETP.GE.AND P1, PT, R17, c[0x0][0x3c8], PT ;  /* 0x0000f20011007a0c */ /* 0x000fc40003f26270 */
[----:B------:R-:W-:Y:S02]  /*13a00*/  ISETP.GE.AND P0, PT, R16, c[0x0][0x3c8], PT ;  /* 0x0000f20010007a0c */ /* 0x000fe40003f06270 */
[----:B------:R-:W-:Y:S02]  /*13a10*/  @!P3 LEA.HI R20, R20, R20, RZ, 0x1 ;  /* 0x000000141414b211 */ /* 0x000fe400078f08ff */
[----:B------:R-:W-:Y:S02]  /*13a20*/  @!P2 LEA.HI R19, R19, R19, RZ, 0x1 ;  /* 0x000000131313a211 */ /* 0x000fe400078f08ff */
[----:B------:R-:W-:Y:S02]  /*13a30*/  @!P5 LEA.HI R0, R0, R0, RZ, 0x1 ;  /* 0x000000000000d211 */ /* 0x000fe400078f08ff */
[----:B----4-:R-:W-:Y:S02]  /*13a40*/  @!P4 LOP3.LUT R9, R18, 0xfffffffe, RZ, 0xc0, !PT ;  /* 0xfffffffe1209c812 */ /* 0x010fe400078ec0ff */
[----:B------:R-:W-:-:S02]  /*13a50*/  @!P5 LOP3.LUT R7, R0, 0xfffffffe, RZ, 0xc0, !PT ;  /* 0xfffffffe0007d812 */ /* 0x000fc400078ec0ff */
[----:B------:R-:W-:Y:S01]  /*13a60*/  @!P1 LEA.HI R17, R17, R17, RZ, 0x1 ;  /* 0x0000001111119211 */ /* 0x000fe200078f08ff */
[--C-:B------:R-:W-:Y:S01]  /*13a70*/  @!P4 IMAD.WIDE R8, R9, 0x4, R10.reuse ;  /* 0x000000040908c825 */ /* 0x100fe200078e020a */
[----:B------:R-:W-:Y:S02]  /*13a80*/  @!P0 LEA.HI R16, R16, R16, RZ, 0x1 ;  /* 0x0000001010108211 */ /* 0x000fe400078f08ff */
[----:B------:R-:W-:Y:S01]  /*13a90*/  @!P2 LOP3.LUT R19, R19, 0xfffffffe, RZ, 0xc0, !PT ;  /* 0xfffffffe1313a812 */ /* 0x000fe200078ec0ff */
[--C-:B------:R-:W-:Y:S01]  /*13aa0*/  @!P5 IMAD.WIDE R6, R7, 0x4, R10.reuse ;  /* 0x000000040706d825 */ /* 0x100fe200078e020a */
[----:B------:R-:W-:Y:S02]  /*13ab0*/  @!P1 LOP3.LUT R17, R17, 0xfffffffe, RZ, 0xc0, !PT ;  /* 0xfffffffe11119812 */ /* 0x000fe400078ec0ff */
[----:B------:R-:W-:Y:S01]  /*13ac0*/  @!P0 LOP3.LUT R15, R16, 0xfffffffe, RZ, 0xc0, !PT ;  /* 0xfffffffe100f8812 */ /* 0x000fe200078ec0ff */
[--C-:B------:R-:W-:Y:S01]  /*13ad0*/  @!P2 IMAD.WIDE R18, R19, 0x4, R10.reuse ;  /* 0x000000041312a825 */ /* 0x100fe200078e020a */
[----:B------:R3:W-:Y:S03]  /*13ae0*/  @!P5 ST.E.64 [R6.64], R56 ;  /* 0x000000380600d985 */ /* 0x0007e6000c101b0c */
[--C-:B------:R-:W-:Y:S01]  /*13af0*/  @!P1 IMAD.WIDE R16, R17, 0x4, R10.reuse ;  /* 0x0000000411109825 */ /* 0x100fe200078e020a */
[----:B--2---:R-:W-:Y:S01]  /*13b00*/  @!P3 LOP3.LUT R13, R20, 0xfffffffe, RZ, 0xc0, !PT ;  /* 0xfffffffe140db812 */ /* 0x004fe200078ec0ff */
[----:B------:R3:W-:Y:S04]  /*13b10*/  @!P4 ST.E.64 [R8.64], R60 ;  /* 0x0000003c0800c985 */ /* 0x0007e8000c101b0c */
[----:B------:R-:W-:-:S04]  /*13b20*/  @!P3 IMAD.WIDE R12, R13, 0x4, R10 ;  /* 0x000000040d0cb825 */ /* 0x000fc800078e020a */
[----:B------:R-:W-:Y:S01]  /*13b30*/  @!P0 IMAD.WIDE R10, R15, 0x4, R10 ;  /* 0x000000040f0a8825 */ /* 0x000fe200078e020a */
[----:B------:R3:W-:Y:S04]  /*13b40*/  @!P3 ST.E.64 [R12.64], R72 ;  /* 0x000000480c00b985 */ /* 0x0007e8000c101b0c */
[----:B------:R3:W-:Y:S04]  /*13b50*/  @!P2 ST.E.64 [R18.64], R76 ;  /* 0x0000004c1200a985 */ /* 0x0007e8000c101b0c */
[----:B------:R3:W-:Y:S04]  /*13b60*/  @!P1 ST.E.64 [R16.64], R88 ;  /* 0x0000005810009985 */ /* 0x0007e8000c101b0c */
[----:B------:R3:W-:Y:S02]  /*13b70*/  @!P0 ST.E.64 [R10.64], R92 ;  /* 0x0000005c0a008985 */ /* 0x0007e4000c101b0c */
.L_x_538:
[----:B------:R-:W-:Y:S05]  /*13b80*/  BSYNC B0 ;  /* 0x0000000000007941 */ /* 0x000fea0003800000 */
.L_x_537:
[----:B------:R-:W-:Y:S01]  /*13b90*/  ISETP.NE.AND P0, PT, R2, RZ, PT ;  /* 0x000000ff0200720c */ /* 0x000fe20003f05270 */
[----:B---3--:R3:W1:Y:S04]  /*13ba0*/  SHFL.IDX PT, R9, R3, 0x3, 0x1c1f ;  /* 0x007c1f0003097f89 */ /* 0x00866800000e0000 */
[----:B--2---:R3:W2:Y:S08]  /*13bb0*/  SHFL.IDX PT, R8, R4, 0x3, 0x1c1f ;  /* 0x007c1f0004087f89 */ /* 0x0046b000000e0000 */
[----:B------:R-:W-:Y:S05]  /*13bc0*/  @P0 EXIT ;  /* 0x000000000000094d */ /* 0x000fea0003800000 */
[C---:B------:R-:W-:Y:S02]  /*13bd0*/  IADD3 R6, R5.reuse, 0x8, RZ ;  /* 0x0000000805067810 */ /* 0x040fe40007ffe0ff */
[----:B-1-3--:R-:W-:-:S02]  /*13be0*/  IADD3 R4, R5, 0x10, RZ ;  /* 0x0000001005047810 */ /* 0x00afc40007ffe0ff */
        /* <DEDUP_REMOVED lines=11> */
[----:B--2-4-:R-:W-:Y:S01]  /*13ca0*/  @!P3 IMAD.WIDE R10, R5, 0x4, R8 ;  /* 0x00000004050ab825 */ /* 0x014fe200078e0208 */
[----:B------:R-:W-:-:S02]  /*13cb0*/  @!P2 LOP3.LUT R6, R6, 0xfffffffe, RZ, 0xc0, !PT ;  /* 0xfffffffe0606a812 */ /* 0x000fc400078ec0ff */
[----:B------:R-:W-:Y:S02]  /*13cc0*/  @!P1 LOP3.LUT R4, R4, 0xfffffffe, RZ, 0xc0, !PT ;  /* 0xfffffffe04049812 */ /* 0x000fe400078ec0ff */
[----:B------:R-:W-:Y:S01]  /*13cd0*/  @!P0 LOP3.LUT R3, R3, 0xfffffffe, RZ, 0xc0, !PT ;  /* 0xfffffffe03038812 */ /* 0x000fe200078ec0ff */
[--C-:B------:R-:W-:Y:S01]  /*13ce0*/  @!P2 IMAD.WIDE R6, R6, 0x4, R8.reuse ;  /* 0x000000040606a825 */ /* 0x100fe200078e0208 */
[----:B------:R-:W-:Y:S01]  /*13cf0*/  ISETP.GE.AND P5, PT, R0, c[0x0][0x3c8], PT ;  /* 0x0000f20000007a0c */ /* 0x000fe20003fa6270 */
[----:B------:R1:W-:Y:S01]  /*13d00*/  @!P3 ST.E.64 [R10.64], R142 ;  /* 0x0000008e0a00b985 */ /* 0x0003e2000c101b0c */
[C---:B------:R-:W-:Y:S01]  /*13d10*/  IADD3 R18, R5.reuse, 0x30, RZ ;  /* 0x0000003005127810 */ /* 0x040fe20007ffe0ff */
[--C-:B------:R-:W-:Y:S01]  /*13d20*/  @!P1 IMAD.WIDE R12, R4, 0x4, R8.reuse ;  /* 0x00000004040c9825 */ /* 0x100fe200078e0208 */
[C---:B------:R-:W-:Y:S01]  /*13d30*/  IADD3 R17, R5.reuse, 0x38, RZ ;  /* 0x0000003805117810 */ /* 0x040fe20007ffe0ff */
[----:B------:R2:W-:Y:S01]  /*13d40*/  @!P2 ST.E.64 [R6.64], R138 ;  /* 0x0000008a0600a985 */ /* 0x0005e2000c101b0c */
[----:B------:R-:W-:Y:S01]  /*13d50*/  IADD3 R16, R5, 0x40, RZ ;  /* 0x0000004005107810 */ /* 0x000fe20007ffe0ff */
[----:B------:R-:W-:Y:S01]  /*13d60*/  @!P0 IMAD.WIDE R14, R3, 0x4, R8 ;  /* 0x00000004030e8825 */ /* 0x000fe200078e0208 */
[C---:B------:R-:W-:Y:S01]  /*13d70*/  IADD3 R4, R5.reuse, 0x48, RZ ;  /* 0x0000004805047810 */ /* 0x040fe20007ffe0ff */
[----:B------:R3:W-:Y:S01]  /*13d80*/  @!P1 ST.E.64 [R12.64], R126 ;  /* 0x0000007e0c009985 */ /* 0x0007e2000c101b0c */
[----:B------:R-:W-:-:S02]  /*13d90*/  IADD3 R3, R5, 0x50, RZ ;  /* 0x0000005005037810 */ /* 0x000fc40007ffe0ff */
[----:B------:R-:W-:Y:S01]  /*13da0*/  ISETP.GE.AND P4, PT, R18, c[0x0][0x3c8], PT ;  /* 0x0000f20012007a0c */ /* 0x000fe20003f86270 */
[----:B------:R4:W-:Y:S01]  /*13db0*/  @!P0 ST.E.64 [R14.64], R122 ;  /* 0x0000007a0e008985 */ /* 0x0009e2000c101b0c */
[----:B------:R-:W-:Y:S02]  /*13dc0*/  ISETP.GE.AND P3, PT, R17, c[0x0][0x3c8], PT ;  /* 0x0000f20011007a0c */ /* 0x000fe40003f66270 */
[----:B------:R-:W-:Y:S02]  /*13dd0*/  ISETP.GE.AND P2, PT, R16, c[0x0][0x3c8], PT ;  /* 0x0000f20010007a0c */ /* 0x000fe40003f46270 */
[----:B------:R-:W-:Y:S02]  /*13de0*/  ISETP.GE.AND P1, PT, R4, c[0x0][0x3c8], PT ;  /* 0x0000f20004007a0c */ /* 0x000fe40003f26270 */
[----:B------:R-:W-:Y:S02]  /*13df0*/  ISETP.GE.AND P0, PT, R3, c[0x0][0x3c8], PT ;  /* 0x0000f20003007a0c */ /* 0x000fe40003f06270 */
[----:B------:R-:W-:-:S02]  /*13e00*/  @!P6 LEA.HI R2, R2, R2, RZ, 0x1 ;  /* 0x000000020202e211 */ /* 0x000fc400078f08ff */
[----:B------:R-:W-:Y:S02]  /*13e10*/  @!P5 LEA.HI R0, R0, R0, RZ, 0x1 ;  /* 0x000000000000d211 */ /* 0x000fe400078f08ff */
[----:B------:R-:W-:Y:S02]  /*13e20*/  @!P4 LEA.HI R18, R18, R18, RZ, 0x1 ;  /* 0x000000121212c211 */ /* 0x000fe400078f08ff */
[----:B------:R-:W-:Y:S02]  /*13e30*/  @!P3 LEA.HI R17, R17, R17, RZ, 0x1 ;  /* 0x000000111111b211 */ /* 0x000fe400078f08ff */
[----:B-1----:R-:W-:Y:S02]  /*13e40*/  @!P5 LOP3.LUT R11, R0, 0xfffffffe, RZ, 0xc0, !PT ;  /* 0xfffffffe000bd812 */ /* 0x002fe400078ec0ff */
[----:B------:R-:W-:Y:S02]  /*13e50*/  @!P2 LEA.HI R16, R16, R16, RZ, 0x1 ;  /* 0x000000101010a211 */ /* 0x000fe400078f08ff */
[----:B--2---:R-:W-:Y:S01]  /*13e60*/  @!P6 LOP3.LUT R7, R2, 0xfffffffe, RZ, 0xc0, !PT ;  /* 0xfffffffe0207e812 */ /* 0x004fe200078ec0ff */
[----:B------:R-:W-:Y:S01]  /*13e70*/  @!P5 IMAD.WIDE R10, R11, 0x4, R8 ;  /* 0x000000040b0ad825 */ /* 0x000fe200078e0208 */
[----:B------:R-:W-:-:S02]  /*13e80*/  @!P1 LEA.HI R4, R4, R4, RZ, 0x1 ;  /* 0x0000000404049211 */ /* 0x000fc400078f08ff */
[----:B------:R-:W-:Y:S01]  /*13e90*/  @!P0 LEA.HI R3, R3, R3, RZ, 0x1 ;  /* 0x0000000303038211 */ /* 0x000fe200078f08ff */
[----:B------:R-:W-:Y:S01]  /*13ea0*/  @!P6 IMAD.WIDE R6, R7, 0x4, R8 ;  /* 0x000000040706e825 */ /* 0x000fe200078e0208 */
[----:B---3--:R-:W-:Y:S02]  /*13eb0*/  @!P4 LOP3.LUT R13, R18, 0xfffffffe, RZ, 0xc0, !PT ;  /* 0xfffffffe120dc812 */ /* 0x008fe400078ec0ff */
[----:B------:R-:W-:Y:S02]  /*13ec0*/  @!P3 LOP3.LUT R17, R17, 0xfffffffe, RZ, 0xc0, !PT ;  /* 0xfffffffe1111b812 */ /* 0x000fe400078ec0ff */
[----:B----4-:R-:W-:Y:S01]  /*13ed0*/  @!P2 LOP3.LUT R15, R16, 0xfffffffe, RZ, 0xc0, !PT ;  /* 0xfffffffe100fa812 */ /* 0x010fe200078ec0ff */
[----:B------:R1:W-:Y:S01]  /*13ee0*/  @!P6 ST.E.64 [R6.64], R110 ;  /* 0x0000006e0600e985 */ /* 0x0003e2000c101b0c */
[----:B------:R-:W-:Y:S02]  /*13ef0*/  @!P1 LOP3.LUT R19, R4, 0xfffffffe, RZ, 0xc0, !PT ;  /* 0xfffffffe04139812 */ /* 0x000fe400078ec0ff */
[----:B------:R-:W-:Y:S01]  /*13f00*/  @!P0 LOP3.LUT R3, R3, 0xfffffffe, RZ, 0xc0, !PT ;  /* 0xfffffffe03038812 */ /* 0x000fe200078ec0ff */
[----:B------:R2:W-:Y:S01]  /*13f10*/  @!P5 ST.E.64 [R10.64], R106 ;  /* 0x0000006a0a00d985 */ /* 0x0005e2000c101b0c */
[----:B------:R-:W-:-:S03]  /*13f20*/  IADD3 R5, R5, 0x58, RZ ;  /* 0x0000005805057810 */ /* 0x000fc60007ffe0ff */
[----:B------:R-:W-:-:S04]  /*13f30*/  @!P0 IMAD.WIDE R2, R3, 0x4, R8 ;  /* 0x0000000403028825 */ /* 0x000fc800078e0208 */
[----:B-1----:R-:W-:-:S04]  /*13f40*/  @!P4 IMAD.WIDE R6, R13, 0x4, R8 ;  /* 0x000000040d06c825 */ /* 0x002fc800078e0208 */
[--C-:B--2---:R-:W-:Y:S01]  /*13f50*/  @!P3 IMAD.WIDE R10, R17, 0x4, R8.reuse ;  /* 0x00000004110ab825 */ /* 0x104fe200078e0208 */
[----:B------:R1:W-:Y:S03]  /*13f60*/  @!P4 ST.E.64 [R6.64], R58 ;  /* 0x0000003a0600c985 */ /* 0x0003e6000c101b0c */
[--C-:B------:R-:W-:Y:S01]  /*13f70*/  @!P2 IMAD.WIDE R12, R15, 0x4, R8.reuse ;  /* 0x000000040f0ca825 */ /* 0x100fe200078e0208 */
[----:B------:R1:W-:Y:S03]  /*13f80*/  @!P3 ST.E.64 [R10.64], R62 ;  /* 0x0000003e0a00b985 */ /* 0x0003e6000c101b0c */
[----:B------:R-:W-:Y:S01]  /*13f90*/  @!P1 IMAD.WIDE R14, R19, 0x4, R8 ;  /* 0x00000004130e9825 */ /* 0x000fe200078e0208 */
[----:B------:R1:W-:Y:S04]  /*13fa0*/  @!P2 ST.E.64 [R12.64], R74 ;  /* 0x0000004a0c00a985 */ /* 0x0003e8000c101b0c */
[----:B------:R1:W-:Y:S04]  /*13fb0*/  @!P1 ST.E.64 [R14.64], R78 ;  /* 0x0000004e0e009985 */ /* 0x0003e8000c101b0c */
[----:B------:R1:W-:Y:S01]  /*13fc0*/  @!P0 ST.E.64 [R2.64], R90 ;  /* 0x0000005a02008985 */ /* 0x0003e2000c101b0c */
[----:B------:R-:W-:-:S13]  /*13fd0*/  ISETP.GE.AND P0, PT, R5, c[0x0][0x3c8], PT ;  /* 0x0000f20005007a0c */ /* 0x000fda0003f06270 */
[----:B------:R-:W-:Y:S05]  /*13fe0*/  @P0 EXIT ;  /* 0x000000000000094d */ /* 0x000fea0003800000 */
[----:B-1----:R-:W-:-:S04]  /*13ff0*/  LEA.HI R3, R5, R5, RZ, 0x1 ;  /* 0x0000000505037211 */ /* 0x002fc800078f08ff */
[----:B------:R-:W-:-:S05]  /*14000*/  LOP3.LUT R3, R3, 0xfffffffe, RZ, 0xc0, !PT ;  /* 0xfffffffe03037812 */ /* 0x000fca00078ec0ff */
[----:B------:R-:W-:-:S05]  /*14010*/  IMAD.WIDE R8, R3, 0x4, R8 ;  /* 0x0000000403087825 */ /* 0x000fca00078e0208 */
[----:B------:R-:W-:Y:S01]  /*14020*/  ST.E.64 [R8.64], R94 ;  /* 0x0000005e08007985 */ /* 0x000fe2000c101b0c */
[----:B------:R-:W-:Y:S05]  /*14030*/  EXIT ;  /* 0x000000000000794d */ /* 0x000fea0003800000 */
.L_x_532:
[----:B------:R-:W1:Y:S02]  /*14040*/  S2R R4, SR_TID.X ;  /* 0x0000000000047919 */ /* 0x000e640000002100 */
[----:B-1----:R-:W-:-:S13]  /*14050*/  ISETP.GT.AND P0, PT, R4, 0x7f, PT ;  /* 0x0000007f0400780c */ /* 0x002fda0003f04270 */
[----:B------:R-:W-:Y:S05]  /*14060*/  @P0 EXIT ;  /* 0x000000000000094d */ /* 0x000fea0003800000 */
[----:B------:R-:W1:Y:S01]  /*14070*/  S2R R7, SR_CTAID.X ;  /* 0x0000000000077919 */ /* 0x000e620000002500 */
[----:B------:R-:W-:-:S05]  /*14080*/  MOV R0, c[0x0][0x4e8] ;  /* 0x00013a0000007a02 */ /* 0x000fca0000000f00 */
[----:B------:R-:W-:Y:S01]  /*14090*/  IMAD R2, R0, c[0x0][0x388], RZ ;  /* 0x0000e20000027a24 */ /* 0x000fe200078e02ff */
[----:B-1----:R-:W-:-:S04]  /*140a0*/  LEA R7, R7, R4, 0x7 ;  /* 0x0000000407077211 */ /* 0x002fc800078e38ff */
[----:B------:R-:W-:-:S13]  /*140b0*/  ISETP.GE.AND P0, PT, R7, R2, PT ;  /* 0x000000020700720c */ /* 0x000fda0003f06270 */
[----:B------:R-:W-:Y:S05]  /*140c0*/  @P0 EXIT ;  /* 0x000000000000094d */ /* 0x000fea0003800000 */
[----:B------:R-:W1:Y:S01]  /*140d0*/  S2R R5, SR_CTAID.Z ;  /* 0x0000000000057919 */ /* 0x000e620000002700 */
[----:B------:R-:W-:Y:S01]  /*140e0*/  USHF.R.S32.HI UR6, URZ, 0x1f, UR8 ;  /* 0x0000001f3f067899 */ /* 0x000fe20008011408 */
[----:B------:R-:W-:Y:S01]  /*140f0*/  ISETP.NE.AND P0, PT, R0, 0x1, PT ;  /* 0x000000010000780c */ /* 0x000fe20003f05270 */
[----:B------:R-:W-:Y:S01]  /*14100*/  ULDC.64 UR4, c[0x0][0x4d0] ;  /* 0x0001340000047ab9 */ /* 0x000fe20000000a00 */
[----:B------:R-:W2:Y:S01]  /*14110*/  S2R R3, SR_CTAID.Y ;  /* 0x0000000000037919 */ /* 0x000ea20000002600 */
[----:B------:R-:W-:Y:S01]  /*14120*/  UIMAD UR6, UR6, UR4, URZ ;  /* 0x00000004060672a4 */ /* 0x000fe2000f8e023f */
[----:B------:R-:W-:Y:S01]  /*14130*/  IADD3 R2, RZ, -UR8, RZ ;  /* 0x80000008ff027c10 */ /* 0x000fe2000fffe0ff */
[----:B------:R-:W-:Y:S01]  /*14140*/  UIMAD.WIDE.U32 UR10, UR8, UR4, URZ ;  /* 0x00000004080a72a5 */ /* 0x000fe2000f8e003f */
[----:B------:R-:W-:Y:S01]  /*14150*/  MOV R6, R7 ;  /* 0x0000000700067202 */ /* 0x000fe20000000f00 */
[----:B------:R-:W-:-:S04]  /*14160*/  UIMAD UR4, UR8, UR5, UR6 ;  /* 0x00000005080472a4 */ /* 0x000fc8000f8e0206 */
[----:B------:R-:W-:Y:S01]  /*14170*/  UIADD3 UR4, UR11, UR4, URZ ;  /* 0x000000040b047290 */ /* 0x000fe2000fffe03f */
[----:B------:R-:W-:Y:S01]  /*14180*/  MOV R9, UR11 ;  /* 0x0000000b00097c02 */ /* 0x000fe20008000f00 */
[----:B------:R-:W-:-:S04]  /*14190*/  @P0 IMAD.HI.U32 R4, R7, c[0x0][0x4ec], RZ ;  /* 0x00013b0007040a27 */ /* 0x000fc800078e00ff */
[----:B------:R-:W-:Y:S01]  /*141a0*/  IMAD.U32 R8, RZ, RZ, UR10 ;  /* 0x0000000aff087e24 */ /* 0x000fe2000f8e00ff */
[----:B------:R-:W-:Y:S01]  /*141b0*/  @P0 SHF.R.U32.HI R6, RZ, c[0x0][0x4f0], R4 ;  /* 0x00013c00ff060a19 */ /* 0x000fe20000011604 */
[----:B------:R-:W-:Y:S01]  /*141c0*/  IMAD.U32 R9, RZ, RZ, UR4 ;  /* 0x00000004ff097e24 */ /* 0x000fe2000f8e00ff */
[----:B-1----:R-:W-:-:S03]  /*141d0*/  SHF.R.S32.HI R0, RZ, 0x1f, R5 ;  /* 0x0000001fff007819 */ /* 0x002fc60000011405 */
[----:B------:R-:W-:Y:S01]  /*141e0*/  IMAD.WIDE.U32 R8, R5, c[0x0][0x4d8], R8 ;  /* 0x0001360005087a25 */ /* 0x000fe200078e0008 */
[----:B------:R-:W-:-:S03]  /*141f0*/  IADD3 R4, -R6, RZ, RZ ;  /* 0x000000ff06047210 */ /* 0x000fc60007ffe1ff */
[----:B------:R-:W-:Y:S02]  /*14200*/  IMAD R0, R0, c[0x0][0x4d8], RZ ;  /* 0x0001360000007a24 */ /* 0x000fe400078e02ff */
[----:B--2---:R-:W-:Y:S02]  /*14210*/  IMAD R2, R2, c[0x0][0x550], R3 ;  /* 0x0001540002027a24 */ /* 0x004fe400078e0203 */
[----:B------:R-:W-:Y:S02]  /*14220*/  IMAD R0, R5, c[0x0][0x4dc], R0 ;  /* 0x0001370005007a24 */ /* 0x000fe400078e0200 */
[----:B------:R-:W-:Y:S01]  /*14230*/  IMAD R4, R4, c[0x0][0x4e8], R7 ;  /* 0x00013a0004047a24 */ /* 0x000fe200078e0207 */
[----:B------:R-:W-:Y:S01]  /*14240*/  SHF.R.S32.HI R3, RZ, 0x1f, R2 ;  /* 0x0000001fff037819 */ /* 0x000fe20000011402 */
[----:B------:R-:W-:Y:S01]  /*14250*/  IMAD.IADD R9, R0, 0x1, R9 ;  /* 0x0000000100097824 */ /* 0x000fe200078e0209 */
[----:B------:R-:W-:-:S03]  /*14260*/  SHF.R.S32.HI R0, RZ, 0x1f, R6 ;  /* 0x0000001fff007819 */ /* 0x000fc60000011406 */
[----:B------:R-:W-:Y:S02]  /*14270*/  IMAD R3, R3, c[0x0][0x4e0], RZ ;  /* 0x0001380003037a24 */ /* 0x000fe400078e02ff */
[----:B------:R-:W-:-:S04]  /*14280*/  IMAD.WIDE.U32 R8, R2, c[0x0][0x4e0], R8 ;  /* 0x0001380002087a25 */ /* 0x000fc800078e0008 */
[----:B------:R-:W-:Y:S01]  /*14290*/  IMAD R3, R2, c[0x0][0x4e4], R3 ;  /* 0x0001390002037a24 */ /* 0x000fe200078e0203 */
[----:B------:R-:W-:Y:S02]  /*142a0*/  SHF.R.S32.HI R2, RZ, 0x1f, R4 ;  /* 0x0000001fff027819 */ /* 0x000fe40000011404 */
[----:B------:R-:W-:-:S03]  /*142b0*/  IADD3 R6, P0, R6, R8, RZ ;  /* 0x0000000806067210 */ /* 0x000fc60007f1e0ff */
[----:B------:R-:W-:Y:S01]  /*142c0*/  IMAD R5, R2, c[0x0][0x4c8], RZ ;  /* 0x0001320002057a24 */ /* 0x000fe200078e02ff */
[----:B------:R-:W-:-:S03]  /*142d0*/  IADD3.X R7, R0, R9, R3, P0, !PT ;  /* 0x0000000900077210 */ /* 0x000fc600007fe403 */
[C---:B------:R-:W-:Y:S02]  /*142e0*/  IMAD R5, R4.reuse, c[0x0][0x4cc], R5 ;  /* 0x0001330004057a24 */ /* 0x040fe400078e0205 */
[----:B------:R-:W-:-:S05]  /*142f0*/  IMAD.WIDE.U32 R6, R4, c[0x0][0x4c8], R6 ;  /* 0x0001320004067a25 */ /* 0x000fca00078e0006 */
[----:B------:R-:W-:Y:S02]  /*14300*/  IADD3 R5, R7, R5, RZ ;  /* 0x0000000507057210 */ /* 0x000fe40007ffe0ff */
[----:B------:R-:W-:-:S04]  /*14310*/  LEA R2, P0, R6, c[0x0][0x4a8], 0x2 ;  /* 0x00012a0006027a11 */ /* 0x000fc800078010ff */
[----:B------:R-:W-:Y:S02]  /*14320*/  LEA.HI.X R3, R6, c[0x0][0x4ac], R5, 0x2, P0 ;  /* 0x00012b0006037a11 */ /* 0x000fe400000f1405 */
[----:B------:R-:W-:-:S05]  /*14330*/  MOV R5, 0xff800000 ;  /* 0xff80000000057802 */ /* 0x000fca0000000f00 */
[----:B------:R-:W-:Y:S01]  /*14340*/  STG.E [R2.64], R5 ;  /* 0x0000000502007986 */ /* 0x000fe2000c10190c */
[----:B------:R-:W-:Y:S05]  /*14350*/  EXIT ;  /* 0x000000000000794d */ /* 0x000fea0003800000 */
.L_x_455:
[----:B------:R-:W-:Y:S01]  /*14360*/  IMAD.MOV.U32 R7, RZ, RZ, 0x1 ;  /* 0x00000001ff077424 */ /* 0x000fe200078e00ff */
[----:B------:R-:W-:Y:S02]  /*14370*/  MOV R10, 0x1c1f ;  /* 0x00001c1f000a7802 */ /* 0x000fe40000000f00 */
[----:B------:R-:W-:Y:S02]  /*14380*/  MOV R8, 0x143a0 ;  /* 0x000143a000087802 */ /* 0x000fe40000000f00 */
[----:B-1----:R-:W-:Y:S05]  /*14390*/  CALL.REL.NOINC `($__internal_8_$__cuda_sm70_shflsync_idx_p) ;  /* 0x0000028000007944 */ /* 0x002fea0003c00000 */
[----:B--2---:R-:W-:Y:S01]  /*143a0*/  IMAD.MOV.U32 R14, RZ, RZ, R7 ;  /* 0x000000ffff0e7224 */ /* 0x004fe200078e0007 */
[----:B------:R-:W-:Y:S01]  /*143b0*/  MOV R7, 0x1 ;  /* 0x0000000100077802 */ /* 0x000fe20000000f00 */
[----:B-1----:R-:W-:Y:S01]  /*143c0*/  IMAD.MOV.U32 R12, RZ, RZ, R11 ;  /* 0x000000ffff0c7224 */ /* 0x002fe200078e000b */
[----:B------:R-:W-:Y:S02]  /*143d0*/  MOV R10, 0x1c1f ;  /* 0x00001c1f000a7802 */ /* 0x000fe40000000f00 */
[----:B------:R-:W-:Y:S02]  /*143e0*/  MOV R8, 0x14400 ;  /* 0x0001440000087802 */ /* 0x000fe40000000f00 */
[----:B------:R-:W-:Y:S05]  /*143f0*/  CALL.REL.NOINC `($__internal_8_$__cuda_sm70_shflsync_idx_p) ;  /* 0x0000022000007944 */ /* 0x000fea0003c00000 */
[----:B-12---:R-:W-:Y:S05]  /*14400*/  BRA `(.L_x_539) ;  /* 0xfffedf4000007947 */ /* 0x006fea000383ffff */
.L_x_482:
[----:B----4-:R-:W-:Y:S01]  /*14410*/  MOV R10, 0x1c1f ;  /* 0x00001c1f000a7802 */ /* 0x010fe20000000f00 */
[----:B------:R-:W-:Y:S01]  /*14420*/  IMAD.MOV.U32 R7, RZ, RZ, 0x1 ;  /* 0x00000001ff077424 */ /* 0x000fe200078e00ff */
[----:B------:R-:W-:Y:S02]  /*14430*/  MOV R8, 0x14450 ;  /* 0x0001445000087802 */ /* 0x000fe40000000f00 */
[----:B-123--:R-:W-:Y:S05]  /*14440*/  CALL.REL.NOINC `($__internal_8_$__cuda_sm70_shflsync_idx_p) ;  /* 0x000001d000007944 */ /* 0x00efea0003c00000 */
[----:B-1----:R-:W-:Y:S01]  /*14450*/  MOV R10, 0x1c1f ;  /* 0x00001c1f000a7802 */ /* 0x002fe20000000f00 */
[----:B--2---:R-:W-:Y:S01]  /*14460*/  IMAD.MOV.U32 R3, RZ, RZ, R7 ;  /* 0x000000ffff037224 */ /* 0x004fe200078e0007 */
[----:B------:R-:W-:Y:S01]  /*14470*/  MOV R7, 0x1 ;  /* 0x0000000100077802 */ /* 0x000fe20000000f00 */
[----:B------:R-:W-:Y:S01]  /*14480*/  IMAD.MOV.U32 R12, RZ, RZ, R0 ;  /* 0x000000ffff0c7224 */ /* 0x000fe200078e0000 */
[----:B------:R-:W-:Y:S02]  /*14490*/  MOV R8, 0x144b0 ;  /* 0x000144b000087802 */ /* 0x000fe40000000f00 */
[----:B------:R-:W-:Y:S05]  /*144a0*/  CALL.REL.NOINC `($__internal_8_$__cuda_sm70_shflsync_idx_p) ;  /* 0x0000017000007944 */ /* 0x000fea0003c00000 */
[----:B-12---:R-:W-:-:S05]  /*144b0*/  BRA `(.L_x_540) ;  /* 0xffff1e9000007947 */ /* 0x006fca000383ffff */
.L_x_507:
        /* <DEDUP_REMOVED lines=11> */
.L_x_513:
[----:B--2---:R-:W-:Y:S01]  /*14570*/  MOV R10, 0x1c1f ;  /* 0x00001c1f000a7802 */ /* 0x004fe20000000f00 */
[----:B------:R-:W-:Y:S01]  /*14580*/  IMAD.MOV.U32 R7, RZ, RZ, 0x1 ;  /* 0x00000001ff077424 */ /* 0x000fe200078e00ff */
[----:B------:R-:W-:Y:S02]  /*14590*/  MOV R8, 0x145b0 ;  /* 0x000145b000087802 */ /* 0x000fe40000000f00 */
[----:B-1-3--:R-:W-:Y:S05]  /*145a0*/  CALL.REL.NOINC `($__internal_8_$__cuda_sm70_shflsync_idx_p) ;  /* 0x0000007000007944 */ /* 0x00afea0003c00000 */
[----:B-1----:R-:W-:Y:S01]  /*145b0*/  MOV R10, 0x1c1f ;  /* 0x00001c1f000a7802 */ /* 0x002fe20000000f00 */
[----:B--2---:R-:W-:Y:S01]  /*145c0*/  IMAD.MOV.U32 R6, RZ, RZ, R7 ;  /* 0x000000ffff067224 */ /* 0x004fe200078e0007 */
[----:B------:R-:W-:Y:S01]  /*145d0*/  MOV R7, 0x1 ;  /* 0x0000000100077802 */ /* 0x000fe20000000f00 */
[----:B------:R-:W-:Y:S01]  /*145e0*/  IMAD.MOV.U32 R12, RZ, RZ, R4 ;  /* 0x000000ffff0c7224 */ /* 0x000fe200078e0004 */
[----:B------:R-:W-:Y:S02]  /*145f0*/  MOV R8, 0x14610 ;  /* 0x0001461000087802 */ /* 0x000fe40000000f00 */
[----:B------:R-:W-:Y:S05]  /*14600*/  CALL.REL.NOINC `($__internal_8_$__cuda_sm70_shflsync_idx_p) ;  /* 0x0000001000007944 */ /* 0x000fea0003c00000 */
[----:B-12---:R-:W-:-:S05]  /*14610*/  BRA `(.L_x_542) ;  /* 0xffff952000007947 */ /* 0x006fca000383ffff */
        .weak           $__internal_8_$__cuda_sm70_shflsync_idx_p
        .type           $__internal_8_$__cuda_sm70_shflsync_idx_p,@function
        .size           $__internal_8_$__cuda_sm70_shflsync_idx_p,(.L_x_1825 - $__internal_8_$__cuda_sm70_shflsync_idx_p)
$__internal_8_$__cuda_sm70_shflsync_idx_p:
[----:B------:R-:W-:Y:S01]  /*14620*/  MOV R9, 0x0 ;  /* 0x0000000000097802 */ /* 0x000fe20000000f00 */
[----:B------:R-:W-:Y:S04]  /*14630*/  WARPSYNC R223 ;  /* 0x000000df00007348 */ /* 0x000fe80003800000 */
[----:B------:R1:W2:Y:S01]  /*14640*/  SHFL.IDX PT, R7, R12, R7, R10 ;  /* 0x000000070c077389 */ /* 0x0002a200000e000a */
[----:B------:R-:W-:Y:S05]  /*14650*/  RET.REL.NODEC R8 `(_ZN7cutlass13device_kernelIN5flash19enable_sm80_to_sm89INS1_16FlashAttnFwdSm80INS1_25CollectiveMainloopFwdSm80ILi4ELi1ELb0EN4cute5tupleIJNS5_1CILi128EEENS7_ILi48EEENS7_ILi96EEEEEELi96ENS_10bfloat16_tEfNS_4arch4Sm80ELb0ELb1ELb1ELb0ELb1ELb0ELb1ELb1EEENS1_21CollectiveEpilogueFwdINS6_IJS8_SA_S9_EEENS6_IJNS7_ILi1EEESI_SI_EEESC_SE_Li128ELb0ELb1ELb1ELb0EEENS1_19SingleTileSchedulerILb0ELb1ELb1ELi128EEEEEEEEEvNT_6ParamsE) ;  /* 0xfffeb9a008007950 */ /* 0x000fea0003c3ffff */
.L_x_543:
        /* <DEDUP_REMOVED lines=10> */
.L_x_1825:


//--------------------- .text._ZN7cutlass13device_kernelIN5flash19enable_sm80_to_sm89INS1_16FlashAttnFwdSm80INS1_25CollectiveMainloopFwdSm80ILi4ELi1ELb0EN4cute5tupleIJNS5_1CILi128EEENS7_ILi48EEENS7_ILi96EEEEEELi96ENS_10bfloat16_tEfNS_4arch4Sm80ELb0ELb1ELb1ELb1ELb1ELb0ELb1ELb1EEENS1_21CollectiveEpilogueFwdINS6_IJS8_SA_S9_EEENS6_IJNS7_ILi1EEESI_SI_EEESC_SE_Li128ELb1ELb1ELb1ELb0EEENS1_36VarlenDynamicPersistentTileSchedulerILi128ELi48ELi128ELi128ELb1ELb1ELb0ELb1ELb0ELb1EEEEEEEEEvNT_6ParamsE --------------------------
	.section	.text._ZN7cutlass13device_kernelIN5flash19enable_sm80_to_sm89INS1_16FlashAttnFwdSm80INS1_25CollectiveMainloopFwdSm80ILi4ELi1ELb0EN4cute5tupleIJNS5_1CILi128EEENS7_ILi48EEENS7_ILi96EEEEEELi96ENS_10bfloat16_tEfNS_4arch4Sm80ELb0ELb1ELb1ELb1ELb1ELb0ELb1ELb1EEENS1_21CollectiveEpilogueFwdINS6_IJS8_SA_S9_EEENS6_IJNS7_ILi1EEESI_SI_EEESC_SE_Li128ELb1ELb1ELb1ELb0EEENS1_36VarlenDynamicPersistentTileSchedulerILi128ELi48ELi128ELi128ELb1ELb1ELb0ELb1ELb0ELb1EEEEEEEEEvNT_6ParamsE,"ax",@progbits
	.sectioninfo	@"SHI_REGISTERS=255"
	.align	128
.text._ZN7cutlass13device_kernelIN5flash19enable_sm80_to_sm89INS1_16FlashAttnFwdSm80INS1_25CollectiveMainloopFwdSm80ILi4ELi1ELb0EN4cute5tupleIJNS5_1CILi128EEENS7_ILi48EEENS7_ILi96EEEEEELi96ENS_10bfloat16_tEfNS_4arch4Sm80ELb0ELb1ELb1ELb1ELb1ELb0ELb1ELb1EEENS1_21CollectiveEpilogueFwdINS6_IJS8_SA_S9_EEENS6_IJNS7_ILi1EEESI_SI_EEESC_SE_Li128ELb1ELb1ELb1ELb0EEENS1_36VarlenDynamicPersistentTileSchedulerILi128ELi48ELi128ELi128ELb1ELb1ELb0ELb1ELb0ELb1EEEEEEEEEvNT_6ParamsE:
        .type           _ZN7cutlass13device_kernelIN5flash19enable_sm80_to_sm89INS1_16FlashAttnFwdSm80INS1_25CollectiveMainloopFwdSm80ILi4ELi1ELb0EN4cute5tupleIJNS5_1CILi128EEENS7_ILi48EEENS7_ILi96EEEEEELi96ENS_10bfloat16_tEfNS_4arch4Sm80ELb0ELb1ELb1ELb1ELb1ELb0ELb1ELb1EEENS1_21CollectiveEpilogueFwdINS6_IJS8_SA_S9_EEENS6_IJNS7_ILi1EEESI_SI_EEESC_SE_Li128ELb1ELb1ELb1ELb0EEENS1_36VarlenDynamicPersistentTileSchedulerILi128ELi48ELi128ELi128ELb1ELb1ELb0ELb1ELb0ELb1EEEEEEEEEvNT_6ParamsE,@function
        .size           _ZN7cutlass13device_kernelIN5flash19enable_sm80_to_sm89INS1_16FlashAttnFwdSm80INS1_25CollectiveMainloopFwdSm80ILi4ELi1ELb0EN4cute5tupleIJNS5_1CILi128EEENS7_ILi48EEENS7_ILi96EEEEEELi96ENS_10bfloat16_tEfNS_4arch4Sm80ELb0ELb1ELb1ELb1ELb1ELb0ELb1ELb1EEENS1_21CollectiveEpilogueFwdINS6_IJS8_SA_S9_EEENS6_IJNS7_ILi1EEESI_SI_EEESC_SE_Li128ELb1ELb1ELb1ELb0EEENS1_36VarlenDynamicPersistentTileSchedulerILi128ELi48ELi128ELi128ELb1ELb1ELb0ELb1ELb0ELb1EEEEEEEEEvNT_6ParamsE,(.L_x_1827 - _ZN7cutlass13device_kernelIN5flash19enable_sm80_to_sm89INS1_16FlashAttnFwdSm80INS1_25CollectiveMainloopFwdSm80ILi4ELi1ELb0EN4cute5tupleIJNS5_1CILi128EEENS7_ILi48EEENS7_ILi96EEEEEELi96ENS_10bfloat16_tEfNS_4arch4Sm80ELb0ELb1ELb1ELb1ELb1ELb0ELb1ELb1EEENS1_21CollectiveEpilogueFwdINS6_IJS8_SA_S9_EEENS6_IJNS7_ILi1EEESI_SI_EEESC_SE_Li128ELb1ELb1ELb1ELb0EEENS1_36VarlenDynamicPersistentTileSchedulerILi128ELi48ELi128ELi128ELb1ELb1ELb0ELb1ELb0ELb1EEEEEEEEEvNT_6ParamsE)
        .other          _ZN7cutlass13device_kernelIN5flash19enable_sm80_to_sm89INS1_16FlashAttnFwdSm80INS1_25CollectiveMainloopFwdSm80ILi4ELi1ELb0EN4cute5tupleIJNS5_1CILi128EEENS7_ILi48EEENS7_ILi96EEEEEELi96ENS_10bfloat16_tEfNS_4arch4Sm80ELb0ELb1ELb1ELb1ELb1ELb0ELb1ELb1EEENS1_21CollectiveEpilogueFwdINS6_IJS8_SA_S9_EEENS6_IJNS7_ILi1EEESI_SI_EEESC_SE_Li128ELb1ELb1ELb1ELb0EEENS1_36VarlenDynamicPersistentTileSchedulerILi128ELi48ELi128ELi128ELb1ELb1ELb0ELb1ELb0ELb1EEEEEEEEEvNT_6ParamsE,@"STO_CUDA_ENTRY STV_DEFAULT"
_ZN7cutlass13device_kernelIN5flash19enable_sm80_to_sm89INS1_16FlashAttnFwdSm80INS1_25CollectiveMainloopFwdSm80ILi4ELi1ELb0EN4cute5tupleIJNS5_1CILi128EEENS7_ILi48EEENS7_ILi96EEEEEELi96ENS_10bfloat16_tEfNS_4arch4Sm80ELb0ELb1ELb1ELb1ELb1ELb0ELb1ELb1EEENS1_21CollectiveEpilogueFwdINS6_IJS8_SA_S9_EEENS6_IJNS7_ILi1EEESI_SI_EEESC_SE_Li128ELb1ELb1ELb1ELb0EEENS1_36VarlenDynamicPersistentTileSchedulerILi128ELi48ELi128ELi128ELb1ELb1ELb0ELb1ELb0ELb1EEEEEEEEEvNT_6ParamsE:
        /* <DEDUP_REMOVED lines=15> */
[----:B------:R-:W-:-:S03]  /*00f0*/  CS2R R8, SRZ ;  /* 0x0000000000087805 */ /* 0x000fc6000001ff00 */
[----:B------:R-:W-:-:S04]  /*0100*/  ISETP.NE.AND P6, PT, R13, 0x1f, PT ;  /* 0x0000001f0d00780c */ /* 0x000fc80003fc5270 */
[----:B------:R-:W-:-:S13]  /*0110*/  ISETP.GE.OR P0, PT, R13, c[0x0][0x53c], !P6 ;  /* 0x00014f000d007a0c */ /* 0x000fda0007706670 */
[----:B-1----:R-:W-:Y:S02]  /*0120*/  @!P0 IMAD.MOV.U32 R4, RZ, RZ, 0x4 ;  /* 0x00000004ff048424 */ /* 0x002fe400078e00ff */
[----:B------:R-:W-:Y:S02]  /*0130*/  @!P0 IMAD.MOV.U32 R2, RZ, RZ, 0x4 ;  /* 0x00000004ff028424 */ /* 0x000fe400078e00ff */
[----:B------:R-:W-:-:S04]  /*0140*/  @!P0 IMAD.WIDE.U32 R4, R13, R4, c[0x0][0x580] ;  /* 0x000160000d048625 */ /* 0x000fc800078e0004 */
[C---:B------:R-:W-:Y:S01]  /*0150*/  @!P0 IMAD.WIDE.U32 R2, R13.reuse, R2, c[0x0][0x578] ;  /* 0x00015e000d028625 */ /* 0x040fe200078e0002 */
[----:B------:R-:W2:Y:S04]  /*0160*/  @!P0 LDG.E R9, [R4.64] ;  /* 0x0000000604098981 */ /* 0x000ea8000c1e1900 */
[----:B------:R-:W2:Y:S01]  /*0170*/  @!P0 LDG.E R8, [R2.64] ;  /* 0x0000000602088981 */ /* 0x000ea2000c1e1900 */
[C---:B------:R-:W-:Y:S01]  /*0180*/  ISETP.NE.AND P5, PT, R13.reuse, RZ, PT ;  /* 0x000000ff0d00720c */ /* 0x040fe20003fa5270 */
[----:B------:R-:W1:Y:S01]  /*0190*/  S2UR UR4, SR_CTAID.X ;  /* 0x00000000000479c3 */ /* 0x000e620000002500 */
[C---:B------:R-:W-:Y:S01]  /*01a0*/  ISETP.GE.U32.AND P4, PT, R13.reuse, 0x2, PT ;  /* 0x000000020d00780c */ /* 0x040fe20003f86070 */
[----:B------:R-:W-:Y:S01]  /*01b0*/  IMAD.MOV.U32 R6, RZ, RZ, RZ ;  /* 0x000000ffff067224 */ /* 0x000fe200078e00ff */
        /* <DEDUP_REMOVED lines=26> */
.L_x_549:
[----:B------:R-:W-:-:S04]  /*0360*/  IADD3 R0, R6, 0x1f, RZ ;  /* 0x0000001f06007810 */ /* 0x000fc80007ffe0ff */
[----:B------:R-:W-:-:S13]  /*0370*/  ISETP.GE.AND P0, PT, R0, c[0x0][0x53c], PT ;  /* 0x00014f0000007a0c */ /* 0x000fda0003f06270 */
[----:B------:R-:W-:Y:S05]  /*0380*/  @P0 BRA `(.L_x_546) ;  /* 0x00000c4000000947 */ /* 0x000fea0003800000 */
[----:B------:R-:W-:Y:S01]  /*0390*/  MOV R6, R0 ;  /* 0x0000000000067202 */ /* 0x000fe20000000f00 */
[----:B------:R-:W-:-:S03]  /*03a0*/  CS2R R8, SRZ ;  /* 0x0000000000087805 */ /* 0x000fc6000001ff00 */
[----:B------:R-:W-:-:S04]  /*03b0*/  IADD3 R0, R13, R6, RZ ;  /* 0x000000060d007210 */ /* 0x000fc80007ffe0ff */
[----:B------:R-:W-:-:S13]  /*03c0*/  ISETP.GE.OR P0, PT, R0, c[0x0][0x53c], !P6 ;  /* 0x00014f0000007a0c */ /* 0x000fda0007706670 */
[----:B------:R-:W-:Y:S02]  /*03d0*/  @!P0 MOV R2, 0x4 ;  /* 0x0000000400028802 */ /* 0x000fe40000000f00 */
[----:B------:R-:W-:-:S03]  /*03e0*/  @!P0 MOV R3, 0x4 ;  /* 0x0000000400038802 */ /* 0x000fc60000000f00 */
[----:B------:R-:W-:-:S04]  /*03f0*/  @!P0 IMAD.WIDE R4, R0, R2, c[0x0][0x580] ;  /* 0x0001600000048625 */ /* 0x000fc800078e0202 */
[----:B------:R-:W-:Y:S01]  /*0400*/  @!P0 IMAD.WIDE R2, R0, R3, c[0x0][0x578] ;  /* 0x00015e0000028625 */ /* 0x000fe200078e0203 */
[----:B------:R-:W2:Y:S04]  /*0410*/  @!P0 LDG.E R9, [R4.64] ;  /* 0x0000000604098981 */ /* 0x000ea8000c1e1900 */
[----:B------:R-:W2:Y:S02]  /*0420*/  @!P0 LDG.E R8, [R2.64] ;  /* 0x0000000602088981 */ /* 0x000ea4000c1e1900 */
[----:B--2---:R-:W-:Y:S01]  /*0430*/  IMAD R5, R9, R8, RZ ;  /* 0x0000000809057224 */ /* 0x004fe200078e02ff */
[----:B------:R-:W-:Y:S05]  /*0440*/  BRA.DIV ~URZ, `(.L_x_547) ;  /* 0x00018cb27f007947 */ /* 0x000fea000b800000 */
[----:B------:R1:W2:Y:S02]  /*0450*/  SHFL.UP PT, R0, R5, 0x1, RZ ;  /* 0x0420000005007989 */ /* 0x0002a400000e00ff */
.L_x_776:
        /* <DEDUP_REMOVED lines=16> */
.L_x_777:
[----:B--2---:R-:W-:-:S05]  /*0560*/  IMAD R0, R0, c[0x0][0x538], RZ ;  /* 0x00014e0000007a24 */ /* 0x004fca00078e02ff */
[----:B------:R-:W-:-:S04]  /*0570*/  IADD3 R7, R0, R7, RZ ;  /* 0x0000000700077210 */ /* 0x000fc80007ffe0ff */
[----:B------:R-:W-:-:S13]  /*0580*/  ISETP.GT.AND P0, PT, R7, UR4, PT ;  /* 0x0000000407007c0c */ /* 0x000fda000bf04270 */
[----:B-1----:R-:W-:Y:S05]  /*0590*/  @!P0 BRA `(.L_x_549) ;  /* 0xfffffdc000008947 */ /* 0x002fea000383ffff */
.L_x_545:
[----:B------:R-:W-:-:S05]  /*05a0*/  IADD3 R10, -R0, R7, RZ ;  /* 0x00000007000a7210 */ /* 0x000fca0007ffe1ff */
[----:B------:R-:W-:-:S05]  /*05b0*/  IMAD R0, R4, c[0x0][0x538], R10 ;  /* 0x00014e0004007a24 */ /* 0x000fca00078e020a */
[----:B------:R-:W-:Y:S01]  /*05c0*/  ISETP.GT.AND P0, PT, R0, UR4, PT ;  /* 0x0000000400007c0c */ /* 0x000fe2000bf04270 */
[----:B------:R-:W-:-:S12]  /*05d0*/  BRA.DIV ~URZ, `(.L_x_550) ;  /* 0x00018d427f007947 */ /* 0x000fd8000b800000 */
[----:B------:R-:W-:-:S04]  /*05e0*/  VOTE.ANY R7, PT, !P0 ;  /* 0x0000000000077806 */ /* 0x000fc800040e0100 */
.L_x_778:
[----:B------:R-:W1:Y:S02]  /*05f0*/  POPC R0, R7 ;  /* 0x0000000700007309 */ /* 0x000e640000000000 */
[----:B-1----:R-:W-:-:S05]  /*0600*/  IADD3 R2, R0, R6, RZ ;  /* 0x0000000600027210 */ /* 0x002fca0007ffe0ff */
[----:B------:R1:W-:Y:S01]  /*0610*/  STL [R1+0xc], R2 ;  /* 0x00000c0201007387 */ /* 0x0003e20000100800 */
[----:B------:R-:W-:Y:S05]  /*0620*/  BRA.DIV ~URZ, `(.L_x_551) ;  /* 0x00018d427f007947 */ /* 0x000fea000b800000 */
[----:B------:R2:W3:Y:S01]  /*0630*/  SHFL.IDX PT, R12, R9, R0, 0x1f ;  /* 0x00001f00090c7589 */ /* 0x0004e200000e0000 */
[----:B------:R-:W-:-:S03]  /*0640*/  MOV R6, RZ ;  /* 0x000000ff00067202 */ /* 0x000fc60000000f00 */
[----:B------:R2:W4:Y:S04]  /*0650*/  SHFL.IDX PT, R9, R8, R0, 0x1f ;  /* 0x00001f0008097589 */ /* 0x00052800000e0000 */
.L_x_779:
[----:B------:R-:W-:Y:S01]  /*0660*/  ISETP.NE.AND P0, PT, R7, RZ, PT ;  /* 0x000000ff0700720c */ /* 0x000fe20003f05270 */
[----:B------:R-:W-:-:S12]  /*0670*/  BSSY B0, `(.L_x_552) ;  /* 0x0000005000007945 */ /* 0x000fd80003800000 */
[----:B------:R-:W-:Y:S05]  /*0680*/  @!P0 BRA `(.L_x_553) ;  /* 0x0000003000008947 */ /* 0x000fea0003800000 */
[----:B--2---:R-:W-:Y:S01]  /*0690*/  IADD3 R0, R0, -0x1, RZ ;  /* 0xffffffff00007810 */ /* 0x004fe20007ffe0ff */
[----:B------:R-:W-:Y:S05]  /*06a0*/  BRA.DIV ~URZ, `(.L_x_554) ;  /* 0x00018da27f007947 */ /* 0x000fea000b800000 */
[----:B------:R2:W1:Y:S02]  /*06b0*/  SHFL.IDX PT, R6, R4, R0, 0x1f ;  /* 0x00001f0004067589 */ /* 0x00046400000e0000 */
.L_x_553:
[----:B------:R-:W-:Y:S05]  /*06c0*/  BSYNC B0 ;  /* 0x0000000000007941 */ /* 0x000fea0003800000 */
.L_x_552:
[----:B-12---:R-:W-:Y:S01]  /*06d0*/  IMAD R0, R6, c[0x0][0x538], R10 ;  /* 0x00014e0006007a24 */ /* 0x006fe200078e020a */
[----:B----4-:R-:W-:Y:S01]  /*06e0*/  ISETP.NE.AND P0, PT, R9, 0x1, PT ;  /* 0x000000010900780c */ /* 0x010fe20003f05270 */
[----:B------:R-:W-:Y:S03]  /*06f0*/  BSSY B0, `(.L_x_555) ;  /* 0x0000089000007945 */ /* 0x000fe60003800000 */
[----:B------:R1:W-:Y:S01]  /*0700*/  STL [R1], R0 ;  /* 0x0000000001007387 */ /* 0x0003e20000100800 */
[----:B------:R-:W-:-:S08]  /*0710*/  IADD3 R11, -R0, UR4, RZ ;  /* 0x00000004000b7c10 */ /* 0x000fd0000fffe1ff */
[----:B------:R-:W-:Y:S05]  /*0720*/  @!P0 BRA `(.L_x_556) ;  /* 0x000003f000008947 */ /* 0x000fea0003800000 */
[-C--:B-1-3--:R-:W-:Y:S02]  /*0730*/  IABS R0, R12.reuse ;  /* 0x0000000c00007213 */ /* 0x08afe40000000000 */
[----:B------:R-:W-:-:S03]  /*0740*/  IABS R6, R12 ;  /* 0x0000000c00067213 */ /* 0x000fc60000000000 */
[----:B------:R-:W-:Y:S01]  /*0750*/  IMAD.MOV.U32 R5, RZ, RZ, R0 ;  /* 0x000000ffff057224 */ /* 0x000fe200078e0000 */
[----:B------:R-:W-:-:S03]  /*0760*/  IABS R0, R9 ;  /* 0x0000000900007213 */ /* 0x000fc60000000000 */
[----:B------:R-:W1:Y:S02]  /*0770*/  I2F.RP R2, R5 ;  /* 0x0000000500027306 */ /* 0x000e640000209400 */
[----:B------:R-:W-:Y:S01]  /*0780*/  IMAD.MOV.U32 R8, RZ, RZ, R0 ;  /* 0x000000ffff087224 */ /* 0x000fe200078e0000 */
[----:B------:R-:W-:-:S05]  /*0790*/  IABS R0, R11 ;  /* 0x0000000b00007213 */ /* 0x000fca0000000000 */
[----:B------:R-:W-:Y:S08]  /*07a0*/  I2F.RP R7, R8 ;  /* 0x0000000800077306 */ /* 0x000ff00000209400 */
[----:B-1----:R-:W1:Y:S02]  /*07b0*/  MUFU.RCP R2, R2 ;  /* 0x0000000200027308 */ /* 0x002e640000001000 */
[----:B-1----:R-:W-:-:S06]  /*07c0*/  IADD3 R2, R2, 0xffffffe, RZ ;  /* 0x0ffffffe02027810 */ /* 0x002fcc0007ffe0ff */
[----:B------:R-:W1:Y:S02]  /*07d0*/  F2I.FTZ.U32.TRUNC.NTZ R3, R2 ;  /* 0x0000000200037305 */ /* 0x000e64000021f000 */
[----:B-1----:R-:W-:-:S04]  /*07e0*/  IMAD.MOV R2, RZ, RZ, -R3 ;  /* 0x000000ffff027224 */ /* 0x002fc800078e0a03 */
[----:B------:R-:W-:Y:S02]  /*07f0*/  IMAD R4, R2, R5, RZ ;  /* 0x0000000502047224 */ /* 0x000fe400078e02ff */
[----:B------:R-:W-:-:S04]  /*0800*/  IMAD.MOV.U32 R2, RZ, RZ, RZ ;  /* 0x000000ffff027224 */ /* 0x000fc800078e00ff */
[----:B------:R-:W-:Y:S01]  /*0810*/  IMAD.HI.U32 R2, R3, R4, R2 ;  /* 0x0000000403027227 */ /* 0x000fe200078e0002 */
[----:B------:R-:W-:-:S03]  /*0820*/  MOV R3, R0 ;  /* 0x0000000000037202 */ /* 0x000fc60000000f00 */
[----:B------:R-:W-:Y:S02]  /*0830*/  IMAD.MOV R0, RZ, RZ, -R6 ;  /* 0x000000ffff007224 */ /* 0x000fe400078e0a06 */
        /* <DEDUP_REMOVED lines=28> */
[----:B------:R-:W-:-:S03]  /*0a00*/  IMAD.MOV R5, RZ, RZ, -R4 ;  /* 0x000000ffff057224 */ /* 0x000fc600078e0a04 */
        /* <DEDUP_REMOVED lines=10> */
[----:B------:R-:W-:-:S04]  /*0ab0*/  IMAD.MOV R2, RZ, RZ, -R0 ;  /* 0x000000ffff027224 */ /* 0x000fc800078e0a00 */
[C---:B------:R-:W-:Y:S01]  /*0ac0*/  IMAD R3, R9.reuse, R2, R4 ;  /* 0x0000000209037224 */ /* 0x040fe200078e0204 */
[----:B------:R-:W-:Y:S01]  /*0ad0*/  LEA R2, R9, R0, 0x18 ;  /* 0x0000000009027211 */ /* 0x000fe200078ec0ff */
[----:B------:R-:W-:-:S04]  /*0ae0*/  IMAD R0, R12, R5, R11 ;  /* 0x000000050c007224 */ /* 0x000fc800078e020b */
[----:B------:R-:W-:-:S05]  /*0af0*/  IMAD R2, R3, 0x10000, R2 ;  /* 0x0001000003027824 */ /* 0x000fca00078e0202 */
[----:B------:R1:W-:Y:S01]  /*0b00*/  STL [R1+0x8], R2 ;  /* 0x0000080201007387 */ /* 0x0003e20000100800 */
[----:B------:R-:W-:Y:S05]  /*0b10*/  BRA `(.L_x_557) ;  /* 0x0000046000007947 */ /* 0x000fea0003800000 */
.L_x_556:
[----:B------:R-:W2:Y:S01]  /*0b20*/  LDL R3, [R1+0xc] ;  /* 0x00000c0001037983 */ /* 0x000ea20000100800 */
[----:B------:R-:W-:-:S04]  /*0b30*/  IMAD.MOV.U32 R2, RZ, RZ, 0x4 ;  /* 0x00000004ff027424 */ /* 0x000fc800078e00ff */
[----:B--2---:R-:W-:-:S05]  /*0b40*/  IMAD.WIDE R2, R3, R2, c[0x0][0x590] ;  /* 0x0001640003027625 */ /* 0x004fca00078e0202 */
[----:B------:R-:W2:Y:S02]  /*0b50*/  LDG.E R7, [R2.64] ;  /* 0x0000000602077981 */ /* 0x000ea4000c1e1900 */
[----:B--23--:R-:W-:-:S05]  /*0b60*/  IMAD R9, R7, R12, RZ ;  /* 0x0000000c07097224 */ /* 0x00cfca00078e02ff */
[-C--:B-1----:R-:W-:Y:S02]  /*0b70*/  IABS R0, R9.reuse ;  /* 0x0000000900007213 */ /* 0x082fe40000000000 */
[----:B------:R-:W-:-:S03]  /*0b80*/  IABS R8, R9 ;  /* 0x0000000900087213 */ /* 0x000fc60000000000 */
[----:B------:R-:W-:-:S04]  /*0b90*/  IMAD.MOV.U32 R6, RZ, RZ, R0 ;  /* 0x000000ffff067224 */ /* 0x000fc800078e0000 */
[----:B------:R-:W1:Y:S08]  /*0ba0*/  I2F.RP R2, R6 ;  /* 0x0000000600027306 */ /* 0x000e700000209400 */
[----:B-1----:R-:W1:Y:S02]  /*0bb0*/  MUFU.RCP R2, R2 ;  /* 0x0000000200027308 */ /* 0x002e640000001000 */
[----:B-1----:R-:W-:-:S06]  /*0bc0*/  IADD3 R2, R2, 0xffffffe, RZ ;  /* 0x0ffffffe02027810 */ /* 0x002fcc0007ffe0ff */
[----:B------:R-:W1:Y:S02]  /*0bd0*/  F2I.FTZ.U32.TRUNC.NTZ R3, R2 ;  /* 0x0000000200037305 */ /* 0x000e64000021f000 */
[----:B-1----:R-:W-:-:S04]  /*0be0*/  IMAD.MOV R0, RZ, RZ, -R3 ;  /* 0x000000ffff007224 */ /* 0x002fc800078e0a03 */
[----:B------:R-:W-:Y:S01]  /*0bf0*/  IMAD.MOV.U32 R2, RZ, RZ, R0 ;  /* 0x000000ffff027224 */ /* 0x000fe200078e0000 */
[----:B------:R-:W-:-:S03]  /*0c00*/  IABS R0, R11 ;  /* 0x0000000b00007213 */ /* 0x000fc60000000000 */
[----:B------:R-:W-:Y:S01]  /*0c10*/  IMAD R4, R2, R6, RZ ;  /* 0x0000000602047224 */ /* 0x000fe200078e02ff */
[----:B------:R-:W-:Y:S01]  /*0c20*/  MOV R5, R0 ;  /* 0x0000000000057202 */ /* 0x000fe20000000f00 */
[----:B------:R-:W-:-:S04]  /*0c30*/  IMAD.MOV.U32 R2, RZ, RZ, RZ ;  /* 0x000000ffff027224 */ /* 0x000fc800078e00ff */
[----:B------:R-:W-:-:S04]  /*0c40*/  IMAD.HI.U32 R0, R3, R4, R2 ;  /* 0x0000000403007227 */ /* 0x000fc800078e0002 */
[----:B------:R-:W-:Y:S02]  /*0c50*/  IMAD.MOV R2, RZ, RZ, -R8 ;  /* 0x000000ffff027224 */ /* 0x000fe400078e0a08 */
        /* <DEDUP_REMOVED lines=9> */
[----:B------:R-:W-:-:S04]  /*0cf0*/  @P2 IADD3 R0, R0, 0x1, RZ ;  /* 0x0000000100002810 */ /* 0x000fc80007ffe0ff */
[----:B------:R-:W-:-:S05]  /*0d00*/  MOV R4, R0 ;  /* 0x0000000000047202 */ /* 0x000fca0000000f00 */
[----:B------:R-:W-:Y:S01]  /*0d10*/  @!P1 IMAD.MOV R4, RZ, RZ, -R4 ;  /* 0x000000ffff049224 */ /* 0x000fe200078e0a04 */
[----:B------:R-:W-:-:S05]  /*0d20*/  @!P0 LOP3.LUT R4, RZ, R9, RZ, 0x33, !PT ;  /* 0x00000009ff048212 */ /* 0x000fca00078e33ff */
[----:B------:R-:W-:-:S05]  /*0d30*/  IMAD R10, R7, R4, RZ ;  /* 0x00000004070a7224 */ /* 0x000fca00078e02ff */
[----:B------:R-:W-:-:S04]  /*0d40*/  IADD3 R0, -R10, c[0x0][0x538], RZ ;  /* 0x00014e000a007a10 */ /* 0x000fc80007ffe1ff */
[----:B------:R-:W-:-:S04]  /*0d50*/  IMNMX R6, R7, R0, PT ;  /* 0x0000000007067217 */ /* 0x000fc80003800200 */
[----:B------:R-:W-:-:S05]  /*0d60*/  IABS R0, R6 ;  /* 0x0000000600007213 */ /* 0x000fca0000000000 */
[----:B------:R-:W-:-:S04]  /*0d70*/  IMAD.MOV.U32 R5, RZ, RZ, R0 ;  /* 0x000000ffff057224 */ /* 0x000fc800078e0000 */
[----:B------:R-:W1:Y:S08]  /*0d80*/  I2F.RP R2, R5 ;  /* 0x0000000500027306 */ /* 0x000e700000209400 */
[----:B-1----:R-:W1:Y:S02]  /*0d90*/  MUFU.RCP R2, R2 ;  /* 0x0000000200027308 */ /* 0x002e640000001000 */
[----:B-1----:R-:W-:-:S06]  /*0da0*/  IADD3 R2, R2, 0xffffffe, RZ ;  /* 0x0ffffffe02027810 */ /* 0x002fcc0007ffe0ff */
[----:B------:R1:W2:Y:S02]  /*0db0*/  F2I.FTZ.U32.TRUNC.NTZ R3, R2 ;  /* 0x0000000200037305 */ /* 0x0002a4000021f000 */
[----:B-1----:R-:W-:Y:S01]  /*0dc0*/  IMAD.MOV R2, RZ, RZ, -R4 ;  /* 0x000000ffff027224 */ /* 0x002fe200078e0a04 */
[----:B--2---:R-:W-:-:S03]  /*0dd0*/  IADD3 R0, RZ, -R3, RZ ;  /* 0x80000003ff007210 */ /* 0x004fc60007ffe0ff */
[----:B------:R-:W-:Y:S01]  /*0de0*/  IMAD R8, R9, R2, R11 ;  /* 0x0000000209087224 */ /* 0x000fe200078e020b */
[----:B------:R-:W-:Y:S01]  /*0df0*/  IABS R9, R6 ;  /* 0x0000000600097213 */ /* 0x000fe20000000000 */
[----:B------:R-:W-:-:S03]  /*0e00*/  IMAD.MOV.U32 R2, RZ, RZ, R0 ;  /* 0x000000ffff027224 */ /* 0x000fc600078e0000 */
[----:B------:R-:W-:Y:S01]  /*0e10*/  IABS R0, R8 ;  /* 0x0000000800007213 */ /* 0x000fe20000000000 */
[----:B------:R-:W-:Y:S02]  /*0e20*/  IMAD R7, R2, R5, RZ ;  /* 0x0000000502077224 */ /* 0x000fe400078e02ff */
[----:B------:R-:W-:Y:S02]  /*0e30*/  IMAD.MOV.U32 R2, RZ, RZ, RZ ;  /* 0x000000ffff027224 */ /* 0x000fe400078e00ff */
[----:B------:R-:W-:Y:S01]  /*0e40*/  IMAD.MOV.U32 R4, RZ, RZ, R0 ;  /* 0x000000ffff047224 */ /* 0x000fe200078e0000 */
[----:B------:R-:W-:Y:S01]  /*0e50*/  IADD3 R0, RZ, -R9, RZ ;  /* 0x80000009ff007210 */ /* 0x000fe20007ffe0ff */
[----:B------:R-:W-:-:S04]  /*0e60*/  IMAD.HI.U32 R3, R3, R7, R2 ;  /* 0x0000000703037227 */ /* 0x000fc800078e0002 */
[----:B------:R-:W-:Y:S02]  /*0e70*/  IMAD.MOV.U32 R2, RZ, RZ, R0 ;  /* 0x000000ffff027224 */ /* 0x000fe400078e0000 */
[----:B------:R-:W-:Y:S01]  /*0e80*/  IMAD.HI.U32 R0, R3, R4, RZ ;  /* 0x0000000403007227 */ /* 0x000fe200078e00ff */
[----:B------:R-:W-:-:S03]  /*0e90*/  IADD3 R3, R10, 0x1000000, R8 ;  /* 0x010000000a037810 */ /* 0x000fc60007ffe008 */
[----:B------:R-:W-:-:S05]  /*0ea0*/  IMAD R2, R0, R2, R4 ;  /* 0x0000000200027224 */ /* 0x000fca00078e0204 */
[----:B------:R-:W-:-:S13]  /*0eb0*/  ISETP.GT.U32.AND P0, PT, R5, R2, PT ;  /* 0x000000020500720c */ /* 0x000fda0003f04070 */
[----:B------:R-:W-:Y:S01]  /*0ec0*/  @!P0 IMAD.IADD R2, R2, 0x1, -R5 ;  /* 0x0000000102028824 */ /* 0x000fe200078e0a05 */
[----:B------:R-:W-:Y:S02]  /*0ed0*/  @!P0 IADD3 R0, R0, 0x1, RZ ;  /* 0x0000000100008810 */ /* 0x000fe40007ffe0ff */
[----:B------:R-:W-:Y:S02]  /*0ee0*/  ISETP.NE.AND P0, PT, R6, RZ, PT ;  /* 0x000000ff0600720c */ /* 0x000fe40003f05270 */
[----:B------:R-:W-:Y:S02]  /*0ef0*/  ISETP.GE.U32.AND P2, PT, R2, R5, PT ;  /* 0x000000050200720c */ /* 0x000fe40003f46070 */
[----:B------:R-:W-:-:S04]  /*0f00*/  LOP3.LUT R2, R8, R6, RZ, 0x3c, !PT ;  /* 0x0000000608027212 */ /* 0x000fc800078e3cff */
[----:B------:R-:W-:Y:S01]  /*0f10*/  ISETP.GE.AND P1, PT, R2, RZ, PT ;  /* 0x000000ff0200720c */ /* 0x000fe20003f26270 */
[----:B------:R-:W-:-:S06]  /*0f20*/  IMAD.MOV R2, RZ, RZ, -R6 ;  /* 0x000000ffff027224 */ /* 0x000fcc00078e0a06 */
[----:B------:R-:W-:-:S06]  /*0f30*/  @P2 IADD3 R0, R0, 0x1, RZ ;  /* 0x0000000100002810 */ /* 0x000fcc0007ffe0ff */
[----:B------:R-:W-:Y:S02]  /*0f40*/  @!P1 IADD3 R0, -R0, RZ, RZ ;  /* 0x000000ff00009210 */ /* 0x000fe40007ffe1ff */
[----:B------:R-:W-:-:S05]  /*0f50*/  @!P0 LOP3.LUT R0, RZ, R6, RZ, 0x33, !PT ;  /* 0x00000006ff008212 */ /* 0x000fca00078e33ff */
[----:B------:R-:W-:-:S05]  /*0f60*/  IMAD R2, R0, R2, R3 ;  /* 0x0000000200027224 */ /* 0x000fca00078e0203 */
[----:B------:R1:W-:Y:S02]  /*0f70*/  STL [R1+0x8], R2 ;  /* 0x0000080201007387 */ /* 0x0003e40000100800 */
.L_x_557:
[----:B------:R-:W-:Y:S05]  /*0f80*/  BSYNC B0 ;  /* 0x0000000000007941 */ /* 0x000fea0003800000 */
.L_x_555:
[----:B------:R-:W-:-:S04]  /*0f90*/  LOP3.LUT R0, RZ, R0, RZ, 0x33, !PT ;  /* 0x00000000ff007212 */ /* 0x000fc800078e33ff */
[----:B------:R-:W-:-:S05]  /*0fa0*/  IADD3 R0, R0, R12, RZ ;  /* 0x0000000c00007210 */ /* 0x000fca0007ffe0ff */
[----:B------:R2:W-:Y:S01]  /*0fb0*/  STL [R1+0x4], R0 ;  /* 0x0000040001007387 */ /* 0x0005e20000100800 */
[----:B------:R-:W-:Y:S05]  /*0fc0*/  BRA `(.L_x_558) ;  /* 0x0000006000007947 */ /* 0x000fea0003800000 */
.L_x_546:
[----:B------:R-:W-:Y:S01]  /*0fd0*/  MOV R0, UR4 ;  /* 0x0000000400007c02 */ /* 0x000fe20008000f00 */
[----:B------:R-:W-:Y:S04]  /*0fe0*/  STL [R1+0x4], RZ ;  /* 0x000004ff01007387 */ /* 0x000fe80000100800 */
[----:B------:R1:W-:Y:S04]  /*0ff0*/  STL [R1], R0 ;  /* 0x0000000001007387 */ /* 0x0003e80000100800 */
[----:B------:R2:W-:Y:S01]  /*1000*/  STL [R1+0x8], RZ ;  /* 0x000008ff01007387 */ /* 0x0005e20000100800 */
[----:B-1----:R-:W-:-:S05]  /*1010*/  MOV R0, c[0x0][0x53c] ;  /* 0x00014f0000007a02 */ /* 0x002fca0000000f00 */
[----:B------:R2:W-:Y:S02]  /*1020*/  STL [R1+0xc], R0 ;  /* 0x00000c0001007387 */ /* 0x0005e40000100800 */
.L_x_558:
[----:B------:R-:W3:Y:S04]  /*1030*/  LDL R4, [R1] ;  /* 0x0000000001047983 */ /* 0x000ee80000100800 */
[----:B------:R-:W3:Y:S04]  /*1040*/  LDL R5, [R1+0x4] ;  /* 0x0000040001057983 */ /* 0x000ee80000100800 */
[----:B------:R-:W3:Y:S04]  /*1050*/  LDL R6, [R1+0x8] ;  /* 0x0000080001067983 */ /* 0x000ee80000100800 */
[----:B------:R-:W3:Y:S01]  /*1060*/  LDL R7, [R1+0xc] ;  /* 0x00000c0001077983 */ /* 0x000ee20000100800 */
[----:B------:R-:W-:Y:S01]  /*1070*/  ISETP.NE.AND P0, PT, R13, RZ, PT ;  /* 0x000000ff0d00720c */ /* 0x000fe20003f05270 */
[----:B------:R-:W-:-:S12]  /*1080*/  WARPSYNC 0xffffffff ;  /* 0xffffffff00007948 */ /* 0x000fd80003800000 */
[----:B---3--:R3:W-:Y:S04]  /*1090*/  @!P0 STS.128 [0xc080], R4 ;  /* 0x00c08004ff008388 */ /* 0x0087e80000000c00 */
[----:B------:R-:W-:Y:S06]  /*10a0*/  BAR.ARV 0x5, 0x80 ;  /* 0x0142000000007b1d */ /* 0x000fec0000002000 */
.L_x_544:
[----:B--2---:R-:W2:Y:S02]  /*10b0*/  LDL R0, [R1+0xc] ;  /* 0x00000c0001007983 */ /* 0x004ea40000100800 */
[----:B--2---:R-:W-:-:S13]  /*10c0*/  ISETP.GE.AND P0, PT, R0, c[0x0][0x53c], PT ;  /* 0x00014f0000007a0c */ /* 0x004fda0003f06270 */
[----:B------:R-:W-:Y:S05]  /*10d0*/  @P0 EXIT ;  /* 0x000000000000094d */ /* 0x000fea0003800000 */
[----:B------:R-:W2:Y:S01]  /*10e0*/  S2R R17, SR_TID.X ;  /* 0x0000000000117919 */ /* 0x000ea20000002100 */
[----:B------:R-:W-:Y:S02]  /*10f0*/  ULDC UR5, c[0x0][0x2ac] ;  /* 0x0000ab0000057ab9 */ /* 0x000fe40000000800 */
[----:B------:R-:W-:Y:S02]  /*1100*/  ULDC UR4, c[0x0][0x1d0] ;  /* 0x0000740000047ab9 */ /* 0x000fe40000000800 */
[----:B------:R-:W-:Y:S01]  /*1110*/  UIMAD UR5, UR5, UR4, URZ ;  /* 0x00000004050572a4 */ /* 0x000fe2000f8e023f */
[----:B-123--:R-:W-:-:S04]  /*1120*/  SHF.R.S32.HI R6, RZ, 0x1f, R17 ;  /* 0x0000001fff067819 */ /* 0x00efc80000011411 */
[CC--:B------:R-:W-:Y:S02]  /*1130*/  LEA.HI R16, R6.reuse, R17.reuse, RZ, 0x3 ;  /* 0x0000001106107211 */ /* 0x0c0fe400078f18ff */
[-C--:B------:R-:W-:Y:S02]  /*1140*/  LEA.HI R8, R6, R17.reuse, RZ, 0x2 ;  /* 0x0000001106087211 */ /* 0x080fe400078f10ff */
[----:B------:R-:W-:Y:S02]  /*1150*/  SHF.R.S32.HI R0, RZ, 0x3, R16 ;  /* 0x00000003ff007819 */ /* 0x000fe40000011410 */
[----:B------:R-:W-:Y:S02]  /*1160*/  LOP3.LUT R2, R8, 0xfffffffc, RZ, 0xc0, !PT ;  /* 0xfffffffc08027812 */ /* 0x000fe400078ec0ff */
[----:B------:R-:W-:Y:S01]  /*1170*/  LEA.HI R4, R6, R17, RZ, 0x4 ;  /* 0x0000001106047211 */ /* 0x000fe200078f20ff */
[----:B------:R-:W-:Y:S01]  /*1180*/  IMAD.SHL.U32 R0, R0, 0x40, RZ ;  /* 0x0000004000007824 */ /* 0x000fe200078e00ff */
[----:B------:R-:W-:Y:S01]  /*1190*/  SHF.R.S32.HI R239, RZ, 0x2, R8 ;  /* 0x00000002ffef7819 */ /* 0x000fe20000011408 */
[----:B------:R-:W-:Y:S01]  /*11a0*/  IMAD.IADD R238, R17, 0x1, -R2 ;  /* 0x0000000111ee7824 */ /* 0x000fe200078e0a02 */
[----:B------:R-:W-:-:S02]  /*11b0*/  SHF.R.S32.HI R5, RZ, 0x4, R4 ;  /* 0x00000004ff057819 */ /* 0x000fc40000011404 */
[----:B------:R-:W-:Y:S01]  /*11c0*/  LOP3.LUT R0, R0, 0xc0, RZ, 0xc0, !PT ;  /* 0x000000c000007812 */ /* 0x000fe200078ec0ff */
[----:B------:R-:W-:Y:S01]  /*11d0*/  IMAD.SHL.U32 R210, R238, 0x8, RZ ;  /* 0x00000008eed27824 */ /* 0x000fe200078e00ff */
[----:B------:R-:W-:Y:S02]  /*11e0*/  LEA.HI R3, R4, R5, RZ, 0x1 ;  /* 0x0000000504037211 */ /* 0x000fe400078f08ff */
[----:B------:R-:W-:Y:S02]  /*11f0*/  SHF.R.U32.HI R2, RZ, 0x3, R0 ;  /* 0x00000003ff027819 */ /* 0x000fe40000011600 */
[----:B------:R-:W-:Y:S02]  /*1200*/  LOP3.LUT R0, R0, 0x18, R210, 0xf8, !PT ;  /* 0x0000001800007812 */ /* 0x000fe400078ef8d2 */
[----:B------:R-:W-:Y:S02]  /*1210*/  LOP3.LUT R3, R3, 0xfffffffe, RZ, 0xc0, !PT ;  /* 0xfffffffe03037812 */ /* 0x000fe400078ec0ff */
[----:B------:R-:W-:-:S02]  /*1220*/  LOP3.LUT R7, R0, R2, RZ, 0x3c, !PT ;  /* 0x0000000200077212 */ /* 0x000fc400078e3cff */
[----:B------:R-:W-:Y:S01]  /*1230*/  LOP3.LUT R0, R4, 0xfffffff0, RZ, 0xc0, !PT ;  /* 0xfffffff004007812 */ /* 0x000fe200078ec0ff */
[----:B------:R-:W-:Y:S01]  /*1240*/  IMAD.IADD R12, R5, 0x1, -R3 ;  /* 0x00000001050c7824 */ /* 0x000fe200078e0a03 */
[----:B------:R-:W-:Y:S02]  /*1250*/  LOP3.LUT R3, R16, 0xfffffff8, RZ, 0xc0, !PT ;  /* 0xfffffff810037812 */ /* 0x000fe400078ec0ff */
[----:B------:R-:W-:Y:S01]  /*1260*/  LEA.HI R2, R8, R239, RZ, 0x1 ;  /* 0x000000ef08027211 */ /* 0x000fe200078f08ff */
[C---:B------:R-:W-:Y:S01]  /*1270*/  IMAD.IADD R0, R17.reuse, 0x1, -R0 ;  /* 0x0000000111007824 */ /* 0x040fe200078e0a00 */
[----:B------:R-:W-:Y:S01]  /*1280*/  LEA.HI R11, R6, R17, RZ, 0x5 ;  /* 0x00000011060b7211 */ /* 0x000fe200078f28ff */
[----:B------:R-:W-:Y:S01]  /*1290*/  IMAD.IADD R3, R17, 0x1, -R3 ;  /* 0x0000000111037824 */ /* 0x000fe200078e0a03 */
[----:B------:R-:W-:Y:S02]  /*12a0*/  LOP3.LUT R2, R2, 0x7fffffe, RZ, 0xc0, !PT ;  /* 0x07fffffe02027812 */ /* 0x000fe400078ec0ff */
[----:B------:R-:W-:-:S02]  /*12b0*/  LEA.HI R6, R0, R0, RZ, 0x1 ;  /* 0x0000000000067211 */ /* 0x000fc400078f08ff */
[----:B------:R-:W-:Y:S01]  /*12c0*/  SHF.R.S32.HI R5, RZ, 0x1f, R0 ;  /* 0x0000001fff057819 */ /* 0x000fe20000011400 */
[----:B------:R-:W-:Y:S01]  /*12d0*/  IMAD.IADD R2, R239, 0x1, -R2 ;  /* 0x00000001ef027824 */ /* 0x000fe200078e0a02 */
[----:B------:R-:W-:Y:S02]  /*12e0*/  LEA.HI R9, R3, R3, RZ, 0x1 ;  /* 0x0000000303097211 */ /* 0x000fe400078f08ff */
[----:B------:R-:W-:Y:S02]  /*12f0*/  SHF.R.S32.HI R10, RZ, 0x5, R11 ;  /* 0x00000005ff0a7819 */ /* 0x000fe4000001140b */
[----:B------:R-:W-:Y:S02]  /*1300*/  LOP3.LUT R4, R6, 0x7fffffe, RZ, 0xc0, !PT ;  /* 0x07fffffe06047812 */ /* 0x000fe400078ec0ff */
[----:B------:R-:W-:Y:S01]  /*1310*/  LEA.HI R15, R5, R0, RZ, 0x3 ;  /* 0x00000000050f7211 */ /* 0x000fe200078f18ff */
[----:B------:R-:W-:Y:S01]  /*1320*/  IMAD R2, R10, 0x8, R2 ;  /* 0x000000080a027824 */ /* 0x000fe200078e0202 */
[----:B------:R-:W-:Y:S01]  /*1330*/  LOP3.LUT R5, R9, 0x3fffffe, RZ, 0xc0, !PT ;  /* 0x03fffffe09057812 */ /* 0x000fe200078ec0ff */
[----:B------:R-:W-:Y:S01]  /*1340*/  IMAD.IADD R13, R0, 0x1, -R4 ;  /* 0x00000001000d7824 */ /* 0x000fe200078e0a04 */
[----:B------:R-:W-:-:S02]  /*1350*/  LEA.HI R0, R238, R238, RZ, 0x1 ;  /* 0x000000eeee007211 */ /* 0x000fc400078f08ff */
[----:B------:R-:W-:Y:S01]  /*1360*/  SHF.R.S32.HI R4, RZ, 0x1f, R11 ;  /* 0x0000001fff047819 */ /* 0x000fe2000001140b */
[----:B------:R-:W-:Y:S01]  /*1370*/  IMAD.IADD R14, R3, 0x1, -R5 ;  /* 0x00000001030e7824 */ /* 0x000fe200078e0a05 */
[----:B------:R-:W-:Y:S01]  /*1380*/  SHF.R.S32.HI R5, RZ, 0x1f, R8 ;  /* 0x0000001fff057819 */ /* 0x000fe20000011408 */
[----:B------:R-:W-:Y:S01]  /*1390*/  IMAD.U32 R3, R2, 0x20, R7 ;  /* 0x0000002002037824 */ /* 0x000fe200078e0007 */
[C---:B------:R-:W-:Y:S01]  /*13a0*/  LOP3.LUT R2, R0.reuse, 0x1ffffffe, RZ, 0xc0, !PT ;  /* 0x1ffffffe00027812 */ /* 0x040fe200078ec0ff */
[----:B------:R-:W-:Y:S01]  /*13b0*/  IMAD.SHL.U32 R0, R0, 0x20, RZ ;  /* 0x0000002000007824 */ /* 0x000fe200078e00ff */
[----:B------:R-:W-:Y:S02]  /*13c0*/  LOP3.LUT R7, R11, 0xffffffe0, RZ, 0xc0, !PT ;  /* 0xffffffe00b077812 */ /* 0x000fe400078ec0ff */
[----:B------:R1:W-:Y:S01]  /*13d0*/  STL [R1+0x28], R3 ;  /* 0x0000280301007387 */ /* 0x0003e20000100800 */
[----:B------:R-:W-:Y:S02]  /*13e0*/  LEA.HI R4, R4, R10, RZ, 0x2 ;  /* 0x0000000a04047211 */ /* 0x000fe400078f10ff */
[----:B------:R-:W-:Y:S01]  /*13f0*/  LOP3.LUT R0, R0, 0xffffffc0, RZ, 0xc0, !PT ;  /* 0xffffffc000007812 */ /* 0x000fe200078ec0ff */
[----:B------:R-:W-:Y:S01]  /*1400*/  IMAD.IADD R20, R17, 0x1, -R7 ;  /* 0x0000000111147824 */ /* 0x000fe200078e0a07 */
[----:B------:R-:W-:-:S02]  /*1410*/  SHF.R.S32.HI R8, RZ, 0x1, R6 ;  /* 0x00000001ff087819 */ /* 0x000fc40000011406 */
[----:B------:R-:W-:Y:S02]  /*1420*/  SHF.R.S32.HI R7, RZ, 0x1f, R6 ;  /* 0x0000001fff077819 */ /* 0x000fe40000011406 */
[C---:B------:R-:W-:Y:S02]  /*1430*/  IADD3 R235, R210.reuse, 0x20, RZ ;  /* 0x00000020d2eb7810 */ /* 0x040fe40007ffe0ff */
[----:B------:R-:W-:Y:S01]  /*1440*/  IADD3 R236, R210, 0x40, RZ ;  /* 0x00000040d2ec7810 */ /* 0x000fe20007ffe0ff */
[----:B-1----:R-:W-:Y:S01]  /*1450*/  IMAD.IADD R3, R238, 0x1, -R2 ;  /* 0x00000001ee037824 */ /* 0x002fe200078e0a02 */
[----:B------:R-:W-:-:S03]  /*1460*/  LEA.HI R2, R5, R239, RZ, 0x3 ;  /* 0x000000ef05027211 */ /* 0x000fc600078f18ff */
[----:B------:R-:W-:Y:S01]  /*1470*/  IMAD R251, R3, 0x8, R0 ;  /* 0x0000000803fb7824 */ /* 0x000fe200078e0200 */
[----:B------:R-:W-:Y:S02]  /*1480*/  LOP3.LUT R0, R2, 0xfffffff8, RZ, 0xc0, !PT ;  /* 0xfffffff802007812 */ /* 0x000fe400078ec0ff */
[----:B------:R-:W-:Y:S02]  /*1490*/  LOP3.LUT R3, R4, 0xffffffc, RZ, 0xc0, !PT ;  /* 0x0ffffffc04037812 */ /* 0x000fe400078ec0ff */
[----:B------:R-:W-:Y:S01]  /*14a0*/  SHF.R.S32.HI R2, RZ, 0x1f, R20 ;  /* 0x0000001fff027819 */ /* 0x000fe20000011414 */
[----:B------:R-:W-:Y:S01]  /*14b0*/  IMAD.IADD R4, R239, 0x1, -R0 ;  /* 0x00000001ef047824 */ /* 0x000fe200078e0a00 */
[----:B------:R-:W-:Y:S01]  /*14c0*/  SHF.R.S32.HI R0, RZ, 0x1, R9 ;  /* 0x00000001ff007819 */ /* 0x000fe20000011409 */
[----:B------:R-:W-:Y:S01]  /*14d0*/  IMAD.IADD R3, R10, 0x1, -R3 ;  /* 0x000000010a037824 */ /* 0x000fe200078e0a03 */
[----:B------:R-:W-:Y:S02]  /*14e0*/  LEA.HI R11, R2, R20, RZ, 0x2 ;  /* 0x00000014020b7211 */ /* 0x000fe400078f10ff */
[----:B------:R-:W-:-:S02]  /*14f0*/  LEA.HI R6, R4, R4, RZ, 0x1 ;  /* 0x0000000404067211 */ /* 0x000fc400078f08ff */
[C---:B------:R-:W-:Y:S01]  /*1500*/  LOP3.LUT P2, RZ, R0.reuse, 0x2, RZ, 0xc0, !PT ;  /* 0x0000000200ff7812 */ /* 0x040fe2000784c0ff */
[----:B------:R-:W-:Y:S01]  /*1510*/  IMAD.SHL.U32 R0, R0, 0x40, RZ ;  /* 0x0000004000007824 */ /* 0x000fe200078e00ff */
[----:B------:R-:W-:Y:S02]  /*1520*/  SHF.R.S32.HI R2, RZ, 0x2, R11 ;  /* 0x00000002ff027819 */ /* 0x000fe4000001140b */
[----:B------:R-:W-:Y:S02]  /*1530*/  LOP3.LUT R5, R6, 0x3fffffe, RZ, 0xc0, !PT ;  /* 0x03fffffe06057812 */ /* 0x000fe400078ec0ff */
[----:B------:R-:W-:Y:S01]  /*1540*/  LOP3.LUT R0, R0, 0xc0, RZ, 0xc0, !PT ;  /* 0x000000c000007812 */ /* 0x000fe200078ec0ff */
[----:B------:R-:W-:Y:S01]  /*1550*/  IMAD R19, R3, 0x10, R2 ;  /* 0x0000001003137824 */ /* 0x000fe200078e0202 */
[----:B------:R-:W-:Y:S01]  /*1560*/  LEA.HI R2, R7, R8, RZ, 0x2 ;  /* 0x0000000807027211 */ /* 0x000fe200078f10ff */
[----:B------:R-:W-:Y:S01]  /*1570*/  IMAD.IADD R5, R4, 0x1, -R5 ;  /* 0x0000000104057824 */ /* 0x000fe200078e0a05 */
[----:B------:R-:W-:Y:S01]  /*1580*/  LOP3.LUT R4, R0, 0x8, R16, 0xf8, !PT ;  /* 0x0000000800047812 */ /* 0x000fe200078ef810 */
[----:B------:R-:W-:Y:S01]  /*1590*/  IMAD.SHL.U32 R7, R10, 0x200, RZ ;  /* 0x000002000a077824 */ /* 0x000fe200078e00ff */
[----:B------:R-:W-:Y:S01]  /*15a0*/  SHF.R.U32.HI R3, RZ, 0x3, R0 ;  /* 0x00000003ff037819 */ /* 0x000fe20000011600 */
[----:B------:R1:W-:Y:S01]  /*15b0*/  STL [R1+0x34], R19 ;  /* 0x0000341301007387 */ /* 0x0003e20000100800 */
[----:B------:R-:W-:Y:S01]  /*15c0*/  SHF.R.S32.HI R0, RZ, 0x1, R6 ;  /* 0x00000001ff007819 */ /* 0x000fe20000011406 */
[----:B------:R-:W-:Y:S01]  /*15d0*/  IMAD R9, R238, 0x2, R7 ;  /* 0x00000002ee097824 */ /* 0x000fe200078e0207 */
[----:B------:R-:W-:Y:S01]  /*15e0*/  LOP3.LUT R10, R4, R3, RZ, 0x3c, !PT ;  /* 0x00000003040a7212 */ /* 0x000fe200078e3cff */
[----:B------:R-:W-:Y:S01]  /*15f0*/  IMAD.IADD R251, R19, 0x1, R251 ;  /* 0x0000000113fb7824 */ /* 0x000fe200078e02fb */
[----:B------:R-:W-:Y:S01]  /*1600*/  LOP3.LUT R2, R2, 0xfffffffc, RZ, 0xc0, !PT ;  /* 0xfffffffc02027812 */ /* 0x000fe200078ec0ff */
[C---:B------:R-:W-:Y:S01]  /*1610*/  IMAD.SHL.U32 R3, R0.reuse, 0x40, RZ ;  /* 0x0000004000037824 */ /* 0x040fe200078e00ff */
[C---:B------:R-:W-:Y:S01]  /*1620*/  LOP3.LUT R4, R0.reuse, 0x1, RZ, 0xc0, !PT ;  /* 0x0000000100047812 */ /* 0x040fe200078ec0ff */
[----:B------:R-:W-:Y:S01]  /*1630*/  IMAD R6, R5, 0x20, R9 ;  /* 0x0000002005067824 */ /* 0x000fe200078e0209 */
[----:B------:R-:W-:Y:S01]  /*1640*/  LOP3.LUT P0, RZ, R0, 0x2, RZ, 0xc0, !PT ;  /* 0x0000000200ff7812 */ /* 0x000fe2000780c0ff */
[----:B------:R-:W-:Y:S01]  /*1650*/  IMAD.IADD R2, R8, 0x1, -R2 ;  /* 0x0000000108027824 */ /* 0x000fe200078e0a02 */
[----:B------:R-:W-:Y:S01]  /*1660*/  LOP3.LUT R3, R3, 0xc0, RZ, 0xc0, !PT ;  /* 0x000000c003037812 */ /* 0x000fe200078ec0ff */
[----:B------:R-:W-:Y:S01]  /*1670*/  IMAD.SHL.U32 R5, R15, 0x20, RZ ;  /* 0x000000200f057824 */ /* 0x000fe200078e00ff */
[----:B------:R-:W-:Y:S01]  /*1680*/  ISETP.NE.U32.AND P1, PT, R4, 0x1, PT ;  /* 0x000000010400780c */ /* 0x000fe20003f25070 */
[C---:B------:R-:W-:Y:S01]  /*1690*/  IMAD.SHL.U32 R8, R12.reuse, 0x8, RZ ;  /* 0x000000080c087824 */ /* 0x040fe200078e00ff */
[----:B------:R-:W-:Y:S01]  /*16a0*/  LEA.HI R3, R3, R3, RZ, 0x1d ;  /* 0x0000000303037211 */ /* 0x000fe200078fe8ff */
[----:B------:R-:W-:Y:S01]  /*16b0*/  IMAD R9, R12, 0x8, R14 ;  /* 0x000000080c097824 */ /* 0x000fe200078e020e */
[C---:B------:R-:W-:Y:S01]  /*16c0*/  LOP3.LUT P3, RZ, R2.reuse, 0x2, RZ, 0xc0, !PT ;  /* 0x0000000202ff7812 */ /* 0x040fe2000786c0ff */
[----:B------:R-:W-:Y:S01]  /*16d0*/  IMAD.SHL.U32 R2, R2, 0x40, RZ ;  /* 0x0000004002027824 */ /* 0x000fe200078e00ff */
[----:B------:R-:W-:Y:S01]  /*16e0*/  LOP3.LUT R0, R5, 0xffffff00, RZ, 0xc0, !PT ;  /* 0xffffff0005007812 */ /* 0x000fe200078ec0ff */
[----:B------:R-:W-:-:S02]  /*16f0*/  IMAD.IADD R3, R3, 0x1, R6 ;  /* 0x0000000103037824 */ /* 0x000fc400078e0206 */
[----:B------:R-:W-:Y:S01]  /*1700*/  IMAD R238, R238, 0x20, R239 ;  /* 0x00000020eeee7824 */ /* 0x000fe200078e02ef */
[----:B------:R-:W-:Y:S01]  /*1710*/  LOP3.LUT R2, R2, 0xc0, RZ, 0xc0, !PT ;  /* 0x000000c002027812 */ /* 0x000fe200078ec0ff */
[----:B------:R-:W-:Y:S02]  /*1720*/  IMAD.IADD R4, R0, 0x1, R7 ;  /* 0x0000000100047824 */ /* 0x000fe400078e0207 */
[----:B------:R-:W-:Y:S01]  /*1730*/  IMAD.SHL.U32 R18, R3, 0x2, RZ ;  /* 0x0000000203127824 */ /* 0x000fe200078e00ff */
[----:B------:R-:W-:Y:S01]  /*1740*/  LOP3.LUT R6, R2, 0x8, R8, 0xf8, !PT ;  /* 0x0000000802067812 */ /* 0x000fe200078ef808 */
[C---:B------:R-:W-:Y:S01]  /*1750*/  IMAD R7, R13.reuse, 0x20, R0 ;  /* 0x000000200d077824 */ /* 0x040fe200078e0200 */
[----:B------:R-:W-:Y:S01]  /*1760*/  SHF.R.U32.HI R5, RZ, 0x3, R2 ;  /* 0x00000003ff057819 */ /* 0x000fe20000011602 */
[----:B------:R-:W-:Y:S01]  /*1770*/  IMAD R2, R13, 0x20, R4 ;  /* 0x000000200d027824 */ /* 0x000fe200078e0204 */
[C---:B------:R-:W-:Y:S01]  /*1780*/  IADD3 R4, R18.reuse, 0x80, RZ ;  /* 0x0000008012047810 */ /* 0x040fe20007ffe0ff */
[----:B------:R-:W-:Y:S01]  /*1790*/  IMAD.U32 R0, R9, 0x20, R10 ;  /* 0x0000002009007824 */ /* 0x000fe200078e000a */
[----:B------:R-:W-:Y:S01]  /*17a0*/  IADD3 R17, R18, 0x70, RZ ;  /* 0x0000007012117810 */ /* 0x000fe20007ffe0ff */
[----:B------:R-:W-:Y:S01]  /*17b0*/  STL [R1+0x10], R18 ;  /* 0x0000101201007387 */ /* 0x000fe20000100800 */
[----:B------:R-:W-:-:S02]  /*17c0*/  @P1 IADD3 R17, R4, 0x10, RZ ;  /* 0x0000001004111810 */ /* 0x000fc40007ffe0ff */
[----:B------:R-:W-:Y:S02]  /*17d0*/  LOP3.LUT R4, R11, 0x7ffffffc, RZ, 0xc0, !PT ;  /* 0x7ffffffc0b047812 */ /* 0x000fe400078ec0ff */
[----:B------:R-:W-:Y:S01]  /*17e0*/  LOP3.LUT R3, R6, R5, RZ, 0x3c, !PT ;  /* 0x0000000506037212 */ /* 0x000fe200078e3cff */
[----:B------:R-:W-:Y:S01]  /*17f0*/  IMAD.MOV.U32 R6, RZ, RZ, 0x20 ;  /* 0x00000020ff067424 */ /* 0x000fe200078e00ff */
[----:B------:R-:W-:Y:S01]  /*1800*/  SHF.R.S32.HI R5, RZ, 0x1f, R235 ;  /* 0x0000001fff057819 */ /* 0x000fe200000114eb */
[----:B------:R-:W-:Y:S01]  /*1810*/  IMAD.IADD R4, R20, 0x1, -R4 ;  /* 0x0000000114047824 */ /* 0x000fe200078e0a04 */
[----:B------:R-:W-:Y:S01]  /*1820*/  LEA R180, R0, 0x3c80, 0x1 ;  /* 0x00003c8000b47811 */ /* 0x000fe200078e08ff */
[----:B------:R-:W-:Y:S01]  /*1830*/  STL [R1+0x14], R17 ;  /* 0x0000141101007387 */ /* 0x000fe20000100800 */
[----:B------:R-:W-:Y:S01]  /*1840*/  SEL R5, R6, 0xffffffe0, !P0 ;  /* 0xffffffe006057807 */ /* 0x000fe20004000000 */
[----:B------:R-:W-:Y:S01]  /*1850*/  IMAD.SHL.U32 R234, R4, 0x2, RZ ;  /* 0x0000000204ea7824 */ /* 0x000fe200078e00ff */
[----:B------:R-:W-:Y:S01]  /*1860*/  SHF.R.S32.HI R4, RZ, 0x1f, R236 ;  /* 0x0000001fff047819 */ /* 0x000fe200000114ec */
[C---:B------:R-:W-:Y:S01]  /*1870*/  IMAD.IADD R2, R3.reuse, 0x1, R2 ;  /* 0x0000000103027824 */ /* 0x040fe200078e0202 */
[----:B------:R-:W-:Y:S01]  /*1880*/  IADD3 R185, R180, 0x20, RZ ;  /* 0x00000020b4b97810 */ /* 0x000fe20007ffe0ff */
[----:B------:R-:W-:Y:S01]  /*1890*/  IMAD.IADD R3, R3, 0x1, R7 ;  /* 0x0000000103037824 */ /* 0x000fe200078e0207 */
[----:B------:R-:W-:-:S02]  /*18a0*/  IADD3 R10, R234, 0x40, RZ ;  /* 0x00000040ea0a7810 */ /* 0x000fc40007ffe0ff */
[----:B------:R-:W-:Y:S02]  /*18b0*/  IADD3 R8, R234, 0x50, RZ ;  /* 0x00000050ea087810 */ /* 0x000fe40007ffe0ff */
[----:B------:R-:W-:Y:S02]  /*18c0*/  SHF.R.S32.HI R0, RZ, 0x1f, R10 ;  /* 0x0000001fff007819 */ /* 0x000fe4000001140a */
[----:B------:R-:W-:Y:S01]  /*18d0*/  SHF.R.S32.HI R0, RZ, 0x1f, R8 ;  /* 0x0000001fff007819 */ /* 0x000fe20000011408 */
[----:B------:R-:W-:Y:S01]  /*18e0*/  IMAD.IADD R0, R18, 0x1, R5 ;  /* 0x0000000112007824 */ /* 0x000fe200078e0205 */
[C---:B------:R-:W-:Y:S02]  /*18f0*/  IADD3 R16, R234.reuse, 0x10, RZ ;  /* 0x00000010ea107810 */ /* 0x040fe40007ffe0ff */
[----:B------:R-:W-:Y:S02]  /*1900*/  SHF.R.S32.HI R4, RZ, 0x1f, R234 ;  /* 0x0000001fff047819 */ /* 0x000fe400000114ea */
[----:B------:R2:W-:Y:S01]  /*1910*/  STL [R1+0x1c], R0 ;  /* 0x00001c0001007387 */ /* 0x0005e20000100800 */
[----:B------:R-:W-:-:S02]  /*1920*/  IADD3 R13, R234, 0x28, RZ ;  /* 0x00000028ea0d7810 */ /* 0x000fc40007ffe0ff */
[----:B------:R-:W-:Y:S02]  /*1930*/  SHF.R.S32.HI R7, RZ, 0x1f, R210 ;  /* 0x0000001fff077819 */ /* 0x000fe400000114d2 */
[----:B------:R-:W-:Y:S02]  /*1940*/  IADD3 R11, R234, 0x38, RZ ;  /* 0x00000038ea0b7810 */ /* 0x000fe40007ffe0ff */
[----:B------:R-:W-:Y:S02]  /*1950*/  SEL R4, R6, 0xffffffe0, !P3 ;  /* 0xffffffe006047807 */ /* 0x000fe40005800000 */
[----:B------:R-:W-:Y:S02]  /*1960*/  LEA R183, R2, 0x6080, 0x1 ;  /* 0x0000608002b77811 */ /* 0x000fe400078e08ff */
[----:B------:R-:W-:Y:S02]  /*1970*/  LEA R181, R3, 0x1880, 0x1 ;  /* 0x0000188003b57811 */ /* 0x000fe400078e08ff */
[C---:B-1----:R-:W-:Y:S01]  /*1980*/  IADD3 R19, R234.reuse, 0x8, RZ ;  /* 0x00000008ea137810 */ /* 0x042fe20007ffe0ff */
[----:B------:R-:W-:Y:S01]  /*1990*/  IMAD.IADD R184, R183, 0x1, R4 ;  /* 0x00000001b7b87824 */ /* 0x000fe200078e0204 */
[----:B------:R-:W-:Y:S01]  /*19a0*/  IADD3 R15, R234, 0x18, RZ ;  /* 0x00000018ea0f7810 */ /* 0x000fe20007ffe0ff */
[----:B------:R-:W-:Y:S01]  /*19b0*/  IMAD.IADD R182, R4, 0x1, R181 ;  /* 0x0000000104b67824 */ /* 0x000fe200078e02b5 */
[----:B------:R-:W-:-:S02]  /*19c0*/  IADD3 R14, R234, 0x20, RZ ;  /* 0x00000020ea0e7810 */ /* 0x000fc40007ffe0ff */
[C---:B------:R-:W-:Y:S02]  /*19d0*/  IADD3 R12, R234.reuse, 0x30, RZ ;  /* 0x00000030ea0c7810 */ /* 0x040fe40007ffe0ff */
[C---:B------:R-:W-:Y:S02]  /*19e0*/  IADD3 R9, R234.reuse, 0x48, RZ ;  /* 0x00000048ea097810 */ /* 0x040fe40007ffe0ff */
[----:B------:R-:W-:Y:S01]  /*19f0*/  IADD3 R7, R234, 0x58, RZ ;  /* 0x00000058ea077810 */ /* 0x000fe20007ffe0ff */
[----:B--2---:R-:W-:Y:S01]  /*1a00*/  IMAD.IADD R0, R5, 0x1, R17 ;  /* 0x0000000105007824 */ /* 0x004fe200078e0211 */
[----:B------:R-:W-:Y:S02]  /*1a10*/  @P2 IADD3 R185, R180, -0x20, RZ ;  /* 0xffffffe0b4b92810 */ /* 0x000fe40007ffe0ff */
[----:B------:R-:W-:Y:S02]  /*1a20*/  SHF.R.S32.HI R6, RZ, 0x1f, R16 ;  /* 0x0000001fff067819 */ /* 0x000fe40000011410 */
[----:B------:R1:W-:Y:S01]  /*1a30*/  STL [R1+0x18], R0 ;  /* 0x0000180001007387 */ /* 0x0003e20000100800 */
[----:B------:R-:W-:-:S02]  /*1a40*/  SHF.R.S32.HI R6, RZ, 0x1f, R13 ;  /* 0x0000001fff067819 */ /* 0x000fc4000001140d */
[----:B------:R-:W-:Y:S02]  /*1a50*/  SHF.R.S32.HI R6, RZ, 0x1f, R11 ;  /* 0x0000001fff067819 */ /* 0x000fe4000001140b */
[----:B------:R-:W-:Y:S02]  /*1a60*/  SHF.R.S32.HI R19, RZ, 0x1f, R19 ;  /* 0x0000001fff137819 */ /* 0x000fe40000011413 */
[----:B------:R-:W-:Y:S02]  /*1a70*/  SHF.R.S32.HI R15, RZ, 0x1f, R15 ;  /* 0x0000001fff0f7819 */ /* 0x000fe4000001140f */
[----:B------:R-:W-:Y:S02]  /*1a80*/  SHF.R.S32.HI R14, RZ, 0x1f, R14 ;  /* 0x0000001fff0e7819 */ /* 0x000fe4000001140e */
[----:B------:R-:W-:Y:S02]  /*1a90*/  SHF.R.S32.HI R12, RZ, 0x1f, R12 ;  /* 0x0000001fff0c7819 */ /* 0x000fe4000001140c */
[----:B------:R-:W-:-:S02]  /*1aa0*/  SHF.R.S32.HI R9, RZ, 0x1f, R9 ;  /* 0x0000001fff097819 */ /* 0x000fc40000011409 */
[----:B------:R-:W-:Y:S02]  /*1ab0*/  SHF.R.S32.HI R6, RZ, 0x1f, R7 ;  /* 0x0000001fff067819 */ /* 0x000fe40000011407 */
[C---:B------:R-:W-:Y:S02]  /*1ac0*/  IADD3 R193, R185.reuse, 0x400, RZ ;  /* 0x00000400b9c17810 */ /* 0x040fe40007ffe0ff */
[C---:B------:R-:W-:Y:S02]  /*1ad0*/  IADD3 R192, R185.reuse, 0x800, RZ ;  /* 0x00000800b9c07810 */ /* 0x040fe40007ffe0ff */
[C---:B------:R-:W-:Y:S02]  /*1ae0*/  IADD3 R191, R185.reuse, 0xc00, RZ ;  /* 0x00000c00b9bf7810 */ /* 0x040fe40007ffe0ff */
[C---:B------:R-:W-:Y:S02]  /*1af0*/  IADD3 R190, R185.reuse, 0x1000, RZ ;  /* 0x00001000b9be7810 */ /* 0x040fe40007ffe0ff */
[----:B------:R-:W-:-:S02]  /*1b00*/  IADD3 R189, R185, 0x1400, RZ ;  /* 0x00001400b9bd7810 */ /* 0x000fc40007ffe0ff */
[C---:B------:R-:W-:Y:S02]  /*1b10*/  IADD3 R188, R185.reuse, 0x1800, RZ ;  /* 0x00001800b9bc7810 */ /* 0x040fe40007ffe0ff */
[C---:B------:R-:W-:Y:S02]  /*1b20*/  IADD3 R187, R185.reuse, 0x1c00, RZ ;  /* 0x00001c00b9bb7810 */ /* 0x040fe40007ffe0ff */
[----:B-1----:R-:W-:Y:S02]  /*1b30*/  IADD3 R186, R185, 0x2000, RZ ;  /* 0x00002000b9ba7810 */ /* 0x002fe40007ffe0ff */
.L_x_775:
[----:B------:R-:W2:Y:S01]  /*1b40*/  LDL R16, [R1+0xc] ;  /* 0x00000c0001107983 */ /* 0x000ea20000100800 */
[----:B------:R-:W-:Y:S01]  /*1b50*/  ISETP.NE.U32.AND P0, PT, RZ, c[0x0][0x370], PT ;  /* 0x0000dc00ff007a0c */ /* 0x000fe20003f05070 */
[----:B------:R-:W-:Y:S01]  /*1b60*/  IMAD.MOV.U32 R13, RZ, RZ, 0x4 ;  /* 0x00000004ff0d7424 */ /* 0x000fe200078e00ff */
[----:B------:R-:W-:Y:S01]  /*1b70*/  ISETP.NE.U32.AND P2, PT, RZ, c[0x0][0x360], PT ;  /* 0x0000d800ff007a0c */ /* 0x000fe20003f45070 */
[----:B------:R-:W-:Y:S01]  /*1b80*/  IMAD.MOV.U32 R240, RZ, RZ, RZ ;  /* 0x000000fffff07224 */ /* 0x000fe200078e00ff */
[----:B------:R-:W-:Y:S01]  /*1b90*/  ISETP.NE.AND.EX P1, PT, RZ, c[0x0][0x374], PT, P0 ;  /* 0x0000dd00ff007a0c */ /* 0x000fe20003f25300 */
[----:B------:R-:W-:Y:S01]  /*1ba0*/  IMAD.MOV.U32 R12, RZ, RZ, RZ ;  /* 0x000000ffff0c7224 */ /* 0x000fe200078e00ff */
[----:B------:R-:W-:-:S02]  /*1bb0*/  ISETP.NE.AND.EX P0, PT, RZ, c[0x0][0x364], PT, P2 ;  /* 0x0000d900ff007a0c */ /* 0x000fc40003f05320 */
[----:B------:R-:W-:-:S04]  /*1bc0*/  ISETP.NE.U32.AND P3, PT, RZ, c[0x0][0x348], PT ;  /* 0x0000d200ff007a0c */ /* 0x000fc80003f65070 */
[----:B------:R-:W-:Y:S01]  /*1bd0*/  ISETP.NE.AND.EX P3, PT, RZ, c[0x0][0x34c], PT, P3 ;  /* 0x0000d300ff007a0c */ /* 0x000fe20003f65330 */
[----:B--2---:R-:W-:-:S04]  /*1be0*/  IMAD.WIDE R2, R16, R13, c[0x0][0x348] ;  /* 0x0000d20010027625 */ /* 0x004fc800078e020d */
[----:B------:R-:W-:-:S08]  /*1bf0*/  @P1 IMAD.WIDE R6, R16, R13, c[0x0][0x370] ;  /* 0x0000dc0010061625 */ /* 0x000fd000078e020d */
[----:B------:R1:W5:Y:S01]  /*1c00*/  @P3 LDG.E R12, [R2.64] ;  /* 0x00000006020c3981 */ /* 0x000362000c1e1900 */
[----:B------:R-:W-:-:S03]  /*1c10*/  @P0 IMAD.WIDE R4, R16, R13, c[0x0][0x360] ;  /* 0x0000d80010040625 */ /* 0x000fc600078e020d */
[----:B------:R1:W5:Y:S04]  /*1c20*/  @P1 LDG.E R240, [R6.64] ;  /* 0x0000000606f01981 */ /* 0x000368000c1e1900 */
[----:B------:R1:W5:Y:S01]  /*1c30*/  @P0 LDG.E R232, [R4.64] ;  /* 0x0000000604e80981 */ /* 0x000362000c1e1900 */
[----:B------:R-:W-:Y:S01]  /*1c40*/  YIELD ;  /* 0x0000000000007946 */ /* 0x000fe20003800000 */
[----:B------:R-:W-:Y:S05]  /*1c50*/  @P0 BRA `(.L_x_559) ;  /* 0x0000005000000947 */ /* 0x000fea0003800000 */
[----:B-----5:R-:W-:Y:S01]  /*1c60*/  MOV R232, c[0x0][0x168] ;  /* 0x00005a0000e87a02 */ /* 0x020fe20000000f00 */
[----:B------:R-:W-:Y:S05]  /*1c70*/  @!P3 BRA `(.L_x_559) ;  /* 0x000000300000b947 */ /* 0x000fea0003800000 */
[----:B------:R2:W3:Y:S04]  /*1c80*/  LDG.E R0, [R2.64] ;  /* 0x0000000602007981 */ /* 0x0004e8000c1e1900 */
[----:B-12---:R-:W3:Y:S02]  /*1c90*/  LDG.E R2, [R2.64+0x4] ;  /* 0x0000040602027981 */ /* 0x006ee4000c1e1900 */
[----:B---3--:R-:W-:-:S02]  /*1ca0*/  IADD3 R232, -R0, R2, RZ ;  /* 0x0000000200e87210 */ /* 0x008fc40007ffe1ff */
.L_x_559:
[----:B------:R-:W-:-:S04]  /*1cb0*/  ISETP.NE.U32.AND P0, PT, RZ, c[0x0][0x368], PT ;  /* 0x0000da00ff007a0c */ /* 0x000fc80003f05070 */
[----:B------:R-:W-:-:S13]  /*1cc0*/  ISETP.NE.AND.EX P0, PT, RZ, c[0x0][0x36c], PT, P0 ;  /* 0x0000db00ff007a0c */ /* 0x000fda0003f05300 */
[----:B------:R-:W-:Y:S05]  /*1cd0*/  @!P0 BRA `(.L_x_560) ;  /* 0x0000003000008947 */ /* 0x000fea0003800000 */
[----:B-1----:R-:W-:-:S05]  /*1ce0*/  IMAD.WIDE R2, R16, R13, c[0x0][0x368] ;  /* 0x0000da0010027625 */ /* 0x002fca00078e020d */
[----:B------:R1:W5:Y:S01]  /*1cf0*/  LDG.E R0, [R2.64] ;  /* 0x0000000602007981 */ /* 0x000362000c1e1900 */
[----:B------:R-:W-:Y:S05]  /*1d00*/  BRA `(.L_x_561) ;  /* 0x0000008000007947 */ /* 0x000fea0003800000 */
.L_x_560:
[----:B------:R-:W-:Y:S01]  /*1d10*/  ISETP.NE.U32.AND P0, PT, RZ, c[0x0][0x350], PT ;  /* 0x0000d400ff007a0c */ /* 0x000fe20003f05070 */
[----:B------:R-:W-:-:S03]  /*1d20*/  IMAD.U32 R0, RZ, RZ, UR5 ;  /* 0x00000005ff007e24 */ /* 0x000fc6000f8e00ff */
[----:B------:R-:W-:-:S13]  /*1d30*/  ISETP.NE.AND.EX P0, PT, RZ, c[0x0][0x354], PT, P0 ;  /* 0x0000d500ff007a0c */ /* 0x000fda0003f05300 */
[----:B------:R-:W-:Y:S05]  /*1d40*/  @!P0 BRA `(.L_x_561) ;  /* 0x0000004000008947 */ /* 0x000fea0003800000 */
[----:B-1----:R-:W-:-:S05]  /*1d50*/  IMAD.WIDE R2, R16, R13, c[0x0][0x350] ;  /* 0x0000d40010027625 */ /* 0x002fca00078e020d */
[----:B------:R-:W2:Y:S04]  /*1d60*/  LDG.E R4, [R2.64] ;  /* 0x0000000602047981 */ /* 0x000ea8000c1e1900 */
[----:B------:R-:W2:Y:S02]  /*1d70*/  LDG.E R0, [R2.64+0x4] ;  /* 0x0000040602007981 */ /* 0x000ea4000c1e1900 */
[----:B--2---:R-:W-:Y:S02]  /*1d80*/  IADD3 R0, -R4, R0, RZ ;  /* 0x0000000004007210 */ /* 0x004fe40007ffe1ff */
.L_x_561:
[----:B-1----:R-:W2:Y:S01]  /*1d90*/  LDL.LU R2, [R1+0x4] ;  /* 0x0000040001027983 */ /* 0x002ea20000300800 */
[----:B------:R-:W-:Y:S01]  /*1da0*/  IMAD.MOV.U32 R3, RZ, RZ, c[0x0][0x2c4] ;  /* 0x0000b100ff037624 */ /* 0x000fe200078e00ff */
[----:B------:R-:W-:Y:S01]  /*1db0*/  LOP3.LUT R194, R194, 0xfffffdff, RZ, 0xc0, !PT ;  /* 0xfffffdffc2c27812 */ /* 0x000fe200078ec0ff */
[----:B------:R-:W-:Y:S02]  /*1dc0*/  IMAD.MOV.U32 R6, RZ, RZ, c[0x0][0x32c] ;  /* 0x0000cb00ff067624 */ /* 0x000fe400078e00ff */
[----:B-----5:R-:W-:Y:S01]  /*1dd0*/  IMAD.IADD R233, R0, 0x1, -R240 ;  /* 0x0000000100e97824 */ /* 0x020fe200078e0af0 */
[----:B------:R-:W-:-:S02]  /*1de0*/  ISETP.NE.AND P4, PT, R3, 0x1, PT ;  /* 0x000000010300780c */ /* 0x000fc40003f85270 */
[----:B------:R-:W-:-:S11]  /*1df0*/  ISETP.GE.AND P1, PT, R6, 0x1, PT ;  /* 0x000000010600780c */ /* 0x000fd60003f26270 */
[----:B------:R-:W-:-:S04]  /*1e00*/  @P4 LOP3.LUT R194, R194, 0x200, RZ, 0xfc, !PT ;  /* 0x00000200c2c24812 */ /* 0x000fc800078efcff */
[----:B------:R-:W-:-:S04]  /*1e10*/  LOP3.LUT R194, R194, 0xffffff7f, RZ, 0xc0, !PT ;  /* 0xffffff7fc2c27812 */ /* 0x000fc800078ec0ff */
[----:B------:R-:W-:Y:S01]  /*1e20*/  @P1 LOP3.LUT R194, R194, 0x80, RZ, 0xfc, !PT ;  /* 0x00000080c2c21812 */ /* 0x000fe200078efcff */
[----:B--2---:R-:W-:-:S05]  /*1e30*/  IMAD.SHL.U32 R250, R2, 0x80, RZ ;  /* 0x0000008002fa7824 */ /* 0x004fca00078e00ff */
[----:B------:R-:W-:-:S05]  /*1e40*/  IADD3 R2, R250, 0x7f, RZ ;  /* 0x0000007ffa027810 */ /* 0x000fca0007ffe0ff */
[----:B------:R-:W-:-:S04]  /*1e50*/  @P4 IMAD.HI.U32 R3, R2, c[0x0][0x2c8], RZ ;  /* 0x0000b20002034a27 */ /* 0x000fc800078e00ff */
[----:B------:R-:W-:Y:S01]  /*1e60*/  IMAD.MOV.U32 R0, RZ, RZ, R2 ;  /* 0x000000ffff007224 */ /* 0x000fe200078e0002 */
[----:B------:R-:W-:Y:S02]  /*1e70*/  IADD3 R2, R233, 0x1, -R232 ;  /* 0x00000001e9027810 */ /* 0x000fe40007ffe8e8 */
[----:B------:R-:W-:-:S05]  /*1e80*/  @P4 SHF.R.U32.HI R0, RZ, c[0x0][0x2cc], R3 ;  /* 0x0000b300ff004a19 */ /* 0x000fca0000011603 */
[----:B------:R-:W-:-:S05]  /*1e90*/  IMAD.IADD R0, R2, 0x1, R0 ;  /* 0x0000000102007824 */ /* 0x000fca00078e0200 */
[----:B------:R-:W-:Y:S01]  /*1ea0*/  IADD3 R3, R0, c[0x0][0x328], RZ ;  /* 0x0000ca0000037a10 */ /* 0x000fe20007ffe0ff */
[----:B------:R-:W-:Y:S05]  /*1eb0*/  @!P1 BRA `(.L_x_562) ;  /* 0x0000010000009947 */ /* 0x000fea0003800000 */
[C---:B------:R-:W-:Y:S01]  /*1ec0*/  ISETP.GT.AND P0, PT, R0.reuse, RZ, PT ;  /* 0x000000ff0000720c */ /* 0x040fe20003f04270 */
[----:B------:R-:W-:Y:S01]  /*1ed0*/  BSSY B0, `(.L_x_563) ;  /* 0x000000c000007945 */ /* 0x000fe20003800000 */
[----:B------:R-:W-:-:S11]  /*1ee0*/  IADD3 R2, R0, -0x1, RZ ;  /* 0xffffffff00027810 */ /* 0x000fd60007ffe0ff */
[----:B------:R-:W-:Y:S05]  /*1ef0*/  @P0 BRA `(.L_x_564) ;  /* 0x0000006000000947 */ /* 0x000fea0003800000 */
[----:B------:R-:W-:Y:S01]  /*1f00*/  ISETP.NE.AND P0, PT, R6, 0x1, PT ;  /* 0x000000010600780c */ /* 0x000fe20003f05270 */
[----:B------:R-:W-:-:S12]  /*1f10*/  IMAD.MOV R0, RZ, RZ, -R0 ;  /* 0x000000ffff007224 */ /* 0x000fd800078e0a00 */
[----:B------:R-:W-:-:S05]  /*1f20*/  @P0 IMAD.HI.U32 R2, R0, c[0x0][0x330], RZ ;  /* 0x0000cc0000020a27 */ /* 0x000fca00078e00ff */
[----:B------:R-:W-:-:S04]  /*1f30*/  @P0 SHF.R.U32.HI R0, RZ, c[0x0][0x334], R2 ;  /* 0x0000cd00ff000a19 */ /* 0x000fc80000011602 */
[----:B------:R-:W-:Y:S01]  /*1f40*/  LOP3.LUT R2, RZ, R0, RZ, 0x33, !PT ;  /* 0x00000000ff027212 */ /* 0x000fe200078e33ff */
[----:B------:R-:W-:Y:S05]  /*1f50*/  BRA `(.L_x_565) ;  /* 0x0000003000007947 */ /* 0x000fea0003800000 */
.L_x_564:
[----:B------:R-:W-:-:S13]  /*1f60*/  ISETP.NE.AND P0, PT, R6, 0x1, PT ;  /* 0x000000010600780c */ /* 0x000fda0003f05270 */
[----:B------:R-:W-:-:S05]  /*1f70*/  @P0 IMAD.HI.U32 R0, R2, c[0x0][0x330], RZ ;  /* 0x0000cc0002000a27 */ /* 0x000fca00078e00ff */
[----:B------:R-:W-:Y:S02]  /*1f80*/  @P0 SHF.R.U32.HI R2, RZ, c[0x0][0x334], R0 ;  /* 0x0000cd00ff020a19 */ /* 0x000fe40000011600 */
.L_x_565:
[----:B------:R-:W-:Y:S05]  /*1f90*/  BSYNC B0 ;  /* 0x0000000000007941 */ /* 0x000fea0003800000 */
.L_x_563:
[----:B------:R-:W-:-:S05]  /*1fa0*/  IMAD R2, R2, R6, c[0x0][0x32c] ;  /* 0x0000cb0002027624 */ /* 0x000fca00078e0206 */
[----:B------:R-:W-:-:S03]  /*1fb0*/  IMNMX R3, R3, R2, PT ;  /* 0x0000000203037217 */ /* 0x000fc60003800200 */
.L_x_562:
[----:B------:R-:W-:Y:S01]  /*1fc0*/  IMAD.IADD R7, R233, 0x1, -R232 ;  /* 0x00000001e9077824 */ /* 0x000fe200078e0ae8 */
[----:B------:R-:W-:Y:S01]  /*1fd0*/  IADD3 R3, R3, 0x2f, RZ ;  /* 0x0000002f03037810 */ /* 0x000fe20007ffe0ff */
[----:B------:R-:W-:Y:S01]  /*1fe0*/  @P4 IMAD.HI.U32 R4, R250, c[0x0][0x2c8], RZ ;  /* 0x0000b200fa044a27 */ /* 0x000fe200078e00ff */
[----:B------:R-:W-:Y:S02]  /*1ff0*/  IADD3 R2, R233, 0x2f, RZ ;  /* 0x0000002fe9027810 */ /* 0x000fe40007ffe0ff */
[----:B------:R1:W-:Y:S01]  /*2000*/  STL [R1+0x20], R7 ;  /* 0x0000200701007387 */ /* 0x0003e20000100800 */
[----:B------:R-:W-:-:S04]  /*2010*/  IMAD.HI R5, R3, 0x2aaaaaab, RZ ;  /* 0x2aaaaaab03057827 */ /* 0x000fc800078e02ff */
[----:B------:R-:W-:-:S04]  /*2020*/  IMAD.HI R2, R2, 0x2aaaaaab, RZ ;  /* 0x2aaaaaab02027827 */ /* 0x000fc800078e02ff */
[----:B------:R-:W-:Y:S01]  /*2030*/  IMAD.MOV.U32 R0, RZ, RZ, R250 ;  /* 0x000000ffff007224 */ /* 0x000fe200078e00fa */
[----:B------:R-:W-:Y:S02]  /*2040*/  @P4 SHF.R.U32.HI R0, RZ, c[0x0][0x2cc], R4 ;  /* 0x0000b300ff004a19 */ /* 0x000fe40000011604 */
[----:B------:R-:W-:Y:S02]  /*2050*/  SHF.R.U32.HI R4, RZ, 0x1f, R5 ;  /* 0x0000001fff047819 */ /* 0x000fe40000011605 */
[----:B------:R-:W-:Y:S01]  /*2060*/  SHF.R.U32.HI R3, RZ, 0x1f, R2 ;  /* 0x0000001fff037819 */ /* 0x000fe20000011602 */
[----:B------:R-:W-:Y:S01]  /*2070*/  IMAD.IADD R0, R7, 0x1, R0 ;  /* 0x0000000107007824 */ /* 0x000fe200078e0200 */
[----:B------:R-:W-:Y:S02]  /*2080*/  LEA.HI.SX32 R4, R5, R4, 0x1d ;  /* 0x0000000405047211 */ /* 0x000fe400078feaff */
[----:B------:R-:W-:Y:S02]  /*2090*/  LEA.HI.SX32 R3, R2, R3, 0x1d ;  /* 0x0000000302037211 */ /* 0x000fe400078feaff */
[----:B------:R-:W-:-:S02]  /*20a0*/  IADD3 R2, R0, -c[0x0][0x324], RZ ;  /* 0x8000c90000027a10 */ /* 0x000fc40007ffe0ff */
[----:B------:R-:W-:Y:S01]  /*20b0*/  IMNMX R10, R3, R4, PT ;  /* 0x00000004030a7217 */ /* 0x000fe20003800200 */
[----:B------:R-:W-:Y:S05]  /*20c0*/  @!P1 BRA `(.L_x_566) ;  /* 0x000000f000009947 */ /* 0x000fea0003800000 */
[----:B------:R-:W-:Y:S01]  /*20d0*/  ISETP.GT.AND P0, PT, R0, -0x1, PT ;  /* 0xffffffff0000780c */ /* 0x000fe20003f04270 */
[----:B------:R-:W-:-:S12]  /*20e0*/  BSSY B0, `(.L_x_567) ;  /* 0x000000b000007945 */ /* 0x000fd80003800000 */
[----:B------:R-:W-:Y:S05]  /*20f0*/  @P0 BRA `(.L_x_568) ;  /* 0x0000006000000947 */ /* 0x000fea0003800000 */
[----:B------:R-:W-:Y:S02]  /*2100*/  ISETP.NE.AND P0, PT, R6, 0x1, PT ;  /* 0x000000010600780c */ /* 0x000fe40003f05270 */
[----:B------:R-:W-:-:S11]  /*2110*/  LOP3.LUT R0, RZ, R0, RZ, 0x33, !PT ;  /* 0x00000000ff007212 */ /* 0x000fd600078e33ff */
[----:B------:R-:W-:-:S05]  /*2120*/  @P0 IMAD.HI.U32 R3, R0, c[0x0][0x330], RZ ;  /* 0x0000cc0000030a27 */ /* 0x000fca00078e00ff */
[----:B------:R-:W-:-:S04]  /*2130*/  @P0 SHF.R.U32.HI R0, RZ, c[0x0][0x334], R3 ;  /* 0x0000cd00ff000a19 */ /* 0x000fc80000011603 */
[----:B------:R-:W-:Y:S01]  /*2140*/  LOP3.LUT R0, RZ, R0, RZ, 0x33, !PT ;  /* 0x00000000ff007212 */ /* 0x000fe200078e33ff */
[----:B------:R-:W-:Y:S05]  /*2150*/  BRA `(.L_x_569) ;  /* 0x0000003000007947 */ /* 0x000fea0003800000 */
.L_x_568:
[----:B------:R-:W-:-:S13]  /*2160*/  ISETP.NE.AND P0, PT, R6, 0x1, PT ;  /* 0x000000010600780c */ /* 0x000fda0003f05270 */
[----:B------:R-:W-:-:S05]  /*2170*/  @P0 IMAD.HI.U32 R3, R0, c[0x0][0x330], RZ ;  /* 0x0000cc0000030a27 */ /* 0x000fca00078e00ff */
[----:B------:R-:W-:Y:S02]  /*2180*/  @P0 SHF.R.U32.HI R0, RZ, c[0x0][0x334], R3 ;  /* 0x0000cd00ff000a19 */ /* 0x000fe40000011603 */
.L_x_569:
[----:B------:R-:W-:Y:S05]  /*2190*/  BSYNC B0 ;  /* 0x0000000000007941 */ /* 0x000fea0003800000 */
.L_x_567:
[----:B------:R-:W-:-:S05]  /*21a0*/  IMAD R0, R0, c[0x0][0x32c], RZ ;  /* 0x0000cb0000007a24 */ /* 0x000fca00078e02ff */
[----:B------:R-:W-:-:S04]  /*21b0*/  IMNMX R2, R2, R0, !PT ;  /* 0x0000000002027217 */ /* 0x000fc80007800200 */
.L_x_566:
[----:B------:R-:W2:Y:S01]  /*21c0*/  LDL R15, [R1+0x8] ;  /* 0x00000800010f7983 */ /* 0x000ea20000100800 */
[----:B------:R-:W-:Y:S01]  /*21d0*/  IMAD.HI R2, R2, 0x2aaaaaab, RZ ;  /* 0x2aaaaaab02027827 */ /* 0x000fe200078e02ff */
[----:B------:R-:W-:Y:S04]  /*21e0*/  BSSY B0, `(.L_x_570) ;  /* 0x000002e000007945 */ /* 0x000fe80003800000 */
[----:B------:R-:W-:-:S04]  /*21f0*/  SHF.R.U32.HI R0, RZ, 0x1f, R2 ;  /* 0x0000001fff007819 */ /* 0x000fc80000011602 */
[----:B------:R-:W-:-:S04]  /*2200*/  LEA.HI.SX32 R2, R2, R0, 0x1d ;  /* 0x0000000002027211 */ /* 0x000fc800078feaff */
[----:B------:R-:W-:Y:S01]  /*2210*/  IMNMX R6, RZ, R2, !PT ;  /* 0x00000002ff067217 */ /* 0x000fe20007800200 */
[----:B------:R-:W-:-:S03]  /*2220*/  IMAD.MOV.U32 R2, RZ, RZ, RZ ;  /* 0x000000ffff027224 */ /* 0x000fc600078e00ff */
[----:B------:R-:W-:Y:S02]  /*2230*/  ISETP.GT.AND P0, PT, R10, R6, PT ;  /* 0x000000060a00720c */ /* 0x000fe40003f04270 */
        /* <DEDUP_REMOVED lines=9> */
[----:B------:R-:W-:-:S04]  /*22d0*/  ISETP.NE.AND P0, PT, R5, RZ, PT ;  /* 0x000000ff0500720c */ /* 0x000fc80003f05270 */
[----:B------:R-:W-:-:S04]  /*22e0*/  SEL R0, R5, c[0x0][0x338], P0 ;  /* 0x0000ce0005007a07 */ /* 0x000fc80000000000 */
[----:B------:R-:W-:Y:S02]  /*22f0*/  IABS R3, R0 ;  /* 0x0000000000037213 */ /* 0x000fe40000000000 */
[----:B-1----:R-:W-:Y:S02]  /*2300*/  IADD3 R7, R0, -0x1, R10 ;  /* 0xffffffff00077810 */ /* 0x002fe40007ffe00a */
[----:B------:R-:W1:Y:S03]  /*2310*/  I2F.RP R2, R3 ;  /* 0x0000000300027306 */ /* 0x000e660000209400 */
[----:B------:R-:W-:-:S05]  /*2320*/  IMAD.IADD R7, R7, 0x1, -R6 ;  /* 0x0000000107077824 */ /* 0x000fca00078e0a06 */
[----:B------:R-:W-:Y:S01]  /*2330*/  IABS R11, R7 ;  /* 0x00000007000b7213 */ /* 0x000fe20000000000 */
[----:B-1----:R-:W1:Y:S02]  /*2340*/  MUFU.RCP R2, R2 ;  /* 0x0000000200027308 */ /* 0x002e640000001000 */
[----:B-1----:R-:W-:-:S06]  /*2350*/  IADD3 R2, R2, 0xffffffe, RZ ;  /* 0x0ffffffe02027810 */ /* 0x002fcc0007ffe0ff */
[----:B--2---:R-:W1:Y:S02]  /*2360*/  F2I.FTZ.U32.TRUNC.NTZ R5, R2 ;  /* 0x0000000200057305 */ /* 0x004e64000021f000 */
        /* <DEDUP_REMOVED lines=21> */
.L_x_571:
[----:B------:R-:W-:Y:S05]  /*24c0*/  BSYNC B0 ;  /* 0x0000000000007941 */ /* 0x000fea0003800000 */
.L_x_570:
[----:B------:R-:W-:Y:S01]  /*24d0*/  IMAD R237, R14, R2, R6 ;  /* 0x000000020eed7224 */ /* 0x000fe200078e0206 */
[----:B------:R-:W-:Y:S01]  /*24e0*/  PRMT R0, RZ, 0x7610, R0 ;  /* 0x00007610ff007816 */ /* 0x000fe20000000000 */
[----:B------:R-:W-:Y:S01]  /*24f0*/  CS2R R22, SRZ ;  /* 0x0000000000167805 */ /* 0x000fe2000001ff00 */
[----:B------:R-:W-:Y:S01]  /*2500*/  CS2R R24, SRZ ;  /* 0x0000000000187805 */ /* 0x000fe2000001ff00 */
        /* <DEDUP_REMOVED lines=52> */
[----:B------:R-:W-:-:S04]  /*2850*/  ISETP.NE.U32.AND P0, PT, RZ, c[0x0][0x340], PT ;  /* 0x0000d000ff007a0c */ /* 0x000fc80003f05070 */
[----:B------:R-:W-:-:S13]  /*2860*/  ISETP.NE.AND.EX P1, PT, RZ, c[0x0][0x344], PT, P0 ;  /* 0x0000d100ff007a0c */ /* 0x000fda0003f25300 */
[----:B------:R-:W-:-:S05]  /*2870*/  @P1 IMAD.WIDE R2, R16, R13, c[0x0][0x340] ;  /* 0x0000d00010021625 */ /* 0x000fca00078e020d */
[----:B--2---:R2:W5:Y:S01]  /*2880*/  @P1 LDG.E R14, [R2.64] ;  /* 0x00000006020e1981 */ /* 0x004562000c1e1900 */
[----:B------:R-:W-:Y:S01]  /*2890*/  SHF.R.S32.HI R0, RZ, 0x1f, R12 ;  /* 0x0000001fff007819 */ /* 0x000fe2000001140c */
[----:B------:R-:W-:Y:S01]  /*28a0*/  IMAD.IADD R5, R238, 0x1, R250 ;  /* 0x00000001ee057824 */ /* 0x000fe200078e02fa */
[----:B------:R-:W-:Y:S02]  /*28b0*/  LOP3.LUT R15, R15, 0xffff, RZ, 0xc0, !PT ;  /* 0x0000ffff0f0f7812 */ /* 0x000fe400078ec0ff */
[----:B------:R-:W-:Y:S01]  /*28c0*/  SEL R4, R16, RZ, !P3 ;  /* 0x000000ff10047207 */ /* 0x000fe20005800000 */
[----:B------:R-:W-:Y:S01]  /*28d0*/  IMAD R0, R0, c[0x0][0x178], RZ ;  /* 0x00005e0000007a24 */ /* 0x000fe200078e02ff */
[----:B------:R-:W-:Y:S01]  /*28e0*/  ISETP.GE.AND P2, PT, R236, c[0x0][0x198], PT ;  /* 0x00006600ec007a0c */ /* 0x000fe20003f46270 */
[----:B-1----:R-:W-:Y:S01]  /*28f0*/  @P4 IMAD.HI.U32 R7, R5, c[0x0][0x2c8], RZ ;  /* 0x0000b20005074a27 */ /* 0x002fe200078e00ff */
[----:B------:R-:W-:-:S03]  /*2900*/  IADD3 R137, R208, -0x1, RZ ;  /* 0xffffffffd0897810 */ /* 0x000fc60007ffe0ff */
[C---:B------:R-:W-:Y:S02]  /*2910*/  IMAD R0, R12.reuse, c[0x0][0x17c], R0 ;  /* 0x00005f000c007a24 */ /* 0x040fe400078e0200 */
[----:B--2---:R-:W-:-:S05]  /*2920*/  IMAD.WIDE.U32 R2, R12, c[0x0][0x178], RZ ;  /* 0x00005e000c027a25 */ /* 0x004fca00078e00ff */
[----:B------:R-:W-:Y:S02]  /*2930*/  IADD3 R3, R3, R0, RZ ;  /* 0x0000000003037210 */ /* 0x000fe40007ffe0ff */
[----:B------:R-:W-:-:S03]  /*2940*/  SHF.R.S32.HI R0, RZ, 0x1f, R16 ;  /* 0x0000001fff007819 */ /* 0x000fc60000011410 */
[C---:B------:R-:W-:Y:S01]  /*2950*/  IMAD.WIDE.U32 R2, R15.reuse, c[0x0][0x1b8], R2 ;  /* 0x00006e000f027a25 */ /* 0x040fe200078e0002 */
[----:B------:R-:W-:Y:S02]  /*2960*/  SEL R6, R0, RZ, !P3 ;  /* 0x000000ff00067207 */ /* 0x000fe40005800000 */
[----:B------:R-:W-:Y:S01]  /*2970*/  MOV R0, R5 ;  /* 0x0000000500007202 */ /* 0x000fe20000000f00 */
[----:B------:R-:W-:Y:S01]  /*2980*/  IMAD R3, R15, c[0x0][0x1bc], R3 ;  /* 0x00006f000f037a24 */ /* 0x000fe200078e0203 */
[----:B------:R-:W-:Y:S01]  /*2990*/  @P4 SHF.R.U32.HI R0, RZ, c[0x0][0x2cc], R7 ;  /* 0x0000b300ff004a19 */ /* 0x000fe20000011607 */
[----:B------:R-:W-:Y:S01]  /*29a0*/  IMAD R6, R6, c[0x0][0x1c0], RZ ;  /* 0x0000700006067a24 */ /* 0x000fe200078e02ff */
[----:B------:R-:W-:Y:S01]  /*29b0*/  ISETP.GE.AND P4, PT, R210, c[0x0][0x198], PT ;  /* 0x00006600d2007a0c */ /* 0x000fe20003f86270 */
[C---:B------:R-:W-:Y:S01]  /*29c0*/  IMAD.WIDE.U32 R2, R4.reuse, c[0x0][0x1c0], R2 ;  /* 0x0000700004027a25 */ /* 0x040fe200078e0002 */
[----:B------:R-:W-:Y:S02]  /*29d0*/  SHF.R.S32.HI R7, RZ, 0x1f, R0 ;  /* 0x0000001fff077819 */ /* 0x000fe40000011400 */
[----:B------:R-:W-:Y:S01]  /*29e0*/  ISETP.GE.AND P3, PT, R235, c[0x0][0x198], PT ;  /* 0x00006600eb007a0c */ /* 0x000fe20003f66270 */
[----:B------:R-:W-:-:S02]  /*29f0*/  IMAD R6, R4, c[0x0][0x1c4], R6 ;  /* 0x0000710004067a24 */ /* 0x000fc400078e0206 */
[----:B------:R-:W-:-:S03]  /*2a00*/  IMAD.MOV R4, RZ, RZ, -R0 ;  /* 0x000000ffff047224 */ /* 0x000fc600078e0a00 */
[----:B------:R-:W-:Y:S01]  /*2a10*/  IADD3 R3, R3, R6, RZ ;  /* 0x0000000603037210 */ /* 0x000fe20007ffe0ff */
[----:B------:R-:W-:Y:S02]  /*2a20*/  IMAD R4, R4, c[0x0][0x2c4], R5 ;  /* 0x0000b10004047a24 */ /* 0x000fe400078e0205 */
[----:B------:R-:W-:Y:S02]  /*2a30*/  IMAD R5, R7, c[0x0][0x1b0], RZ ;  /* 0x00006c0007057a24 */ /* 0x000fe400078e02ff */
[----:B------:R-:W-:-:S04]  /*2a40*/  IMAD.WIDE.U32 R2, R0, c[0x0][0x1b0], R2 ;  /* 0x00006c0000027a25 */ /* 0x000fc800078e0002 */
[----:B------:R-:W-:Y:S01]  /*2a50*/  IMAD R6, R0, c[0x0][0x1b4], R5 ;  /* 0x00006d0000067a24 */ /* 0x000fe200078e0205 */
[----:B------:R-:W-:-:S03]  /*2a60*/  SHF.R.S32.HI R5, RZ, 0x1f, R4 ;  /* 0x0000001fff057819 */ /* 0x000fc60000011404 */
[----:B------:R-:W-:Y:S02]  /*2a70*/  IMAD.IADD R3, R3, 0x1, R6 ;  /* 0x0000000103037824 */ /* 0x000fe400078e0206 */
[----:B------:R-:W-:Y:S02]  /*2a80*/  IMAD R0, R5, c[0x0][0x1a8], RZ ;  /* 0x00006a0005007a24 */ /* 0x000fe400078e02ff */
[----:B------:R-:W-:-:S04]  /*2a90*/  IMAD.WIDE.U32 R2, R4, c[0x0][0x1a8], R2 ;  /* 0x00006a0004027a25 */ /* 0x000fc800078e0002 */
[----:B------:R-:W-:Y:S01]  /*2aa0*/  IMAD R0, R4, c[0x0][0x1ac], R0 ;  /* 0x00006b0004007a24 */ /* 0x000fe200078e0200 */
[----:B------:R-:W-:-:S04]  /*2ab0*/  LEA R13, P0, R2, c[0x0][0x160], 0x1 ;  /* 0x00005800020d7a11 */ /* 0x000fc800078008ff */
[----:B------:R-:W-:-:S04]  /*2ac0*/  IADD3 R0, R3, R0, RZ ;  /* 0x0000000003007210 */ /* 0x000fc80007ffe0ff */
[----:B------:R-:W-:Y:S02]  /*2ad0*/  LEA.HI.X R10, R2, c[0x0][0x164], R0, 0x1, P0 ;  /* 0x00005900020a7a11 */ /* 0x000fe400000f0c00 */
[----:B------:R-:W-:Y:S01]  /*2ae0*/  @!P1 MOV R14, R16 ;  /* 0x00000010000e9202 */ /* 0x000fe20000000f00 */
[----:B------:R-:W-:Y:S05]  /*2af0*/  BRA.DIV ~URZ, `(.L_x_573) ;  /* 0x000169c27f007947 */ /* 0x000fea000b800000 */
[----:B------:R1:W2:Y:S02]  /*2b00*/  SHFL.IDX PT, R4, R10, RZ, 0x1c1f ;  /* 0x001c1fff0a047589 */ /* 0x0002a400000e0000 */
.L_x_780:
[----:B------:R-:W-:Y:S05]  /*2b10*/  BRA.DIV ~URZ, `(.L_x_574) ;  /* 0x00016a127f007947 */ /* 0x000fea000b800000 */
[----:B------:R3:W4:Y:S02]  /*2b20*/  SHFL.IDX PT, R0, R13, RZ, 0x1c1f ;  /* 0x001c1fff0d007589 */ /* 0x00072400000e0000 */
.L_x_781:
[----:B------:R-:W-:Y:S01]  /*2b30*/  IMAD R12, R232, c[0x0][0x2c4], RZ ;  /* 0x0000b100e80c7a24 */ /* 0x000fe200078e02ff */
[----:B------:R-:W-:Y:S01]  /*2b40*/  IADD3 R11, R239, R250, RZ ;  /* 0x000000faef0b7210 */ /* 0x000fe20007ffe0ff */
[----:B------:R-:W-:Y:S03]  /*2b50*/  BSSY B0, `(.L_x_575) ;  /* 0x0000014000007945 */ /* 0x000fe60003800000 */
[----:B------:R-:W-:-:S13]  /*2b60*/  ISETP.GE.AND P0, PT, R11, R12, PT ;  /* 0x0000000c0b00720c */ /* 0x000fda0003f06270 */
[----:B------:R-:W-:Y:S05]  /*2b70*/  @P0 BRA `(.L_x_576) ;  /* 0x0000011000000947 */ /* 0x000fea0003800000 */
[----:B---3--:R-:W3:Y:S01]  /*2b80*/  LDL R5, [R1+0x28] ;  /* 0x0000280001057983 */ /* 0x008ee20000100800 */
[CC--:B----4-:R-:W-:Y:S02]  /*2b90*/  LEA R8, P0, R210.reuse, R0.reuse, 0x1 ;  /* 0x00000000d2087211 */ /* 0x0d0fe400078008ff */
[----:B------:R-:W-:Y:S02]  /*2ba0*/  SHF.R.S32.HI R2, RZ, 0x1f, R210 ;  /* 0x0000001fff027819 */ /* 0x000fe400000114d2 */
[----:B------:R-:W-:Y:S02]  /*2bb0*/  LEA R6, P1, R235, R0, 0x1 ;  /* 0x00000000eb067211 */ /* 0x000fe400078208ff */
[----:B------:R-:W-:Y:S02]  /*2bc0*/  SHF.R.S32.HI R17, RZ, 0x1f, R235 ;  /* 0x0000001fff117819 */ /* 0x000fe400000114eb */
[----:B--2---:R-:W-:Y:S02]  /*2bd0*/  LEA.HI.X R9, R210, R4, R2, 0x1, P0 ;  /* 0x00000004d2097211 */ /* 0x004fe400000f0c02 */
[----:B------:R-:W-:-:S02]  /*2be0*/  SHF.R.S32.HI R16, RZ, 0x1f, R236 ;  /* 0x0000001fff107819 */ /* 0x000fc400000114ec */
[C---:B------:R-:W-:Y:S02]  /*2bf0*/  LEA R2, P0, R236.reuse, R0, 0x1 ;  /* 0x00000000ec027211 */ /* 0x040fe400078008ff */
        /* <DEDUP_REMOVED lines=9> */
.L_x_576:
[----:B------:R-:W-:Y:S05]  /*2c90*/  BSYNC B0 ;  /* 0x0000000000007941 */ /* 0x000fea0003800000 */
.L_x_575:
[----:B------:R-:W-:Y:S05]  /*2ca0*/  BRA.DIV ~URZ, `(.L_x_577) ;  /* 0x000168f27f007947 */ /* 0x000fea000b800000 */
[----:B--2---:R2:W1:Y:S04]  /*2cb0*/  SHFL.IDX PT, R4, R10, 0x1, 0x1c1f ;  /* 0x003c1f000a047f89 */ /* 0x00446800000e0000 */
[----:B----4-:R2:W4:Y:S02]  /*2cc0*/  SHFL.IDX PT, R0, R13, 0x1, 0x1c1f ;  /* 0x003c1f000d007f89 */ /* 0x01052400000e0000 */
.L_x_782:
[----:B------:R-:W-:Y:S01]  /*2cd0*/  IADD3 R2, R11, 0x20, RZ ;  /* 0x000000200b027810 */ /* 0x000fe20007ffe0ff */
[----:B------:R-:W-:Y:S03]  /*2ce0*/  BSSY B0, `(.L_x_578) ;  /* 0x0000014000007945 */ /* 0x000fe60003800000 */
[----:B------:R-:W-:-:S13]  /*2cf0*/  ISETP.GE.AND P0, PT, R2, R12, PT ;  /* 0x0000000c0200720c */ /* 0x000fda0003f06270 */
[----:B------:R-:W-:Y:S05]  /*2d00*/  @P0 BRA `(.L_x_579) ;  /* 0x0000011000000947 */ /* 0x000fea0003800000 */
[----:B--2---:R-:W2:Y:S01]  /*2d10*/  LDL R5, [R1+0x28] ;  /* 0x0000280001057983 */ /* 0x004ea20000100800 */
[CC--:B----4-:R-:W-:Y:S02]  /*2d20*/  LEA R8, P0, R210.reuse, R0.reuse, 0x1 ;  /* 0x00000000d2087211 */ /* 0x0d0fe400078008ff */
[----:B------:R-:W-:Y:S02]  /*2d30*/  SHF.R.S32.HI R3, RZ, 0x1f, R210 ;  /* 0x0000001fff037819 */ /* 0x000fe400000114d2 */
[----:B------:R-:W-:Y:S02]  /*2d40*/  LEA R6, P1, R235, R0, 0x1 ;  /* 0x00000000eb067211 */ /* 0x000fe400078208ff */
[----:B------:R-:W-:Y:S02]  /*2d50*/  SHF.R.S32.HI R17, RZ, 0x1f, R235 ;  /* 0x0000001fff117819 */ /* 0x000fe400000114eb */
[----:B-1----:R-:W-:Y:S02]  /*2d60*/  LEA.HI.X R9, R210, R4, R3, 0x1, P0 ;  /* 0x00000004d2097211 */ /* 0x002fe400000f0c03 */
[----:B------:R-:W-:-:S02]  /*2d70*/  SHF.R.S32.HI R16, RZ, 0x1f, R236 ;  /* 0x0000001fff107819 */ /* 0x000fc400000114ec */
[C---:B------:R-:W-:Y:S02]  /*2d80*/  LEA R2, P0, R236.reuse, R0, 0x1 ;  /* 0x00000000ec027211 */ /* 0x040fe400078008ff */
        /* <DEDUP_REMOVED lines=9> */
.L_x_579:
[----:B------:R-:W-:Y:S05]  /*2e20*/  BSYNC B0 ;  /* 0x0000000000007941 */ /* 0x000fea0003800000 */
.L_x_578:
[----:B------:R-:W-:Y:S05]  /*2e30*/  BRA.DIV ~URZ, `(.L_x_580) ;  /* 0x000168327f007947 */ /* 0x000fea000b800000 */
[----:B-1----:R1:W2:Y:S02]  /*2e40*/  SHFL.IDX PT, R4, R10, 0x2, 0x1c1f ;  /* 0x005c1f000a047f89 */ /* 0x0022a400000e0000 */
.L_x_783:
[----:B------:R-:W-:Y:S05]  /*2e50*/  BRA.DIV ~URZ, `(.L_x_581) ;  /* 0x000168827f007947 */ /* 0x000fea000b800000 */
[----:B----4-:R4:W1:Y:S02]  /*2e60*/  SHFL.IDX PT, R0, R13, 0x2, 0x1c1f ;  /* 0x005c1f000d007f89 */ /* 0x01086400000e0000 */
.L_x_784:
[----:B------:R-:W-:Y:S01]  /*2e70*/  IADD3 R2, R11, 0x40, RZ ;  /* 0x000000400b027810 */ /* 0x000fe20007ffe0ff */
[----:B------:R-:W-:Y:S03]  /*2e80*/  BSSY B0, `(.L_x_582) ;  /* 0x0000014000007945 */ /* 0x000fe60003800000 */
[----:B------:R-:W-:-:S13]  /*2e90*/  ISETP.GE.AND P0, PT, R2, R12, PT ;  /* 0x0000000c0200720c */ /* 0x000fda0003f06270 */
[----:B------:R-:W-:Y:S05]  /*2ea0*/  @P0 BRA `(.L_x_583) ;  /* 0x0000011000000947 */ /* 0x000fea0003800000 */
[----:B---3--:R-:W3:Y:S01]  /*2eb0*/  LDL R5, [R1+0x28] ;  /* 0x0000280001057983 */ /* 0x008ee20000100800 */
[CC--:B-1----:R-:W-:Y:S02]  /*2ec0*/  LEA R8, P0, R210.reuse, R0.reuse, 0x1 ;  /* 0x00000000d2087211 */ /* 0x0c2fe400078008ff */
        /* <DEDUP_REMOVED lines=15> */
.L_x_583:
[----:B------:R-:W-:Y:S05]  /*2fc0*/  BSYNC B0 ;  /* 0x0000000000007941 */ /* 0x000fea0003800000 */
.L_x_582:
[----:B------:R-:W-:Y:S05]  /*2fd0*/  BRA.DIV ~URZ, `(.L_x_584) ;  /* 0x000167727f007947 */ /* 0x000fea000b800000 */
[----:B--2---:R2:W3:Y:S04]  /*2fe0*/  SHFL.IDX PT, R4, R10, 0x3, 0x1c1f ;  /* 0x007c1f000a047f89 */ /* 0x0044e800000e0000 */
[----:B-1----:R2:W1:Y:S02]  /*2ff0*/  SHFL.IDX PT, R0, R13, 0x3, 0x1c1f ;  /* 0x007c1f000d007f89 */ /* 0x00246400000e0000 */
.L_x_785:
[----:B--2---:R-:W2:Y:S01]  /*3000*/  LDL R20, [R1+0x28] ;  /* 0x0000280001147983 */ /* 0x004ea20000100800 */
[----:B------:R-:W-:Y:S01]  /*3010*/  IADD3 R2, R11, 0x60, RZ ;  /* 0x000000600b027810 */ /* 0x000fe20007ffe0ff */
[----:B-----5:R-:W-:Y:S01]  /*3020*/  IMAD.WIDE.U32 R244, R14, c[0x0][0x2b0], RZ ;  /* 0x0000ac000ef47a25 */ /* 0x020fe200078e00ff */
[----:B---34-:R-:W-:-:S02]  /*3030*/  SHF.R.S32.HI R13, RZ, 0x1f, R210 ;  /* 0x0000001fff0d7819 */ /* 0x018fc400000114d2 */
[----:B------:R-:W-:Y:S02]  /*3040*/  ISETP.GE.AND P0, PT, R2, R12, PT ;  /* 0x0000000c0200720c */ /* 0x000fe40003f06270 */
[----:B------:R-:W-:Y:S02]  /*3050*/  SHF.R.S32.HI R19, RZ, 0x1f, R235 ;  /* 0x0000001fff137819 */ /* 0x000fe400000114eb */
[----:B------:R-:W-:-:S09]  /*3060*/  SHF.R.S32.HI R18, RZ, 0x1f, R236 ;  /* 0x0000001fff127819 */ /* 0x000fd200000114ec */
[----:B-1----:R-:W-:-:S04]  /*3070*/  @!P0 LEA R8, P1, R210, R0, 0x1 ;  /* 0x00000000d2088211 */ /* 0x002fc800078208ff */
[----:B------:R-:W-:Y:S02]  /*3080*/  @!P0 LEA.HI.X R9, R210, R4, R13, 0x1, P1 ;  /* 0x00000004d2098211 */ /* 0x000fe400008f0c0d */
[----:B------:R-:W-:-:S04]  /*3090*/  @!P0 LEA R6, P1, R235, R0, 0x1 ;  /* 0x00000000eb068211 */ /* 0x000fc800078208ff */
[----:B------:R-:W-:Y:S02]  /*30a0*/  @!P0 LEA.HI.X R7, R235, R4, R19, 0x1, P1 ;  /* 0x00000004eb078211 */ /* 0x000fe400008f0c13 */
[C---:B------:R-:W-:Y:S02]  /*30b0*/  @!P0 LEA R2, P1, R236.reuse, R0, 0x1 ;  /* 0x00000000ec028211 */ /* 0x040fe400078208ff */
[----:B------:R-:W-:Y:S02]  /*30c0*/  SHF.R.S32.HI R0, RZ, 0x1f, R14 ;  /* 0x0000001fff007819 */ /* 0x000fe4000001140e */
[----:B------:R-:W-:-:S03]  /*30d0*/  @!P0 LEA.HI.X R3, R236, R4, R18, 0x1, P1 ;  /* 0x00000004ec038211 */ /* 0x000fc600008f0c12 */
[----:B------:R-:W-:-:S04]  /*30e0*/  IMAD R0, R0, c[0x0][0x2b0], RZ ;  /* 0x0000ac0000007a24 */ /* 0x000fc800078e02ff */
[----:B------:R-:W-:-:S04]  /*30f0*/  IMAD R0, R14, c[0x0][0x2b4], R0 ;  /* 0x0000ad000e007a24 */ /* 0x000fc800078e0200 */
[----:B------:R-:W-:Y:S02]  /*3100*/  IMAD.IADD R248, R245, 0x1, R0 ;  /* 0x00000001f5f87824 */ /* 0x000fe400078e0200 */
[----:B--2---:R-:W-:-:S05]  /*3110*/  IMAD.SHL.U32 R195, R20, 0x2, RZ ;  /* 0x0000000214c37824 */ /* 0x004fca00078e00ff */
[----:B------:R-:W-:Y:S01]  /*3120*/  @!PT LDS RZ, [RZ] ;  /* 0x00000000fffff984 */ /* 0x000fe20000000800 */
[----:B------:R-:W-:Y:S01]  /*3130*/  @!PT LDS RZ, [RZ] ;  /* 0x00000000fffff984 */ /* 0x000fe20000000800 */
[----:B------:R-:W-:Y:S01]  /*3140*/  @!PT LDS RZ, [RZ] ;  /* 0x00000000fffff984 */ /* 0x000fe20000000800 */
[----:B------:R1:W-:Y:S04]  /*3150*/  @!P0 LDGSTS.E.BYPASS.LTC128B.128 [R195+0x7880], [R8.64], !P4 ;  /* 0x0788000008c38fae */ /* 0x0003e8000e101d46 */
[----:B------:R1:W-:Y:S04]  /*3160*/  @!P0 LDGSTS.E.BYPASS.LTC128B.128 [R195+0x9880], [R6.64], !P3 ;  /* 0x0988000006c38fae */ /* 0x0003e8000d901d46 */
[----:B------:R1:W-:Y:S04]  /*3170*/  @!P0 LDGSTS.E.BYPASS.LTC128B.128 [R195+0xb880], [R2.64], !P2 ;  /* 0x0b88000002c38fae */ /* 0x0003e8000d101d46 */
[----:B------:R-:W0:Y:S01]  /*3180*/  LDGDEPBAR ;  /* 0x00000000000079af */ /* 0x000e220000000000 */
[----:B------:R-:W-:Y:S02]  /*3190*/  WARPSYNC 0xffffffff ;  /* 0xffffffff00007948 */ /* 0x000fe40003800000 */
[----:B------:R-:W-:Y:S01]  /*31a0*/  IMAD.MOV.U32 R40, RZ, RZ, 0x30 ;  /* 0x00000030ff287424 */ /* 0x000fe200078e00ff */
[----:B------:R-:W-:Y:S01]  /*31b0*/  BAR.SYNC.DEFER_BLOCKING 0x0 ;  /* 0x0000000000007b1d */ /* 0x000fe20000010000 */
[----:B------:R-:W-:Y:S01]  /*31c0*/  IMAD.MOV.U32 R0, RZ, RZ, c[0x0][0x2b8] ;  /* 0x0000ae00ff007624 */ /* 0x000fe200078e00ff */
[----:B------:R-:W-:Y:S01]  /*31d0*/  LOP3.LUT R194, R194, 0xfffffeff, RZ, 0xc0, !PT ;  /* 0xfffffeffc2c27812 */ /* 0x000fe200078ec0ff */
[----:B------:R-:W-:-:S02]  /*31e0*/  IMAD R136, R208, R40, -0x30 ;  /* 0xffffffd0d0887424 */ /* 0x000fc400078e0228 */
[----:B------:R-:W-:Y:S01]  /*31f0*/  IMAD.MOV.U32 R207, RZ, RZ, RZ ;  /* 0x000000ffffcf7224 */ /* 0x000fe200078e00ff */
[----:B------:R-:W-:Y:S01]  /*3200*/  ISETP.NE.AND P1, PT, R0, 0x1, PT ;  /* 0x000000010000780c */ /* 0x000fe20003f25270 */
[----:B-1----:R-:W-:-:S05]  /*3210*/  IMAD.IADD R2, R238, 0x1, R136 ;  /* 0x00000001ee027824 */ /* 0x002fca00078e0288 */
[C---:B------:R-:W-:Y:S01]  /*3220*/  ISETP.GE.AND P0, PT, R2.reuse, R233, PT ;  /* 0x000000e90200720c */ /* 0x040fe20003f06270 */
[----:B------:R-:W-:-:S03]  /*3230*/  IMAD.IADD R2, R2, 0x1, R240 ;  /* 0x0000000102027824 */ /* 0x000fc600078e02f0 */
[----:B------:R-:W-:Y:S01]  /*3240*/  ISETP.GT.OR P0, PT, R238, 0x2f, P0 ;  /* 0x0000002fee00780c */ /* 0x000fe20000704670 */
[----:B------:R-:W-:Y:S02]  /*3250*/  IMAD.MOV.U32 R0, RZ, RZ, R2 ;  /* 0x000000ffff007224 */ /* 0x000fe400078e0002 */
[----:B------:R-:W-:Y:S01]  /*3260*/  @P1 IMAD.HI.U32 R3, R2, c[0x0][0x2bc], RZ ;  /* 0x0000af0002031a27 */ /* 0x000fe200078e00ff */
[----:B------:R-:W-:-:S04]  /*3270*/  @P1 LOP3.LUT R194, R194, 0x100, RZ, 0xfc, !PT ;  /* 0x00000100c2c21812 */ /* 0x000fc800078efcff */
[----:B------:R-:W-:-:S05]  /*3280*/  @P1 SHF.R.U32.HI R0, RZ, c[0x0][0x2c0], R3 ;  /* 0x0000b000ff001a19 */ /* 0x000fca0000011603 */
[----:B------:R-:W-:-:S04]  /*3290*/  @!P0 IADD3 R3, P1, R0, R244, RZ ;  /* 0x000000f400038210 */ /* 0x000fc80007f3e0ff */
[----:B------:R-:W-:Y:S02]  /*32a0*/  @!P0 LEA.HI.X.SX32 R5, R0, R248, 0x1, P1 ;  /* 0x000000f800058211 */ /* 0x000fe400008f0eff */
[----:B------:R-:W-:-:S04]  /*32b0*/  @!P0 LEA R4, P1, R3, c[0x0][0x2a0], 0x2 ;  /* 0x0000a80003048a11 */ /* 0x000fc800078210ff */
[----:B------:R-:W-:-:S05]  /*32c0*/  @!P0 LEA.HI.X R5, R3, c[0x0][0x2a4], R5, 0x2, P1 ;  /* 0x0000a90003058a11 */ /* 0x000fca00008f1405 */
[----:B------:R1:W2:Y:S01]  /*32d0*/  @!P0 LDG.E R207, [R4.64] ;  /* 0x0000000604cf8981 */ /* 0x0002a2000c1e1900 */
[----:B------:R-:W-:Y:S01]  /*32e0*/  IMAD.MOV R0, RZ, RZ, -R0 ;  /* 0x000000ffff007224 */ /* 0x000fe200078e0a00 */
[----:B------:R-:W-:Y:S01]  /*32f0*/  SHF.L.U64.HI R217, R210, 0x1, R13 ;  /* 0x00000001d2d97819 */ /* 0x000fe2000001020d */
[----:B------:R-:W-:Y:S01]  /*3300*/  IMAD.WIDE.U32 R242, R15, c[0x0][0x1e8], RZ ;  /* 0x00007a000ff27a25 */ /* 0x000fe200078e00ff */
[----:B------:R-:W-:Y:S01]  /*3310*/  SHF.L.U64.HI R215, R235, 0x1, R19 ;  /* 0x00000001ebd77819 */ /* 0x000fe20000010213 */
[----:B------:R-:W-:Y:S01]  /*3320*/  BSSY B0, `(.L_x_585) ;  /* 0x0000085000007945 */ /* 0x000fe20003800000 */
[----:B------:R-:W-:Y:S01]  /*3330*/  SHF.L.U64.HI R216, R236, 0x1, R18 ;  /* 0x00000001ecd87819 */ /* 0x000fe20000010212 */
[----:B------:R-:W-:Y:S01]  /*3340*/  IMAD R209, R0, c[0x0][0x2b8], R2 ;  /* 0x0000ae0000d17a24 */ /* 0x000fe200078e0202 */
[----:B------:R-:W-:Y:S01]  /*3350*/  LOP3.LUT R194, R194, 0xfffffbff, RZ, 0xc0, !PT ;  /* 0xfffffbffc2c27812 */ /* 0x000fe200078ec0ff */
[----:B------:R-:W-:Y:S02]  /*3360*/  IMAD R40, R208, -0x30, R40 ;  /* 0xffffffd0d0287824 */ /* 0x000fe400078e0228 */
[----:B------:R-:W-:Y:S01]  /*3370*/  IMAD.WIDE.U32 R2, R209, c[0x0][0x1e0], RZ ;  /* 0x00007800d1027a25 */ /* 0x000fe200078e00ff */
[----:B------:R-:W-:-:S03]  /*3380*/  LOP3.LUT R194, R194, 0xffffffbf, RZ, 0xc0, !PT ;  /* 0xffffffbfc2c27812 */ /* 0x000fc600078ec0ff */
[----:B------:R-:W-:Y:S02]  /*3390*/  IMAD R241, R15, c[0x0][0x1ec], R243 ;  /* 0x00007b000ff17a24 */ /* 0x000fe400078e02f3 */
[----:B------:R-:W-:Y:S02]  /*33a0*/  IMAD.IADD R41, R233, 0x1, R40 ;  /* 0x00000001e9297824 */ /* 0x000fe400078e0228 */
[----:B------:R-:W-:-:S03]  /*33b0*/  IMAD.WIDE.U32 R246, R15, c[0x0][0x210], RZ ;  /* 0x000084000ff67a25 */ /* 0x000fc600078e00ff */
[----:B------:R-:W-:Y:S01]  /*33c0*/  IMNMX R7, R41, 0x30, PT ;  /* 0x0000003029077817 */ /* 0x000fe20003800200 */
[----:B------:R-:W-:Y:S01]  /*33d0*/  IMAD R249, R15, c[0x0][0x214], R247 ;  /* 0x000085000ff97a24 */ /* 0x000fe200078e02f7 */
[----:B-1----:R-:W-:-:S03]  /*33e0*/  SHF.R.S32.HI R4, RZ, 0x1f, R209 ;  /* 0x0000001fff047819 */ /* 0x002fc600000114d1 */
[----:B------:R-:W-:Y:S02]  /*33f0*/  IMAD.IADD R7, R7, 0x1, -R239 ;  /* 0x0000000107077824 */ /* 0x000fe400078e0aef */
[----:B------:R-:W-:-:S03]  /*3400*/  IMAD R0, R4, c[0x0][0x1e0], RZ ;  /* 0x0000780004007a24 */ /* 0x000fc600078e02ff */
[----:B------:R-:W-:Y:S01]  /*3410*/  ISETP.GE.AND P1, PT, R7, 0x1, PT ;  /* 0x000000010700780c */ /* 0x000fe20003f26270 */
[----:B------:R-:W-:-:S04]  /*3420*/  IMAD R0, R209, c[0x0][0x1e4], R0 ;  /* 0x00007900d1007a24 */ /* 0x000fc800078e0200 */
[----:B------:R-:W-:-:S08]  /*3430*/  IMAD.IADD R3, R3, 0x1, R0 ;  /* 0x0000000103037824 */ /* 0x000fd000078e0200 */
[----:B------:R-:W-:Y:S01]  /*3440*/  @P1 ISETP.GE.AND P3, PT, R210, c[0x0][0x1d4], PT ;  /* 0x00007500d2001a0c */ /* 0x000fe20003f66270 */
[----:B------:R-:W-:Y:S01]  /*3450*/  @P1 IMAD.SHL.U32 R9, R20, 0x2, RZ ;  /* 0x0000000214091824 */ /* 0x000fe200078e00ff */
[----:B------:R-:W-:Y:S02]  /*3460*/  @P1 ISETP.GE.AND P4, PT, R235, c[0x0][0x1d4], PT ;  /* 0x00007500eb001a0c */ /* 0x000fe40003f86270 */
[----:B--2---:R-:W-:Y:S01]  /*3470*/  SHF.R.S32.HI R12, RZ, 0x1f, R207 ;  /* 0x0000001fff0c7819 */ /* 0x004fe200000114cf */
[----:B------:R-:W-:-:S04]  /*3480*/  IMAD.WIDE.U32 R2, R207, c[0x0][0x1f0], R2 ;  /* 0x00007c00cf027a25 */ /* 0x000fc800078e0002 */
[----:B------:R-:W-:-:S04]  /*3490*/  IMAD R0, R12, c[0x0][0x1f0], RZ ;  /* 0x00007c000c007a24 */ /* 0x000fc800078e02ff */
[----:B------:R-:W-:Y:S01]  /*34a0*/  IMAD R5, R207, c[0x0][0x1f4], R0 ;  /* 0x00007d00cf057a24 */ /* 0x000fe200078e0200 */
[----:B------:R-:W-:-:S04]  /*34b0*/  IADD3 R0, P0, R2, R242, RZ ;  /* 0x000000f202007210 */ /* 0x000fc80007f1e0ff */
[----:B------:R-:W-:Y:S01]  /*34c0*/  IADD3.X R3, R241, R3, R5, P0, !PT ;  /* 0x00000003f1037210 */ /* 0x000fe200007fe405 */
[----:B------:R-:W-:Y:S01]  /*34d0*/  IMAD R5, R4, c[0x0][0x208], RZ ;  /* 0x0000820004057a24 */ /* 0x000fe200078e02ff */
[----:B------:R-:W-:-:S03]  /*34e0*/  LEA R2, P0, R0, c[0x0][0x1c8], 0x1 ;  /* 0x0000720000027a11 */ /* 0x000fc600078008ff */
[C---:B------:R-:W-:Y:S01]  /*34f0*/  IMAD R6, R209.reuse, c[0x0][0x20c], R5 ;  /* 0x00008300d1067a24 */ /* 0x040fe200078e0205 */
[----:B------:R-:W-:Y:S01]  /*3500*/  LEA.HI.X R11, R0, c[0x0][0x1cc], R3, 0x1, P0 ;  /* 0x00007300000b7a11 */ /* 0x000fe200000f0c03 */
[----:B------:R-:W-:Y:S04]  /*3510*/  SHFL.IDX PT, R10, R2, 0x1, 0x1c1f ;  /* 0x003c1f00020a7f89 */ /* 0x000fe800000e0000 */
[----:B------:R1:W2:Y:S04]  /*3520*/  SHFL.IDX PT, R0, R2, RZ, 0x1c1f ;  /* 0x001c1fff02007589 */ /* 0x0002a800000e0000 */
[----:B------:R-:W3:Y:S04]  /*3530*/  SHFL.IDX PT, R8, R11, RZ, 0x1c1f ;  /* 0x001c1fff0b087589 */ /* 0x000ee800000e0000 */
[----:B------:R-:W4:Y:S01]  /*3540*/  SHFL.IDX PT, R11, R11, 0x1, 0x1c1f ;  /* 0x003c1f000b0b7f89 */ /* 0x000f2200000e0000 */
[----:B-1----:R-:W-:Y:S01]  /*3550*/  IMAD.WIDE.U32 R2, R209, c[0x0][0x208], RZ ;  /* 0x00008200d1027a25 */ /* 0x002fe200078e00ff */
[----:B--2---:R-:W-:-:S03]  /*3560*/  @P1 LEA R4, P0, R210, R0, 0x1 ;  /* 0x00000000d2041211 */ /* 0x004fc600078008ff */
[----:B------:R-:W-:Y:S01]  /*3570*/  IMAD.IADD R3, R3, 0x1, R6 ;  /* 0x0000000103037824 */ /* 0x000fe200078e0206 */
[----:B---3--:R-:W-:Y:S02]  /*3580*/  @P1 LEA.HI.X R5, R210, R8, R13, 0x1, P0 ;  /* 0x00000008d2051211 */ /* 0x008fe400000f0c0d */
[----:B------:R-:W-:Y:S01]  /*3590*/  @P1 LEA R6, P2, R235, R0, 0x1 ;  /* 0x00000000eb061211 */ /* 0x000fe200078408ff */
[----:B------:R-:W-:Y:S01]  /*35a0*/  IMAD.WIDE.U32 R2, R207, c[0x0][0x218], R2 ;  /* 0x00008600cf027a25 */ /* 0x000fe200078e0002 */
[----:B------:R-:W-:Y:S01]  /*35b0*/  ISETP.GE.AND P0, PT, R7, 0x21, PT ;  /* 0x000000210700780c */ /* 0x000fe20003f06270 */
[----:B------:R1:W-:Y:S01]  /*35c0*/  @P1 LDGSTS.E.BYPASS.LTC128B.128 [R9+0x3c80], [R4.64], !P3 ;  /* 0x03c8000004091fae */ /* 0x0003e2000d901d46 */
[----:B------:R-:W-:-:S05]  /*35d0*/  @P1 LEA.HI.X R7, R235, R8, R19, 0x1, P2 ;  /* 0x00000008eb071211 */ /* 0x000fca00010f0c13 */
[----:B------:R2:W-:Y:S01]  /*35e0*/  @P1 LDGSTS.E.BYPASS.LTC128B.128 [R9+0x4880], [R6.64], !P4 ;  /* 0x0488000006091fae */ /* 0x0005e2000e101d46 */
[----:B------:R-:W-:Y:S01]  /*35f0*/  ISETP.GE.AND P4, PT, R235, c[0x0][0x1d4], PT ;  /* 0x00007500eb007a0c */ /* 0x000fe20003f86270 */
[----:B-1----:R-:W-:Y:S01]  /*3600*/  IMAD R5, R12, c[0x0][0x218], RZ ;  /* 0x000086000c057a24 */ /* 0x002fe200078e02ff */
[----:B------:R-:W-:Y:S02]  /*3610*/  @P1 LEA R4, P2, R236, R0, 0x1 ;  /* 0x00000000ec041211 */ /* 0x000fe400078408ff */
[----:B------:R-:W-:Y:S01]  /*3620*/  IADD3 R0, P3, R2, R246, RZ ;  /* 0x000000f602007210 */ /* 0x000fe20007f7e0ff */
[----:B--2---:R-:W-:Y:S01]  /*3630*/  IMAD R6, R207, c[0x0][0x21c], R5 ;  /* 0x00008700cf067a24 */ /* 0x004fe200078e0205 */
[----:B------:R-:W-:Y:S01]  /*3640*/  @P1 LEA.HI.X R5, R236, R8, R18, 0x1, P2 ;  /* 0x00000008ec051211 */ /* 0x000fe200010f0c12 */
[C---:B------:R-:W-:Y:S01]  /*3650*/  IMAD.SHL.U32 R8, R210.reuse, 0x2, RZ ;  /* 0x00000002d2087824 */ /* 0x040fe200078e00ff */
[----:B------:R-:W-:Y:S02]  /*3660*/  @P0 LEA R2, P2, R210, R10, 0x1 ;  /* 0x0000000ad2020211 */ /* 0x000fe400078408ff */
[----:B------:R-:W-:-:S02]  /*3670*/  IADD3.X R6, R249, R3, R6, P3, !PT ;  /* 0x00000003f9067210 */ /* 0x000fc40001ffe406 */
[----:B------:R-:W-:Y:S02]  /*3680*/  @P1 ISETP.GE.AND P3, PT, R236, c[0x0][0x1d4], PT ;  /* 0x00007500ec001a0c */ /* 0x000fe40003f66270 */
[----:B----4-:R-:W-:Y:S02]  /*3690*/  @P0 LEA.HI.X R3, R210, R11, R13, 0x1, P2 ;  /* 0x0000000bd2030211 */ /* 0x010fe400010f0c0d */
[----:B------:R-:W-:-:S04]  /*36a0*/  LEA R17, P2, R0, c[0x0][0x1f8], 0x1 ;  /* 0x00007e0000117a11 */ /* 0x000fc800078408ff */
[----:B------:R-:W-:Y:S01]  /*36b0*/  LEA.HI.X R16, R0, c[0x0][0x1fc], R6, 0x1, P2 ;  /* 0x00007f0000107a11 */ /* 0x000fe200010f0c06 */
[----:B------:R-:W-:Y:S01]  /*36c0*/  @P0 IMAD.SHL.U32 R0, R20, 0x2, RZ ;  /* 0x0000000214000824 */ /* 0x000fe200078e00ff */
[----:B------:R-:W-:Y:S01]  /*36d0*/  @P0 ISETP.GE.AND P2, PT, R210, c[0x0][0x1d4], PT ;  /* 0x00007500d2000a0c */ /* 0x000fe20003f46270 */
[----:B------:R-:W1:Y:S04]  /*36e0*/  SHFL.IDX PT, R7, R17, RZ, 0x1c1f ;  /* 0x001c1fff11077589 */ /* 0x000e6800000e0000 */
[----:B------:R2:W-:Y:S01]  /*36f0*/  @P1 LDGSTS.E.BYPASS.LTC128B.128 [R9+0x5480], [R4.64], !P3 ;  /* 0x0548000004091fae */ /* 0x0005e2000d901d46 */
[----:B------:R-:W-:-:S03]  /*3700*/  @P0 ISETP.GE.AND P3, PT, R235, c[0x0][0x1d4], PT ;  /* 0x00007500eb000a0c */ /* 0x000fc60003f66270 */
[----:B------:R-:W3:Y:S04]  /*3710*/  SHFL.IDX PT, R6, R16, RZ, 0x1c1f ;  /* 0x001c1fff10067589 */ /* 0x000ee800000e0000 */
[----:B------:R4:W-:Y:S01]  /*3720*/  @P0 LDGSTS.E.BYPASS.LTC128B.128 [R0+0x4480], [R2.64], !P2 ;  /* 0x0448000002000fae */ /* 0x0009e2000d101d46 */
[----:B--2---:R-:W-:-:S04]  /*3730*/  @P0 LEA R4, P1, R235, R10, 0x1 ;  /* 0x0000000aeb040211 */ /* 0x004fc800078208ff */
[-C--:B------:R-:W-:Y:S02]  /*3740*/  @P0 LEA.HI.X R5, R235, R11.reuse, R19, 0x1, P1 ;  /* 0x0000000beb050211 */ /* 0x080fe400008f0c13 */
[C---:B------:R-:W-:Y:S02]  /*3750*/  @P0 ISETP.GE.AND P1, PT, R236.reuse, c[0x0][0x1d4], PT ;  /* 0x00007500ec000a0c */ /* 0x040fe40003f26270 */
[----:B----4-:R-:W-:Y:S01]  /*3760*/  @P0 LEA R2, P2, R236, R10, 0x1 ;  /* 0x0000000aec020211 */ /* 0x010fe200078408ff */
[----:B------:R2:W-:Y:S01]  /*3770*/  @P0 LDGSTS.E.BYPASS.LTC128B.128 [R0+0x5080], [R4.64], !P3 ;  /* 0x0508000004000fae */ /* 0x0005e2000d901d46 */
[----:B------:R-:W-:Y:S02]  /*3780*/  ISETP.GE.AND P3, PT, R210, c[0x0][0x1d4], PT ;  /* 0x00007500d2007a0c */ /* 0x000fe40003f66270 */
[C---:B------:R-:W-:Y:S02]  /*3790*/  @P0 LEA.HI.X R3, R236.reuse, R11, R18, 0x1, P2 ;  /* 0x0000000bec030211 */ /* 0x040fe400010f0c12 */
[----:B------:R-:W4:Y:S01]  /*37a0*/  S2R R18, SR_TID.X ;  /* 0x0000000000127919 */ /* 0x000f220000002100 */
[----:B------:R-:W-:-:S04]  /*37b0*/  ISETP.GE.AND P2, PT, R236, c[0x0][0x1d4], PT ;  /* 0x00007500ec007a0c */ /* 0x000fc80003f46270 */
[----:B------:R1:W-:Y:S04]  /*37c0*/  @P0 LDGSTS.E.BYPASS.LTC128B.128 [R0+0x5c80], [R2.64], !P1 ;  /* 0x05c8000002000fae */ /* 0x0003e8000c901d46 */
[----:B------:R-:W0:Y:S01]  /*37d0*/  LDGDEPBAR ;  /* 0x00000000000079af */ /* 0x000e220000000000 */
[----:B--2---:R-:W-:Y:S01]  /*37e0*/  IMAD.SHL.U32 R4, R235, 0x2, RZ ;  /* 0x00000002eb047824 */ /* 0x004fe200078e00ff */
[----:B-1----:R-:W-:Y:S01]  /*37f0*/  IADD3 R2, P0, R7, R8, RZ ;  /* 0x0000000807027210 */ /* 0x002fe20007f1e0ff */
[----:B------:R-:W-:-:S04]  /*3800*/  DEPBAR.LE SB0, 0x1 ;  /* 0x000080400000791a */ /* 0x000fc80000000000 */
[----:B------:R-:W-:-:S04]  /*3810*/  DEPBAR.LE SB0, 0x0 ;  /* 0x000080000000791a */ /* 0x000fc80000000000 */
[----:B------:R-:W-:Y:S01]  /*3820*/  BAR.SYNC.DEFER_BLOCKING 0x0 ;  /* 0x0000000000007b1d */ /* 0x000fe20000010000 */
[----:B------:R-:W-:Y:S02]  /*3830*/  IMAD.IADD R0, R41, 0x1, -R239 ;  /* 0x0000000129007824 */ /* 0x000fe400078e0aef */
[----:B---3--:R-:W-:-:S03]  /*3840*/  IMAD.X R3, R6, 0x1, R217, P0 ;  /* 0x0000000106037824 */ /* 0x008fc600000e06d9 */
[C---:B------:R-:W-:Y:S02]  /*3850*/  ISETP.LT.OR P0, PT, R0.reuse, 0x1, P3 ;  /* 0x000000010000780c */ /* 0x040fe40001f01670 */
[----:B------:R-:W-:Y:S01]  /*3860*/  ISETP.LT.OR P1, PT, R0, 0x1, P4 ;  /* 0x000000010000780c */ /* 0x000fe20002721670 */
[----:B------:R1:W2:Y:S04]  /*3870*/  LDSM.16.M88.4 R12, [R183] ;  /* 0x00000000b70c783b */ /* 0x0002a80000000200 */
[----:B------:R1:W3:Y:S04]  /*3880*/  LDSM.16.M88.4 R8, [R183+0x1000] ;  /* 0x00100000b708783b */ /* 0x0002e80000000200 */
[----:B------:R1:W1:Y:S04]  /*3890*/  LDSM.16.M88.4 R20, [R180] ;  /* 0x00000000b414783b */ /* 0x0002680000000200 */
        /* <DEDUP_REMOVED lines=11> */
[----:B------:R-:W-:-:S05]  /*3950*/  IADD3 R4, P0, R7, R4, RZ ;  /* 0x0000000407047210 */ /* 0x000fca0007f1e0ff */
[----:B------:R-:W-:-:S05]  /*3960*/  IMAD.X R5, R6, 0x1, R215, P0 ;  /* 0x0000000106057824 */ /* 0x000fca00000e06d7 */
[----:B------:R1:W-:Y:S01]  /*3970*/  LDGSTS.E.BYPASS.LTC128B.128 [R195+0x2480], [R4.64], !P1 ;  /* 0x0248000004c37fae */ /* 0x0003e2000c901d46 */
[----:B------:R-:W-:-:S13]  /*3980*/  ISETP.GT.AND P1, PT, R238, 0x2f, PT ;  /* 0x0000002fee00780c */ /* 0x000fda0003f24270 */
[----:B------:R-:W-:Y:S01]  /*3990*/  @P1 LOP3.LUT R194, R194, 0x40, RZ, 0xfc, !PT ;  /* 0x00000040c2c21812 */ /* 0x000fe200078efcff */
[----:B-----5:R-:W-:-:S05]  /*39a0*/  IMAD.SHL.U32 R2, R236, 0x2, RZ ;  /* 0x00000002ec027824 */ /* 0x020fca00078e00ff */
[----:B------:R-:W-:-:S05]  /*39b0*/  IADD3 R2, P0, R7, R2, RZ ;  /* 0x0000000207027210 */ /* 0x000fca0007f1e0ff */
[----:B------:R-:W-:Y:S01]  /*39c0*/  IMAD.X R3, R6, 0x1, R216, P0 ;  /* 0x0000000106037824 */ /* 0x000fe200000e06d8 */
[----:B------:R-:W-:-:S13]  /*39d0*/  ISETP.LT.OR P0, PT, R0, 0x1, P2 ;  /* 0x000000010000780c */ /* 0x000fda0001701670 */
[----:B------:R1:W-:Y:S01]  /*39e0*/  LDGSTS.E.BYPASS.LTC128B.128 [R195+0x3080], [R2.64], !P0 ;  /* 0x0308000002c37fae */ /* 0x0003e2000c101d46 */
[----:B----4-:R-:W-:-:S13]  /*39f0*/  ISETP.GT.AND P0, PT, R18, 0x3f, PT ;  /* 0x0000003f1200780c */ /* 0x010fda0003f04270 */
[----:B------:R-:W-:Y:S01]  /*3a00*/  @P0 LOP3.LUT R194, R194, 0x400, RZ, 0xfc, !PT ;  /* 0x00000400c2c20812 */ /* 0x000fe200078efcff */
[----:B------:R-:W-:Y:S05]  /*3a10*/  @P0 BRA `(.L_x_586) ;  /* 0x0000015000000947 */ /* 0x000fea0003800000 */
[----:B--23--:R-:W-:Y:S05]  /*3a20*/  BRA.DIV ~URZ, `(.L_x_587) ;  /* 0x00015df27f007947 */ /* 0x00cfea000b800000 */
[----:B-1----:R1:W2:Y:S04]  /*3a30*/  SHFL.IDX PT, R4, R16, 0x1, 0x1c1f ;  /* 0x003c1f0010047f89 */ /* 0x0022a800000e0000 */
[----:B------:R1:W3:Y:S02]  /*3a40*/  SHFL.IDX PT, R2, R17, 0x1, 0x1c1f ;  /* 0x003c1f0011027f89 */ /* 0x0002e400000e0000 */
.L_x_786:
[----:B------:R-:W-:Y:S01]  /*3a50*/  IMAD.SHL.U32 R3, R210, 0x2, RZ ;  /* 0x00000002d2037824 */ /* 0x000fe200078e00ff */
[----:B------:R-:W-:Y:S01]  /*3a60*/  ISETP.LT.OR P1, PT, R0, 0x21, P4 ;  /* 0x000000210000780c */ /* 0x000fe20002721670 */
[----:B------:R-:W-:-:S03]  /*3a70*/  IMAD.SHL.U32 R5, R235, 0x2, RZ ;  /* 0x00000002eb057824 */ /* 0x000fc600078e00ff */
[----:B-1-3--:R-:W-:Y:S01]  /*3a80*/  IADD3 R16, P0, R2, R3, RZ ;  /* 0x0000000302107210 */ /* 0x00afe20007f1e0ff */
[----:B------:R-:W-:-:S04]  /*3a90*/  IMAD.SHL.U32 R3, R236, 0x2, RZ ;  /* 0x00000002ec037824 */ /* 0x000fc800078e00ff */
[----:B--2---:R-:W-:Y:S01]  /*3aa0*/  IMAD.X R17, R4, 0x1, R217, P0 ;  /* 0x0000000104117824 */ /* 0x004fe200000e06d9 */
[----:B------:R-:W-:-:S05]  /*3ab0*/  IADD3 R6, P0, R2, R5, RZ ;  /* 0x0000000502067210 */ /* 0x000fca0007f1e0ff */
[----:B------:R-:W-:Y:S01]  /*3ac0*/  IMAD.X R7, R4, 0x1, R215, P0 ;  /* 0x0000000104077824 */ /* 0x000fe200000e06d7 */
[----:B------:R-:W-:-:S05]  /*3ad0*/  IADD3 R2, P0, R2, R3, RZ ;  /* 0x0000000302027210 */ /* 0x000fca0007f1e0ff */
[----:B------:R-:W-:Y:S01]  /*3ae0*/  IMAD.X R3, R4, 0x1, R216, P0 ;  /* 0x0000000104037824 */ /* 0x000fe200000e06d8 */
[----:B------:R-:W-:-:S13]  /*3af0*/  ISETP.LT.OR P0, PT, R0, 0x21, P3 ;  /* 0x000000210000780c */ /* 0x000fda0001f01670 */
[----:B------:R-:W-:Y:S01]  /*3b00*/  @!PT LDS RZ, [RZ] ;  /* 0x00000000fffff984 */ /* 0x000fe20000000800 */
[----:B------:R-:W-:Y:S01]  /*3b10*/  @!PT LDS RZ, [RZ] ;  /* 0x00000000fffff984 */ /* 0x000fe20000000800 */
[----:B------:R-:W-:Y:S01]  /*3b20*/  @!PT LDS RZ, [RZ] ;  /* 0x00000000fffff984 */ /* 0x000fe20000000800 */
[----:B------:R1:W-:Y:S01]  /*3b30*/  LDGSTS.E.BYPASS.LTC128B.128 [R195+0x2080], [R16.64], !P0 ;  /* 0x0208000010c37fae */ /* 0x0003e2000c101d46 */
[----:B------:R-:W-:-:S03]  /*3b40*/  ISETP.LT.OR P0, PT, R0, 0x21, P2 ;  /* 0x000000210000780c */ /* 0x000fc60001701670 */
[----:B------:R1:W-:Y:S10]  /*3b50*/  LDGSTS.E.BYPASS.LTC128B.128 [R195+0x2c80], [R6.64], !P1 ;  /* 0x02c8000006c37fae */ /* 0x0003f4000c901d46 */
[----:B------:R1:W-:Y:S02]  /*3b60*/  LDGSTS.E.BYPASS.LTC128B.128 [R195+0x3880], [R2.64], !P0 ;  /* 0x0388000002c37fae */ /* 0x0003e4000c101d46 */
.L_x_586:
[----:B--23--:R-:W-:Y:S05]  /*3b70*/  BSYNC B0 ;  /* 0x0000000000007941 */ /* 0x00cfea0003800000 */
.L_x_585:
[----:B------:R-:W0:Y:S01]  /*3b80*/  LDGDEPBAR ;  /* 0x00000000000079af */ /* 0x000e220000000000 */
[----:B------:R-:W-:Y:S01]  /*3b90*/  WARPSYNC 0xffffffff ;  /* 0xffffffff00007948 */ /* 0x000fe20003800000 */
[-C--:B-1----:R-:W-:Y:S01]  /*3ba0*/  HMMA.16816.F32.BF16 R4, R12, R20.reuse, RZ ;  /* 0x000000140c04723c */ /* 0x082fe200000418ff */
[----:B------:R-:W-:Y:S01]  /*3bb0*/  ISETP.GT.AND P0, PT, R137, R237, PT ;  /* 0x000000ed8900720c */ /* 0x000fe20003f04270 */
[----:B------:R-:W-:Y:S01]  /*3bc0*/  LDSM.16.M88.4 R64, [R180+0xc00] ;  /* 0x000c0000b440783b */ /* 0x000fe20000000200 */
[----:B------:R-:W-:Y:S03]  /*3bd0*/  BSSY B1, `(.L_x_588) ;  /* 0x000010d000017945 */ /* 0x000fe60003800000 */
[----:B------:R-:W1:Y:S02]  /*3be0*/  LDSM.16.M88.4 R36, [R183+0x2000] ;  /* 0x00200000b724783b */ /* 0x000e640000000200 */
[C---:B------:R-:W-:Y:S02]  /*3bf0*/  HMMA.16816.F32.BF16 R16, R8.reuse, R20, RZ ;  /* 0x000000140810723c */ /* 0x040fe400000418ff */
[----:B------:R-:W2:Y:S04]  /*3c00*/  LDSM.16.M88.4 R32, [R183+0x3000] ;  /* 0x00300000b720783b */ /* 0x000ea80000000200 */
[----:B------:R-:W-:Y:S02]  /*3c10*/  LDSM.16.M88.4 R56, [R191] ;  /* 0x00000000bf38783b */ /* 0x000fe40000000200 */
[----:B------:R-:W-:Y:S08]  /*3c20*/  HMMA.16816.F32.BF16 R84, R8, R28, RZ ;  /* 0x0000001c0854723c */ /* 0x000ff000000418ff */
[----:B------:R-:W-:Y:S08]  /*3c30*/  HMMA.16816.F32.BF16 R4, R44, R52, R4 ;  /* 0x000000342c04723c */ /* 0x000ff00000041804 */
[----:B------:R-:W-:Y:S08]  /*3c40*/  HMMA.16816.F32.BF16 R80, R8, R30, RZ ;  /* 0x0000001e0850723c */ /* 0x000ff000000418ff */
[C---:B------:R-:W-:Y:S08]  /*3c50*/  HMMA.16816.F32.BF16 R108, R12.reuse, R28, RZ ;  /* 0x0000001c0c6c723c */ /* 0x040ff000000418ff */
[C---:B------:R-:W-:Y:S08]  /*3c60*/  HMMA.16816.F32.BF16 R60, R12.reuse, R22, RZ ;  /* 0x000000160c3c723c */ /* 0x040ff000000418ff */
[----:B------:R-:W-:Y:S01]  /*3c70*/  HMMA.16816.F32.BF16 R120, R12, R30, RZ ;  /* 0x0000001e0c78723c */ /* 0x000fe200000418ff */
[----:B------:R-:W3:Y:S07]  /*3c80*/  LDSM.16.M88.4 R28, [R184+0x2000] ;  /* 0x00200000b81c783b */ /* 0x000eee0000000200 */
[C---:B------:R-:W-:Y:S08]  /*3c90*/  HMMA.16816.F32.BF16 R72, R8.reuse, R48, RZ ;  /* 0x000000300848723c */ /* 0x040ff000000418ff */
[C---:B------:R-:W-:Y:S01]  /*3ca0*/  HMMA.16816.F32.BF16 R68, R8.reuse, R22, RZ ;  /* 0x000000160844723c */ /* 0x040fe200000418ff */
[----:B------:R-:W4:Y:S07]  /*3cb0*/  LDSM.16.M88.4 R20, [R184+0x3000] ;  /* 0x00300000b814783b */ /* 0x000f2e0000000200 */
[----:B------:R-:W-:Y:S08]  /*3cc0*/  HMMA.16816.F32.BF16 R88, R8, R50, RZ ;  /* 0x000000320858723c */ /* 0x000ff000000418ff */
[----:B------:R-:W-:Y:S01]  /*3cd0*/  HMMA.16816.F32.BF16 R8, R24, R52, R16 ;  /* 0x000000341808723c */ /* 0x000fe20000041810 */
[----:B------:R-:W-:Y:S07]  /*3ce0*/  LDSM.16.M88.4 R16, [R183+0x4000] ;  /* 0x00400000b710783b */ /* 0x000fee0000000200 */
[----:B-1----:R-:W-:Y:S08]  /*3cf0*/  HMMA.16816.F32.BF16 R4, R36, R64, R4 ;  /* 0x000000402404723c */ /* 0x002ff00000041804 */
[-C--:B------:R-:W-:Y:S01]  /*3d00*/  HMMA.16816.F32.BF16 R76, R44, R54.reuse, R60 ;  /* 0x000000362c4c723c */ /* 0x080fe2000004183c */
[----:B------:R-:W1:Y:S07]  /*3d10*/  LDSM.16.M88.4 R60, [R180+0x1800] ;  /* 0x00180000b43c783b */ /* 0x000e6e0000000200 */
[----:B------:R-:W-:Y:S08]  /*3d20*/  HMMA.16816.F32.BF16 R100, R24, R54, R68 ;  /* 0x000000361864723c */ /* 0x000ff00000041844 */
[----:B--2---:R-:W-:Y:S01]  /*3d30*/  HMMA.16816.F32.BF16 R52, R32, R64, R8 ;  /* 0x000000402034723c */ /* 0x004fe20000041808 */
[----:B------:R-:W-:Y:S07]  /*3d40*/  LDSM.16.M88.4 R8, [R184+0x4000] ;  /* 0x00400000b808783b */ /* 0x000fee0000000200 */
[C---:B------:R-:W-:Y:S08]  /*3d50*/  HMMA.16816.F32.BF16 R112, R12.reuse, R48, RZ ;  /* 0x000000300c70723c */ /* 0x040ff000000418ff */
[----:B------:R-:W-:Y:S01]  /*3d60*/  HMMA.16816.F32.BF16 R116, R12, R50, RZ ;  /* 0x000000320c74723c */ /* 0x000fe200000418ff */
[----:B------:R-:W2:Y:S04]  /*3d70*/  LDSM.16.M88.4 R12, [R183+0x5000] ;  /* 0x00500000b70c783b */ /* 0x000ea80000000200 */
[----:B------:R-:W5:Y:S03]  /*3d80*/  LDSM.16.M88.4 R48, [R188] ;  /* 0x00000000bc30783b */ /* 0x000f660000000200 */
[----:B---3--:R-:W-:Y:S01]  /*3d90*/  HMMA.16816.F32.BF16 R68, R28, R56, R4 ;  /* 0x000000381c44723c */ /* 0x008fe20000041804 */
[----:B------:R-:W-:Y:S07]  /*3da0*/  LDSM.16.M88.4 R4, [R184+0x5000] ;  /* 0x00500000b804783b */ /* 0x000fee0000000200 */
[C---:B------:R-:W-:Y:S08]  /*3db0*/  HMMA.16816.F32.BF16 R104, R24.reuse, R92, R84 ;  /* 0x0000005c1868723c */ /* 0x040ff00000041854 */
[C---:B------:R-:W-:Y:S08]  /*3dc0*/  HMMA.16816.F32.BF16 R128, R24.reuse, R96, R72 ;  /* 0x000000601880723c */ /* 0x040ff00000041848 */
[C---:B------:R-:W-:Y:S08]  /*3dd0*/  HMMA.16816.F32.BF16 R124, R24.reuse, R94, R80 ;  /* 0x0000005e187c723c */ /* 0x040ff00000041850 */
[----:B------:R-:W-:Y:S08]  /*3de0*/  HMMA.16816.F32.BF16 R132, R24, R98, R88 ;  /* 0x000000621884723c */ /* 0x000ff00000041858 */
[----:B----4-:R-:W-:Y:S01]  /*3df0*/  HMMA.16816.F32.BF16 R24, R20, R56, R52 ;  /* 0x000000381418723c */ /* 0x010fe20000041834 */
[----:B------:R-:W3:Y:S07]  /*3e00*/  LDSM.16.M88.4 R52, [R180+0x1000] ;  /* 0x00100000b434783b */ /* 0x000eee0000000200 */
[-C--:B------:R-:W-:Y:S08]  /*3e10*/  HMMA.16816.F32.BF16 R76, R36, R66.reuse, R76 ;  /* 0x00000042244c723c */ /* 0x080ff0000004184c */
[----:B------:R-:W-:Y:S01]  /*3e20*/  HMMA.16816.F32.BF16 R80, R32, R66, R100 ;  /* 0x000000422050723c */ /* 0x000fe20000041864 */
[----:B------:R-:W4:Y:S07]  /*3e30*/  LDSM.16.M88.4 R64, [R190] ;  /* 0x00000000be40783b */ /* 0x000f2e0000000200 */
[----:B-1----:R-:W-:Y:S08]  /*3e40*/  HMMA.16816.F32.BF16 R72, R16, R60, R68 ;  /* 0x0000003c1048723c */ /* 0x002ff00000041844 */
[----:B------:R-:W-:Y:S08]  /*3e50*/  HMMA.16816.F32.BF16 R88, R44, R92, R108 ;  /* 0x0000005c2c58723c */ /* 0x000ff0000004186c */
[----:B--2---:R-:W-:Y:S08]  /*3e60*/  HMMA.16816.F32.BF16 R24, R12, R60, R24 ;  /* 0x0000003c0c18723c */ /* 0x004ff00000041818 */
[-C--:B------:R-:W-:Y:S08]  /*3e70*/  HMMA.16816.F32.BF16 R68, R28, R58.reuse, R76 ;  /* 0x0000003a1c44723c */ /* 0x080ff0000004184c */
[----:B------:R-:W-:Y:S08]  /*3e80*/  HMMA.16816.F32.BF16 R76, R20, R58, R80 ;  /* 0x0000003a144c723c */ /* 0x000ff00000041850 */
[----:B-----5:R-:W-:Y:S08]  /*3e90*/  HMMA.16816.F32.BF16 R84, R8, R48, R72 ;  /* 0x000000300854723c */ /* 0x020ff00000041848 */
[----:B---3--:R-:W-:Y:S08]  /*3ea0*/  HMMA.16816.F32.BF16 R72, R36, R52, R88 ;  /* 0x000000342448723c */ /* 0x008ff00000041858 */
[----:B------:R-:W-:Y:S01]  /*3eb0*/  HMMA.16816.F32.BF16 R80, R4, R48, R24 ;  /* 0x000000300450723c */ /* 0x000fe20000041818 */
[----:B------:R-:W1:Y:S07]  /*3ec0*/  LDSM.16.M88.4 R24, [R180+0x1c00] ;  /* 0x001c0000b418783b */ /* 0x000e6e0000000200 */
[----:B------:R-:W-:Y:S01]  /*3ed0*/  HMMA.16816.F32.BF16 R56, R16, R62, R68 ;  /* 0x0000003e1038723c */ /* 0x000fe20000041844 */
[----:B------:R-:W-:-:S04]  /*3ee0*/  FMUL.FTZ R0, R84, c[0x0][0x320] ;  /* 0x0000c80054007a20 */ /* 0x000fc80000410000 */
[----:B------:R2:W3:Y:S03]  /*3ef0*/  MUFU.TANH R108, R0 ;  /* 0x00000000006c7308 */ /* 0x0004e60000002400 */
[C---:B------:R-:W-:Y:S08]  /*3f00*/  HMMA.16816.F32.BF16 R112, R44.reuse, R96, R112 ;  /* 0x000000602c70723c */ /* 0x040ff00000041870 */
[----:B------:R-:W-:Y:S01]  /*3f10*/  HMMA.16816.F32.BF16 R92, R44, R94, R120 ;  /* 0x0000005e2c5c723c */ /* 0x000fe20000041878 */
[----:B--2---:R-:W-:-:S07]  /*3f20*/  FMUL.FTZ R0, R85, c[0x0][0x320] ;  /* 0x0000c80055007a20 */ /* 0x004fce0000410000 */
[----:B------:R-:W-:Y:S01]  /*3f30*/  HMMA.16816.F32.BF16 R116, R44, R98, R116 ;  /* 0x000000622c74723c */ /* 0x000fe20000041874 */
[----:B------:R2:W1:Y:S07]  /*3f40*/  MUFU.TANH R101, R0 ;  /* 0x0000000000657308 */ /* 0x00046e0000002400 */
[----:B------:R-:W-:Y:S01]  /*3f50*/  HMMA.16816.F32.BF16 R68, R12, R62, R76 ;  /* 0x0000003e0c44723c */ /* 0x000fe2000004184c */
[----:B------:R-:W5:Y:S07]  /*3f60*/  LDSM.16.M88.4 R60, [R187] ;  /* 0x00000000bb3c783b */ /* 0x000f6e0000000200 */
[----:B------:R-:W-:Y:S01]  /*3f70*/  HMMA.16816.F32.BF16 R44, R32, R52, R104 ;  /* 0x00000034202c723c */ /* 0x000fe20000041868 */
[----:B--2---:R-:W-:-:S04]  /*3f80*/  FMUL.FTZ R0, R86, c[0x0][0x320] ;  /* 0x0000c80056007a20 */ /* 0x004fc80000410000 */
[----:B------:R2:W1:Y:S03]  /*3f90*/  MUFU.TANH R105, R0 ;  /* 0x0000000000697308 */ /* 0x0004660000002400 */
[----:B----4-:R-:W-:Y:S08]  /*3fa0*/  HMMA.16816.F32.BF16 R72, R28, R64, R72 ;  /* 0x000000401c48723c */ /* 0x010ff00000041848 */
[----:B------:R-:W-:Y:S01]  /*3fb0*/  HMMA.16816.F32.BF16 R76, R8, R50, R56 ;  /* 0x00000032084c723c */ /* 0x000fe20000041838 */
[----:B------:R-:W4:Y:S01]  /*3fc0*/  LDSM.16.M88.4 R56, [R180+0x1400] ;  /* 0x00140000b438783b */ /* 0x000f220000000200 */
[----:B--2---:R-:W-:-:S06]  /*3fd0*/  FMUL.FTZ R0, R87, c[0x0][0x320] ;  /* 0x0000c80057007a20 */ /* 0x004fcc0000410000 */
[----:B------:R-:W-:Y:S01]  /*3fe0*/  HMMA.16816.F32.BF16 R84, R4, R50, R68 ;  /* 0x000000320454723c */ /* 0x000fe20000041844 */
[----:B------:R2:W1:Y:S07]  /*3ff0*/  MUFU.TANH R102, R0 ;  /* 0x0000000000667308 */ /* 0x00046e0000002400 */
[----:B------:R-:W-:Y:S08]  /*4000*/  HMMA.16816.F32.BF16 R44, R20, R64, R44 ;  /* 0x00000040142c723c */ /* 0x000ff0000004182c */
[----:B------:R-:W-:Y:S01]  /*4010*/  HMMA.16816.F32.BF16 R48, R36, R54, R92 ;  /* 0x000000362430723c */ /* 0x000fe2000004185c */
[----:B--2---:R-:W-:-:S04]  /*4020*/  FMUL.FTZ R0, R80, c[0x0][0x320] ;  /* 0x0000c80050007a20 */ /* 0x004fc80000410000 */
[----:B------:R2:W2:Y:S03]  /*4030*/  MUFU.TANH R106, R0 ;  /* 0x00000000006a7308 */ /* 0x0004a60000002400 */
[----:B-1----:R-:W-:Y:S08]  /*4040*/  HMMA.16816.F32.BF16 R68, R16, R24, R72 ;  /* 0x000000181044723c */ /* 0x002ff00000041848 */
[----:B------:R-:W-:Y:S01]  /*4050*/  HMMA.16816.F32.BF16 R72, R32, R54, R124 ;  /* 0x000000362048723c */ /* 0x000fe2000004187c */
[----:B--2---:R-:W-:-:S07]  /*4060*/  FMUL.FTZ R0, R81, c[0x0][0x320] ;  /* 0x0000c80051007a20 */ /* 0x004fce0000410000 */
[----:B------:R-:W-:Y:S01]  /*4070*/  HMMA.16816.F32.BF16 R44, R12, R24, R44 ;  /* 0x000000180c2c723c */ /* 0x000fe2000004182c */
[----:B------:R1:W2:Y:S07]  /*4080*/  MUFU.TANH R103, R0 ;  /* 0x0000000000677308 */ /* 0x0002ae0000002400 */
[----:B------:R-:W-:Y:S01]  /*4090*/  HMMA.16816.F32.BF16 R52, R28, R66, R48 ;  /* 0x000000421c34723c */ /* 0x000fe20000041830 */
[----:B------:R-:W2:Y:S01]  /*40a0*/  LDSM.16.M88.4 R48, [R189] ;  /* 0x00000000bd30783b */ /* 0x000ea20000000200 */
[----:B-1----:R-:W-:-:S04]  /*40b0*/  FMUL.FTZ R0, R82, c[0x0][0x320] ;  /* 0x0000c80052007a20 */ /* 0x002fc80000410000 */
[----:B------:R1:W1:Y:S10]  /*40c0*/  MUFU.TANH R109, R0 ;  /* 0x00000000006d7308 */ /* 0x0002740000002400 */
[----:B-----5:R-:W-:Y:S01]  /*40d0*/  HMMA.16816.F32.BF16 R88, R4, R60, R44 ;  /* 0x0000003c0458723c */ /* 0x020fe2000004182c */
[----:B------:R-:W5:Y:S07]  /*40e0*/  LDSM.16.M88.4 R44, [R180+0x2000] ;  /* 0x00200000b42c783b */ /* 0x000f6e0000000200 */
[----:B------:R-:W-:Y:S01]  /*40f0*/  HMMA.16816.F32.BF16 R52, R16, R26, R52 ;  /* 0x0000001a1034723c */ /* 0x000fe20000041834 */
[----:B-1----:R-:W-:-:S07]  /*4100*/  FMUL.FTZ R0, R83, c[0x0][0x320] ;  /* 0x0000c80053007a20 */ /* 0x002fce0000410000 */
[----:B------:R-:W-:Y:S01]  /*4110*/  HMMA.16816.F32.BF16 R80, R8, R60, R68 ;  /* 0x0000003c0850723c */ /* 0x000fe20000041844 */
[----:B------:R1:W1:Y:S07]  /*4120*/  MUFU.TANH R104, R0 ;  /* 0x0000000000687308 */ /* 0x00026e0000002400 */
[----:B------:R-:W-:Y:S08]  /*4130*/  HMMA.16816.F32.BF16 R68, R20, R66, R72 ;  /* 0x000000421444723c */ /* 0x000ff00000041848 */
[----:B----4-:R-:W-:Y:S01]  /*4140*/  HMMA.16816.F32.BF16 R64, R36, R56, R112 ;  /* 0x000000382440723c */ /* 0x010fe20000041870 */
[----:B-1----:R-:W-:-:S04]  /*4150*/  FMUL.FTZ R0, R76, c[0x0][0x320] ;  /* 0x0000c8004c007a20 */ /* 0x002fc80000410000 */
[----:B------:R1:W4:Y:S03]  /*4160*/  MUFU.TANH R94, R0 ;  /* 0x00000000005e7308 */ /* 0x0003260000002400 */
[----:B------:R-:W-:Y:S08]  /*4170*/  HMMA.16816.F32.BF16 R36, R36, R58, R116 ;  /* 0x0000003a2424723c */ /* 0x000ff00000041874 */
[----:B------:R-:W-:Y:S01]  /*4180*/  HMMA.16816.F32.BF16 R72, R12, R26, R68 ;  /* 0x0000001a0c48723c */ /* 0x000fe20000041844 */
[----:B------:R-:W3:Y:S01]  /*4190*/  LDSM.16.M88.4 R24, [R186] ;  /* 0x00000000ba18783b */ /* 0x000ee20000000200 */
[----:B------:R-:W-:-:S04]  /*41a0*/  DEPBAR.LE SB0, 0x0 ;  /* 0x000080000000791a */ /* 0x000fc80000000000 */
[----:B-1----:R-:W-:Y:S02]  /*41b0*/  FMUL.FTZ R0, R77, c[0x0][0x320] ;  /* 0x0000c8004d007a20 */ /* 0x002fe40000410000 */
[C---:B--2---:R-:W-:Y:S02]  /*41c0*/  HMMA.16816.F32.BF16 R64, R28.reuse, R48, R64 ;  /* 0x000000301c40723c */ /* 0x044fe40000041840 */
[----:B------:R1:W2:Y:S06]  /*41d0*/  MUFU.TANH R93, R0 ;  /* 0x00000000005d7308 */ /* 0x0002ac0000002400 */
[----:B------:R-:W-:Y:S08]  /*41e0*/  HMMA.16816.F32.BF16 R28, R28, R50, R36 ;  /* 0x000000321c1c723c */ /* 0x000ff00000041824 */
[----:B------:R-:W-:Y:S01]  /*41f0*/  HMMA.16816.F32.BF16 R72, R4, R62, R72 ;  /* 0x0000003e0448723c */ /* 0x000fe20000041848 */
[----:B-1----:R-:W-:-:S04]  /*4200*/  FMUL.FTZ R0, R78, c[0x0][0x320] ;  /* 0x0000c8004e007a20 */ /* 0x002fc80000410000 */
[----:B------:R1:W1:Y:S02]  /*4210*/  MUFU.TANH R96, R0 ;  /* 0x0000000000607308 */ /* 0x0002640000002400 */
[----:B-1----:R-:W-:Y:S02]  /*4220*/  FMUL.FTZ R0, R79, c[0x0][0x320] ;  /* 0x0000c8004f007a20 */ /* 0x002fe40000410000 */
[C---:B------:R-:W-:Y:S04]  /*4230*/  HMMA.16816.F32.BF16 R76, R32.reuse, R56, R128 ;  /* 0x00000038204c723c */ /* 0x040fe80000041880 */
[----:B------:R1:W1:Y:S04]  /*4240*/  MUFU.TANH R95, R0 ;  /* 0x00000000005f7308 */ /* 0x0002680000002400 */
[----:B------:R-:W-:Y:S01]  /*4250*/  HMMA.16816.F32.BF16 R32, R32, R58, R132 ;  /* 0x0000003a2020723c */ /* 0x000fe20000041884 */
[----:B-1----:R-:W-:-:S04]  /*4260*/  FMUL.FTZ R0, R84, c[0x0][0x320] ;  /* 0x0000c80054007a20 */ /* 0x002fc80000410000 */
[----:B------:R1:W1:Y:S11]  /*4270*/  MUFU.TANH R98, R0 ;  /* 0x0000000000627308 */ /* 0x0002760000002400 */
[C---:B------:R-:W-:Y:S08]  /*4280*/  HMMA.16816.F32.BF16 R68, R20.reuse, R48, R76 ;  /* 0x000000301444723c */ /* 0x040ff0000004184c */
[----:B------:R-:W-:Y:S01]  /*4290*/  HMMA.16816.F32.BF16 R48, R20, R50, R32 ;  /* 0x000000321430723c */ /* 0x000fe20000041820 */
[----:B-1----:R-:W-:-:S04]  /*42a0*/  FMUL.FTZ R0, R85, c[0x0][0x320] ;  /* 0x0000c80055007a20 */ /* 0x002fc80000410000 */
[----:B------:R1:W1:Y:S11]  /*42b0*/  MUFU.TANH R97, R0 ;  /* 0x0000000000617308 */ /* 0x0002760000002400 */
[C---:B-----5:R-:W-:Y:S08]  /*42c0*/  HMMA.16816.F32.BF16 R36, R12.reuse, R44, R68 ;  /* 0x0000002c0c24723c */ /* 0x060ff00000041844 */
[----:B------:R-:W-:Y:S01]  /*42d0*/  HMMA.16816.F32.BF16 R12, R12, R46, R48 ;  /* 0x0000002e0c0c723c */ /* 0x000fe20000041830 */
[----:B-1----:R-:W-:-:S04]  /*42e0*/  FMUL.FTZ R0, R86, c[0x0][0x320] ;  /* 0x0000c80056007a20 */ /* 0x002fc80000410000 */
[----:B------:R1:W1:Y:S11]  /*42f0*/  MUFU.TANH R100, R0 ;  /* 0x0000000000647308 */ /* 0x0002760000002400 */
[----:B---3--:R-:W-:Y:S01]  /*4300*/  HMMA.16816.F32.BF16 R20, R4, R24, R36 ;  /* 0x000000180414723c */ /* 0x008fe20000041824 */
[----:B-1----:R-:W-:-:S07]  /*4310*/  FMUL.FTZ R0, R87, c[0x0][0x320] ;  /* 0x0000c80057007a20 */ /* 0x002fce0000410000 */
[----:B------:R-:W-:Y:S01]  /*4320*/  HMMA.16816.F32.BF16 R4, R4, R26, R12 ;  /* 0x0000001a0404723c */ /* 0x000fe2000004180c */
[----:B------:R1:W3:Y:S02]  /*4330*/  MUFU.TANH R99, R0 ;  /* 0x0000000000637308 */ /* 0x0002e40000002400 */
        /* <DEDUP_REMOVED lines=71> */
[----:B--234-:R-:W-:Y:S01]  /*47b0*/  IMAD.MOV.U32 R2, RZ, RZ, c[0x0][0x2b8] ;  /* 0x0000ae00ff027624 */ /* 0x01cfe200078e00ff */
[----:B------:R-:W-:Y:S01]  /*47c0*/  ISETP.GT.AND P1, PT, R238, 0x2f, PT ;  /* 0x0000002fee00780c */ /* 0x000fe20003f24270 */
[----:B------:R-:W-:-:S03]  /*47d0*/  IMAD.MOV.U32 R207, RZ, RZ, RZ ;  /* 0x000000ffffcf7224 */ /* 0x000fc600078e00ff */
[----:B------:R-:W-:Y:S02]  /*47e0*/  ISETP.NE.AND P2, PT, R2, 0x1, PT ;  /* 0x000000010200780c */ /* 0x000fe40003f45270 */
[----:B------:R-:W-:-:S04]  /*47f0*/  IADD3 R2, R238, R136, R240 ;  /* 0x00000088ee027210 */ /* 0x000fc80007ffe0f0 */
[----:B------:R-:W-:-:S05]  /*4800*/  IADD3 R2, R2, -0x30, RZ ;  /* 0xffffffd002027810 */ /* 0x000fca0007ffe0ff */
[----:B-1----:R-:W-:Y:S02]  /*4810*/  IMAD.MOV.U32 R0, RZ, RZ, R2 ;  /* 0x000000ffff007224 */ /* 0x002fe400078e0002 */
        /* <DEDUP_REMOVED lines=18> */
[----:B------:R-:W-:-:S04]  /*4940*/  IMAD R0, R0, c[0x0][0x1f0], RZ ;  /* 0x00007c0000007a24 */ /* 0x000fc800078e02ff */
[----:B------:R-:W-:Y:S01]  /*4950*/  IMAD R4, R207, c[0x0][0x1f4], R0 ;  /* 0x00007d00cf047a24 */ /* 0x000fe200078e0200 */
[----:B------:R-:W-:-:S04]  /*4960*/  IADD3 R0, P0, R242, R2, RZ ;  /* 0x00000002f2007210 */ /* 0x000fc80007f1e0ff */
[----:B------:R-:W-:Y:S02]  /*4970*/  IADD3.X R2, R241, R3, R4, P0, !PT ;  /* 0x00000003f1027210 */ /* 0x000fe400007fe404 */
[----:B------:R-:W-:-:S04]  /*4980*/  LEA R9, P0, R0, c[0x0][0x1c8], 0x1 ;  /* 0x0000720000097a11 */ /* 0x000fc800078008ff */
[----:B------:R-:W-:Y:S01]  /*4990*/  LEA.HI.X R8, R0, c[0x0][0x1cc], R2, 0x1, P0 ;  /* 0x0000730000087a11 */ /* 0x000fe200000f0c02 */
[----:B------:R-:W-:Y:S06]  /*49a0*/  BRA.DIV ~URZ, `(.L_x_590) ;  /* 0x00014f427f007947 */ /* 0x000fec000b800000 */
[----:B------:R1:W2:Y:S02]  /*49b0*/  SHFL.IDX PT, R4, R8, RZ, 0x1c1f ;  /* 0x001c1fff08047589 */ /* 0x0002a400000e0000 */
.L_x_787:
[----:B------:R-:W-:Y:S05]  /*49c0*/  BRA.DIV ~URZ, `(.L_x_591) ;  /* 0x00014f927f007947 */ /* 0x000fea000b800000 */
[----:B------:R3:W4:Y:S02]  /*49d0*/  SHFL.IDX PT, R0, R9, RZ, 0x1c1f ;  /* 0x001c1fff09007589 */ /* 0x00072400000e0000 */
.L_x_788:
[----:B------:R-:W-:Y:S01]  /*49e0*/  BSSY B0, `(.L_x_592) ;  /* 0x0000014000007945 */ /* 0x000fe20003800000 */
[----:B------:R-:W-:Y:S05]  /*49f0*/  @!P1 BRA `(.L_x_593) ;  /* 0x0000012000009947 */ /* 0x000fea0003800000 */
[C---:B------:R-:W-:Y:S01]  /*4a00*/  IMAD.SHL.U32 R2, R210.reuse, 0x2, RZ ;  /* 0x00000002d2027824 */ /* 0x040fe200078e00ff */
[----:B------:R-:W-:Y:S01]  /*4a10*/  ISETP.GE.AND P0, PT, R210, c[0x0][0x1d4], PT ;  /* 0x00007500d2007a0c */ /* 0x000fe20003f06270 */
[----:B------:R-:W-:Y:S02]  /*4a20*/  IMAD.SHL.U32 R6, R235, 0x2, RZ ;  /* 0x00000002eb067824 */ /* 0x000fe400078e00ff */
[----:B------:R-:W-:Y:S01]  /*4a30*/  IMAD.SHL.U32 R5, R236, 0x2, RZ ;  /* 0x00000002ec057824 */ /* 0x000fe200078e00ff */
[----:B----4-:R-:W-:-:S05]  /*4a40*/  IADD3 R2, P1, R0, R2, RZ ;  /* 0x0000000200027210 */ /* 0x010fca0007f3e0ff */
[----:B--2---:R-:W-:Y:S01]  /*4a50*/  IMAD.X R3, R4, 0x1, R217, P1 ;  /* 0x0000000104037824 */ /* 0x004fe200008e06d9 */
[----:B------:R-:W-:-:S04]  /*4a60*/  IADD3 R6, P1, R0, R6, RZ ;  /* 0x0000000600067210 */ /* 0x000fc80007f3e0ff */
[----:B------:R-:W-:Y:S01]  /*4a70*/  @!PT LDS RZ, [RZ] ;  /* 0x00000000fffff984 */ /* 0x000fe20000000800 */
[----:B------:R-:W-:Y:S01]  /*4a80*/  @!PT LDS RZ, [RZ] ;  /* 0x00000000fffff984 */ /* 0x000fe20000000800 */
[----:B------:R-:W-:Y:S01]  /*4a90*/  @!PT LDS RZ, [RZ] ;  /* 0x00000000fffff984 */ /* 0x000fe20000000800 */
[----:B------:R2:W-:Y:S01]  /*4aa0*/  LDGSTS.E.BYPASS.LTC128B.128 [R195+0x3c80], [R2.64], !P0 ;  /* 0x03c8000002c37fae */ /* 0x0005e2000c101d46 */
[----:B------:R-:W-:Y:S01]  /*4ab0*/  IMAD.X R7, R4, 0x1, R215, P1 ;  /* 0x0000000104077824 */ /* 0x000fe200008e06d7 */
[----:B------:R-:W-:-:S13]  /*4ac0*/  ISETP.GE.AND P1, PT, R235, c[0x0][0x1d4], PT ;  /* 0x00007500eb007a0c */ /* 0x000fda0003f26270 */
[----:B------:R4:W-:Y:S01]  /*4ad0*/  LDGSTS.E.BYPASS.LTC128B.128 [R195+0x4880], [R6.64], !P1 ;  /* 0x0488000006c37fae */ /* 0x0009e2000c901d46 */
[----:B--2---:R-:W-:-:S05]  /*4ae0*/  IADD3 R2, P0, R0, R5, RZ ;  /* 0x0000000500027210 */ /* 0x004fca0007f1e0ff */
[----:B------:R-:W-:Y:S01]  /*4af0*/  IMAD.X R3, R4, 0x1, R216, P0 ;  /* 0x0000000104037824 */ /* 0x000fe200000e06d8 */
[----:B------:R-:W-:-:S13]  /*4b00*/  ISETP.GE.AND P0, PT, R236, c[0x0][0x1d4], PT ;  /* 0x00007500ec007a0c */ /* 0x000fda0003f06270 */
[----:B------:R4:W-:Y:S02]  /*4b10*/  LDGSTS.E.BYPASS.LTC128B.128 [R195+0x5480], [R2.64], !P0 ;  /* 0x0548000002c37fae */ /* 0x0009e4000c101d46 */
.L_x_593:
[----:B------:R-:W-:Y:S05]  /*4b20*/  BSYNC B0 ;  /* 0x0000000000007941 */ /* 0x000fea0003800000 */
.L_x_592:
[----:B------:R-:W-:Y:S01]  /*4b30*/  ISETP.GE.AND P0, PT, R10, 0x21, PT ;  /* 0x000000210a00780c */ /* 0x000fe20003f06270 */
[----:B------:R-:W-:Y:S06]  /*4b40*/  BRA.DIV ~URZ, `(.L_x_594) ;  /* 0x00014e827f007947 */ /* 0x000fec000b800000 */
[----:B--2---:R2:W1:Y:S04]  /*4b50*/  SHFL.IDX PT, R4, R8, 0x1, 0x1c1f ;  /* 0x003c1f0008047f89 */ /* 0x00446800000e0000 */
[----:B----4-:R2:W4:Y:S02]  /*4b60*/  SHFL.IDX PT, R0, R9, 0x1, 0x1c1f ;  /* 0x003c1f0009007f89 */ /* 0x01052400000e0000 */
.L_x_789:
[----:B------:R-:W-:Y:S05]  /*4b70*/  @!P0 BRA `(.L_x_589) ;  /* 0x0000012000008947 */ /* 0x000fea0003800000 */
[C---:B------:R-:W-:Y:S01]  /*4b80*/  IMAD.SHL.U32 R2, R210.reuse, 0x2, RZ ;  /* 0x00000002d2027824 */ /* 0x040fe200078e00ff */
[----:B------:R-:W-:Y:S01]  /*4b90*/  ISETP.GE.AND P0, PT, R210, c[0x0][0x1d4], PT ;  /* 0x00007500d2007a0c */ /* 0x000fe20003f06270 */
[----:B------:R-:W-:Y:S02]  /*4ba0*/  IMAD.SHL.U32 R6, R235, 0x2, RZ ;  /* 0x00000002eb067824 */ /* 0x000fe400078e00ff */
[----:B------:R-:W-:Y:S01]  /*4bb0*/  IMAD.SHL.U32 R5, R236, 0x2, RZ ;  /* 0x00000002ec057824 */ /* 0x000fe200078e00ff */
[----:B----4-:R-:W-:-:S05]  /*4bc0*/  IADD3 R2, P1, R0, R2, RZ ;  /* 0x0000000200027210 */ /* 0x010fca0007f3e0ff */
[----:B-1----:R-:W-:Y:S01]  /*4bd0*/  IMAD.X R3, R4, 0x1, R217, P1 ;  /* 0x0000000104037824 */ /* 0x002fe200008e06d9 */
        /* <DEDUP_REMOVED lines=8> */
[----:B-1----:R-:W-:-:S05]  /*4c60*/  IADD3 R2, P0, R0, R5, RZ ;  /* 0x0000000500027210 */ /* 0x002fca0007f1e0ff */
[----:B------:R-:W-:Y:S01]  /*4c70*/  IMAD.X R3, R4, 0x1, R216, P0 ;  /* 0x0000000104037824 */ /* 0x000fe200000e06d8 */
[----:B------:R-:W-:-:S13]  /*4c80*/  ISETP.GE.AND P0, PT, R236, c[0x0][0x1d4], PT ;  /* 0x00007500ec007a0c */ /* 0x000fda0003f06270 */
[----:B------:R4:W-:Y:S02]  /*4c90*/  LDGSTS.E.BYPASS.LTC128B.128 [R195+0x5c80], [R2.64], !P0 ;  /* 0x05c8000002c37fae */ /* 0x0009e4000c101d46 */
.L_x_589:
[----:B--234-:R-:W-:Y:S05]  /*4ca0*/  BSYNC B1 ;  /* 0x0000000000017941 */ /* 0x01cfea0003800000 */
.L_x_588:
[----:B-1----:R-:W-:Y:S01]  /*4cb0*/  IMAD.MOV.U32 R0, RZ, RZ, c[0x0][0x2c4] ;  /* 0x0000b100ff007624 */ /* 0x002fe200078e00ff */
[----:B------:R-:W-:Y:S01]  /*4cc0*/  ULDC UR4, c[0x0][0x324] ;  /* 0x0000c90000047ab9 */ /* 0x000fe20000000800 */
[----:B------:R-:W-:Y:S01]  /*4cd0*/  IADD3 R2, -R234, 0x1, R41 ;  /* 0x00000001ea027810 */ /* 0x000fe20007ffe129 */
[----:B------:R-:W-:Y:S01]  /*4ce0*/  ULOP3.LUT UR4, URZ, UR4, URZ, 0x33, !UPT ;  /* 0x000000043f047292 */ /* 0x000fe2000f8e333f */
[----:B------:R-:W0:Y:S01]  /*4cf0*/  LDGDEPBAR ;  /* 0x00000000000079af */ /* 0x000e220000000000 */
[----:B------:R-:W-:Y:S01]  /*4d00*/  ISETP.NE.AND P0, PT, R0, 0x1, PT ;  /* 0x000000010000780c */ /* 0x000fe20003f05270 */
[----:B------:R-:W-:Y:S01]  /*4d10*/  IMAD.IADD R0, R251, 0x1, R250 ;  /* 0x00000001fb007824 */ /* 0x000fe200078e02fa */
[----:B------:R-:W-:Y:S01]  /*4d20*/  IADD3 R8, -R234, R40, RZ ;  /* 0x00000028ea087210 */ /* 0x000fe20007ffe1ff */
[----:B------:R-:W-:Y:S02]  /*4d30*/  IMAD.IADD R7, R41, 0x1, -R234 ;  /* 0x0000000129077824 */ /* 0x000fe400078e0aea */
[----:B------:R-:W-:-:S08]  /*4d40*/  IMAD.MOV.U32 R5, RZ, RZ, R0 ;  /* 0x000000ffff057224 */ /* 0x000fd000078e0000 */
[----:B------:R-:W-:Y:S01]  /*4d50*/  @P0 IMAD.HI.U32 R3, R0, c[0x0][0x2c8], RZ ;  /* 0x0000b20000030a27 */ /* 0x000fe200078e00ff */
[----:B------:R-:W-:-:S04]  /*4d60*/  IADD3 R0, R2, -R232, RZ ;  /* 0x800000e802007210 */ /* 0x000fc80007ffe0ff */
[C---:B------:R-:W-:Y:S02]  /*4d70*/  IADD3 R6, R0.reuse, UR4, RZ ;  /* 0x0000000400067c10 */ /* 0x040fe4000fffe0ff */
[----:B------:R-:W-:Y:S02]  /*4d80*/  @P0 SHF.R.U32.HI R5, RZ, c[0x0][0x2cc], R3 ;  /* 0x0000b300ff050a19 */ /* 0x000fe40000011603 */
[----:B------:R-:W-:Y:S01]  /*4d90*/  IADD3 R4, R0, c[0x0][0x328], RZ ;  /* 0x0000ca0000047a10 */ /* 0x000fe20007ffe0ff */
[----:B------:R-:W-:Y:S05]  /*4da0*/  BRA.DIV ~URZ, `(.L_x_595) ;  /* 0x00014cf27f007947 */ /* 0x000fea000b800000 */
[----:B------:R1:W2:Y:S02]  /*4db0*/  SHFL.IDX PT, R3, R5, RZ, 0x1c1f ;  /* 0x001c1fff05037589 */ /* 0x0002a400000e0000 */
.L_x_790:
[----:B------:R-:W-:Y:S01]  /*4dc0*/  IMAD.MOV.U32 R0, RZ, RZ, c[0x0][0x32c] ;  /* 0x0000cb00ff007624 */ /* 0x000fe200078e00ff */
[----:B--2---:R-:W-:-:S04]  /*4dd0*/  IADD3 R2, R4, R3, RZ ;  /* 0x0000000304027210 */ /* 0x004fc80007ffe0ff */
[----:B------:R-:W-:Y:S01]  /*4de0*/  ISETP.GE.AND P0, PT, R0, 0x1, PT ;  /* 0x000000010000780c */ /* 0x000fe20003f06270 */
[----:B------:R-:W-:Y:S01]  /*4df0*/  IMAD.IADD R0, R6, 0x1, R3 ;  /* 0x0000000106007824 */ /* 0x000fe200078e0203 */
[----:B------:R-:W-:-:S11]  /*4e00*/  IMNMX R2, R7, R2, PT ;  /* 0x0000000207027217 */ /* 0x000fd60003800200 */
[----:B------:R-:W-:Y:S05]  /*4e10*/  @!P0 BRA `(.L_x_596) ;  /* 0x0000014000008947 */ /* 0x000fea0003800000 */
[----:B------:R-:W-:Y:S01]  /*4e20*/  IADD3 R3, -R232, R233, R3 ;  /* 0x000000e9e8037210 */ /* 0x000fe20007ffe103 */
[----:B------:R-:W-:Y:S03]  /*4e30*/  BSSY B0, `(.L_x_597) ;  /* 0x000000e000007945 */ /* 0x000fe60003800000 */
        /* <DEDUP_REMOVED lines=9> */
.L_x_598:
[----:B------:R-:W-:-:S04]  /*4ed0*/  MOV R9, 0x1 ;  /* 0x0000000100097802 */ /* 0x000fc80000000f00 */
[----:B------:R-:W-:-:S13]  /*4ee0*/  ISETP.NE.AND P0, PT, R9, c[0x0][0x32c], PT ;  /* 0x0000cb0009007a0c */ /* 0x000fda0003f05270 */
[----:B------:R-:W-:-:S05]  /*4ef0*/  @P0 IMAD.HI.U32 R9, R3, c[0x0][0x330], RZ ;  /* 0x0000cc0003090a27 */ /* 0x000fca00078e00ff */
[----:B------:R-:W-:Y:S02]  /*4f00*/  @P0 SHF.R.U32.HI R3, RZ, c[0x0][0x334], R9 ;  /* 0x0000cd00ff030a19 */ /* 0x000fe40000011609 */
.L_x_599:
[----:B------:R-:W-:Y:S05]  /*4f10*/  BSYNC B0 ;  /* 0x0000000000007941 */ /* 0x000fea0003800000 */
.L_x_597:
[----:B------:R-:W-:-:S05]  /*4f20*/  IMAD R3, R3, c[0x0][0x32c], R8 ;  /* 0x0000cb0003037a24 */ /* 0x000fca00078e0208 */
[----:B------:R-:W-:Y:S02]  /*4f30*/  IADD3 R9, R3, c[0x0][0x32c], RZ ;  /* 0x0000cb0003097a10 */ /* 0x000fe40007ffe0ff */
[----:B------:R-:W-:Y:S02]  /*4f40*/  IMNMX R0, R0, R3, !PT ;  /* 0x0000000300007217 */ /* 0x000fe40007800200 */
[----:B------:R-:W-:Y:S02]  /*4f50*/  IMNMX R2, R2, R9, PT ;  /* 0x0000000902027217 */ /* 0x000fe40003800200 */
.L_x_596:
[----:B------:R-:W-:Y:S02]  /*4f60*/  ISETP.GE.AND P0, PT, R40, 0x2, PT ;  /* 0x000000022800780c */ /* 0x000fe40003f06270 */
[----:B------:R-:W-:Y:S02]  /*4f70*/  LOP3.LUT R194, R194, 0xfffffff7, RZ, 0xc0, !PT ;  /* 0xfffffff7c2c27812 */ /* 0x000fe400078ec0ff */
[C---:B------:R-:W-:Y:S02]  /*4f80*/  ISETP.GE.AND P1, PT, R40.reuse, 0x9, PT ;  /* 0x000000092800780c */ /* 0x040fe40003f26270 */
[----:B------:R-:W-:-:S02]  /*4f90*/  ISETP.GE.AND P6, PT, R40, 0x12, PT ;  /* 0x000000122800780c */ /* 0x000fc40003fc6270 */
[C---:B------:R-:W-:Y:S02]  /*4fa0*/  ISETP.GE.AND P5, PT, R40.reuse, 0x19, PT ;  /* 0x000000192800780c */ /* 0x040fe40003fa6270 */
[C---:B------:R-:W-:Y:S02]  /*4fb0*/  ISETP.GE.AND P4, PT, R40.reuse, 0x1a, PT ;  /* 0x0000001a2800780c */ /* 0x040fe40003f86270 */
[----:B------:R-:W-:Y:S02]  /*4fc0*/  ISETP.GE.AND P3, PT, R40, 0x21, PT ;  /* 0x000000212800780c */ /* 0x000fe40003f66270 */
[----:B------:R-:W-:Y:S02]  /*4fd0*/  @P0 LOP3.LUT R194, R194, 0x8, RZ, 0xfc, !PT ;  /* 0x00000008c2c20812 */ /* 0x000fe400078efcff */
[----:B------:R-:W-:Y:S02]  /*4fe0*/  ISETP.GT.AND P0, PT, R0, 0x1, !P0 ;  /* 0x000000010000780c */ /* 0x000fe40004704270 */
[----:B------:R-:W-:-:S02]  /*4ff0*/  LOP3.LUT R194, R194, 0xfffffffb, RZ, 0xc0, !PT ;  /* 0xfffffffbc2c27812 */ /* 0x000fc400078ec0ff */
[----:B------:R-:W-:Y:S02]  /*5000*/  ISETP.LT.OR P0, PT, R2, 0x2, P0 ;  /* 0x000000020200780c */ /* 0x000fe40000701670 */
[----:B------:R-:W-:Y:S02]  /*5010*/  @P1 LOP3.LUT R194, R194, 0x4, RZ, 0xfc, !PT ;  /* 0x00000004c2c21812 */ /* 0x000fe400078efcff */
[----:B------:R-:W-:Y:S02]  /*5020*/  FSEL R19, R101, -INF , !P0 ;  /* 0xff80000065137808 */ /* 0x000fe40004000000 */
[----:B------:R-:W-:Y:S02]  /*5030*/  ISETP.GT.AND P0, PT, R0, 0x8, !P1 ;  /* 0x000000080000780c */ /* 0x000fe40004f04270 */
[----:B------:R-:W-:Y:S02]  /*5040*/  ISETP.GE.AND P1, PT, R40, 0xa, PT ;  /* 0x0000000a2800780c */ /* 0x000fe40003f26270 */
[----:B------:R-:W-:-:S02]  /*5050*/  ISETP.LT.OR P0, PT, R2, 0x9, P0 ;  /* 0x000000090200780c */ /* 0x000fc40000701670 */
[----:B------:R-:W-:Y:S02]  /*5060*/  LOP3.LUT R194, R194, 0xfffffffd, RZ, 0xc0, !PT ;  /* 0xfffffffdc2c27812 */ /* 0x000fe400078ec0ff */
[----:B------:R-:W-:Y:S02]  /*5070*/  FSEL R27, R94, -INF , !P0 ;  /* 0xff8000005e1b7808 */ /* 0x000fe40004000000 */
[----:B------:R-:W-:Y:S02]  /*5080*/  ISETP.GT.AND P0, PT, R0, 0x9, !P1 ;  /* 0x000000090000780c */ /* 0x000fe40004f04270 */
[----:B------:R-:W-:Y:S02]  /*5090*/  ISETP.GE.AND P2, PT, R40, 0x22, PT ;  /* 0x000000222800780c */ /* 0x000fe40003f46270 */
[----:B------:R-:W-:Y:S02]  /*50a0*/  ISETP.LT.OR P0, PT, R2, 0xa, P0 ;  /* 0x0000000a0200780c */ /* 0x000fe40000701670 */
[----:B------:R-:W-:-:S02]  /*50b0*/  @P1 LOP3.LUT R194, R194, 0x2, RZ, 0xfc, !PT ;  /* 0x00000002c2c21812 */ /* 0x000fc400078efcff */
[----:B------:R-:W-:Y:S02]  /*50c0*/  ISETP.GE.AND P1, PT, R40, 0x11, PT ;  /* 0x000000112800780c */ /* 0x000fe40003f26270 */
[----:B------:R-:W-:Y:S02]  /*50d0*/  FSEL R30, R93, -INF , !P0 ;  /* 0xff8000005d1e7808 */ /* 0x000fe40004000000 */
[----:B------:R-:W-:Y:S02]  /*50e0*/  ISETP.GT.AND P0, PT, R0, 0x10, !P1 ;  /* 0x000000100000780c */ /* 0x000fe40004f04270 */
[----:B------:R-:W-:Y:S02]  /*50f0*/  LOP3.LUT R194, R194, 0xfffffffe, RZ, 0xc0, !PT ;  /* 0xfffffffec2c27812 */ /* 0x000fe400078ec0ff */
[----:B------:R-:W-:-:S04]  /*5100*/  ISETP.LT.OR P0, PT, R2, 0x11, P0 ;  /* 0x000000110200780c */ /* 0x000fc80000701670 */
[----:B------:R-:W-:Y:S02]  /*5110*/  FSEL R33, R85, -INF , !P0 ;  /* 0xff80000055217808 */ /* 0x000fe40004000000 */
[----:B------:R-:W-:Y:S02]  /*5120*/  ISETP.GT.AND P0, PT, R0, 0x11, !P6 ;  /* 0x000000110000780c */ /* 0x000fe40007704270 */
[----:B------:R-:W-:Y:S02]  /*5130*/  @P1 LOP3.LUT R194, R194, 0x1, RZ, 0xfc, !PT ;  /* 0x00000001c2c21812 */ /* 0x000fe400078efcff */
[----:B------:R-:W-:Y:S02]  /*5140*/  ISETP.LT.OR P0, PT, R2, 0x12, P0 ;  /* 0x000000120200780c */ /* 0x000fe40000701670 */
[----:B------:R-:W-:Y:S02]  /*5150*/  ISETP.GE.AND P1, PT, R40, 0x29, PT ;  /* 0x000000292800780c */ /* 0x000fe40003f26270 */
[----:B------:R-:W-:-:S02]  /*5160*/  FSEL R34, R84, -INF , !P0 ;  /* 0xff80000054227808 */ /* 0x000fc40004000000 */
[----:B------:R-:W-:Y:S02]  /*5170*/  ISETP.GT.AND P0, PT, R0, 0x18, !P5 ;  /* 0x000000180000780c */ /* 0x000fe40006f04270 */
[----:B------:R-:W-:Y:S02]  /*5180*/  LOP3.LUT R194, R194, 0xffffffef, RZ, 0xc0, !PT ;  /* 0xffffffefc2c27812 */ /* 0x000fe400078ec0ff */
[----:B------:R-:W-:-:S04]  /*5190*/  ISETP.LT.OR P0, PT, R2, 0x19, P0 ;  /* 0x000000190200780c */ /* 0x000fc80000701670 */
[----:B------:R-:W-:Y:S02]  /*51a0*/  FSEL R39, R60, -INF , !P0 ;  /* 0xff8000003c277808 */ /* 0x000fe40004000000 */
[----:B------:R-:W-:Y:S02]  /*51b0*/  ISETP.GT.AND P0, PT, R0, 0x19, !P4 ;  /* 0x000000190000780c */ /* 0x000fe40006704270 */
[----:B------:R-:W-:Y:S02]  /*51c0*/  @P1 LOP3.LUT R194, R194, 0x10, RZ, 0xfc, !PT ;  /* 0x00000010c2c21812 */ /* 0x000fe400078efcff */
[----:B------:R-:W-:Y:S02]  /*51d0*/  ISETP.LT.OR P0, PT, R2, 0x1a, P0 ;  /* 0x0000001a0200780c */ /* 0x000fe40000701670 */
[----:B------:R-:W-:Y:S02]  /*51e0*/  LOP3.LUT R194, R194, 0xffffffdf, RZ, 0xc0, !PT ;  /* 0xffffffdfc2c27812 */ /* 0x000fe400078ec0ff */
[----:B------:R-:W-:-:S02]  /*51f0*/  FSEL R41, R57, -INF , !P0 ;  /* 0xff80000039297808 */ /* 0x000fc40004000000 */
[----:B------:R-:W-:-:S04]  /*5200*/  ISETP.GT.AND P0, PT, R0, 0x20, !P3 ;  /* 0x000000200000780c */ /* 0x000fc80005f04270 */
[----:B------:R-:W-:-:S04]  /*5210*/  ISETP.LT.OR P0, PT, R2, 0x21, P0 ;  /* 0x000000210200780c */ /* 0x000fc80000701670 */
[----:B------:R-:W-:Y:S02]  /*5220*/  FSEL R139, R25, -INF , !P0 ;  /* 0xff800000198b7808 */ /* 0x000fe40004000000 */
[----:B------:R-:W-:-:S04]  /*5230*/  ISETP.GT.AND P0, PT, R0, 0x21, !P2 ;  /* 0x000000210000780c */ /* 0x000fc80005704270 */
[----:B------:R-:W-:-:S04]  /*5240*/  ISETP.LT.OR P0, PT, R2, 0x22, P0 ;  /* 0x000000220200780c */ /* 0x000fc80000701670 */
[----:B------:R-:W-:Y:S02]  /*5250*/  FSEL R138, R24, -INF , !P0 ;  /* 0xff800000188a7808 */ /* 0x000fe40004000000 */
[----:B------:R-:W-:Y:S02]  /*5260*/  ISETP.GT.AND P0, PT, R0, 0x28, !P1 ;  /* 0x000000280000780c */ /* 0x000fe40004f04270 */
[----:B------:R-:W-:Y:S02]  /*5270*/  ISETP.GE.AND P1, PT, R40, 0x1, PT ;  /* 0x000000012800780c */ /* 0x000fe40003f26270 */
[----:B------:R-:W-:-:S04]  /*5280*/  ISETP.LT.OR P0, PT, R2, 0x29, P0 ;  /* 0x000000290200780c */ /* 0x000fc80000701670 */
[----:B------:R-:W-:Y:S02]  /*5290*/  FSEL R137, R13, -INF , !P0 ;  /* 0xff8000000d897808 */ /* 0x000fe40004000000 */
[----:B------:R-:W-:-:S04]  /*52a0*/  ISETP.GT.AND P0, PT, R0, RZ, !P1 ;  /* 0x000000ff0000720c */ /* 0x000fc80004f04270 */
[----:B------:R-:W-:-:S04]  /*52b0*/  ISETP.LT.OR P0, PT, R2, 0x1, P0 ;  /* 0x000000010200780c */ /* 0x000fc80000701670 */
[----:B------:R-:W-:Y:S02]  /*52c0*/  FSEL R18, R108, -INF , !P0 ;  /* 0xff8000006c127808 */ /* 0x000fe40004000000 */
[----:B------:R-:W-:-:S13]  /*52d0*/  ISETP.GE.AND P0, PT, R40, 0x2a, PT ;  /* 0x0000002a2800780c */ /* 0x000fda0003f06270 */
[----:B------:R-:W-:Y:S02]  /*52e0*/  @P0 LOP3.LUT R194, R194, 0x20, RZ, 0xfc, !PT ;  /* 0x00000020c2c20812 */ /* 0x000fe400078efcff */
[----:B------:R-:W-:-:S04]  /*52f0*/  ISETP.GT.AND P0, PT, R0, 0x29, !P0 ;  /* 0x000000290000780c */ /* 0x000fc80004704270 */
[----:B------:R-:W-:-:S04]  /*5300*/  ISETP.LT.OR P0, PT, R2, 0x2a, P0 ;  /* 0x0000002a0200780c */ /* 0x000fc80000701670 */
[----:B------:R-:W-:Y:S01]  /*5310*/  FSEL R136, R12, -INF , !P0 ;  /* 0xff8000000c887808 */ /* 0x000fe20004000000 */
[----:B------:R-:W-:Y:S06]  /*5320*/  BRA.DIV ~URZ, `(.L_x_600) ;  /* 0x000147d27f007947 */ /* 0x000fec000b800000 */
[----:B------:R2:W3:Y:S02]  /*5330*/  SHFL.IDX PT, R3, R5, 0x1, 0x1c1f ;  /* 0x003c1f0005037f89 */ /* 0x0004e400000e0000 */
.L_x_791:
[----:B------:R-:W-:Y:S01]  /*5340*/  IMAD.MOV.U32 R0, RZ, RZ, c[0x0][0x32c] ;  /* 0x0000cb00ff007624 */ /* 0x000fe200078e00ff */
[----:B---3--:R-:W-:-:S04]  /*5350*/  IADD3 R2, R4, R3, RZ ;  /* 0x0000000304027210 */ /* 0x008fc80007ffe0ff */
        /* <DEDUP_REMOVED lines=15> */
.L_x_603:
[----:B------:R-:W-:-:S04]  /*5450*/  MOV R9, 0x1 ;  /* 0x0000000100097802 */ /* 0x000fc80000000f00 */
[----:B------:R-:W-:-:S13]  /*5460*/  ISETP.NE.AND P0, PT, R9, c[0x0][0x32c], PT ;  /* 0x0000cb0009007a0c */ /* 0x000fda0003f05270 */
[----:B------:R-:W-:-:S05]  /*5470*/  @P0 IMAD.HI.U32 R9, R3, c[0x0][0x330], RZ ;  /* 0x0000cc0003090a27 */ /* 0x000fca00078e00ff */
[----:B------:R-:W-:Y:S02]  /*5480*/  @P0 SHF.R.U32.HI R3, RZ, c[0x0][0x334], R9 ;  /* 0x0000cd00ff030a19 */ /* 0x000fe40000011609 */
.L_x_604:
[----:B------:R-:W-:Y:S05]  /*5490*/  BSYNC B0 ;  /* 0x0000000000007941 */ /* 0x000fea0003800000 */
.L_x_602:
[----:B------:R-:W-:-:S05]  /*54a0*/  IMAD R3, R3, c[0x0][0x32c], R8 ;  /* 0x0000cb0003037a24 */ /* 0x000fca00078e0208 */
[----:B------:R-:W-:Y:S02]  /*54b0*/  IADD3 R9, R3, c[0x0][0x32c], RZ ;  /* 0x0000cb0003097a10 */ /* 0x000fe40007ffe0ff */
[----:B------:R-:W-:Y:S02]  /*54c0*/  IMNMX R0, R0, R3, !PT ;  /* 0x0000000300007217 */ /* 0x000fe40007800200 */
[----:B------:R-:W-:Y:S02]  /*54d0*/  IMNMX R2, R2, R9, PT ;  /* 0x0000000902027217 */ /* 0x000fe40003800200 */
.L_x_601:
[----:B------:R-:W-:-:S04]  /*54e0*/  LOP3.LUT P0, RZ, R194, 0x8, RZ, 0xc0, !PT ;  /* 0x00000008c2ff7812 */ /* 0x000fc8000780c0ff */
[----:B------:R-:W-:-:S04]  /*54f0*/  ISETP.GT.AND P0, PT, R0, 0x1, !P0 ;  /* 0x000000010000780c */ /* 0x000fc80004704270 */
[----:B------:R-:W-:-:S04]  /*5500*/  ISETP.LT.OR P0, PT, R2, 0x2, P0 ;  /* 0x000000020200780c */ /* 0x000fc80000701670 */
[----:B------:R-:W-:Y:S02]  /*5510*/  FSEL R17, R102, -INF , !P0 ;  /* 0xff80000066117808 */ /* 0x000fe40004000000 */
        /* <DEDUP_REMOVED lines=27> */
[----:B------:R-:W-:-:S04]  /*56d0*/  LOP3.LUT P0, RZ, R194, 0x10, RZ, 0xc0, !PT ;  /* 0x00000010c2ff7812 */ /* 0x000fc8000780c0ff */
[----:B------:R-:W-:-:S04]  /*56e0*/  ISETP.GT.AND P0, PT, R0, 0x28, !P0 ;  /* 0x000000280000780c */ /* 0x000fc80004704270 */
[----:B------:R-:W-:-:S04]  /*56f0*/  ISETP.LT.OR P0, PT, R2, 0x29, P0 ;  /* 0x000000290200780c */ /* 0x000fc80000701670 */
[----:B------:R-:W-:Y:S02]  /*5700*/  FSEL R125, R14, -INF , !P0 ;  /* 0xff8000000e7d7808 */ /* 0x000fe40004000000 */
[----:B------:R-:W-:-:S04]  /*5710*/  ISETP.GT.AND P0, PT, R0, RZ, !P1 ;  /* 0x000000ff0000720c */ /* 0x000fc80004f04270 */
[----:B------:R-:W-:-:S04]  /*5720*/  ISETP.LT.OR P0, PT, R2, 0x1, P0 ;  /* 0x000000010200780c */ /* 0x000fc80000701670 */
[----:B------:R-:W-:Y:S02]  /*5730*/  FSEL R15, R105, -INF , !P0 ;  /* 0xff800000690f7808 */ /* 0x000fe40004000000 */
[----:B------:R-:W-:-:S04]  /*5740*/  LOP3.LUT P0, RZ, R194, 0x20, RZ, 0xc0, !PT ;  /* 0x00000020c2ff7812 */ /* 0x000fc8000780c0ff */
[----:B------:R-:W-:-:S04]  /*5750*/  ISETP.GT.AND P0, PT, R0, 0x29, !P0 ;  /* 0x000000290000780c */ /* 0x000fc80004704270 */
[----:B------:R-:W-:-:S04]  /*5760*/  ISETP.LT.OR P0, PT, R2, 0x2a, P0 ;  /* 0x0000002a0200780c */ /* 0x000fc80000701670 */
[----:B------:R-:W-:Y:S01]  /*5770*/  FSEL R124, R11, -INF , !P0 ;  /* 0xff8000000b7c7808 */ /* 0x000fe20004000000 */
[----:B------:R-:W-:Y:S06]  /*5780*/  BRA.DIV ~URZ, `(.L_x_605) ;  /* 0x000143d27f007947 */ /* 0x000fec000b800000 */
[----:B------:R3:W4:Y:S02]  /*5790*/  SHFL.IDX PT, R3, R5, 0x2, 0x1c1f ;  /* 0x005c1f0005037f89 */ /* 0x00072400000e0000 */
.L_x_792:
[----:B------:R-:W-:Y:S01]  /*57a0*/  IMAD.MOV.U32 R0, RZ, RZ, c[0x0][0x32c] ;  /* 0x0000cb00ff007624 */ /* 0x000fe200078e00ff */
[----:B----4-:R-:W-:-:S04]  /*57b0*/  IADD3 R2, R4, R3, RZ ;  /* 0x0000000304027210 */ /* 0x010fc80007ffe0ff */
        /* <DEDUP_REMOVED lines=15> */
.L_x_608:
[----:B------:R-:W-:-:S04]  /*58b0*/  MOV R9, 0x1 ;  /* 0x0000000100097802 */ /* 0x000fc80000000f00 */
[----:B------:R-:W-:-:S13]  /*58c0*/  ISETP.NE.AND P0, PT, R9, c[0x0][0x32c], PT ;  /* 0x0000cb0009007a0c */ /* 0x000fda0003f05270 */
[----:B------:R-:W-:-:S05]  /*58d0*/  @P0 IMAD.HI.U32 R9, R3, c[0x0][0x330], RZ ;  /* 0x0000cc0003090a27 */ /* 0x000fca00078e00ff */
[----:B------:R-:W-:Y:S02]  /*58e0*/  @P0 SHF.R.U32.HI R3, RZ, c[0x0][0x334], R9 ;  /* 0x0000cd00ff030a19 */ /* 0x000fe40000011609 */
.L_x_609:
[----:B------:R-:W-:Y:S05]  /*58f0*/  BSYNC B0 ;  /* 0x0000000000007941 */ /* 0x000fea0003800000 */
.L_x_607:
[----:B------:R-:W-:-:S05]  /*5900*/  IMAD R3, R3, c[0x0][0x32c], R8 ;  /* 0x0000cb0003037a24 */ /* 0x000fca00078e0208 */
[----:B------:R-:W-:Y:S02]  /*5910*/  IADD3 R9, R3, c[0x0][0x32c], RZ ;  /* 0x0000cb0003097a10 */ /* 0x000fe40007ffe0ff */
[----:B------:R-:W-:Y:S02]  /*5920*/  IMNMX R0, R0, R3, !PT ;  /* 0x0000000300007217 */ /* 0x000fe40007800200 */
[----:B------:R-:W-:Y:S02]  /*5930*/  IMNMX R2, R2, R9, PT ;  /* 0x0000000902027217 */ /* 0x000fe40003800200 */
.L_x_606:
        /* <DEDUP_REMOVED lines=43> */
[----:B------:R4:W1:Y:S02]  /*5bf0*/  SHFL.IDX PT, R3, R5, 0x3, 0x1c1f ;  /* 0x007c1f0005037f89 */ /* 0x00086400000e0000 */
.L_x_793:
[----:B------:R-:W-:Y:S01]  /*5c00*/  IMAD.MOV.U32 R0, RZ, RZ, c[0x0][0x32c] ;  /* 0x0000cb00ff007624 */ /* 0x000fe200078e00ff */
[----:B-1----:R-:W-:-:S04]  /*5c10*/  IADD3 R2, R4, R3, RZ ;  /* 0x0000000304027210 */ /* 0x002fc80007ffe0ff */
        /* <DEDUP_REMOVED lines=15> */
.L_x_613:
[----:B------:R-:W-:-:S04]  /*5d10*/  MOV R4, 0x1 ;  /* 0x0000000100047802 */ /* 0x000fc80000000f00 */
[----:B------:R-:W-:-:S13]  /*5d20*/  ISETP.NE.AND P0, PT, R4, c[0x0][0x32c], PT ;  /* 0x0000cb0004007a0c */ /* 0x000fda0003f05270 */
[----:B------:R-:W-:-:S05]  /*5d30*/  @P0 IMAD.HI.U32 R4, R3, c[0x0][0x330], RZ ;  /* 0x0000cc0003040a27 */ /* 0x000fca00078e00ff */
[----:B------:R-:W-:Y:S02]  /*5d40*/  @P0 SHF.R.U32.HI R3, RZ, c[0x0][0x334], R4 ;  /* 0x0000cd00ff030a19 */ /* 0x000fe40000011604 */
.L_x_614:
[----:B------:R-:W-:Y:S05]  /*5d50*/  BSYNC B0 ;  /* 0x0000000000007941 */ /* 0x000fea0003800000 */
.L_x_612:
[----:B------:R-:W-:-:S05]  /*5d60*/  IMAD R3, R3, c[0x0][0x32c], R8 ;  /* 0x0000cb0003037a24 */ /* 0x000fca00078e0208 */
[----:B------:R-:W-:Y:S02]  /*5d70*/  IADD3 R4, R3, c[0x0][0x32c], RZ ;  /* 0x0000cb0003047a10 */ /* 0x000fe40007ffe0ff */
[----:B------:R-:W-:Y:S02]  /*5d80*/  IMNMX R0, R0, R3, !PT ;  /* 0x0000000300007217 */ /* 0x000fe40007800200 */
[----:B------:R-:W-:Y:S02]  /*5d90*/  IMNMX R2, R2, R4, PT ;  /* 0x0000000402027217 */ /* 0x000fe40003800200 */
.L_x_611:
[----:B------:R-:W-:Y:S02]  /*5da0*/  LOP3.LUT P0, RZ, R194, 0x8, RZ, 0xc0, !PT ;  /* 0x00000008c2ff7812 */ /* 0x000fe4000780c0ff */
[----:B------:R-:W-:Y:S02]  /*5db0*/  FMNMX.FTZ R3, R14, R16, !PT ;  /* 0x000000100e037209 */ /* 0x000fe40007810000 */
        /* <DEDUP_REMOVED lines=15> */
[----:B------:R-:W-:Y:S02]  /*5eb0*/  ISETP.GT.AND P0, PT, R0, 0x11, !P6 ;  /* 0x000000110000780c */ /* 0x000fe40007704270 */
[----:B------:R-:W-:Y:S02]  /*5ec0*/  LOP3.LUT P6, RZ, R194, 0x20, RZ, 0xc0, !PT ;  /* 0x00000020c2ff7812 */ /* 0x000fe400078cc0ff */
[----:B------:R-:W-:-:S04]  /*5ed0*/  ISETP.LT.OR P0, PT, R2, 0x12, P0 ;  /* 0x000000120200780c */ /* 0x000fc80000701670 */
[----:B------:R-:W-:Y:S02]  /*5ee0*/  FSEL R21, R76, -INF , !P0 ;  /* 0xff8000004c157808 */ /* 0x000fe40004000000 */
[----:B------:R-:W-:Y:S02]  /*5ef0*/  ISETP.GT.AND P0, PT, R0, 0x18, !P5 ;  /* 0x000000180000780c */ /* 0x000fe40006f04270 */
[----:B------:R-:W-:Y:S02]  /*5f00*/  LOP3.LUT P5, RZ, R194, 0x10, RZ, 0xc0, !PT ;  /* 0x00000010c2ff7812 */ /* 0x000fe400078ac0ff */
        /* <DEDUP_REMOVED lines=11> */
[C---:B------:R-:W-:Y:S02]  /*5fc0*/  ISETP.GT.AND P0, PT, R0.reuse, RZ, !P1 ;  /* 0x000000ff0000720c */ /* 0x040fe40004f04270 */
[----:B------:R-:W-:Y:S02]  /*5fd0*/  ISETP.GT.AND P1, PT, R0, 0x28, !P5 ;  /* 0x000000280000780c */ /* 0x000fe40006f24270 */
[C---:B------:R-:W-:Y:S02]  /*5fe0*/  ISETP.LT.OR P0, PT, R2.reuse, 0x1, P0 ;  /* 0x000000010200780c */ /* 0x040fe40000701670 */
[----:B------:R-:W-:Y:S02]  /*5ff0*/  ISETP.LT.OR P1, PT, R2, 0x29, P1 ;  /* 0x000000290200780c */ /* 0x000fe40000f21670 */
[----:B------:R-:W-:-:S02]  /*6000*/  FSEL R9, R109, -INF , !P0 ;  /* 0xff8000006d097808 */ /* 0x000fc40004000000 */
[----:B------:R-:W-:Y:S02]  /*6010*/  ISETP.GT.AND P0, PT, R0, 0x29, !P6 ;  /* 0x000000290000780c */ /* 0x000fe40007704270 */
[----:B------:R-:W-:Y:S02]  /*6020*/  FMNMX.FTZ R0, R15, R17, !PT ;  /* 0x000000110f007209 */ /* 0x000fe40007810000 */
[----:B------:R-:W-:Y:S02]  /*6030*/  ISETP.LT.OR P0, PT, R2, 0x2a, P0 ;  /* 0x0000002a0200780c */ /* 0x000fe40000701670 */
[----:B------:R-:W-:Y:S02]  /*6040*/  FMNMX.FTZ R2, R18, R19, !PT ;  /* 0x0000001312027209 */ /* 0x000fe40007810000 */
[----:B------:R-:W-:Y:S02]  /*6050*/  FMNMX.FTZ R4, R24, R0, !PT ;  /* 0x0000000018047209 */ /* 0x000fe40007810000 */
[----:B------:R-:W-:-:S02]  /*6060*/  FMNMX.FTZ R0, R9, R10, !PT ;  /* 0x0000000a09007209 */ /* 0x000fc40007810000 */
[----:B--234-:R-:W-:Y:S02]  /*6070*/  FMNMX.FTZ R5, R27, R2, !PT ;  /* 0x000000021b057209 */ /* 0x01cfe40007810000 */
        /* <DEDUP_REMOVED lines=26> */
[----:B------:R-:W-:Y:S02]  /*6220*/  FSEL R105, R43, -INF , !P1 ;  /* 0xff8000002b697808 */ /* 0x000fe40004800000 */
[----:B------:R-:W-:Y:S02]  /*6230*/  FMNMX.FTZ R4, R138, R4, !PT ;  /* 0x000000048a047209 */ /* 0x000fe40007810000 */
[----:B------:R-:W-:-:S02]  /*6240*/  FMNMX.FTZ R3, R126, R3, !PT ;  /* 0x000000037e037209 */ /* 0x000fc40007810000 */
[----:B------:R-:W-:Y:S02]  /*6250*/  FMNMX.FTZ R2, R122, R2, !PT ;  /* 0x000000027a027209 */ /* 0x000fe40007810000 */
[----:B------:R-:W-:Y:S02]  /*6260*/  FMNMX.FTZ R0, R107, R0, !PT ;  /* 0x000000006b007209 */ /* 0x000fe40007810000 */
[----:B------:R-:W-:Y:S02]  /*6270*/  FSEL R100, R42, -INF , !P0 ;  /* 0xff8000002a647808 */ /* 0x000fe40004000000 */
[----:B------:R-:W-:Y:S02]  /*6280*/  FMNMX.FTZ R4, R137, R4, !PT ;  /* 0x0000000489047209 */ /* 0x000fe40007810000 */
[----:B------:R-:W-:Y:S02]  /*6290*/  FMNMX.FTZ R3, R125, R3, !PT ;  /* 0x000000037d037209 */ /* 0x000fe40007810000 */
[----:B------:R-:W-:-:S02]  /*62a0*/  FMNMX.FTZ R2, R121, R2, !PT ;  /* 0x0000000279027209 */ /* 0x000fc40007810000 */
[----:B------:R-:W-:Y:S02]  /*62b0*/  FMNMX.FTZ R0, R105, R0, !PT ;  /* 0x0000000069007209 */ /* 0x000fe40007810000 */
[----:B------:R-:W-:Y:S02]  /*62c0*/  FMNMX.FTZ R4, R136, R4, !PT ;  /* 0x0000000488047209 */ /* 0x000fe40007810000 */
[----:B------:R-:W-:Y:S02]  /*62d0*/  FMNMX.FTZ R5, R124, R3, !PT ;  /* 0x000000037c057209 */ /* 0x000fe40007810000 */
[----:B------:R-:W-:Y:S02]  /*62e0*/  FMNMX.FTZ R6, R120, R2, !PT ;  /* 0x0000000278067209 */ /* 0x000fe40007810000 */
[----:B------:R-:W-:Y:S01]  /*62f0*/  FMNMX.FTZ R7, R100, R0, !PT ;  /* 0x0000000064077209 */ /* 0x000fe20007810000 */
[----:B------:R-:W-:Y:S05]  /*6300*/  BRA.DIV ~URZ, `(.L_x_615) ;  /* 0x000139127f007947 */ /* 0x000fea000b800000 */
[----:B------:R1:W2:Y:S02]  /*6310*/  SHFL.BFLY PT, R0, R4, 0x2, 0x1f ;  /* 0x0c401f0004007f89 */ /* 0x0002a400000e0000 */
.L_x_794:
        /* <DEDUP_REMOVED lines=15> */
.L_x_795:
[C---:B------:R-:W-:Y:S01]  /*6410*/  FMUL.FTZ R0, R104.reuse, c[0x0][0x2d0] ;  /* 0x0000b40068007a20 */ /* 0x040fe20000410000 */
[----:B------:R-:W-:Y:S01]  /*6420*/  FSETP.NEU.FTZ.AND P0, PT, R104, -INF , PT ;  /* 0xff8000006800780b */ /* 0x000fe20003f1d000 */
[C---:B------:R-:W-:Y:S01]  /*6430*/  FMUL.FTZ R3, R103.reuse, c[0x0][0x2d0] ;  /* 0x0000b40067037a20 */ /* 0x040fe20000410000 */
[----:B----4-:R-:W-:Y:S01]  /*6440*/  FMNMX.FTZ R101, R8, R7, !PT ;  /* 0x0000000708657209 */ /* 0x010fe20007810000 */
[----:B------:R-:W-:Y:S01]  /*6450*/  WARPSYNC 0xffffffff ;  /* 0xffffffff00007948 */ /* 0x000fe20003800000 */
[----:B------:R-:W-:Y:S01]  /*6460*/  FSEL R20, R0, RZ, P0 ;  /* 0x000000ff00147208 */ /* 0x000fe20000000000 */
[----:B------:R-:W1:Y:S01]  /*6470*/  LDSM.16.MT88.4 R48, [R181+0xc00] ;  /* 0x000c0000b530783b */ /* 0x000e620000004200 */
[----:B------:R-:W-:-:S03]  /*6480*/  FSETP.NEU.FTZ.AND P0, PT, R103, -INF , PT ;  /* 0xff8000006700780b */ /* 0x000fc60003f1d000 */
        /* <DEDUP_REMOVED lines=9> */
[----:B------:R-:W-:Y:S04]  /*6520*/  LDSM.16.MT88.4 R56, [R182+0xc00] ;  /* 0x000c0000b638783b */ /* 0x000fe80000004200 */
[----:B------:R-:W-:Y:S01]  /*6530*/  LDSM.16.MT88.4 R52, [R181+0x1800] ;  /* 0x00180000b534783b */ /* 0x000fe20000004200 */
[----:B--2---:R-:W-:Y:S02]  /*6540*/  FFMA.FTZ R0, R19, c[0x0][0x2d0], -R20 ;  /* 0x0000b40013007a23 */ /* 0x004fe40000010814 */
[----:B------:R2:W-:Y:S01]  /*6550*/  MUFU.EX2 R6, R4 ;  /* 0x0000000400067308 */ /* 0x0005e20000000800 */
[----:B------:R-:W-:Y:S01]  /*6560*/  LDSM.16.MT88.4 R64, [R181+0x1c00] ;  /* 0x001c0000b540783b */ /* 0x000fe20000004200 */
[----:B----4-:R-:W-:-:S06]  /*6570*/  FMUL.FTZ R2, R102, c[0x0][0x2d0] ;  /* 0x0000b40066027a20 */ /* 0x010fcc0000410000 */
[----:B------:R4:W-:Y:S01]  /*6580*/  MUFU.EX2 R221, R0 ;  /* 0x0000000000dd7308 */ /* 0x0009e20000000800 */
[----:B------:R-:W-:Y:S02]  /*6590*/  FSEL R2, R2, RZ, P0 ;  /* 0x000000ff02027208 */ /* 0x000fe40000000000 */
[----:B------:R-:W-:-:S03]  /*65a0*/  FSETP.NEU.FTZ.AND P0, PT, R101, -INF , PT ;  /* 0xff8000006500780b */ /* 0x000fc60003f1d000 */
[----:B--2---:R-:W-:-:S04]  /*65b0*/  FFMA.FTZ R4, R35, c[0x0][0x2d0], -R2 ;  /* 0x0000b40023047a23 */ /* 0x004fc80000010802 */
[----:B------:R2:W-:Y:S01]  /*65c0*/  MUFU.EX2 R148, R4 ;  /* 0x0000000400947308 */ /* 0x0005e20000000800 */
[----:B----4-:R-:W-:-:S07]  /*65d0*/  FFMA.FTZ R0, R27, c[0x0][0x2d0], -R20 ;  /* 0x0000b4001b007a23 */ /* 0x010fce0000010814 */
[----:B------:R4:W-:Y:S01]  /*65e0*/  MUFU.EX2 R225, R0 ;  /* 0x0000000000e17308 */ /* 0x0009e20000000800 */
[----:B--2---:R-:W-:-:S07]  /*65f0*/  FFMA.FTZ R4, R37, c[0x0][0x2d0], -R2 ;  /* 0x0000b40025047a23 */ /* 0x004fce0000010802 */
[----:B------:R-:W-:Y:S01]  /*6600*/  MUFU.EX2 R73, R4 ;  /* 0x0000000400497308 */ /* 0x000fe20000000800 */
[----:B----4-:R-:W-:-:S07]  /*6610*/  FFMA.FTZ R0, R30, c[0x0][0x2d0], -R20 ;  /* 0x0000b4001e007a23 */ /* 0x010fce0000010814 */
[----:B------:R2:W4:Y:S02]  /*6620*/  MUFU.EX2 R226, R0 ;  /* 0x0000000000e27308 */ /* 0x0005240000000800 */
[----:B--2---:R-:W-:Y:S01]  /*6630*/  FFMA.FTZ R0, R33, c[0x0][0x2d0], -R20 ;  /* 0x0000b40021007a23 */ /* 0x004fe20000010814 */
[----:B----4-:R-:W-:-:S05]  /*6640*/  F2FP.BF16.PACK_AB R18, R226, R225 ;  /* 0x000000e1e212723e */ /* 0x010fca00000010ff */
[----:B------:R2:W-:Y:S02]  /*6650*/  MUFU.EX2 R5, R0 ;  /* 0x0000000000057308 */ /* 0x0005e40000000800 */
[----:B--2---:R-:W-:-:S06]  /*6660*/  FFMA.FTZ R0, R34, c[0x0][0x2d0], -R20 ;  /* 0x0000b40022007a23 */ /* 0x004fcc0000010814 */
[----:B------:R2:W-:Y:S02]  /*6670*/  MUFU.EX2 R154, R0 ;  /* 0x00000000009a7308 */ /* 0x0005e40000000800 */
[----:B--2---:R-:W-:Y:S02]  /*6680*/  FFMA.FTZ R0, R41, c[0x0][0x2d0], -R20 ;  /* 0x0000b40029007a23 */ /* 0x004fe40000010814 */
[----:B------:R-:W-:Y:S04]  /*6690*/  LDSM.16.MT88.4 R40, [R182] ;  /* 0x00000000b628783b */ /* 0x000fe80000004200 */
[----:B------:R2:W-:Y:S02]  /*66a0*/  MUFU.EX2 R149, R0 ;  /* 0x0000000000957308 */ /* 0x0005e40000000800 */
[----:B--2---:R-:W-:-:S06]  /*66b0*/  FFMA.FTZ R0, R15, c[0x0][0x2d0], -R3 ;  /* 0x0000b4000f007a23 */ /* 0x004fcc0000010803 */
[----:B------:R2:W-:Y:S02]  /*66c0*/  MUFU.EX2 R218, R0 ;  /* 0x0000000000da7308 */ /* 0x0005e40000000800 */
[----:B--2---:R-:W-:-:S06]  /*66d0*/  FFMA.FTZ R0, R17, c[0x0][0x2d0], -R3 ;  /* 0x0000b40011007a23 */ /* 0x004fcc0000010803 */
[----:B------:R2:W4:Y:S02]  /*66e0*/  MUFU.EX2 R214, R0 ;  /* 0x0000000000d67308 */ /* 0x0005240000000800 */
[----:B--2---:R-:W-:Y:S01]  /*66f0*/  FFMA.FTZ R0, R24, c[0x0][0x2d0], -R3 ;  /* 0x0000b40018007a23 */ /* 0x004fe20000010803 */
[----:B----4-:R-:W-:-:S05]  /*6700*/  F2FP.BF16.PACK_AB R17, R214, R218 ;  /* 0x000000dad611723e */ /* 0x010fca00000010ff */
[----:B------:R2:W-:Y:S02]  /*6710*/  MUFU.EX2 R219, R0 ;  /* 0x0000000000db7308 */ /* 0x0005e40000000800 */
[----:B--2---:R-:W-:-:S06]  /*6720*/  FFMA.FTZ R0, R26, c[0x0][0x2d0], -R3 ;  /* 0x0000b4001a007a23 */ /* 0x004fcc0000010803 */
[----:B------:R2:W4:Y:S02]  /*6730*/  MUFU.EX2 R223, R0 ;  /* 0x0000000000df7308 */ /* 0x0005240000000800 */
[----:B--2---:R-:W-:Y:S01]  /*6740*/  FFMA.FTZ R0, R29, c[0x0][0x2d0], -R3 ;  /* 0x0000b4001d007a23 */ /* 0x004fe20000010803 */
[----:B----4-:R-:W-:-:S05]  /*6750*/  F2FP.BF16.PACK_AB R19, R223, R219 ;  /* 0x000000dbdf13723e */ /* 0x010fca00000010ff */
[----:B------:R2:W-:Y:S02]  /*6760*/  MUFU.EX2 R153, R0 ;  /* 0x0000000000997308 */ /* 0x0005e40000000800 */
[----:B--2---:R-:W-:-:S06]  /*6770*/  FFMA.FTZ R0, R32, c[0x0][0x2d0], -R3 ;  /* 0x0000b40020007a23 */ /* 0x004fcc0000010803 */
[----:B------:R2:W-:Y:S02]  /*6780*/  MUFU.EX2 R155, R0 ;  /* 0x00000000009b7308 */ /* 0x0005e40000000800 */
[----:B--2---:R-:W-:Y:S02]  /*6790*/  FFMA.FTZ R0, R38, c[0x0][0x2d0], -R3 ;  /* 0x0000b40026007a23 */ /* 0x004fe40000010803 */
[----:B------:R-:W2:Y:S04]  /*67a0*/  LDSM.16.MT88.4 R36, [R181] ;  /* 0x00000000b524783b */ /* 0x000ea80000004200 */
[----:B------:R4:W-:Y:S02]  /*67b0*/  MUFU.EX2 R72, R0 ;  /* 0x0000000000487308 */ /* 0x0009e40000000800 */
[----:B----4-:R-:W-:-:S06]  /*67c0*/  FFMA.FTZ R0, R14, c[0x0][0x2d0], -R2 ;  /* 0x0000b4000e007a23 */ /* 0x010fcc0000010802 */
[----:B------:R4:W-:Y:S02]  /*67d0*/  MUFU.EX2 R211, R0 ;  /* 0x0000000000d37308 */ /* 0x0009e40000000800 */
[----:B----4-:R-:W-:Y:S01]  /*67e0*/  FFMA.FTZ R0, R16, c[0x0][0x2d0], -R2 ;  /* 0x0000b40010007a23 */ /* 0x010fe20000010802 */
[----:B------:R-:W-:-:S05]  /*67f0*/  F2FP.BF16.PACK_AB R16, R221, R224 ;  /* 0x000000e0dd10723e */ /* 0x000fca00000010ff */
[----:B------:R4:W-:Y:S02]  /*6800*/  MUFU.EX2 R206, R0 ;  /* 0x0000000000ce7308 */ /* 0x0009e40000000800 */
[C---:B-1----:R-:W-:Y:S08]  /*6810*/  HMMA.16816.F32.BF16 R112, R16.reuse, R48, RZ ;  /* 0x000000301070723c */ /* 0x042ff000000418ff */
[----:B--2---:R-:W-:Y:S01]  /*6820*/  HMMA.16816.F32.BF16 R32, R16, R36, RZ ;  /* 0x000000241020723c */ /* 0x004fe200000418ff */
[----:B----4-:R-:W-:Y:S01]  /*6830*/  FFMA.FTZ R0, R23, c[0x0][0x2d0], -R2 ;  /* 0x0000b40017007a23 */ /* 0x010fe20000010802 */
[----:B------:R-:W-:-:S02]  /*6840*/  MOV R23, R6 ;  /* 0x0000000600177202 */ /* 0x000fc40000000f00 */
[----:B------:R-:W-:Y:S01]  /*6850*/  F2FP.BF16.PACK_AB R6, R73, R148 ;  /* 0x000000944906723e */ /* 0x000fe200000010ff */
[----:B------:R1:W-:Y:S03]  /*6860*/  MUFU.EX2 R212, R0 ;  /* 0x0000000000d47308 */ /* 0x0003e60000000800 */
[C---:B------:R-:W-:Y:S08]  /*6870*/  HMMA.16816.F32.BF16 R84, R16.reuse, R52, RZ ;  /* 0x000000341054723c */ /* 0x040ff000000418ff */
[----:B------:R-:W-:Y:S01]  /*6880*/  HMMA.16816.F32.BF16 R76, R16, R68, RZ ;  /* 0x00000044104c723c */ /* 0x000fe200000418ff */
[----:B-1----:R-:W-:-:S07]  /*6890*/  FFMA.FTZ R0, R25, c[0x0][0x2d0], -R2 ;  /* 0x0000b40019007a23 */ /* 0x002fce0000010802 */
[C---:B------:R-:W-:Y:S01]  /*68a0*/  HMMA.16816.F32.BF16 R116, R16.reuse, R40, RZ ;  /* 0x000000281074723c */ /* 0x040fe200000418ff */
[----:B------:R1:W2:Y:S07]  /*68b0*/  MUFU.EX2 R220, R0 ;  /* 0x0000000000dc7308 */ /* 0x0002ae0000000800 */
[----:B------:R-:W-:Y:S01]  /*68c0*/  HMMA.16816.F32.BF16 R108, R16, R56, RZ ;  /* 0x00000038106c723c */ /* 0x000fe200000418ff */
[----:B-1----:R-:W-:Y:S01]  /*68d0*/  FFMA.FTZ R0, R28, c[0x0][0x2d0], -R2 ;  /* 0x0000b4001c007a23 */ /* 0x002fe20000010802 */
[----:B--2---:R-:W-:-:S03]  /*68e0*/  F2FP.BF16.PACK_AB R14, R220, R212 ;  /* 0x000000d4dc0e723e */ /* 0x004fc600000010ff */
[----:B------:R1:W-:Y:S02]  /*68f0*/  MUFU.EX2 R152, R0 ;  /* 0x0000000000987308 */ /* 0x0003e40000000800 */
[----:B-1----:R-:W-:Y:S02]  /*6900*/  FFMA.FTZ R0, R31, c[0x0][0x2d0], -R2 ;  /* 0x0000b4001f007a23 */ /* 0x002fe40000010802 */
[----:B------:R-:W1:Y:S04]  /*6910*/  LDSM.16.MT88.4 R28, [R181+0x400] ;  /* 0x00040000b51c783b */ /* 0x000e680000004200 */
[----:B------:R2:W-:Y:S02]  /*6920*/  MUFU.EX2 R222, R0 ;  /* 0x0000000000de7308 */ /* 0x0005e40000000800 */
[----:B--2---:R-:W-:-:S05]  /*6930*/  FMUL.FTZ R0, R101, c[0x0][0x2d0] ;  /* 0x0000b40065007a20 */ /* 0x004fca0000410000 */
[----:B------:R-:W-:-:S05]  /*6940*/  FSEL R0, R0, RZ, P0 ;  /* 0x000000ff00007208 */ /* 0x000fca0000000000 */
[----:B------:R-:W-:Y:S01]  /*6950*/  FFMA.FTZ R4, R9, c[0x0][0x2d0], -R0 ;  /* 0x0000b40009047a23 */ /* 0x000fe20000010800 */
[----:B------:R-:W-:-:S03]  /*6960*/  F2FP.BF16.PACK_AB R9, R155, R153 ;  /* 0x000000999b09723e */ /* 0x000fc600000010ff */
[----:B------:R2:W-:Y:S02]  /*6970*/  MUFU.EX2 R205, R4 ;  /* 0x0000000400cd7308 */ /* 0x0005e40000000800 */
[----:B--2---:R-:W-:Y:S01]  /*6980*/  FFMA.FTZ R4, R10, c[0x0][0x2d0], -R0 ;  /* 0x0000b4000a047a23 */ /* 0x004fe20000010800 */
[----:B------:R-:W-:-:S05]  /*6990*/  F2FP.BF16.PACK_AB R10, R149, R228 ;  /* 0x000000e4950a723e */ /* 0x000fca00000010ff */
[----:B------:R2:W4:Y:S02]  /*69a0*/  MUFU.EX2 R204, R4 ;  /* 0x0000000400cc7308 */ /* 0x0005240000000800 */
[----:B--2---:R-:W-:Y:S01]  /*69b0*/  FFMA.FTZ R4, R11, c[0x0][0x2d0], -R0 ;  /* 0x0000b4000b047a23 */ /* 0x004fe20000010800 */
[----:B------:R-:W-:-:S05]  /*69c0*/  F2FP.BF16.PACK_AB R11, R72, R23 ;  /* 0x00000017480b723e */ /* 0x000fca00000010ff */
[----:B------:R2:W-:Y:S02]  /*69d0*/  MUFU.EX2 R213, R4 ;  /* 0x0000000400d57308 */ /* 0x0005e40000000800 */
[----:B--2---:R-:W-:Y:S01]  /*69e0*/  FFMA.FTZ R4, R12, c[0x0][0x2d0], -R0 ;  /* 0x0000b4000c047a23 */ /* 0x004fe20000010800 */
[----:B------:R-:W-:-:S05]  /*69f0*/  F2FP.BF16.PACK_AB R12, R206, R211 ;  /* 0x000000d3ce0c723e */ /* 0x000fca00000010ff */
[----:B------:R2:W5:Y:S02]  /*6a00*/  MUFU.EX2 R227, R4 ;  /* 0x0000000400e37308 */ /* 0x0005640000000800 */
[----:B--2---:R-:W-:Y:S01]  /*6a10*/  FFMA.FTZ R4, R13, c[0x0][0x2d0], -R0 ;  /* 0x0000b4000d047a23 */ /* 0x004fe20000010800 */
[----:B----4-:R-:W-:Y:S02]  /*6a20*/  F2FP.BF16.PACK_AB R13, R204, R205 ;  /* 0x000000cdcc0d723e */ /* 0x010fe400000010ff */
[----:B-----5:R-:W-:-:S03]  /*6a30*/  F2FP.BF16.PACK_AB R15, R227, R213 ;  /* 0x000000d5e30f723e */ /* 0x020fc600000010ff */
[----:B------:R2:W-:Y:S04]  /*6a40*/  MUFU.EX2 R229, R4 ;  /* 0x0000000400e57308 */ /* 0x0005e80000000800 */
[C---:B------:R-:W-:Y:S07]  /*6a50*/  HMMA.16816.F32.BF16 R92, R12.reuse, R48, RZ ;  /* 0x000000300c5c723c */ /* 0x040fee00000418ff */
[----:B------:R-:W-:Y:S01]  /*6a60*/  MOV R49, R73 ;  /* 0x0000004900317202 */ /* 0x000fe20000000f00 */
[----:B------:R-:W-:Y:S01]  /*6a70*/  HMMA.16816.F32.BF16 R24, R12, R36, RZ ;  /* 0x000000240c18723c */ /* 0x000fe200000418ff */
[----:B------:R-:W-:Y:S01]  /*6a80*/  MOV R48, R72 ;  /* 0x0000004800307202 */ /* 0x000fe20000000f00 */
[----:B--2---:R-:W-:Y:S01]  /*6a90*/  FFMA.FTZ R4, R21, c[0x0][0x2d0], -R0 ;  /* 0x0000b40015047a23 */ /* 0x004fe20000010800 */
[----:B------:R-:W-:-:S03]  /*6aa0*/  MOV R21, R5 ;  /* 0x0000000500157202 */ /* 0x000fc60000000f00 */
[----:B------:R2:W4:Y:S01]  /*6ab0*/  MUFU.EX2 R230, R4 ;  /* 0x0000000400e67308 */ /* 0x0005220000000800 */
[----:B------:R-:W-:Y:S01]  /*6ac0*/  F2FP.BF16.PACK_AB R8, R154, R21 ;  /* 0x000000159a08723e */ /* 0x000fe200000010ff */
[C---:B------:R-:W-:Y:S08]  /*6ad0*/  HMMA.16816.F32.BF16 R72, R12.reuse, R68, RZ ;  /* 0x000000440c48723c */ /* 0x040ff000000418ff */
[----:B------:R-:W-:Y:S01]  /*6ae0*/  HMMA.16816.F32.BF16 R80, R12, R52, RZ ;  /* 0x000000340c50723c */ /* 0x000fe200000418ff */
[----:B--2---:R-:W-:Y:S01]  /*6af0*/  FFMA.FTZ R4, R22, c[0x0][0x2d0], -R0 ;  /* 0x0000b40016047a23 */ /* 0x004fe20000010800 */
[----:B----4-:R-:W-:-:S06]  /*6b00*/  F2FP.BF16.PACK_AB R5, R230, R229 ;  /* 0x000000e5e605723e */ /* 0x010fcc00000010ff */
[----:B-1----:R-:W-:Y:S01]  /*6b10*/  HMMA.16816.F32.BF16 R132, R8, R28, R32 ;  /* 0x0000001c0884723c */ /* 0x002fe20000041820 */
[----:B------:R-:W-:Y:S01]  /*6b20*/  LDSM.16.MT88.4 R32, [R182+0x400] ;  /* 0x00040000b620783b */ /* 0x000fe20000004200 */
[----:B------:R1:W-:Y:S06]  /*6b30*/  MUFU.EX2 R252, R4 ;  /* 0x0000000400fc7308 */ /* 0x0003ec0000000800 */
[----:B------:R-:W-:Y:S08]  /*6b40*/  HMMA.16816.F32.BF16 R96, R12, R40, RZ ;  /* 0x000000280c60723c */ /* 0x000ff000000418ff */
[----:B------:R-:W-:Y:S01]  /*6b50*/  HMMA.16816.F32.BF16 R168, R8, R64, R84 ;  /* 0x0000004008a8723c */ /* 0x000fe20000041854 */
[----:B-1----:R-:W-:-:S02]  /*6b60*/  FFMA.FTZ R4, R44, c[0x0][0x2d0], -R0 ;  /* 0x0000b4002c047a23 */ /* 0x002fc40000010800 */
[----:B------:R-:W1:Y:S02]  /*6b70*/  LDSM.16.MT88.4 R44, [R182+0x1000] ;  /* 0x00100000b62c783b */ /* 0x000e640000004200 */
[----:B------:R2:W4:Y:S03]  /*6b80*/  MUFU.EX2 R231, R4 ;  /* 0x0000000400e77308 */ /* 0x0005260000000800 */
[----:B------:R-:W-:Y:S08]  /*6b90*/  HMMA.16816.F32.BF16 R164, R8, R60, R76 ;  /* 0x0000003c08a4723c */ /* 0x000ff0000004184c */
[----:B------:R-:W-:Y:S01]  /*6ba0*/  HMMA.16816.F32.BF16 R88, R12, R56, RZ ;  /* 0x000000380c58723c */ /* 0x000fe200000418ff */
[----:B--2---:R-:W-:-:S02]  /*6bb0*/  F2FP.BF16.PACK_AB R4, R222, R152 ;  /* 0x00000098de04723e */ /* 0x004fc400000010ff */
[----:B---34-:R-:W-:-:S05]  /*6bc0*/  F2FP.BF16.PACK_AB R7, R231, R252 ;  /* 0x000000fce707723e */ /* 0x018fca00000010ff */
[----:B------:R-:W-:Y:S01]  /*6bd0*/  HMMA.16816.F32.BF16 R84, R12, R38, RZ ;  /* 0x000000260c54723c */ /* 0x000fe200000418ff */
[----:B------:R-:W-:Y:S02]  /*6be0*/  MOV R57, R153 ;  /* 0x0000009900397202 */ /* 0x000fe40000000f00 */
[----:B------:R-:W-:-:S05]  /*6bf0*/  MOV R56, R152 ;  /* 0x0000009800387202 */ /* 0x000fca0000000f00 */
[----:B------:R-:W-:Y:S08]  /*6c00*/  HMMA.16816.F32.BF16 R176, R4, R60, R72 ;  /* 0x0000003c04b0723c */ /* 0x000ff00000041848 */
[----:B------:R-:W-:Y:S08]  /*6c10*/  HMMA.16816.F32.BF16 R72, R12, R58, RZ ;  /* 0x0000003a0c48723c */ /* 0x000ff000000418ff */
[C---:B------:R-:W-:Y:S01]  /*6c20*/  HMMA.16816.F32.BF16 R128, R4.reuse, R28, R24 ;  /* 0x0000001c0480723c */ /* 0x040fe20000041818 */
[----:B------:R-:W2:Y:S07]  /*6c30*/  LDSM.16.MT88.4 R24, [R181+0x1000] ;  /* 0x00100000b518783b */ /* 0x000eae0000004200 */
[C---:B------:R-:W-:Y:S08]  /*6c40*/  HMMA.16816.F32.BF16 R196, R4.reuse, R64, R80 ;  /* 0x0000004004c4723c */ /* 0x040ff00000041850 */
[----:B-1----:R-:W-:Y:S08]  /*6c50*/  HMMA.16816.F32.BF16 R160, R4, R46, R72 ;  /* 0x0000002e04a0723c */ /* 0x002ff00000041848 */
[C---:B------:R-:W-:Y:S08]  /*6c60*/  HMMA.16816.F32.BF16 R80, R12.reuse, R42, RZ ;  /* 0x0000002a0c50723c */ /* 0x040ff000000418ff */
[C---:B------:R-:W-:Y:S08]  /*6c70*/  HMMA.16816.F32.BF16 R76, R12.reuse, R50, RZ ;  /* 0x000000320c4c723c */ /* 0x040ff000000418ff */
[C---:B------:R-:W-:Y:S08]  /*6c80*/  HMMA.16816.F32.BF16 R72, R12.reuse, R54, RZ ;  /* 0x000000360c48723c */ /* 0x040ff000000418ff */
[----:B------:R-:W-:Y:S08]  /*6c90*/  HMMA.16816.F32.BF16 R12, R12, R70, RZ ;  /* 0x000000460c0c723c */ /* 0x000ff000000418ff */
[-C--:B------:R-:W-:Y:S01]  /*6ca0*/  HMMA.16816.F32.BF16 R140, R8, R32.reuse, R116 ;  /* 0x00000020088c723c */ /* 0x080fe20000041874 */
[----:B------:R-:W-:Y:S07]  /*6cb0*/  LDSM.16.MT88.4 R116, [R182+0x800] ;  /* 0x00080000b674783b */ /* 0x000fee0000004200 */
[C---:B------:R-:W-:Y:S07]  /*6cc0*/  HMMA.16816.F32.BF16 R144, R4.reuse, R32, R96 ;  /* 0x000000200490723c */ /* 0x040fee0000041860 */
[----:B------:R-:W-:Y:S01]  /*6cd0*/  MOV R33, R149 ;  /* 0x0000009500217202 */ /* 0x000fe20000000f00 */
[----:B------:R-:W-:Y:S01]  /*6ce0*/  HMMA.16816.F32.BF16 R200, R4, R44, R88 ;  /* 0x0000002c04c8723c */ /* 0x000fe20000041858 */
[----:B------:R-:W-:-:S07]  /*6cf0*/  MOV R32, R148 ;  /* 0x0000009400207202 */ /* 0x000fce0000000f00 */
[-C--:B--2---:R-:W-:Y:S08]  /*6d00*/  HMMA.16816.F32.BF16 R148, R8, R24.reuse, R112 ;  /* 0x000000180894723c */ /* 0x084ff00000041870 */
[C---:B------:R-:W-:Y:S08]  /*6d10*/  HMMA.16816.F32.BF16 R112, R4.reuse, R24, R92 ;  /* 0x000000180470723c */ /* 0x040ff0000004185c */
[C---:B------:R-:W-:Y:S08]  /*6d20*/  HMMA.16816.F32.BF16 R84, R4.reuse, R30, R84 ;  /* 0x0000001e0454723c */ /* 0x040ff00000041854 */
[C---:B------:R-:W-:Y:S08]  /*6d30*/  HMMA.16816.F32.BF16 R88, R4.reuse, R34, R80 ;  /* 0x000000220458723c */ /* 0x040ff00000041850 */
[C---:B------:R-:W-:Y:S08]  /*6d40*/  HMMA.16816.F32.BF16 R76, R4.reuse, R26, R76 ;  /* 0x0000001a044c723c */ /* 0x040ff0000004184c */
[C---:B------:R-:W-:Y:S08]  /*6d50*/  HMMA.16816.F32.BF16 R156, R4.reuse, R66, R72 ;  /* 0x00000042049c723c */ /* 0x040ff00000041848 */
[----:B------:R-:W-:Y:S08]  /*6d60*/  HMMA.16816.F32.BF16 R12, R4, R62, R12 ;  /* 0x0000003e040c723c */ /* 0x000ff0000004180c */
[----:B------:R-:W-:Y:S07]  /*6d70*/  HMMA.16816.F32.BF16 R4, R16, R50, RZ ;  /* 0x000000321004723c */ /* 0x000fee00000418ff */
[----:B------:R-:W-:Y:S01]  /*6d80*/  MOV R51, R155 ;  /* 0x0000009b00337202 */ /* 0x000fe20000000f00 */
[----:B------:R-:W-:Y:S01]  /*6d90*/  HMMA.16816.F32.BF16 R172, R8, R44, R108 ;  /* 0x0000002c08ac723c */ /* 0x000fe2000004186c */
[----:B------:R-:W-:Y:S01]  /*6da0*/  MOV R50, R154 ;  /* 0x0000009a00327202 */ /* 0x000fe20000000f00 */
[----:B------:R-:W1:Y:S06]  /*6db0*/  LDSM.16.MT88.4 R108, [R181+0x1400] ;  /* 0x00140000b56c783b */ /* 0x000e6c0000004200 */
[----:B------:R-:W-:Y:S08]  /*6dc0*/  HMMA.16816.F32.BF16 R36, R16, R38, RZ ;  /* 0x000000261024723c */ /* 0x000ff000000418ff */
[----:B------:R-:W-:Y:S08]  /*6dd0*/  HMMA.16816.F32.BF16 R152, R8, R26, R4 ;  /* 0x0000001a0898723c */ /* 0x000ff00000041804 */
[C---:B------:R-:W-:Y:S08]  /*6de0*/  HMMA.16816.F32.BF16 R4, R16.reuse, R58, RZ ;  /* 0x0000003a1004723c */ /* 0x040ff000000418ff */
[----:B------:R-:W-:Y:S08]  /*6df0*/  HMMA.16816.F32.BF16 R40, R16, R42, RZ ;  /* 0x0000002a1028723c */ /* 0x000ff000000418ff */
[C---:B------:R-:W-:Y:S07]  /*6e00*/  HMMA.16816.F32.BF16 R36, R8.reuse, R30, R36 ;  /* 0x0000001e0824723c */ /* 0x040fee0000041824 */
[----:B------:R-:W-:Y:S01]  /*6e10*/  MOV R31, R23 ;  /* 0x00000017001f7202 */ /* 0x000fe20000000f00 */
[----:B------:R-:W-:Y:S08]  /*6e20*/  HMMA.16816.F32.BF16 R44, R8, R46, R4 ;  /* 0x0000002e082c723c */ /* 0x000ff00000041804 */
[----:B------:R-:W-:Y:S08]  /*6e30*/  HMMA.16816.F32.BF16 R4, R16, R54, RZ ;  /* 0x000000361004723c */ /* 0x000ff000000418ff */
[----:B------:R-:W-:Y:S07]  /*6e40*/  HMMA.16816.F32.BF16 R40, R8, R34, R40 ;  /* 0x000000220828723c */ /* 0x000fee0000041828 */
[----:B------:R-:W-:Y:S01]  /*6e50*/  MOV R34, R222 ;  /* 0x000000de00227202 */ /* 0x000fe20000000f00 */
[----:B------:R-:W-:Y:S01]  /*6e60*/  HMMA.16816.F32.BF16 R16, R16, R70, RZ ;  /* 0x000000461010723c */ /* 0x000fe200000418ff */
[----:B------:R-:W-:-:S07]  /*6e70*/  MOV R35, R228 ;  /* 0x000000e400237202 */ /* 0x000fce0000000f00 */
[----:B------:R-:W-:Y:S07]  /*6e80*/  HMMA.16816.F32.BF16 R80, R8, R66, R4 ;  /* 0x000000420850723c */ /* 0x000fee0000041804 */
[----:B------:R-:W-:Y:S02]  /*6e90*/  FFMA.FTZ R4, R139, c[0x0][0x2d0], -R20 ;  /* 0x0000b4008b047a23 */ /* 0x000fe40000010814 */
[----:B------:R-:W-:Y:S01]  /*6ea0*/  FADD.FTZ R5, R224, R221 ;  /* 0x000000dde0057221 */ /* 0x000fe20000010000 */
[----:B------:R-:W-:Y:S01]  /*6eb0*/  MOV R72, c[0x0][0x2c4] ;  /* 0x0000b10000487a02 */ /* 0x000fe20000000f00 */
[----:B------:R2:W-:Y:S01]  /*6ec0*/  MUFU.EX2 R28, R4 ;  /* 0x00000004001c7308 */ /* 0x0005e20000000800 */
[----:B------:R-:W-:Y:S01]  /*6ed0*/  FADD.FTZ R6, R211, R206 ;  /* 0x000000ced3067221 */ /* 0x000fe20000010000 */
[----:B------:R-:W-:-:S03]  /*6ee0*/  MOV R224, R56 ;  /* 0x0000003800e07202 */ /* 0x000fc60000000f00 */
[----:B------:R-:W-:Y:S01]  /*6ef0*/  HMMA.16816.F32.BF16 R16, R8, R62, R16 ;  /* 0x0000003e0810723c */ /* 0x000fe20000041810 */
[----:B--2---:R-:W-:Y:S02]  /*6f00*/  FFMA.FTZ R4, R138, c[0x0][0x2d0], -R20 ;  /* 0x0000b4008a047a23 */ /* 0x004fe40000010814 */
[----:B------:R-:W-:Y:S01]  /*6f10*/  FADD.FTZ R5, R225, R5 ;  /* 0x00000005e1057221 */ /* 0x000fe20000010000 */
[----:B------:R-:W-:Y:S01]  /*6f20*/  ISETP.NE.AND P1, PT, R72, 0x1, PT ;  /* 0x000000014800780c */ /* 0x000fe20003f25270 */
[----:B------:R2:W3:Y:S01]  /*6f30*/  MUFU.EX2 R29, R4 ;  /* 0x00000004001d7308 */ /* 0x0004e20000000800 */
[----:B------:R-:W-:Y:S01]  /*6f40*/  FADD.FTZ R6, R212, R6 ;  /* 0x00000006d4067221 */ /* 0x000fe20000010000 */
[----:B------:R-:W-:Y:S01]  /*6f50*/  LDSM.16.MT88.4 R60, [R182+0x1400] ;  /* 0x00140000b63c783b */ /* 0x000fe20000004200 */
[----:B--2---:R-:W-:-:S05]  /*6f60*/  FFMA.FTZ R4, R137, c[0x0][0x2d0], -R20 ;  /* 0x0000b40089047a23 */ /* 0x004fca0000010814 */
[----:B------:R2:W-:Y:S02]  /*6f70*/  MUFU.EX2 R30, R4 ;  /* 0x00000004001e7308 */ /* 0x0005e40000000800 */
[----:B--2---:R-:W-:-:S06]  /*6f80*/  FFMA.FTZ R4, R136, c[0x0][0x2d0], -R20 ;  /* 0x0000b40088047a23 */ /* 0x004fcc0000010814 */
[----:B------:R2:W-:Y:S02]  /*6f90*/  MUFU.EX2 R222, R4 ;  /* 0x0000000400de7308 */ /* 0x0005e40000000800 */
[----:B--2---:R-:W-:-:S06]  /*6fa0*/  FFMA.FTZ R4, R127, c[0x0][0x2d0], -R3 ;  /* 0x0000b4007f047a23 */ /* 0x004fcc0000010803 */
[----:B------:R2:W-:Y:S02]  /*6fb0*/  MUFU.EX2 R25, R4 ;  /* 0x0000000400197308 */ /* 0x0005e40000000800 */
[----:B--2---:R-:W-:-:S06]  /*6fc0*/  FFMA.FTZ R4, R126, c[0x0][0x2d0], -R3 ;  /* 0x0000b4007e047a23 */ /* 0x004fcc0000010803 */
[----:B------:R2:W4:Y:S02]  /*6fd0*/  MUFU.EX2 R26, R4 ;  /* 0x00000004001a7308 */ /* 0x0005240000000800 */
[--C-:B--2---:R-:W-:Y:S02]  /*6fe0*/  FFMA.FTZ R4, R125, c[0x0][0x2d0], -R3.reuse ;  /* 0x0000b4007d047a23 */ /* 0x104fe40000010803 */
[----:B------:R-:W-:-:S04]  /*6ff0*/  FFMA.FTZ R3, R124, c[0x0][0x2d0], -R3 ;  /* 0x0000b4007c037a23 */ /* 0x000fc80000010803 */
[----:B------:R2:W-:Y:S01]  /*7000*/  MUFU.EX2 R27, R4 ;  /* 0x00000004001b7308 */ /* 0x0005e20000000800 */
[----:B------:R-:W5:Y:S07]  /*7010*/  LDSM.16.MT88.4 R124, [R181+0x800] ;  /* 0x00080000b57c783b */ /* 0x000f6e0000004200 */
[----:B------:R1:W1:Y:S01]  /*7020*/  MUFU.EX2 R228, R3 ;  /* 0x0000000300e47308 */ /* 0x0002620000000800 */
[----:B--2---:R-:W-:Y:S01]  /*7030*/  FADD.FTZ R4, R218, R214 ;  /* 0x000000d6da047221 */ /* 0x004fe20000010000 */
[----:B------:R-:W-:Y:S01]  /*7040*/  MOV R218, R21 ;  /* 0x0000001500da7202 */ /* 0x000fe20000000f00 */
[----:B------:R-:W-:-:S02]  /*7050*/  FADD.FTZ R9, R226, R5 ;  /* 0x00000005e2097221 */ /* 0x000fc40000010000 */
[----:B------:R-:W-:Y:S01]  /*7060*/  FADD.FTZ R8, R220, R6 ;  /* 0x00000006dc087221 */ /* 0x000fe20000010000 */
[----:B---3--:R-:W-:Y:S01]  /*7070*/  F2FP.BF16.PACK_AB R96, R29, R28 ;  /* 0x0000001c1d60723e */ /* 0x008fe200000010ff */
[--C-:B-1----:R-:W-:Y:S01]  /*7080*/  FFMA.FTZ R3, R123, c[0x0][0x2d0], -R2.reuse ;  /* 0x0000b4007b037a23 */ /* 0x102fe20000010802 */
[----:B----4-:R-:W-:Y:S02]  /*7090*/  F2FP.BF16.PACK_AB R97, R26, R25 ;  /* 0x000000191a61723e */ /* 0x010fe400000010ff */
[----:B------:R-:W-:Y:S01]  /*70a0*/  F2FP.BF16.PACK_AB R98, R222, R30 ;  /* 0x0000001ede62723e */ /* 0x000fe200000010ff */
[----:B------:R1:W-:Y:S01]  /*70b0*/  MUFU.EX2 R22, R3 ;  /* 0x0000000300167308 */ /* 0x0003e20000000800 */
[----:B------:R-:W-:Y:S02]  /*70c0*/  F2FP.BF16.PACK_AB R99, R228, R27 ;  /* 0x0000001be463723e */ /* 0x000fe400000010ff */
[----:B------:R-:W-:Y:S01]  /*70d0*/  MOV R214, R57 ;  /* 0x0000003900d67202 */ /* 0x000fe20000000f00 */
[----:B-1----:R-:W-:-:S04]  /*70e0*/  FFMA.FTZ R3, R122, c[0x0][0x2d0], -R2 ;  /* 0x0000b4007a037a23 */ /* 0x002fc80000010802 */
[----:B------:R1:W2:Y:S02]  /*70f0*/  MUFU.EX2 R23, R3 ;  /* 0x0000000300177308 */ /* 0x0002a40000000800 */
[--C-:B-1----:R-:W-:Y:S02]  /*7100*/  FFMA.FTZ R3, R121, c[0x0][0x2d0], -R2.reuse ;  /* 0x0000b40079037a23 */ /* 0x102fe40000010802 */
[----:B------:R-:W-:Y:S02]  /*7110*/  FFMA.FTZ R2, R120, c[0x0][0x2d0], -R2 ;  /* 0x0000b40078027a23 */ /* 0x000fe40000010802 */
[----:B------:R-:W-:Y:S02]  /*7120*/  FADD.FTZ R4, R219, R4 ;  /* 0x00000004db047221 */ /* 0x000fe40000010000 */
[----:B------:R-:W-:Y:S08]  /*7130*/  MUFU.EX2 R24, R3 ;  /* 0x0000000300187308 */ /* 0x000ff00000000800 */
[----:B------:R1:W3:Y:S02]  /*7140*/  MUFU.EX2 R221, R2 ;  /* 0x0000000200dd7308 */ /* 0x0002e40000000800 */
[----:B-1----:R-:W-:-:S02]  /*7150*/  FFMA.FTZ R2, R106, c[0x0][0x2d0], -R0 ;  /* 0x0000b4006a027a23 */ /* 0x002fc40000010800 */
[----:B------:R-:W4:Y:S01]  /*7160*/  LDL.LU R106, [R1+0x20] ;  /* 0x00002000016a7983 */ /* 0x000f220000300800 */
[----:B------:R-:W-:-:S03]  /*7170*/  FFMA.FTZ R3, R105, c[0x0][0x2d0], -R0 ;  /* 0x0000b40069037a23 */ /* 0x000fc60000010800 */
[----:B------:R1:W-:Y:S01]  /*7180*/  MUFU.EX2 R21, R2 ;  /* 0x0000000200157308 */ /* 0x0003e20000000800 */
[----:B------:R-:W-:Y:S01]  /*7190*/  FADD.FTZ R10, R223, R4 ;  /* 0x00000004df0a7221 */ /* 0x000fe20000010000 */
[----:B--2---:R-:W-:Y:S01]  /*71a0*/  F2FP.BF16.PACK_AB R92, R23, R22 ;  /* 0x00000016175c723e */ /* 0x004fe200000010ff */
[----:B------:R-:W2:Y:S01]  /*71b0*/  LDSM.16.MT88.4 R4, [R182+0x2000] ;  /* 0x00200000b604783b */ /* 0x000ea20000004200 */
[----:B---3--:R-:W-:Y:S01]  /*71c0*/  F2FP.BF16.PACK_AB R94, R221, R24 ;  /* 0x00000018dd5e723e */ /* 0x008fe200000010ff */
[C---:B------:R-:W-:Y:S01]  /*71d0*/  HMMA.16816.F32.BF16 R148, R96.reuse, R108, R148 ;  /* 0x0000006c6094723c */ /* 0x040fe20000041894 */
[----:B------:R-:W-:Y:S02]  /*71e0*/  IADD3 R208, R208, -0x2, RZ ;  /* 0xfffffffed0d07810 */ /* 0x000fe40007ffe0ff */
[----:B------:R-:W-:Y:S05]  /*71f0*/  MUFU.EX2 R20, R3 ;  /* 0x0000000300147308 */ /* 0x000fea0000000800 */
[----:B------:R-:W-:Y:S01]  /*7200*/  HMMA.16816.F32.BF16 R152, R96, R110, R152 ;  /* 0x0000006e6098723c */ /* 0x000fe20000041898 */
[----:B-1----:R-:W-:-:S02]  /*7210*/  FFMA.FTZ R2, R107, c[0x0][0x2d0], -R0 ;  /* 0x0000b4006b027a23 */ /* 0x002fc40000010800 */
[----:B------:R-:W-:Y:S02]  /*7220*/  FFMA.FTZ R0, R100, c[0x0][0x2d0], -R0 ;  /* 0x0000b40064007a23 */ /* 0x000fe40000010800 */
[----:B------:R-:W1:Y:S03]  /*7230*/  MUFU.EX2 R11, R2 ;  /* 0x00000002000b7308 */ /* 0x000e660000000800 */
[C---:B-----5:R-:W-:Y:S05]  /*7240*/  HMMA.16816.F32.BF16 R132, R96.reuse, R124, R132 ;  /* 0x0000007c6084723c */ /* 0x060fea0000041884 */
[----:B------:R-:W3:Y:S03]  /*7250*/  MUFU.EX2 R223, R0 ;  /* 0x0000000000df7308 */ /* 0x000ee60000000800 */
[----:B------:R-:W-:Y:S01]  /*7260*/  HMMA.16816.F32.BF16 R136, R96, R126, R36 ;  /* 0x0000007e6088723c */ /* 0x000fe20000041824 */
[----:B-1----:R-:W-:Y:S01]  /*7270*/  F2FP.BF16.PACK_AB R93, R11, R21 ;  /* 0x000000150b5d723e */ /* 0x002fe200000010ff */
[----:B------:R-:W-:-:S06]  /*7280*/  FADD.FTZ R2, R205, R204 ;  /* 0x000000cccd027221 */ /* 0x000fcc0000010000 */
[C---:B------:R-:W-:Y:S01]  /*7290*/  HMMA.16816.F32.BF16 R140, R96.reuse, R116, R140 ;  /* 0x00000074608c723c */ /* 0x040fe2000004188c */
[----:B------:R-:W-:Y:S02]  /*72a0*/  FADD.FTZ R3, R213, R2 ;  /* 0x00000002d5037221 */ /* 0x000fe40000010000 */
[----:B------:R-:W-:Y:S01]  /*72b0*/  @P1 IMAD.HI.U32 R2, R250, c[0x0][0x2c8], RZ ;  /* 0x0000b200fa021a27 */ /* 0x000fe200078e00ff */
[----:B---3--:R-:W-:Y:S02]  /*72c0*/  F2FP.BF16.PACK_AB R95, R223, R20 ;  /* 0x00000014df5f723e */ /* 0x008fe400000010ff */
[----:B------:R-:W-:Y:S02]  /*72d0*/  MOV R0, R250 ;  /* 0x000000fa00007202 */ /* 0x000fe40000000f00 */
[----:B------:R-:W-:Y:S01]  /*72e0*/  HMMA.16816.F32.BF16 R52, R96, R60, R172 ;  /* 0x0000003c6034723c */ /* 0x000fe200000418ac */
[----:B------:R-:W-:-:S07]  /*72f0*/  @P1 SHF.R.U32.HI R0, RZ, c[0x0][0x2cc], R2 ;  /* 0x0000b300ff001a19 */ /* 0x000fce0000011602 */
[C---:B------:R-:W-:Y:S08]  /*7300*/  HMMA.16816.F32.BF16 R112, R92.reuse, R108, R112 ;  /* 0x0000006c5c70723c */ /* 0x040ff00000041870 */
[C---:B------:R-:W-:Y:S01]  /*7310*/  HMMA.16816.F32.BF16 R108, R92.reuse, R110, R76 ;  /* 0x0000006e5c6c723c */ /* 0x040fe2000004184c */
[----:B------:R-:W1:Y:S07]  /*7320*/  LDSM.16.MT88.4 R76, [R181+0x2000] ;  /* 0x00200000b54c783b */ /* 0x000e6e0000004200 */
[C---:B------:R-:W-:Y:S08]  /*7330*/  HMMA.16816.F32.BF16 R120, R92.reuse, R116, R144 ;  /* 0x000000745c78723c */ /* 0x040ff00000041890 */
[----:B------:R-:W-:Y:S08]  /*7340*/  HMMA.16816.F32.BF16 R128, R92, R124, R128 ;  /* 0x0000007c5c80723c */ /* 0x000ff00000041880 */
[----:B------:R-:W-:Y:S08]  /*7350*/  HMMA.16816.F32.BF16 R144, R96, R118, R40 ;  /* 0x000000766090723c */ /* 0x000ff00000041828 */
[C---:B------:R-:W-:Y:S08]  /*7360*/  HMMA.16816.F32.BF16 R124, R92.reuse, R126, R84 ;  /* 0x0000007e5c7c723c */ /* 0x040ff00000041854 */
[----:B------:R-:W-:Y:S08]  /*7370*/  HMMA.16816.F32.BF16 R116, R92, R118, R88 ;  /* 0x000000765c74723c */ /* 0x000ff00000041858 */
[-C--:B--2---:R-:W-:Y:S08]  /*7380*/  HMMA.16816.F32.BF16 R84, R96, R4.reuse, R164 ;  /* 0x000000046054723c */ /* 0x084ff000000418a4 */
[----:B------:R-:W-:Y:S07]  /*7390*/  HMMA.16816.F32.BF16 R88, R92, R4, R176 ;  /* 0x000000045c58723c */ /* 0x000fee00000418b0 */
[----:B------:R-:W-:Y:S01]  /*73a0*/  FADD.FTZ R5, R227, R3 ;  /* 0x00000003e3057221 */ /* 0x000fe20000010000 */
[----:B-1----:R-:W-:Y:S01]  /*73b0*/  HMMA.16816.F32.BF16 R68, R96, R76, R168 ;  /* 0x0000004c6044723c */ /* 0x002fe200000418a8 */
        /* <DEDUP_REMOVED lines=29> */
[----:B------:R-:W-:Y:S08]  /*7590*/  HMMA.16816.F32.BF16 R76, R92, R78, R156 ;  /* 0x0000004e5c4c723c */ /* 0x000ff0000004189c */
[-C--:B------:R-:W-:Y:S08]  /*75a0*/  HMMA.16816.F32.BF16 R96, R96, R6.reuse, R16 ;  /* 0x000000066060723c */ /* 0x080ff00000041810 */
[----:B------:R-:W-:Y:S01]  /*75b0*/  HMMA.16816.F32.BF16 R92, R92, R6, R12 ;  /* 0x000000065c5c723c */ /* 0x000fe2000004180c */
[----:B----4-:R-:W-:Y:S01]  /*75c0*/  IADD3 R2, R106, R0, RZ ;  /* 0x000000006a027210 */ /* 0x010fe20007ffe0ff */
[----:B------:R-:W-:Y:S01]  /*75d0*/  FADD.FTZ R0, R218, R9 ;  /* 0x00000009da007221 */ /* 0x000fe20000010000 */
[----:B------:R-:W-:-:S02]  /*75e0*/  MOV R9, c[0x0][0x32c] ;  /* 0x0000cb0000097a02 */ /* 0x000fc40000000f00 */
[----:B------:R-:W-:Y:S01]  /*75f0*/  IADD3 R3, R2, c[0x0][0x328], RZ ;  /* 0x0000ca0002037a10 */ /* 0x000fe20007ffe0ff */
[----:B------:R-:W-:Y:S01]  /*7600*/  FADD.FTZ R0, R50, R0 ;  /* 0x0000000032007221 */ /* 0x000fe20000010000 */
[----:B------:R-:W-:-:S03]  /*7610*/  ISETP.GE.AND P0, PT, R9, 0x1, PT ;  /* 0x000000010900780c */ /* 0x000fc60003f06270 */
[----:B------:R-:W-:-:S04]  /*7620*/  FADD.FTZ R0, R35, R0 ;  /* 0x0000000023007221 */ /* 0x000fc80000010000 */
[----:B------:R-:W-:-:S04]  /*7630*/  FADD.FTZ R0, R33, R0 ;  /* 0x0000000021007221 */ /* 0x000fc80000010000 */
[----:B------:R-:W-:-:S04]  /*7640*/  FADD.FTZ R0, R28, R0 ;  /* 0x000000001c007221 */ /* 0x000fc80000010000 */
[----:B------:R-:W-:-:S04]  /*7650*/  FADD.FTZ R0, R29, R0 ;  /* 0x000000001d007221 */ /* 0x000fc80000010000 */
[----:B------:R-:W-:-:S04]  /*7660*/  FADD.FTZ R0, R30, R0 ;  /* 0x000000001e007221 */ /* 0x000fc80000010000 */
[----:B------:R-:W-:Y:S01]  /*7670*/  FADD.FTZ R222, R222, R0 ;  /* 0x00000000dede7221 */ /* 0x000fe20000010000 */
[----:B------:R-:W-:Y:S05]  /*7680*/  @!P0 BRA `(.L_x_617) ;  /* 0x0000013000008947 */ /* 0x000fea0003800000 */
[C---:B------:R-:W-:Y:S01]  /*7690*/  ISETP.GT.AND P0, PT, R2.reuse, RZ, PT ;  /* 0x000000ff0200720c */ /* 0x040fe20003f04270 */
[----:B------:R-:W-:Y:S01]  /*76a0*/  BSSY B0, `(.L_x_618) ;  /* 0x000000e000007945 */ /* 0x000fe20003800000 */
[----:B------:R-:W-:-:S11]  /*76b0*/  IADD3 R0, R2, -0x1, RZ ;  /* 0xffffffff02007810 */ /* 0x000fd60007ffe0ff */
[----:B------:R-:W-:Y:S05]  /*76c0*/  @P0 BRA `(.L_x_619) ;  /* 0x0000007000000947 */ /* 0x000fea0003800000 */
[----:B------:R-:W-:-:S05]  /*76d0*/  IMAD.MOV.U32 R0, RZ, RZ, 0x1 ;  /* 0x00000001ff007424 */ /* 0x000fca00078e00ff */
[----:B------:R-:W-:Y:S01]  /*76e0*/  ISETP.NE.AND P0, PT, R0, c[0x0][0x32c], PT ;  /* 0x0000cb0000007a0c */ /* 0x000fe20003f05270 */
[----:B------:R-:W-:-:S12]  /*76f0*/  IMAD.MOV R0, RZ, RZ, -R2 ;  /* 0x000000ffff007224 */ /* 0x000fd800078e0a02 */
[----:B------:R-:W-:-:S05]  /*7700*/  @P0 IMAD.HI.U32 R2, R0, c[0x0][0x330], RZ ;  /* 0x0000cc0000020a27 */ /* 0x000fca00078e00ff */
[----:B------:R-:W-:-:S04]  /*7710*/  @P0 SHF.R.U32.HI R0, RZ, c[0x0][0x334], R2 ;  /* 0x0000cd00ff000a19 */ /* 0x000fc80000011602 */
[----:B------:R-:W-:Y:S01]  /*7720*/  LOP3.LUT R0, RZ, R0, RZ, 0x33, !PT ;  /* 0x00000000ff007212 */ /* 0x000fe200078e33ff */
[----:B------:R-:W-:Y:S05]  /*7730*/  BRA `(.L_x_620) ;  /* 0x0000004000007947 */ /* 0x000fea0003800000 */
.L_x_619:
[----:B------:R-:W-:-:S04]  /*7740*/  MOV R2, 0x1 ;  /* 0x0000000100027802 */ /* 0x000fc80000000f00 */
[----:B------:R-:W-:-:S13]  /*7750*/  ISETP.NE.AND P0, PT, R2, c[0x0][0x32c], PT ;  /* 0x0000cb0002007a0c */ /* 0x000fda0003f05270 */
[----:B------:R-:W-:-:S05]  /*7760*/  @P0 IMAD.HI.U32 R2, R0, c[0x0][0x330], RZ ;  /* 0x0000cc0000020a27 */ /* 0x000fca00078e00ff */
[----:B------:R-:W-:Y:S02]  /*7770*/  @P0 SHF.R.U32.HI R0, RZ, c[0x0][0x334], R2 ;  /* 0x0000cd00ff000a19 */ /* 0x000fe40000011602 */
.L_x_620:
[----:B------:R-:W-:Y:S05]  /*7780*/  BSYNC B0 ;  /* 0x0000000000007941 */ /* 0x000fea0003800000 */
.L_x_618:
[----:B------:R-:W-:-:S05]  /*7790*/  MOV R2, c[0x0][0x32c] ;  /* 0x0000cb0000027a02 */ /* 0x000fca0000000f00 */
[----:B------:R-:W-:-:S05]  /*77a0*/  IMAD R0, R0, R2, c[0x0][0x32c] ;  /* 0x0000cb0000007624 */ /* 0x000fca00078e0202 */
[----:B------:R-:W-:-:S05]  /*77b0*/  IMNMX R3, R3, R0, PT ;  /* 0x0000000003037217 */ /* 0x000fca0003800200 */
.L_x_617:
        /* <DEDUP_REMOVED lines=9> */
[----:B------:R-:W-:Y:S02]  /*7850*/  MOV R106, R102 ;  /* 0x00000066006a7202 */ /* 0x000fe40000000f00 */
.L_x_654:
[----:B------:R-:W-:Y:S04]  /*7860*/  DEPBAR.LE SB0, 0x0 ;  /* 0x000080000000791a */ /* 0x000fe80000000000 */
[----:B------:R-:W-:Y:S01]  /*7870*/  WARPSYNC 0xffffffff ;  /* 0xffffffff00007948 */ /* 0x000fe20003800000 */
[----:B------:R-:W-:Y:S01]  /*7880*/  BAR.SYNC.DEFER_BLOCKING 0x0 ;  /* 0x0000000000007b1d */ /* 0x000fe20000010000 */
[----:B------:R-:W-:Y:S05]  /*7890*/  ISETP.GT.AND P0, PT, R237, R208, PT ;  /* 0x000000d0ed00720c */ /* 0x000fea0003f04270 */
[----:B------:R1:W2:Y:S01]  /*78a0*/  LDSM.16.M88.4 R48, [R183] ;  /* 0x00000000b730783b */ /* 0x0002a20000000200 */
[----:B------:R-:W-:Y:S03]  /*78b0*/  BSSY B0, `(.L_x_622) ;  /* 0x0000044000007945 */ /* 0x000fe60003800000 */
[----:B------:R1:W3:Y:S04]  /*78c0*/  LDSM.16.M88.4 R44, [R183+0x1000] ;  /* 0x00100000b72c783b */ /* 0x0002e80000000200 */
[----:B------:R1:W4:Y:S04]  /*78d0*/  LDSM.16.M88.4 R16, [R180] ;  /* 0x00000000b410783b */ /* 0x0003280000000200 */
[----:B------:R1:W1:Y:S04]  /*78e0*/  LDSM.16.M88.4 R32, [R180+0x400] ;  /* 0x00040000b420783b */ /* 0x0002680000000200 */
[----:B------:R1:W1:Y:S04]  /*78f0*/  LDSM.16.M88.4 R156, [R180+0x800] ;  /* 0x00080000b49c783b */ /* 0x0002680000000200 */
[----:B------:R1:W1:Y:S04]  /*7900*/  LDSM.16.M88.4 R160, [R184] ;  /* 0x00000000b8a0783b */ /* 0x0002680000000200 */
[----:B------:R1:W1:Y:S04]  /*7910*/  LDSM.16.M88.4 R168, [R184+0x1000] ;  /* 0x00100000b8a8783b */ /* 0x0002680000000200 */
[----:B------:R1:W1:Y:S04]  /*7920*/  LDSM.16.M88.4 R164, [R185] ;  /* 0x00000000b9a4783b */ /* 0x0002680000000200 */
[----:B------:R1:W1:Y:S04]  /*7930*/  LDSM.16.M88.4 R172, [R193] ;  /* 0x00000000c1ac783b */ /* 0x0002680000000200 */
[----:B------:R1:W1:Y:S01]  /*7940*/  LDSM.16.M88.4 R176, [R192] ;  /* 0x00000000c0b0783b */ /* 0x0002620000000200 */
[----:B------:R-:W-:-:S05]  /*7950*/  @P0 BRA `(.L_x_623) ;  /* 0x0000039000000947 */ /* 0x000fca0003800000 */
[C---:B------:R-:W-:Y:S01]  /*7960*/  IMAD.WIDE.U32 R2, R209.reuse, c[0x0][0x208], RZ ;  /* 0x00008200d1027a25 */ /* 0x040fe200078e00ff */
[----:B------:R-:W-:Y:S05]  /*7970*/  SHF.R.S32.HI R0, RZ, 0x1f, R209 ;  /* 0x0000001fff007819 */ /* 0x000fea00000114d1 */
[----:B------:R-:W-:Y:S04]  /*7980*/  IMAD R0, R0, c[0x0][0x208], RZ ;  /* 0x0000820000007a24 */ /* 0x000fe800078e02ff */
[----:B------:R-:W-:Y:S05]  /*7990*/  IMAD R0, R209, c[0x0][0x20c], R0 ;  /* 0x00008300d1007a24 */ /* 0x000fea00078e0200 */
[----:B------:R-:W-:Y:S02]  /*79a0*/  IADD3 R3, R3, R0, RZ ;  /* 0x0000000003037210 */ /* 0x000fe40007ffe0ff */
[----:B------:R-:W-:Y:S03]  /*79b0*/  SHF.R.S32.HI R0, RZ, 0x1f, R207 ;  /* 0x0000001fff007819 */ /* 0x000fe600000114cf */
[C---:B------:R-:W-:Y:S04]  /*79c0*/  IMAD.WIDE.U32 R2, R207.reuse, c[0x0][0x218], R2 ;  /* 0x00008600cf027a25 */ /* 0x040fe800078e0002 */
[----:B------:R-:W-:Y:S01]  /*79d0*/  IMAD R4, R0, c[0x0][0x218], RZ ;  /* 0x0000860000047a24 */ /* 0x000fe200078e02ff */
[----:B------:R-:W-:Y:S03]  /*79e0*/  IADD3 R0, P1, R246, R2, RZ ;  /* 0x00000002f6007210 */ /* 0x000fe60007f3e0ff */
[----:B------:R-:W-:Y:S01]  /*79f0*/  IMAD R4, R207, c[0x0][0x21c], R4 ;  /* 0x00008700cf047a24 */ /* 0x000fe200078e0204 */
[C---:B------:R-:W-:Y:S04]  /*7a00*/  LEA R11, P0, R0.reuse, c[0x0][0x1f8], 0x1 ;  /* 0x00007e00000b7a11 */ /* 0x040fe800078008ff */
[----:B------:R-:W-:Y:S04]  /*7a10*/  IADD3.X R2, R249, R3, R4, P1, !PT ;  /* 0x00000003f9027210 */ /* 0x000fe80000ffe404 */
[----:B------:R-:W-:Y:S01]  /*7a20*/  LEA.HI.X R10, R0, c[0x0][0x1fc], R2, 0x1, P0 ;  /* 0x00007f00000a7a11 */ /* 0x000fe200000f0c02 */
[----:B------:R-:W-:-:S05]  /*7a30*/  BRA.DIV ~URZ, `(.L_x_624) ;  /* 0x000124527f007947 */ /* 0x000fca000b800000 */
[----:B------:R4:W3:Y:S02]  /*7a40*/  SHFL.IDX PT, R4, R10, RZ, 0x1c1f ;  /* 0x001c1fff0a047589 */ /* 0x0008e400000e0000 */
.L_x_796:
[----:B------:R-:W-:-:S05]  /*7a50*/  BRA.DIV ~URZ, `(.L_x_625) ;  /* 0x000124a27f007947 */ /* 0x000fca000b800000 */
[----:B------:R4:W3:Y:S02]  /*7a60*/  SHFL.IDX PT, R0, R11, RZ, 0x1c1f ;  /* 0x001c1fff0b007589 */ /* 0x0008e400000e0000 */
.L_x_797:
[C---:B------:R-:W-:Y:S01]  /*7a70*/  IMAD.SHL.U32 R5, R210.reuse, 0x2, RZ ;  /* 0x00000002d2057824 */ /* 0x040fe200078e00ff */
[----:B------:R-:W-:Y:S01]  /*7a80*/  ISETP.GE.AND P3, PT, R210, c[0x0][0x1d4], PT ;  /* 0x00007500d2007a0c */ /* 0x000fe20003f66270 */
[C---:B------:R-:W-:Y:S01]  /*7a90*/  IMAD.SHL.U32 R3, R235.reuse, 0x2, RZ ;  /* 0x00000002eb037824 */ /* 0x040fe200078e00ff */
[----:B------:R-:W-:Y:S01]  /*7aa0*/  ISETP.GE.AND P2, PT, R235, c[0x0][0x1d4], PT ;  /* 0x00007500eb007a0c */ /* 0x000fe20003f46270 */
[----:B------:R-:W-:Y:S01]  /*7ab0*/  IMAD.SHL.U32 R2, R236, 0x2, RZ ;  /* 0x00000002ec027824 */ /* 0x000fe200078e00ff */
[C---:B---3--:R-:W-:Y:S02]  /*7ac0*/  IADD3 R8, P0, R0.reuse, R5, RZ ;  /* 0x0000000500087210 */ /* 0x048fe40007f1e0ff */
[----:B------:R-:W3:Y:S01]  /*7ad0*/  S2R R5, SR_TID.X ;  /* 0x0000000000057919 */ /* 0x000ee20000002100 */
[----:B------:R-:W-:Y:S02]  /*7ae0*/  IADD3 R6, P1, R0, R3, RZ ;  /* 0x0000000300067210 */ /* 0x000fe40007f3e0ff */
[----:B------:R-:W-:Y:S01]  /*7af0*/  IMAD.X R9, R4, 0x1, R217, P0 ;  /* 0x0000000104097824 */ /* 0x000fe200000e06d9 */
[----:B------:R-:W-:Y:S02]  /*7b00*/  IADD3 R2, P0, R0, R2, RZ ;  /* 0x0000000200027210 */ /* 0x000fe40007f1e0ff */
[----:B------:R-:W-:Y:S01]  /*7b10*/  IMAD.X R7, R4, 0x1, R215, P1 ;  /* 0x0000000104077824 */ /* 0x000fe200008e06d7 */
[----:B------:R-:W-:Y:S01]  /*7b20*/  ISETP.GE.AND P1, PT, R236, c[0x0][0x1d4], PT ;  /* 0x00007500ec007a0c */ /* 0x000fe20003f26270 */
[----:B------:R-:W-:Y:S01]  /*7b30*/  @!PT LDS RZ, [RZ] ;  /* 0x00000000fffff984 */ /* 0x000fe20000000800 */
[----:B------:R-:W-:Y:S01]  /*7b40*/  @!PT LDS RZ, [RZ] ;  /* 0x00000000fffff984 */ /* 0x000fe20000000800 */
[----:B------:R-:W-:Y:S01]  /*7b50*/  @!PT LDS RZ, [RZ] ;  /* 0x00000000fffff984 */ /* 0x000fe20000000800 */
[----:B------:R4:W-:Y:S01]  /*7b60*/  LDGSTS.E.BYPASS.LTC128B.128 [R195+0x1880], [R8.64], !P3 ;  /* 0x0188000008c37fae */ /* 0x0009e2000d901d46 */
[----:B------:R-:W-:Y:S03]  /*7b70*/  IMAD.X R3, R4, 0x1, R216, P0 ;  /* 0x0000000104037824 */ /* 0x000fe600000e06d8 */
[----:B------:R4:W-:Y:S08]  /*7b80*/  LDGSTS.E.BYPASS.LTC128B.128 [R195+0x2480], [R6.64], !P2 ;  /* 0x0248000006c37fae */ /* 0x0009f0000d101d46 */
[----:B------:R4:W-:Y:S01]  /*7b90*/  LDGSTS.E.BYPASS.LTC128B.128 [R195+0x3080], [R2.64], !P1 ;  /* 0x0308000002c37fae */ /* 0x0009e2000c901d46 */
[----:B---3--:R-:W-:Y:S11]  /*7ba0*/  ISETP.GT.AND P4, PT, R5, 0x3f, PT ;  /* 0x0000003f0500780c */ /* 0x008ff60003f84270 */
[----:B------:R-:W-:Y:S02]  /*7bb0*/  @!UPT UIADD3 URZ, URZ, URZ, URZ ;  /* 0x0000003f3f3ff290 */ /* 0x000fe4000fffe03f */
[----:B------:R-:W-:-:S05]  /*7bc0*/  @P4 BRA `(.L_x_623) ;  /* 0x0000012000004947 */ /* 0x000fca0003800000 */
[----:B------:R-:W-:-:S05]  /*7bd0*/  BRA.DIV ~URZ, `(.L_x_626) ;  /* 0x000123927f007947 */ /* 0x000fca000b800000 */
[----:B------:R3:W4:Y:S04]  /*7be0*/  SHFL.IDX PT, R4, R10, 0x1, 0x1c1f ;  /* 0x003c1f000a047f89 */ /* 0x00072800000e0000 */
[----:B------:R3:W2:Y:S02]  /*7bf0*/  SHFL.IDX PT, R0, R11, 0x1, 0x1c1f ;  /* 0x003c1f000b007f89 */ /* 0x0006a400000e0000 */
.L_x_798:
[----:B----4-:R-:W-:Y:S02]  /*7c00*/  IMAD.SHL.U32 R2, R210, 0x2, RZ ;  /* 0x00000002d2027824 */ /* 0x010fe400078e00ff */
[----:B------:R-:W-:Y:S03]  /*7c10*/  IMAD.SHL.U32 R3, R235, 0x2, RZ ;  /* 0x00000002eb037824 */ /* 0x000fe600078e00ff */
[----:B--2---:R-:W-:Y:S02]  /*7c20*/  IADD3 R8, P0, R0, R2, RZ ;  /* 0x0000000200087210 */ /* 0x004fe40007f1e0ff */
[----:B------:R-:W-:Y:S03]  /*7c30*/  SHF.L.U32 R2, R236, 0x1, RZ ;  /* 0x00000001ec027819 */ /* 0x000fe600000006ff */
[----:B------:R-:W-:Y:S01]  /*7c40*/  IMAD.X R9, R4, 0x1, R217, P0 ;  /* 0x0000000104097824 */ /* 0x000fe200000e06d9 */
[----:B------:R-:W-:Y:S04]  /*7c50*/  IADD3 R6, P0, R0, R3, RZ ;  /* 0x0000000300067210 */ /* 0x000fe80007f1e0ff */
[----:B------:R-:W-:Y:S01]  /*7c60*/  @!PT LDS RZ, [RZ] ;  /* 0x00000000fffff984 */ /* 0x000fe20000000800 */
[----:B------:R-:W-:Y:S01]  /*7c70*/  @!PT LDS RZ, [RZ] ;  /* 0x00000000fffff984 */ /* 0x000fe20000000800 */
[----:B------:R-:W-:Y:S01]  /*7c80*/  @!PT LDS RZ, [RZ] ;  /* 0x00000000fffff984 */ /* 0x000fe20000000800 */
[----:B------:R2:W-:Y:S01]  /*7c90*/  LDGSTS.E.BYPASS.LTC128B.128 [R195+0x2080], [R8.64], !P3 ;  /* 0x0208000008c37fae */ /* 0x0005e2000d901d46 */
[----:B------:R-:W-:Y:S02]  /*7ca0*/  IADD3.X R7, R4, R215, RZ, P0, !PT ;  /* 0x000000d704077210 */ /* 0x000fe400007fe4ff */
[----:B------:R-:W-:Y:S03]  /*7cb0*/  IADD3 R2, P0, R0, R2, RZ ;  /* 0x0000000200027210 */ /* 0x000fe60007f1e0ff */
[----:B------:R2:W-:Y:S02]  /*7cc0*/  LDGSTS.E.BYPASS.LTC128B.128 [R195+0x2c80], [R6.64], !P2 ;  /* 0x02c8000006c37fae */ /* 0x0005e4000d101d46 */
[----:B------:R-:W-:Y:S05]  /*7cd0*/  IMAD.X R3, R4, 0x1, R216, P0 ;  /* 0x0000000104037824 */ /* 0x000fea00000e06d8 */
[----:B------:R2:W-:Y:S03]  /*7ce0*/  LDGSTS.E.BYPASS.LTC128B.128 [R195+0x3880], [R2.64], !P1 ;  /* 0x0388000002c37fae */ /* 0x0005e6000c901d46 */
.L_x_623:
[----:B------:R-:W-:Y:S05]  /*7cf0*/  BSYNC B0 ;  /* 0x0000000000007941 */ /* 0x000fea0003800000 */
.L_x_622:
[----:B------:R-:W0:Y:S01]  /*7d00*/  LDGDEPBAR ;  /* 0x00000000000079af */ /* 0x000e220000000000 */
[----:B------:R-:W-:Y:S01]  /*7d10*/  WARPSYNC 0xffffffff ;  /* 0xffffffff00007948 */ /* 0x000fe20003800000 */
[-C--:B--2-4-:R-:W-:Y:S01]  /*7d20*/  HMMA.16816.F32.BF16 R4, R48, R16.reuse, RZ ;  /* 0x000000103004723c */ /* 0x094fe200000418ff */
[----:B------:R-:W-:Y:S02]  /*7d30*/  BSSY B0, `(.L_x_627) ;  /* 0x0000113000007945 */ /* 0x000fe40003800000 */
[----:B------:R-:W-:Y:S05]  /*7d40*/  ISETP.GT.AND P0, PT, R208, R237, PT ;  /* 0x000000edd000720c */ /* 0x000fea0003f04270 */
[C---:B---3--:R-:W-:Y:S08]  /*7d50*/  HMMA.16816.F32.BF16 R8, R44.reuse, R16, RZ ;  /* 0x000000102c08723c */ /* 0x048ff000000418ff */
        /* <DEDUP_REMOVED lines=85> */
[----:B------:R-:W3:Y:S01]  /*82b0*/  MUFU.TANH R206, R3 ;  /* 0x0000000300ce7308 */ /* 0x000ee20000002400 */
[----:B-1----:R-:W-:Y:S02]  /*82c0*/  FMUL.FTZ R0, R5, c[0x0][0x320] ;  /* 0x0000c80005007a20 */ /* 0x002fe40000410000 */
[----:B------:R-:W-:Y:S07]  /*82d0*/  FMUL.FTZ R2, R11, c[0x0][0x320] ;  /* 0x0000c8000b027a20 */ /* 0x000fee0000410000 */
[----:B------:R1:W4:Y:S10]  /*82e0*/  MUFU.TANH R177, R0 ;  /* 0x0000000000b17308 */ /* 0x0003340000002400 */
[----:B------:R-:W2:Y:S01]  /*82f0*/  MUFU.TANH R205, R2 ;  /* 0x0000000200cd7308 */ /* 0x000ea20000002400 */
[----:B-1----:R-:W-:Y:S09]  /*8300*/  FMUL.FTZ R0, R6, c[0x0][0x320] ;  /* 0x0000c80006007a20 */ /* 0x002ff20000410000 */
[----:B------:R1:W1:Y:S02]  /*8310*/  MUFU.TANH R200, R0 ;  /* 0x0000000000c87308 */ /* 0x0002640000002400 */
[----:B-1----:R-:W-:Y:S02]  /*8320*/  FMUL.FTZ R0, R7, c[0x0][0x320] ;  /* 0x0000c80007007a20 */ /* 0x002fe40000410000 */
[----:B------:R-:W1:Y:S06]  /*8330*/  LDSM.16.M88.4 R4, [R187] ;  /* 0x00000000bb04783b */ /* 0x000e6c0000000200 */
[----:B------:R5:W1:Y:S02]  /*8340*/  MUFU.TANH R197, R0 ;  /* 0x0000000000c57308 */ /* 0x000a640000002400 */
[----:B-----5:R-:W-:Y:S08]  /*8350*/  FMUL.FTZ R0, R8, c[0x0][0x320] ;  /* 0x0000c80008007a20 */ /* 0x020ff00000410000 */
[----:B------:R5:W2:Y:S01]  /*8360*/  MUFU.TANH R204, R0 ;  /* 0x0000000000cc7308 */ /* 0x000aa20000002400 */
[-C--:B-1----:R-:W-:Y:S08]  /*8370*/  HMMA.16816.F32.BF16 R20, R160, R4.reuse, R20 ;  /* 0x00000004a014723c */ /* 0x082ff00000041814 */
[C---:B------:R-:W-:Y:S04]  /*8380*/  HMMA.16816.F32.BF16 R24, R168.reuse, R4, R24 ;  /* 0x00000004a818723c */ /* 0x040fe80000041818 */
[----:B-----5:R-:W-:Y:S02]  /*8390*/  FMUL.FTZ R0, R9, c[0x0][0x320] ;  /* 0x0000c80009007a20 */ /* 0x020fe40000410000 */
[----:B------:R-:W1:Y:S02]  /*83a0*/  LDSM.16.M88.4 R8, [R186] ;  /* 0x00000000ba08783b */ /* 0x000e640000000200 */
[----:B------:R-:W-:Y:S04]  /*83b0*/  DEPBAR.LE SB0, 0x0 ;  /* 0x000080000000791a */ /* 0x000fe80000000000 */
[----:B------:R5:W1:Y:S01]  /*83c0*/  MUFU.TANH R201, R0 ;  /* 0x0000000000c97308 */ /* 0x000a620000002400 */
[-C--:B------:R-:W-:Y:S01]  /*83d0*/  HMMA.16816.F32.BF16 R28, R168, R6.reuse, R28 ;  /* 0x00000006a81c723c */ /* 0x080fe2000004181c */
[----:B------:R-:W-:Y:S07]  /*83e0*/  BAR.SYNC.DEFER_BLOCKING 0x0 ;  /* 0x0000000000007b1d */ /* 0x000fee0000010000 */
[C---:B------:R-:W-:Y:S04]  /*83f0*/  HMMA.16816.F32.BF16 R32, R160.reuse, R6, R32 ;  /* 0x00000006a020723c */ /* 0x040fe80000041820 */
[----:B------:R-:W-:Y:S02]  /*8400*/  FMUL.FTZ R3, R26, c[0x0][0x320] ;  /* 0x0000c8001a037a20 */ /* 0x000fe40000410000 */
[----:B------:R-:W-:Y:S02]  /*8410*/  FMUL.FTZ R2, R27, c[0x0][0x320] ;  /* 0x0000c8001b027a20 */ /* 0x000fe40000410000 */
[----:B------:R-:W2:Y:S01]  /*8420*/  MUFU.TANH R196, R3 ;  /* 0x0000000300c47308 */ /* 0x000ea20000002400 */
[----:B-----5:R-:W-:Y:S09]  /*8430*/  FMUL.FTZ R0, R12, c[0x0][0x320] ;  /* 0x0000c8000c007a20 */ /* 0x020ff20000410000 */
[----:B------:R-:W2:Y:S01]  /*8440*/  MUFU.TANH R179, R2 ;  /* 0x0000000200b37308 */ /* 0x000ea20000002400 */
[-C--:B-1----:R-:W-:Y:S09]  /*8450*/  HMMA.16816.F32.BF16 R36, R160, R8.reuse, R36 ;  /* 0x00000008a024723c */ /* 0x082ff20000041824 */
[----:B------:R1:W1:Y:S01]  /*8460*/  MUFU.TANH R199, R0 ;  /* 0x0000000000c77308 */ /* 0x0002620000002400 */
[C---:B------:R-:W-:Y:S08]  /*8470*/  HMMA.16816.F32.BF16 R40, R168.reuse, R8, R40 ;  /* 0x00000008a828723c */ /* 0x040ff00000041828 */
        /* <DEDUP_REMOVED lines=77> */
[----:B--234-:R-:W-:Y:S01]  /*8950*/  IMAD.MOV.U32 R211, RZ, RZ, c[0x0][0x2b8] ;  /* 0x0000ae00ffd37624 */ /* 0x01cfe200078e00ff */
[----:B------:R-:W-:Y:S01]  /*8960*/  ISETP.GT.AND P1, PT, R238, 0x2f, PT ;  /* 0x0000002fee00780c */ /* 0x000fe20003f24270 */
[----:B------:R-:W-:Y:S01]  /*8970*/  IMAD R2, R208, 0x30, R240 ;  /* 0x00000030d0027824 */ /* 0x000fe200078e02f0 */
[----:B------:R-:W-:Y:S01]  /*8980*/  IADD3 R6, -R239, 0x30, RZ ;  /* 0x00000030ef067810 */ /* 0x000fe20007ffe1ff */
[----:B------:R-:W-:Y:S01]  /*8990*/  IMAD.MOV.U32 R207, RZ, RZ, RZ ;  /* 0x000000ffffcf7224 */ /* 0x000fe200078e00ff */
[----:B------:R-:W-:Y:S02]  /*89a0*/  ISETP.NE.AND P2, PT, R211, 0x1, PT ;  /* 0x00000001d300780c */ /* 0x000fe40003f45270 */
[----:B------:R-:W-:Y:S05]  /*89b0*/  IADD3 R2, R2, -0x30, R238 ;  /* 0xffffffd002027810 */ /* 0x000fea0007ffe0ee */
[----:B-1----:R-:W-:Y:S06]  /*89c0*/  IMAD.MOV.U32 R0, RZ, RZ, R2 ;  /* 0x000000ffff007224 */ /* 0x002fec00078e0002 */
[----:B------:R-:W-:Y:S05]  /*89d0*/  @P2 IMAD.HI.U32 R3, R2, c[0x0][0x2bc], RZ ;  /* 0x0000af0002032a27 */ /* 0x000fea00078e00ff */
[----:B------:R-:W-:Y:S04]  /*89e0*/  @P2 SHF.R.U32.HI R0, RZ, c[0x0][0x2c0], R3 ;  /* 0x0000b000ff002a19 */ /* 0x000fe80000011603 */
[C---:B------:R-:W-:Y:S04]  /*89f0*/  @!P1 IADD3 R3, P0, R0.reuse, R244, RZ ;  /* 0x000000f400039210 */ /* 0x040fe80007f1e0ff */
[----:B------:R-:W-:Y:S01]  /*8a00*/  @!P1 LEA.HI.X.SX32 R5, R0, R248, 0x1, P0 ;  /* 0x000000f800059211 */ /* 0x000fe200000f0eff */
[----:B------:R-:W-:Y:S01]  /*8a10*/  IMAD.MOV R0, RZ, RZ, -R0 ;  /* 0x000000ffff007224 */ /* 0x000fe200078e0a00 */
[C---:B------:R-:W-:Y:S03]  /*8a20*/  @!P1 LEA R4, P0, R3.reuse, c[0x0][0x2a0], 0x2 ;  /* 0x0000a80003049a11 */ /* 0x040fe600078010ff */
[----:B------:R-:W-:Y:S01]  /*8a30*/  IMAD R209, R0, c[0x0][0x2b8], R2 ;  /* 0x0000ae0000d17a24 */ /* 0x000fe200078e0202 */
[----:B------:R-:W-:Y:S03]  /*8a40*/  @!P1 LEA.HI.X R5, R3, c[0x0][0x2a4], R5, 0x2, P0 ;  /* 0x0000a90003059a11 */ /* 0x000fe600000f1405 */
[C---:B------:R-:W-:Y:S01]  /*8a50*/  IMAD.WIDE.U32 R2, R209.reuse, c[0x0][0x1e0], RZ ;  /* 0x00007800d1027a25 */ /* 0x040fe200078e00ff */
[----:B------:R-:W-:Y:S01]  /*8a60*/  SHF.R.S32.HI R0, RZ, 0x1f, R209 ;  /* 0x0000001fff007819 */ /* 0x000fe200000114d1 */
[----:B------:R-:W2:Y:S01]  /*8a70*/  @!P1 LDG.E R207, [R4.64] ;  /* 0x0000000604cf9981 */ /* 0x000ea2000c1e1900 */
[----:B------:R-:W-:Y:S03]  /*8a80*/  ISETP.GE.AND P1, PT, R6, 0x1, PT ;  /* 0x000000010600780c */ /* 0x000fe60003f26270 */
[----:B------:R-:W-:Y:S04]  /*8a90*/  IMAD R0, R0, c[0x0][0x1e0], RZ ;  /* 0x0000780000007a24 */ /* 0x000fe800078e02ff */
        /* <DEDUP_REMOVED lines=10> */
[----:B------:R-:W-:-:S06]  /*8b40*/  BRA.DIV ~URZ, `(.L_x_629) ;  /* 0x000114f27f007947 */ /* 0x000fcc000b800000 */
[----:B------:R1:W2:Y:S02]  /*8b50*/  SHFL.IDX PT, R4, R7, RZ, 0x1c1f ;  /* 0x001c1fff07047589 */ /* 0x0002a400000e0000 */
.L_x_799:
[----:B------:R-:W-:-:S05]  /*8b60*/  BRA.DIV ~URZ, `(.L_x_630) ;  /* 0x000115427f007947 */ /* 0x000fca000b800000 */
[----:B------:R3:W4:Y:S02]  /*8b70*/  SHFL.IDX PT, R0, R8, RZ, 0x1c1f ;  /* 0x001c1fff08007589 */ /* 0x00072400000e0000 */
.L_x_800:
[----:B------:R-:W-:Y:S02]  /*8b80*/  IMAD.SHL.U32 R2, R210, 0x2, RZ ;  /* 0x00000002d2027824 */ /* 0x000fe400078e00ff */
[C---:B------:R-:W-:Y:S03]  /*8b90*/  IMAD.SHL.U32 R5, R235.reuse, 0x2, RZ ;  /* 0x00000002eb057824 */ /* 0x040fe600078e00ff */
[----:B----4-:R-:W-:Y:S05]  /*8ba0*/  @P1 IADD3 R2, P0, R0, R2, RZ ;  /* 0x0000000200021210 */ /* 0x010fea0007f1e0ff */
[----:B--2---:R-:W-:Y:S01]  /*8bb0*/  @P1 IMAD.X R3, R4, 0x1, R217, P0 ;  /* 0x0000000104031824 */ /* 0x004fe200000e06d9 */
[----:B------:R-:W-:Y:S11]  /*8bc0*/  @P1 ISETP.GE.AND P0, PT, R210, c[0x0][0x1d4], PT ;  /* 0x00007500d2001a0c */ /* 0x000ff60003f06270 */
[----:B------:R-:W-:Y:S02]  /*8bd0*/  @!UPT UIADD3 URZ, URZ, URZ, URZ ;  /* 0x0000003f3f3ff290 */ /* 0x000fe4000fffe03f */
[----:B------:R-:W-:Y:S01]  /*8be0*/  @!PT LDS RZ, [RZ] ;  /* 0x00000000fffff984 */ /* 0x000fe20000000800 */
[----:B------:R-:W-:Y:S01]  /*8bf0*/  @!PT LDS RZ, [RZ] ;  /* 0x00000000fffff984 */ /* 0x000fe20000000800 */
[----:B------:R-:W-:Y:S01]  /*8c00*/  @!PT LDS RZ, [RZ] ;  /* 0x00000000fffff984 */ /* 0x000fe20000000800 */
[----:B------:R2:W-:Y:S02]  /*8c10*/  @P1 LDGSTS.E.BYPASS.LTC128B.128 [R195+0x3c80], [R2.64], !P0 ;  /* 0x03c8000002c31fae */ /* 0x0005e4000c101d46 */
[----:B--2---:R-:W-:Y:S01]  /*8c20*/  @P1 IADD3 R2, P0, R0, R5, RZ ;  /* 0x0000000500021210 */ /* 0x004fe20007f1e0ff */
[----:B------:R-:W-:Y:S04]  /*8c30*/  IMAD.SHL.U32 R5, R236, 0x2, RZ ;  /* 0x00000002ec057824 */ /* 0x000fe800078e00ff */
[----:B------:R-:W-:Y:S01]  /*8c40*/  @P1 IMAD.X R3, R4, 0x1, R215, P0 ;  /* 0x0000000104031824 */ /* 0x000fe200000e06d7 */
[----:B------:R-:W-:Y:S11]  /*8c50*/  @P1 ISETP.GE.AND P0, PT, R235, c[0x0][0x1d4], PT ;  /* 0x00007500eb001a0c */ /* 0x000ff60003f06270 */
[----:B------:R-:W-:Y:S02]  /*8c60*/  @!UPT UIADD3 URZ, URZ, URZ, URZ ;  /* 0x0000003f3f3ff290 */ /* 0x000fe4000fffe03f */
[----:B------:R2:W-:Y:S02]  /*8c70*/  @P1 LDGSTS.E.BYPASS.LTC128B.128 [R195+0x4880], [R2.64], !P0 ;  /* 0x0488000002c31fae */ /* 0x0005e4000c101d46 */
[----:B--2---:R-:W-:Y:S05]  /*8c80*/  @P1 IADD3 R2, P0, R0, R5, RZ ;  /* 0x0000000500021210 */ /* 0x004fea0007f1e0ff */
[----:B------:R-:W-:Y:S01]  /*8c90*/  @P1 IMAD.X R3, R4, 0x1, R216, P0 ;  /* 0x0000000104031824 */ /* 0x000fe200000e06d8 */
[----:B------:R-:W-:Y:S11]  /*8ca0*/  @P1 ISETP.GE.AND P0, PT, R236, c[0x0][0x1d4], PT ;  /* 0x00007500ec001a0c */ /* 0x000ff60003f06270 */
[----:B------:R-:W-:Y:S02]  /*8cb0*/  @!UPT UIADD3 URZ, URZ, URZ, URZ ;  /* 0x0000003f3f3ff290 */ /* 0x000fe4000fffe03f */
[----:B------:R2:W-:Y:S01]  /*8cc0*/  @P1 LDGSTS.E.BYPASS.LTC128B.128 [R195+0x5480], [R2.64], !P0 ;  /* 0x0548000002c31fae */ /* 0x0005e2000c101d46 */
[----:B------:R-:W-:Y:S01]  /*8cd0*/  ISETP.GE.AND P0, PT, R6, 0x21, PT ;  /* 0x000000210600780c */ /* 0x000fe20003f06270 */
[----:B------:R-:W-:-:S06]  /*8ce0*/  BRA.DIV ~URZ, `(.L_x_631) ;  /* 0x000114327f007947 */ /* 0x000fcc000b800000 */
[----:B------:R4:W1:Y:S04]  /*8cf0*/  SHFL.IDX PT, R4, R7, 0x1, 0x1c1f ;  /* 0x003c1f0007047f89 */ /* 0x00086800000e0000 */
[----:B------:R4:W2:Y:S02]  /*8d00*/  SHFL.IDX PT, R0, R8, 0x1, 0x1c1f ;  /* 0x003c1f0008007f89 */ /* 0x0008a400000e0000 */
.L_x_801:
[----:B--2---:R-:W-:Y:S02]  /*8d10*/  IMAD.SHL.U32 R2, R210, 0x2, RZ ;  /* 0x00000002d2027824 */ /* 0x004fe400078e00ff */
[C---:B------:R-:W-:Y:S02]  /*8d20*/  IMAD.SHL.U32 R6, R235.reuse, 0x2, RZ ;  /* 0x00000002eb067824 */ /* 0x040fe400078e00ff */
[----:B------:R-:W-:Y:S01]  /*8d30*/  IMAD.SHL.U32 R5, R236, 0x2, RZ ;  /* 0x00000002ec057824 */ /* 0x000fe200078e00ff */
[----:B------:R-:W-:Y:S05]  /*8d40*/  @P0 IADD3 R2, P1, R0, R2, RZ ;  /* 0x0000000200020210 */ /* 0x000fea0007f3e0ff */
[----:B-1----:R-:W-:Y:S01]  /*8d50*/  @P0 IMAD.X R3, R4, 0x1, R217, P1 ;  /* 0x0000000104030824 */ /* 0x002fe200008e06d9 */
[----:B------:R-:W-:Y:S11]  /*8d60*/  @P0 ISETP.GE.AND P1, PT, R210, c[0x0][0x1d4], PT ;  /* 0x00007500d2000a0c */ /* 0x000ff60003f26270 */
[----:B------:R-:W-:Y:S02]  /*8d70*/  @!UPT UIADD3 URZ, URZ, URZ, URZ ;  /* 0x0000003f3f3ff290 */ /* 0x000fe4000fffe03f */
[----:B------:R-:W-:Y:S01]  /*8d80*/  @!PT LDS RZ, [RZ] ;  /* 0x00000000fffff984 */ /* 0x000fe20000000800 */
[----:B------:R-:W-:Y:S01]  /*8d90*/  @!PT LDS RZ, [RZ] ;  /* 0x00000000fffff984 */ /* 0x000fe20000000800 */
[----:B------:R-:W-:Y:S01]  /*8da0*/  @!PT LDS RZ, [RZ] ;  /* 0x00000000fffff984 */ /* 0x000fe20000000800 */
[----:B------:R1:W-:Y:S01]  /*8db0*/  @P0 LDGSTS.E.BYPASS.LTC128B.128 [R195+0x4480], [R2.64], !P1 ;  /* 0x0448000002c30fae */ /* 0x0003e2000c901d46 */
[----:B------:R-:W-:Y:S05]  /*8dc0*/  @P0 IADD3 R6, P1, R0, R6, RZ ;  /* 0x0000000600060210 */ /* 0x000fea0007f3e0ff */
[----:B----4-:R-:W-:Y:S01]  /*8dd0*/  @P0 IMAD.X R7, R4, 0x1, R215, P1 ;  /* 0x0000000104070824 */ /* 0x010fe200008e06d7 */
[----:B-1----:R-:W-:Y:S05]  /*8de0*/  @P0 IADD3 R2, P1, R0, R5, RZ ;  /* 0x0000000500020210 */ /* 0x002fea0007f3e0ff */
[----:B------:R-:W-:Y:S01]  /*8df0*/  @P0 IMAD.X R3, R4, 0x1, R216, P1 ;  /* 0x0000000104030824 */ /* 0x000fe200008e06d8 */
[----:B------:R-:W-:Y:S11]  /*8e00*/  @P0 ISETP.GE.AND P1, PT, R235, c[0x0][0x1d4], PT ;  /* 0x00007500eb000a0c */ /* 0x000ff60003f26270 */
[----:B------:R-:W-:Y:S02]  /*8e10*/  @!UPT UIADD3 URZ, URZ, URZ, URZ ;  /* 0x0000003f3f3ff290 */ /* 0x000fe4000fffe03f */
[----:B------:R1:W-:Y:S01]  /*8e20*/  @P0 LDGSTS.E.BYPASS.LTC128B.128 [R195+0x5080], [R6.64], !P1 ;  /* 0x0508000006c30fae */ /* 0x0003e2000c901d46 */
[----:B------:R-:W-:Y:S11]  /*8e30*/  @P0 ISETP.GE.AND P1, PT, R236, c[0x0][0x1d4], PT ;  /* 0x00007500ec000a0c */ /* 0x000ff60003f26270 */
[----:B------:R-:W-:Y:S02]  /*8e40*/  @!UPT UIADD3 URZ, URZ, URZ, URZ ;  /* 0x0000003f3f3ff290 */ /* 0x000fe4000fffe03f */
[----:B------:R1:W-:Y:S02]  /*8e50*/  @P0 LDGSTS.E.BYPASS.LTC128B.128 [R195+0x5c80], [R2.64], !P1 ;  /* 0x05c8000002c30fae */ /* 0x0003e4000c901d46 */
.L_x_628:
[----:B--234-:R-:W-:Y:S05]  /*8e60*/  BSYNC B0 ;  /* 0x0000000000007941 */ /* 0x01cfea0003800000 */
.L_x_627:
[----:B------:R-:W-:Y:S01]  /*8e70*/  LOP3.LUT R8, RZ, c[0x0][0x324], RZ, 0x33, !PT ;  /* 0x0000c900ff087a12 */ /* 0x000fe200078e33ff */
[----:B-1----:R-:W-:Y:S01]  /*8e80*/  IMAD.MOV.U32 R0, RZ, RZ, c[0x0][0x2c4] ;  /* 0x0000b100ff007624 */ /* 0x002fe200078e00ff */
[----:B------:R-:W0:Y:S01]  /*8e90*/  LDGDEPBAR ;  /* 0x00000000000079af */ /* 0x000e220000000000 */
[----:B------:R-:W-:Y:S03]  /*8ea0*/  IMAD.IADD R5, R251, 0x1, R250 ;  /* 0x00000001fb057824 */ /* 0x000fe600078e02fa */
[----:B------:R-:W-:Y:S01]  /*8eb0*/  ISETP.NE.AND P0, PT, R0, 0x1, PT ;  /* 0x000000010000780c */ /* 0x000fe20003f05270 */
[----:B------:R-:W-:Y:S05]  /*8ec0*/  IMAD R0, R208, -0x30, RZ ;  /* 0xffffffd0d0007824 */ /* 0x000fea00078e02ff */
[----:B------:R-:W-:Y:S04]  /*8ed0*/  IADD3 R2, -R234, 0x1, R0 ;  /* 0x00000001ea027810 */ /* 0x000fe80007ffe100 */
[----:B------:R-:W-:Y:S03]  /*8ee0*/  IADD3 R7, -R232, R2, R233 ;  /* 0x00000002e8077210 */ /* 0x000fe60007ffe1e9 */
[----:B------:R-:W-:Y:S01]  /*8ef0*/  @P0 IMAD.HI.U32 R3, R5, c[0x0][0x2c8], RZ ;  /* 0x0000b20005030a27 */ /* 0x000fe200078e00ff */
[----:B------:R-:W-:Y:S04]  /*8f00*/  IADD3 R6, R7, c[0x0][0x328], RZ ;  /* 0x0000ca0007067a10 */ /* 0x000fe80007ffe0ff */
[----:B------:R-:W-:Y:S01]  /*8f10*/  @P0 SHF.R.U32.HI R5, RZ, c[0x0][0x2cc], R3 ;  /* 0x0000b300ff050a19 */ /* 0x000fe20000011603 */
[----:B------:R-:W-:-:S05]  /*8f20*/  BRA.DIV ~URZ, `(.L_x_632) ;  /* 0x000112c27f007947 */ /* 0x000fca000b800000 */
[----:B------:R1:W2:Y:S02]  /*8f30*/  SHFL.IDX PT, R4, R5, RZ, 0x1c1f ;  /* 0x001c1fff05047589 */ /* 0x0002a400000e0000 */
.L_x_802:
[-C--:B--2---:R-:W-:Y:S01]  /*8f40*/  IADD3 R3, R6, R4.reuse, RZ ;  /* 0x0000000406037210 */ /* 0x084fe20007ffe0ff */
[----:B------:R-:W-:Y:S02]  /*8f50*/  IMAD.MOV.U32 R2, RZ, RZ, c[0x0][0x32c] ;  /* 0x0000cb00ff027624 */ /* 0x000fe400078e00ff */
[----:B------:R-:W-:Y:S03]  /*8f60*/  IMAD.IADD R7, R8, 0x1, R7 ;  /* 0x0000000108077824 */ /* 0x000fe600078e0207 */
[----:B------:R-:W-:Y:S02]  /*8f70*/  ISETP.GE.AND P0, PT, R2, 0x1, PT ;  /* 0x000000010200780c */ /* 0x000fe40003f06270 */
[----:B------:R-:W-:Y:S11]  /*8f80*/  IADD3 R2, R7, R4, RZ ;  /* 0x0000000407027210 */ /* 0x000ff60007ffe0ff */
[----:B------:R-:W-:-:S05]  /*8f90*/  @!P0 BRA `(.L_x_633) ;  /* 0x0000018000008947 */ /* 0x000fca0003800000 */
[----:B------:R-:W-:Y:S01]  /*8fa0*/  IADD3 R4, -R232, R233, R4 ;  /* 0x000000e9e8047210 */ /* 0x000fe20007ffe104 */
[----:B------:R-:W-:Y:S03]  /*8fb0*/  BSSY B0, `(.L_x_634) ;  /* 0x0000011000007945 */ /* 0x000fe60003800000 */
        /* <DEDUP_REMOVED lines=11> */
.L_x_635:
[----:B------:R-:W-:Y:S04]  /*9070*/  MOV R8, c[0x0][0x32c] ;  /* 0x0000cb0000087a02 */ /* 0x000fe80000000f00 */
[----:B------:R-:W-:Y:S11]  /*9080*/  ISETP.NE.AND P0, PT, R8, 0x1, PT ;  /* 0x000000010800780c */ /* 0x000ff60003f05270 */
[----:B------:R-:W-:Y:S02]  /*9090*/  @!UPT UIADD3 URZ, URZ, URZ, URZ ;  /* 0x0000003f3f3ff290 */ /* 0x000fe4000fffe03f */
[----:B------:R-:W-:Y:S05]  /*90a0*/  @P0 IMAD.HI.U32 R8, R4, c[0x0][0x330], RZ ;  /* 0x0000cc0004080a27 */ /* 0x000fea00078e00ff */
[----:B------:R-:W-:Y:S02]  /*90b0*/  @P0 SHF.R.U32.HI R4, RZ, c[0x0][0x334], R8 ;  /* 0x0000cd00ff040a19 */ /* 0x000fe40000011608 */
.L_x_636:
[----:B------:R-:W-:Y:S05]  /*90c0*/  BSYNC B0 ;  /* 0x0000000000007941 */ /* 0x000fea0003800000 */
.L_x_634:
[----:B------:R-:W-:Y:S04]  /*90d0*/  IMAD.IADD R8, R0, 0x1, -R234 ;  /* 0x0000000100087824 */ /* 0x000fe800078e0aea */
[----:B------:R-:W-:Y:S05]  /*90e0*/  IMAD R4, R4, c[0x0][0x32c], R8 ;  /* 0x0000cb0004047a24 */ /* 0x000fea00078e0208 */
[----:B------:R-:W-:Y:S02]  /*90f0*/  IMNMX R2, R2, R4, !PT ;  /* 0x0000000402027217 */ /* 0x000fe40007800200 */
[----:B------:R-:W-:Y:S04]  /*9100*/  IADD3 R4, R4, c[0x0][0x32c], RZ ;  /* 0x0000cb0004047a10 */ /* 0x000fe80007ffe0ff */
[----:B------:R-:W-:Y:S02]  /*9110*/  IMNMX R3, R3, R4, PT ;  /* 0x0000000403037217 */ /* 0x000fe40003800200 */
.L_x_633:
[C---:B------:R-:W-:Y:S02]  /*9120*/  ISETP.GE.AND P0, PT, R0.reuse, 0x1, PT ;  /* 0x000000010000780c */ /* 0x040fe40003f06270 */
[----:B------:R-:W-:Y:S02]  /*9130*/  ISETP.GE.AND P1, PT, R0, 0x2, PT ;  /* 0x000000020000780c */ /* 0x000fe40003f26270 */
[----:B------:R-:W-:Y:S02]  /*9140*/  LOP3.LUT R194, R194, 0xffffffef, RZ, 0xc0, !PT ;  /* 0xffffffefc2c27812 */ /* 0x000fe400078ec0ff */
[C---:B------:R-:W-:Y:S02]  /*9150*/  ISETP.GE.AND P6, PT, R0.reuse, 0x12, PT ;  /* 0x000000120000780c */ /* 0x040fe40003fc6270 */
[C---:B------:R-:W-:Y:S02]  /*9160*/  ISETP.GE.AND P5, PT, R0.reuse, 0x19, PT ;  /* 0x000000190000780c */ /* 0x040fe40003fa6270 */
[C---:B------:R-:W-:Y:S02]  /*9170*/  ISETP.GE.AND P4, PT, R0.reuse, 0x1a, PT ;  /* 0x0000001a0000780c */ /* 0x040fe40003f86270 */
[----:B------:R-:W-:Y:S02]  /*9180*/  ISETP.GE.AND P3, PT, R0, 0x21, PT ;  /* 0x000000210000780c */ /* 0x000fe40003f66270 */
[----:B------:R-:W-:Y:S02]  /*9190*/  @P0 LOP3.LUT R194, R194, 0x10, RZ, 0xfc, !PT ;  /* 0x00000010c2c20812 */ /* 0x000fe400078efcff */
[----:B------:R-:W-:Y:S02]  /*91a0*/  ISETP.GT.AND P0, PT, R2, RZ, !P0 ;  /* 0x000000ff0200720c */ /* 0x000fe40004704270 */
[----:B------:R-:W-:Y:S02]  /*91b0*/  LOP3.LUT R194, R194, 0xfffffff7, RZ, 0xc0, !PT ;  /* 0xfffffff7c2c27812 */ /* 0x000fe400078ec0ff */
[C---:B------:R-:W-:Y:S02]  /*91c0*/  ISETP.LT.OR P0, PT, R3.reuse, 0x1, P0 ;  /* 0x000000010300780c */ /* 0x040fe40000701670 */
[----:B------:R-:W-:Y:S02]  /*91d0*/  @P1 LOP3.LUT R194, R194, 0x8, RZ, 0xfc, !PT ;  /* 0x00000008c2c21812 */ /* 0x000fe400078efcff */
[----:B------:R-:W-:Y:S02]  /*91e0*/  FSEL R10, R178, -INF , !P0 ;  /* 0xff800000b20a7808 */ /* 0x000fe40004000000 */
[----:B------:R-:W-:Y:S02]  /*91f0*/  ISETP.GT.AND P0, PT, R2, 0x1, !P1 ;  /* 0x000000010200780c */ /* 0x000fe40004f04270 */
[----:B------:R-:W-:Y:S02]  /*9200*/  ISETP.GE.AND P1, PT, R0, 0x9, PT ;  /* 0x000000090000780c */ /* 0x000fe40003f26270 */
[----:B------:R-:W-:Y:S02]  /*9210*/  ISETP.LT.OR P0, PT, R3, 0x2, P0 ;  /* 0x000000020300780c */ /* 0x000fe40000701670 */
[----:B------:R-:W-:Y:S02]  /*9220*/  LOP3.LUT R194, R194, 0xfffffffb, RZ, 0xc0, !PT ;  /* 0xfffffffbc2c27812 */ /* 0x000fe400078ec0ff */
[----:B------:R-:W-:Y:S02]  /*9230*/  FSEL R9, R177, -INF , !P0 ;  /* 0xff800000b1097808 */ /* 0x000fe40004000000 */
[----:B------:R-:W-:Y:S02]  /*9240*/  ISETP.GT.AND P0, PT, R2, 0x8, !P1 ;  /* 0x000000080200780c */ /* 0x000fe40004f04270 */
[----:B------:R-:W-:Y:S02]  /*9250*/  ISETP.GE.AND P2, PT, R0, 0x22, PT ;  /* 0x000000220000780c */ /* 0x000fe40003f46270 */
[----:B------:R-:W-:Y:S02]  /*9260*/  ISETP.LT.OR P0, PT, R3, 0x9, P0 ;  /* 0x000000090300780c */ /* 0x000fe40000701670 */
[----:B------:R-:W-:Y:S02]  /*9270*/  @P1 LOP3.LUT R194, R194, 0x4, RZ, 0xfc, !PT ;  /* 0x00000004c2c21812 */ /* 0x000fe400078efcff */
[----:B------:R-:W-:Y:S02]  /*9280*/  ISETP.GE.AND P1, PT, R0, 0xa, PT ;  /* 0x0000000a0000780c */ /* 0x000fe40003f26270 */
[----:B------:R-:W-:Y:S02]  /*9290*/  FSEL R11, R159, -INF , !P0 ;  /* 0xff8000009f0b7808 */ /* 0x000fe40004000000 */
[----:B------:R-:W-:Y:S02]  /*92a0*/  LOP3.LUT R194, R194, 0xfffffffd, RZ, 0xc0, !PT ;  /* 0xfffffffdc2c27812 */ /* 0x000fe400078ec0ff */
[----:B------:R-:W-:Y:S04]  /*92b0*/  ISETP.GT.AND P0, PT, R2, 0x9, !P1 ;  /* 0x000000090200780c */ /* 0x000fe80004f04270 */
[C---:B------:R-:W-:Y:S03]  /*92c0*/  ISETP.LT.OR P0, PT, R3.reuse, 0xa, P0 ;  /* 0x0000000a0300780c */ /* 0x040fe60000701670 */
[----:B------:R-:W-:Y:S02]  /*92d0*/  @P1 LOP3.LUT R194, R194, 0x2, RZ, 0xfc, !PT ;  /* 0x00000002c2c21812 */ /* 0x000fe400078efcff */
[----:B------:R-:W-:Y:S02]  /*92e0*/  ISETP.GE.AND P1, PT, R0, 0x11, PT ;  /* 0x000000110000780c */ /* 0x000fe40003f26270 */
[----:B------:R-:W-:Y:S02]  /*92f0*/  FSEL R50, R158, -INF , !P0 ;  /* 0xff8000009e327808 */ /* 0x000fe40004000000 */
[----:B------:R-:W-:Y:S02]  /*9300*/  ISETP.GT.AND P0, PT, R2, 0x10, !P1 ;  /* 0x000000100200780c */ /* 0x000fe40004f04270 */
[----:B------:R-:W-:Y:S02]  /*9310*/  LOP3.LUT R194, R194, 0xfffffffe, RZ, 0xc0, !PT ;  /* 0xfffffffec2c27812 */ /* 0x000fe400078ec0ff */
[----:B------:R-:W-:Y:S04]  /*9320*/  ISETP.LT.OR P0, PT, R3, 0x11, P0 ;  /* 0x000000110300780c */ /* 0x000fe80000701670 */
[----:B------:R-:W-:Y:S02]  /*9330*/  FSEL R161, R157, -INF , !P0 ;  /* 0xff8000009da17808 */ /* 0x000fe40004000000 */
[----:B------:R-:W-:Y:S02]  /*9340*/  ISETP.GT.AND P0, PT, R2, 0x11, !P6 ;  /* 0x000000110200780c */ /* 0x000fe40007704270 */
[----:B------:R-:W-:Y:S02]  /*9350*/  @P1 LOP3.LUT R194, R194, 0x1, RZ, 0xfc, !PT ;  /* 0x00000001c2c21812 */ /* 0x000fe400078efcff */
[C---:B------:R-:W-:Y:S02]  /*9360*/  ISETP.LT.OR P0, PT, R3.reuse, 0x12, P0 ;  /* 0x000000120300780c */ /* 0x040fe40000701670 */
[----:B------:R-:W-:Y:S02]  /*9370*/  ISETP.GE.AND P1, PT, R0, 0x29, PT ;  /* 0x000000290000780c */ /* 0x000fe40003f26270 */
[----:B------:R-:W-:Y:S02]  /*9380*/  FSEL R160, R156, -INF , !P0 ;  /* 0xff8000009ca07808 */ /* 0x000fe40004000000 */
[----:B------:R-:W-:Y:S02]  /*9390*/  ISETP.GT.AND P0, PT, R2, 0x18, !P5 ;  /* 0x000000180200780c */ /* 0x000fe40006f04270 */
[----:B------:R-:W-:Y:S02]  /*93a0*/  LOP3.LUT R194, R194, 0xffffffdf, RZ, 0xc0, !PT ;  /* 0xffffffdfc2c27812 */ /* 0x000fe400078ec0ff */
        /* <DEDUP_REMOVED lines=11> */
[----:B------:R-:W-:Y:S04]  /*9460*/  ISETP.GT.AND P0, PT, R2, 0x28, !P1 ;  /* 0x000000280200780c */ /* 0x000fe80004f04270 */
[----:B------:R-:W-:Y:S04]  /*9470*/  ISETP.LT.OR P0, PT, R3, 0x29, P0 ;  /* 0x000000290300780c */ /* 0x000fe80000701670 */
[----:B------:R-:W-:Y:S02]  /*9480*/  FSEL R51, R13, -INF , !P0 ;  /* 0xff8000000d337808 */ /* 0x000fe40004000000 */
[----:B------:R-:W-:Y:S11]  /*9490*/  ISETP.GE.AND P0, PT, R0, 0x2a, PT ;  /* 0x0000002a0000780c */ /* 0x000ff60003f06270 */
[----:B------:R-:W-:Y:S02]  /*94a0*/  @!UPT UIADD3 URZ, URZ, URZ, URZ ;  /* 0x0000003f3f3ff290 */ /* 0x000fe4000fffe03f */
[----:B------:R-:W-:Y:S02]  /*94b0*/  @P0 LOP3.LUT R194, R194, 0x20, RZ, 0xfc, !PT ;  /* 0x00000020c2c20812 */ /* 0x000fe400078efcff */
[----:B------:R-:W-:Y:S04]  /*94c0*/  ISETP.GT.AND P0, PT, R2, 0x29, !P0 ;  /* 0x000000290200780c */ /* 0x000fe80004704270 */
[----:B------:R-:W-:Y:S04]  /*94d0*/  ISETP.LT.OR P0, PT, R3, 0x2a, P0 ;  /* 0x0000002a0300780c */ /* 0x000fe80000701670 */
[----:B------:R-:W-:Y:S01]  /*94e0*/  FSEL R49, R12, -INF , !P0 ;  /* 0xff8000000c317808 */ /* 0x000fe20004000000 */
[----:B------:R-:W-:-:S06]  /*94f0*/  BRA.DIV ~URZ, `(.L_x_637) ;  /* 0x00010d527f007947 */ /* 0x000fcc000b800000 */
[----:B------:R2:W3:Y:S02]  /*9500*/  SHFL.IDX PT, R4, R5, 0x1, 0x1c1f ;  /* 0x003c1f0005047f89 */ /* 0x0004e400000e0000 */
.L_x_803:
[----:B---3--:R-:W-:Y:S01]  /*9510*/  IADD3 R3, R6, R4, RZ ;  /* 0x0000000406037210 */ /* 0x008fe20007ffe0ff */
[----:B------:R-:W-:Y:S05]  /*9520*/  IMAD.MOV.U32 R2, RZ, RZ, c[0x0][0x32c] ;  /* 0x0000cb00ff027624 */ /* 0x000fea00078e00ff */
[----:B------:R-:W-:Y:S01]  /*9530*/  ISETP.GE.AND P0, PT, R2, 0x1, PT ;  /* 0x000000010200780c */ /* 0x000fe20003f06270 */
[----:B------:R-:W-:Y:S11]  /*9540*/  IMAD.IADD R2, R7, 0x1, R4 ;  /* 0x0000000107027824 */ /* 0x000ff600078e0204 */
[----:B------:R-:W-:Y:S01]  /*9550*/  @!UPT UIADD3 URZ, URZ, URZ, URZ ;  /* 0x0000003f3f3ff290 */ /* 0x000fe2000fffe03f */
        /* <DEDUP_REMOVED lines=14> */
.L_x_640:
[----:B------:R-:W-:Y:S04]  /*9640*/  MOV R8, c[0x0][0x32c] ;  /* 0x0000cb0000087a02 */ /* 0x000fe80000000f00 */
[----:B------:R-:W-:Y:S11]  /*9650*/  ISETP.NE.AND P0, PT, R8, 0x1, PT ;  /* 0x000000010800780c */ /* 0x000ff60003f05270 */
[----:B------:R-:W-:Y:S02]  /*9660*/  @!UPT UIADD3 URZ, URZ, URZ, URZ ;  /* 0x0000003f3f3ff290 */ /* 0x000fe4000fffe03f */
[----:B------:R-:W-:Y:S05]  /*9670*/  @P0 IMAD.HI.U32 R8, R4, c[0x0][0x330], RZ ;  /* 0x0000cc0004080a27 */ /* 0x000fea00078e00ff */
[----:B------:R-:W-:Y:S02]  /*9680*/  @P0 SHF.R.U32.HI R4, RZ, c[0x0][0x334], R8 ;  /* 0x0000cd00ff040a19 */ /* 0x000fe40000011608 */
.L_x_641:
[----:B------:R-:W-:Y:S05]  /*9690*/  BSYNC B0 ;  /* 0x0000000000007941 */ /* 0x000fea0003800000 */
.L_x_639:
[----:B------:R-:W-:Y:S04]  /*96a0*/  IMAD.IADD R8, R0, 0x1, -R234 ;  /* 0x0000000100087824 */ /* 0x000fe800078e0aea */
[----:B------:R-:W-:Y:S05]  /*96b0*/  IMAD R4, R4, c[0x0][0x32c], R8 ;  /* 0x0000cb0004047a24 */ /* 0x000fea00078e0208 */
[----:B------:R-:W-:Y:S02]  /*96c0*/  IMNMX R2, R2, R4, !PT ;  /* 0x0000000402027217 */ /* 0x000fe40007800200 */
[----:B------:R-:W-:Y:S04]  /*96d0*/  IADD3 R4, R4, c[0x0][0x32c], RZ ;  /* 0x0000cb0004047a10 */ /* 0x000fe80007ffe0ff */
[----:B------:R-:W-:Y:S02]  /*96e0*/  IMNMX R3, R3, R4, PT ;  /* 0x0000000403037217 */ /* 0x000fe40003800200 */
.L_x_638:
[----:B------:R-:W-:Y:S04]  /*96f0*/  LOP3.LUT P0, RZ, R194, 0x8, RZ, 0xc0, !PT ;  /* 0x00000008c2ff7812 */ /* 0x000fe8000780c0ff */
[----:B------:R-:W-:Y:S04]  /*9700*/  ISETP.GT.AND P0, PT, R2, 0x1, !P0 ;  /* 0x000000010200780c */ /* 0x000fe80004704270 */
[----:B------:R-:W-:Y:S04]  /*9710*/  ISETP.LT.OR P0, PT, R3, 0x2, P0 ;  /* 0x000000020300780c */ /* 0x000fe80000701670 */
[----:B------:R-:W-:Y:S02]  /*9720*/  FSEL R39, R197, -INF , !P0 ;  /* 0xff800000c5277808 */ /* 0x000fe40004000000 */
[----:B------:R-:W-:Y:S04]  /*9730*/  LOP3.LUT P0, RZ, R194, 0x4, RZ, 0xc0, !PT ;  /* 0x00000004c2ff7812 */ /* 0x000fe8000780c0ff */
[----:B------:R-:W-:Y:S04]  /*9740*/  ISETP.GT.AND P0, PT, R2, 0x8, !P0 ;  /* 0x000000080200780c */ /* 0x000fe80004704270 */
[C---:B------:R-:W-:Y:S04]  /*9750*/  ISETP.LT.OR P0, PT, R3.reuse, 0x9, P0 ;  /* 0x000000090300780c */ /* 0x040fe80000701670 */
[----:B------:R-:W-:Y:S02]  /*9760*/  FSEL R40, R172, -INF , !P0 ;  /* 0xff800000ac287808 */ /* 0x000fe40004000000 */
[----:B------:R-:W-:Y:S04]  /*9770*/  LOP3.LUT P0, RZ, R194, 0x2, RZ, 0xc0, !PT ;  /* 0x00000002c2ff7812 */ /* 0x000fe8000780c0ff */
[----:B------:R-:W-:Y:S04]  /*9780*/  ISETP.GT.AND P0, PT, R2, 0x9, !P0 ;  /* 0x000000090200780c */ /* 0x000fe80004704270 */
[----:B------:R-:W-:Y:S04]  /*9790*/  ISETP.LT.OR P0, PT, R3, 0xa, P0 ;  /* 0x0000000a0300780c */ /* 0x000fe80000701670 */
[----:B------:R-:W-:Y:S02]  /*97a0*/  FSEL R48, R167, -INF , !P0 ;  /* 0xff800000a7307808 */ /* 0x000fe40004000000 */
[----:B------:R-:W-:Y:S04]  /*97b0*/  LOP3.LUT P0, RZ, R194, 0x1, RZ, 0xc0, !PT ;  /* 0x00000001c2ff7812 */ /* 0x000fe8000780c0ff */
[C---:B------:R-:W-:Y:S04]  /*97c0*/  ISETP.GT.AND P0, PT, R2.reuse, 0x10, !P0 ;  /* 0x000000100200780c */ /* 0x040fe80004704270 */
[----:B------:R-:W-:Y:S04]  /*97d0*/  ISETP.LT.OR P0, PT, R3, 0x11, P0 ;  /* 0x000000110300780c */ /* 0x000fe80000701670 */
        /* <DEDUP_REMOVED lines=19> */
[----:B------:R-:W-:Y:S04]  /*9910*/  LOP3.LUT P0, RZ, R194, 0x10, RZ, 0xc0, !PT ;  /* 0x00000010c2ff7812 */ /* 0x000fe8000780c0ff */
[----:B------:R-:W-:Y:S04]  /*9920*/  ISETP.GT.AND P0, PT, R2, RZ, !P0 ;  /* 0x000000ff0200720c */ /* 0x000fe80004704270 */
[C---:B------:R-:W-:Y:S04]  /*9930*/  ISETP.LT.OR P0, PT, R3.reuse, 0x1, P0 ;  /* 0x000000010300780c */ /* 0x040fe80000701670 */
[----:B------:R-:W-:Y:S02]  /*9940*/  FSEL R26, R200, -INF , !P0 ;  /* 0xff800000c81a7808 */ /* 0x000fe40004000000 */
[----:B------:R-:W-:Y:S04]  /*9950*/  LOP3.LUT P0, RZ, R194, 0x20, RZ, 0xc0, !PT ;  /* 0x00000020c2ff7812 */ /* 0x000fe8000780c0ff */
[----:B------:R-:W-:Y:S04]  /*9960*/  ISETP.GT.AND P0, PT, R2, 0x29, !P0 ;  /* 0x000000290200780c */ /* 0x000fe80004704270 */
[----:B------:R-:W-:Y:S04]  /*9970*/  ISETP.LT.OR P0, PT, R3, 0x2a, P0 ;  /* 0x0000002a0300780c */ /* 0x000fe80000701670 */
[----:B------:R-:W-:Y:S01]  /*9980*/  FSEL R38, R14, -INF , !P0 ;  /* 0xff8000000e267808 */ /* 0x000fe20004000000 */
[----:B------:R-:W-:-:S06]  /*9990*/  BRA.DIV ~URZ, `(.L_x_642) ;  /* 0x000109127f007947 */ /* 0x000fcc000b800000 */
[----:B------:R3:W4:Y:S02]  /*99a0*/  SHFL.IDX PT, R4, R5, 0x2, 0x1c1f ;  /* 0x005c1f0005047f89 */ /* 0x00072400000e0000 */
.L_x_804:
[----:B----4-:R-:W-:Y:S01]  /*99b0*/  IADD3 R3, R6, R4, RZ ;  /* 0x0000000406037210 */ /* 0x010fe20007ffe0ff */
        /* <DEDUP_REMOVED lines=18> */
.L_x_645:
[----:B------:R-:W-:Y:S04]  /*9ae0*/  MOV R8, c[0x0][0x32c] ;  /* 0x0000cb0000087a02 */ /* 0x000fe80000000f00 */
[----:B------:R-:W-:Y:S11]  /*9af0*/  ISETP.NE.AND P0, PT, R8, 0x1, PT ;  /* 0x000000010800780c */ /* 0x000ff60003f05270 */
[----:B------:R-:W-:Y:S02]  /*9b00*/  @!UPT UIADD3 URZ, URZ, URZ, URZ ;  /* 0x0000003f3f3ff290 */ /* 0x000fe4000fffe03f */
[----:B------:R-:W-:Y:S05]  /*9b10*/  @P0 IMAD.HI.U32 R8, R4, c[0x0][0x330], RZ ;  /* 0x0000cc0004080a27 */ /* 0x000fea00078e00ff */
[----:B------:R-:W-:Y:S02]  /*9b20*/  @P0 SHF.R.U32.HI R4, RZ, c[0x0][0x334], R8 ;  /* 0x0000cd00ff040a19 */ /* 0x000fe40000011608 */
.L_x_646:
[----:B------:R-:W-:Y:S05]  /*9b30*/  BSYNC B0 ;  /* 0x0000000000007941 */ /* 0x000fea0003800000 */
.L_x_644:
[----:B------:R-:W-:Y:S04]  /*9b40*/  IMAD.IADD R8, R0, 0x1, -R234 ;  /* 0x0000000100087824 */ /* 0x000fe800078e0aea */
[----:B------:R-:W-:Y:S05]  /*9b50*/  IMAD R4, R4, c[0x0][0x32c], R8 ;  /* 0x0000cb0004047a24 */ /* 0x000fea00078e0208 */
[----:B------:R-:W-:Y:S02]  /*9b60*/  IMNMX R2, R2, R4, !PT ;  /* 0x0000000402027217 */ /* 0x000fe40007800200 */
[----:B------:R-:W-:Y:S04]  /*9b70*/  IADD3 R4, R4, c[0x0][0x32c], RZ ;  /* 0x0000cb0004047a10 */ /* 0x000fe80007ffe0ff */
[----:B------:R-:W-:Y:S02]  /*9b80*/  IMNMX R3, R3, R4, PT ;  /* 0x0000000403037217 */ /* 0x000fe40003800200 */
.L_x_643:
[----:B------:R-:W-:Y:S04]  /*9b90*/  LOP3.LUT P0, RZ, R194, 0x8, RZ, 0xc0, !PT ;  /* 0x00000008c2ff7812 */ /* 0x000fe8000780c0ff */
[----:B------:R-:W-:Y:S04]  /*9ba0*/  ISETP.GT.AND P0, PT, R2, 0x1, !P0 ;  /* 0x000000010200780c */ /* 0x000fe80004704270 */
[----:B------:R-:W-:Y:S04]  /*9bb0*/  ISETP.LT.OR P0, PT, R3, 0x2, P0 ;  /* 0x000000020300780c */ /* 0x000fe80000701670 */
[----:B------:R-:W-:Y:S02]  /*9bc0*/  FSEL R28, R201, -INF , !P0 ;  /* 0xff800000c91c7808 */ /* 0x000fe40004000000 */
        /* <DEDUP_REMOVED lines=39> */
[----:B------:R4:W1:Y:S02]  /*9e40*/  SHFL.IDX PT, R4, R5, 0x3, 0x1c1f ;  /* 0x007c1f0005047f89 */ /* 0x00086400000e0000 */
.L_x_805:
[----:B-1----:R-:W-:Y:S01]  /*9e50*/  IADD3 R3, R6, R4, RZ ;  /* 0x0000000406037210 */ /* 0x002fe20007ffe0ff */
        /* <DEDUP_REMOVED lines=11> */
[----:B--234-:R-:W-:Y:S05]  /*9f10*/  IMAD.MOV.U32 R5, RZ, RZ, c[0x0][0x32c] ;  /* 0x0000cb00ff057624 */ /* 0x01cfea00078e00ff */
[----:B------:R-:W-:Y:S11]  /*9f20*/  ISETP.NE.AND P0, PT, R5, 0x1, PT ;  /* 0x000000010500780c */ /* 0x000ff60003f05270 */
[----:B------:R-:W-:Y:S02]  /*9f30*/  @!UPT UIADD3 URZ, URZ, URZ, URZ ;  /* 0x0000003f3f3ff290 */ /* 0x000fe4000fffe03f */
[----:B------:R-:W-:Y:S05]  /*9f40*/  @P0 IMAD.HI.U32 R5, R4, c[0x0][0x330], RZ ;  /* 0x0000cc0004050a27 */ /* 0x000fea00078e00ff */
[----:B------:R-:W-:Y:S04]  /*9f50*/  @P0 SHF.R.U32.HI R4, RZ, c[0x0][0x334], R5 ;  /* 0x0000cd00ff040a19 */ /* 0x000fe80000011605 */
[----:B------:R-:W-:Y:S01]  /*9f60*/  LOP3.LUT R4, RZ, R4, RZ, 0x33, !PT ;  /* 0x00000004ff047212 */ /* 0x000fe200078e33ff */
[----:B------:R-:W-:-:S05]  /*9f70*/  BRA `(.L_x_651) ;  /* 0x0000005000007947 */ /* 0x000fca0003800000 */
.L_x_650:
[----:B--234-:R-:W-:Y:S04]  /*9f80*/  MOV R5, c[0x0][0x32c] ;  /* 0x0000cb0000057a02 */ /* 0x01cfe80000000f00 */
[----:B------:R-:W-:Y:S11]  /*9f90*/  ISETP.NE.AND P0, PT, R5, 0x1, PT ;  /* 0x000000010500780c */ /* 0x000ff60003f05270 */
[----:B------:R-:W-:Y:S02]  /*9fa0*/  @!UPT UIADD3 URZ, URZ, URZ, URZ ;  /* 0x0000003f3f3ff290 */ /* 0x000fe4000fffe03f */
[----:B------:R-:W-:Y:S05]  /*9fb0*/  @P0 IMAD.HI.U32 R5, R4, c[0x0][0x330], RZ ;  /* 0x0000cc0004050a27 */ /* 0x000fea00078e00ff */
[----:B------:R-:W-:Y:S02]  /*9fc0*/  @P0 SHF.R.U32.HI R4, RZ, c[0x0][0x334], R5 ;  /* 0x0000cd00ff040a19 */ /* 0x000fe40000011605 */
.L_x_651:
[----:B------:R-:W-:Y:S05]  /*9fd0*/  BSYNC B0 ;  /* 0x0000000000007941 */ /* 0x000fea0003800000 */
.L_x_649:
[----:B------:R-:W-:Y:S04]  /*9fe0*/  IMAD.IADD R0, R0, 0x1, -R234 ;  /* 0x0000000100007824 */ /* 0x000fe800078e0aea */
[----:B------:R-:W-:Y:S05]  /*9ff0*/  IMAD R0, R4, c[0x0][0x32c], R0 ;  /* 0x0000cb0004007a24 */ /* 0x000fea00078e0200 */
[----:B------:R-:W-:Y:S02]  /*a000*/  IADD3 R4, R0, c[0x0][0x32c], RZ ;  /* 0x0000cb0000047a10 */ /* 0x000fe40007ffe0ff */
[----:B------:R-:W-:Y:S02]  /*a010*/  IMNMX R2, R2, R0, !PT ;  /* 0x0000000002027217 */ /* 0x000fe40007800200 */
[----:B------:R-:W-:Y:S02]  /*a020*/  IMNMX R3, R3, R4, PT ;  /* 0x0000000403037217 */ /* 0x000fe40003800200 */
.L_x_648:
[----:B------:R-:W-:Y:S02]  /*a030*/  LOP3.LUT P0, RZ, R194, 0x10, RZ, 0xc0, !PT ;  /* 0x00000010c2ff7812 */ /* 0x000fe4000780c0ff */
[C---:B------:R-:W-:Y:S02]  /*a040*/  ISETP.GT.AND P1, PT, R2.reuse, 0x28, !P1 ;  /* 0x000000280200780c */ /* 0x040fe40004f24270 */
[----:B------:R-:W-:Y:S02]  /*a050*/  ISETP.GT.AND P0, PT, R2, RZ, !P0 ;  /* 0x000000ff0200720c */ /* 0x000fe40004704270 */
[----:B------:R-:W-:Y:S02]  /*a060*/  FMNMX.FTZ R0, R26, R105, !PT ;  /* 0x000000691a007209 */ /* 0x000fe40007810000 */
[C---:B------:R-:W-:Y:S02]  /*a070*/  ISETP.LT.OR P0, PT, R3.reuse, 0x1, P0 ;  /* 0x000000010300780c */ /* 0x040fe40000701670 */
[----:B------:R-:W-:Y:S02]  /*a080*/  ISETP.LT.OR P1, PT, R3, 0x29, P1 ;  /* 0x000000290300780c */ /* 0x000fe40000f21670 */
[----:B------:R-:W-:Y:S02]  /*a090*/  FSEL R15, R206, -INF , !P0 ;  /* 0xff800000ce0f7808 */ /* 0x000fe40004000000 */
[----:B------:R-:W-:Y:S02]  /*a0a0*/  LOP3.LUT P0, RZ, R194, 0x8, RZ, 0xc0, !PT ;  /* 0x00000008c2ff7812 */ /* 0x000fe4000780c0ff */
[----:B------:R-:W-:Y:S02]  /*a0b0*/  FMNMX.FTZ R0, R39, R0, !PT ;  /* 0x0000000027007209 */ /* 0x000fe40007810000 */
[----:B------:R-:W-:Y:S02]  /*a0c0*/  ISETP.GT.AND P0, PT, R2, 0x1, !P0 ;  /* 0x000000010200780c */ /* 0x000fe40004704270 */
[----:B--234-:R-:W-:Y:S02]  /*a0d0*/  FMNMX.FTZ R5, R40, R0, !PT ;  /* 0x0000000028057209 */ /* 0x01cfe40007810000 */
[----:B------:R-:W-:Y:S02]  /*a0e0*/  ISETP.LT.OR P0, PT, R3, 0x2, P0 ;  /* 0x000000020300780c */ /* 0x000fe40000701670 */
[----:B------:R-:W-:Y:S02]  /*a0f0*/  FMNMX.FTZ R5, R48, R5, !PT ;  /* 0x0000000530057209 */ /* 0x000fe40007810000 */
[----:B------:R-:W-:Y:S02]  /*a100*/  FSEL R24, R205, -INF , !P0 ;  /* 0xff800000cd187808 */ /* 0x000fe40004000000 */
[----:B------:R-:W-:Y:S02]  /*a110*/  LOP3.LUT P0, RZ, R194, 0x4, RZ, 0xc0, !PT ;  /* 0x00000004c2ff7812 */ /* 0x000fe4000780c0ff */
[----:B------:R-:W-:Y:S02]  /*a120*/  FMNMX.FTZ R5, R47, R5, !PT ;  /* 0x000000052f057209 */ /* 0x000fe40007810000 */
[----:B------:R-:W-:Y:S02]  /*a130*/  ISETP.GT.AND P0, PT, R2, 0x8, !P0 ;  /* 0x000000080200780c */ /* 0x000fe40004704270 */
[----:B------:R-:W-:Y:S02]  /*a140*/  FMNMX.FTZ R5, R46, R5, !PT ;  /* 0x000000052e057209 */ /* 0x000fe40007810000 */
        /* <DEDUP_REMOVED lines=8> */
[----:B------:R-:W-:Y:S02]  /*a1d0*/  FSEL R14, R102, -INF , !P1 ;  /* 0xff800000660e7808 */ /* 0x000fe40004800000 */
[----:B------:R-:W-:Y:S02]  /*a1e0*/  FSEL R22, R202, -INF , !P0 ;  /* 0xff800000ca167808 */ /* 0x000fe40004000000 */
[----:B------:R-:W-:Y:S02]  /*a1f0*/  LOP3.LUT P0, RZ, R194, 0x1, RZ, 0xc0, !PT ;  /* 0x00000001c2ff7812 */ /* 0x000fe4000780c0ff */
[----:B------:R-:W-:Y:S02]  /*a200*/  FMNMX.FTZ R5, R42, R5, !PT ;  /* 0x000000052a057209 */ /* 0x000fe40007810000 */
[----:B------:R-:W-:Y:S02]  /*a210*/  ISETP.GT.AND P0, PT, R2, 0x10, !P0 ;  /* 0x000000100200780c */ /* 0x000fe40004704270 */
[----:B------:R-:W-:Y:S02]  /*a220*/  FMNMX.FTZ R5, R41, R5, !PT ;  /* 0x0000000529057209 */ /* 0x000fe40007810000 */
[C---:B------:R-:W-:Y:S02]  /*a230*/  ISETP.LT.OR P0, PT, R3.reuse, 0x11, P0 ;  /* 0x000000110300780c */ /* 0x040fe40000701670 */
[----:B------:R-:W-:Y:S02]  /*a240*/  FMNMX.FTZ R5, R38, R5, !PT ;  /* 0x0000000526057209 */ /* 0x000fe40007810000 */
[----:B------:R-:W-:Y:S02]  /*a250*/  FSEL R21, R196, -INF , !P0 ;  /* 0xff800000c4157808 */ /* 0x000fe40004000000 */
[----:B------:R-:W-:Y:S02]  /*a260*/  ISETP.GT.AND P0, PT, R2, 0x11, !P6 ;  /* 0x000000110200780c */ /* 0x000fe40007704270 */
[----:B------:R-:W-:Y:S02]  /*a270*/  LOP3.LUT P6, RZ, R194, 0x20, RZ, 0xc0, !PT ;  /* 0x00000020c2ff7812 */ /* 0x000fe400078cc0ff */
        /* <DEDUP_REMOVED lines=14> */
[----:B------:R-:W-:Y:S02]  /*a360*/  ISETP.GT.AND P0, PT, R2, 0x29, !P6 ;  /* 0x000000290200780c */ /* 0x000fe40007704270 */
[----:B------:R-:W-:Y:S02]  /*a370*/  FMNMX.FTZ R2, R10, R100, !PT ;  /* 0x000000640a027209 */ /* 0x000fe40007810000 */
[----:B------:R-:W-:Y:S02]  /*a380*/  ISETP.LT.OR P0, PT, R3, 0x2a, P0 ;  /* 0x0000002a0300780c */ /* 0x000fe40000701670 */
        /* <DEDUP_REMOVED lines=29> */
[----:B------:R-:W-:Y:S02]  /*a560*/  FSEL R13, R101, -INF , !P0 ;  /* 0xff800000650d7808 */ /* 0x000fe40004000000 */
        /* <DEDUP_REMOVED lines=8> */
.L_x_806:
        /* <DEDUP_REMOVED lines=15> */
.L_x_807:
[C---:B------:R-:W-:Y:S01]  /*a6e0*/  FMUL.FTZ R2, R104.reuse, c[0x0][0x2d0] ;  /* 0x0000b40068027a20 */ /* 0x040fe20000410000 */
[----:B------:R-:W-:Y:S01]  /*a6f0*/  FSETP.NEU.FTZ.AND P0, PT, R104, -INF , PT ;  /* 0xff8000006800780b */ /* 0x000fe20003f1d000 */
[----:B------:R-:W-:Y:S01]  /*a700*/  WARPSYNC 0xffffffff ;  /* 0xffffffff00007948 */ /* 0x000fe20003800000 */
[----:B------:R-:W-:Y:S02]  /*a710*/  FSETP.NEU.FTZ.AND P1, PT, R103, -INF , PT ;  /* 0xff8000006700780b */ /* 0x000fe40003f3d000 */
[----:B------:R-:W-:Y:S02]  /*a720*/  FSEL R2, R2, RZ, P0 ;  /* 0x000000ff02027208 */ /* 0x000fe40000000000 */
[----:B--2---:R-:W-:Y:S02]  /*a730*/  FMNMX.FTZ R101, R0, R4, !PT ;  /* 0x0000000400657209 */ /* 0x004fe40007810000 */
[----:B------:R-:W-:Y:S01]  /*a740*/  FSEL R0, R104, RZ, P0 ;  /* 0x000000ff68007208 */ /* 0x000fe20000000000 */
[--C-:B------:R-:W-:Y:S01]  /*a750*/  FFMA.FTZ R9, R9, c[0x0][0x2d0], -R2.reuse ;  /* 0x0000b40009097a23 */ /* 0x100fe20000010802 */
[----:B------:R-:W-:Y:S01]  /*a760*/  FSETP.NEU.FTZ.AND P0, PT, R102, -INF , PT ;  /* 0xff8000006600780b */ /* 0x000fe20003f1d000 */
[--C-:B------:R-:W-:Y:S02]  /*a770*/  FFMA.FTZ R12, R11, c[0x0][0x2d0], -R2.reuse ;  /* 0x0000b4000b0c7a23 */ /* 0x100fe40000010802 */
[--C-:B------:R-:W-:Y:S02]  /*a780*/  FFMA.FTZ R201, R156, c[0x0][0x2d0], -R2.reuse ;  /* 0x0000b4009cc97a23 */ /* 0x100fe40000010802 */
[--C-:B------:R-:W-:Y:S01]  /*a790*/  FFMA.FTZ R10, R10, c[0x0][0x2d0], -R2.reuse ;  /* 0x0000b4000a0a7a23 */ /* 0x100fe20000010802 */
[----:B------:R-:W-:Y:S01]  /*a7a0*/  MUFU.EX2 R219, R12 ;  /* 0x0000000c00db7308 */ /* 0x000fe20000000800 */
        /* <DEDUP_REMOVED lines=8> */
[----:B------:R-:W-:Y:S02]  /*a830*/  FFMA.FTZ R168, R159, c[0x0][0x2d0], -R2 ;  /* 0x0000b4009fa87a23 */ /* 0x000fe40000010802 */
[C---:B------:R-:W-:Y:S02]  /*a840*/  FMUL.FTZ R2, R103.reuse, c[0x0][0x2d0] ;  /* 0x0000b40067027a20 */ /* 0x040fe40000410000 */
[----:B-1----:R-:W-:Y:S01]  /*a850*/  FADD.FTZ R4, -R0, R100 ;  /* 0x0000006400047221 */ /* 0x002fe20000010100 */
[----:B------:R-:W-:Y:S01]  /*a860*/  FSEL R0, R103, RZ, P1 ;  /* 0x000000ff67007208 */ /* 0x000fe20000800000 */
[----:B------:R-:W-:Y:S01]  /*a870*/  MUFU.EX2 R226, R167 ;  /* 0x000000a700e27308 */ /* 0x000fe20000000800 */
[----:B------:R-:W-:Y:S03]  /*a880*/  FSEL R2, R2, RZ, P1 ;  /* 0x000000ff02027208 */ /* 0x000fe60000800000 */
[----:B------:R-:W-:Y:S01]  /*a890*/  FADD.FTZ R5, -R0, R105 ;  /* 0x0000006900057221 */ /* 0x000fe20000010100 */
[----:B------:R-:W-:Y:S01]  /*a8a0*/  FSEL R0, R102, RZ, P0 ;  /* 0x000000ff66007208 */ /* 0x000fe20000000000 */
        /* <DEDUP_REMOVED lines=13> */
[----:B------:R-:W-:Y:S02]  /*a980*/  FFMA.FTZ R196, R41, c[0x0][0x2d0], -R2 ;  /* 0x0000b40029c47a23 */ /* 0x000fe40000010802 */
[----:B------:R-:W-:Y:S01]  /*a990*/  FMUL.FTZ R2, R102, c[0x0][0x2d0] ;  /* 0x0000b40066027a20 */ /* 0x000fe20000410000 */
[----:B------:R-:W-:Y:S01]  /*a9a0*/  MUFU.EX2 R38, R9 ;  /* 0x0000000900267308 */ /* 0x000fe20000000800 */
[----:B------:R-:W-:Y:S03]  /*a9b0*/  FADD.FTZ R0, -R0, R106 ;  /* 0x0000006a00007221 */ /* 0x000fe60000010100 */
[----:B------:R-:W-:Y:S01]  /*a9c0*/  FSEL R2, R2, RZ, P0 ;  /* 0x000000ff02027208 */ /* 0x000fe20000000000 */
[----:B------:R-:W-:Y:S01]  /*a9d0*/  FMUL.FTZ R0, R0, c[0x0][0x2d0] ;  /* 0x0000b40000007a20 */ /* 0x000fe20000410000 */
[----:B------:R-:W-:Y:S03]  /*a9e0*/  FSETP.NEU.FTZ.AND P0, PT, R101, -INF , PT ;  /* 0xff8000006500780b */ /* 0x000fe60003f1d000 */
[--C-:B------:R-:W-:Y:S01]  /*a9f0*/  FFMA.FTZ R3, R25, c[0x0][0x2d0], -R2.reuse ;  /* 0x0000b40019037a23 */ /* 0x100fe20000010802 */
[----:B------:R-:W-:Y:S01]  /*aa00*/  MUFU.EX2 R214, R8 ;  /* 0x0000000800d67308 */ /* 0x000fe20000000800 */
        /* <DEDUP_REMOVED lines=9> */
[--C-:B------:R-:W-:Y:S02]  /*aaa0*/  FFMA.FTZ R160, R34, c[0x0][0x2d0], -R2.reuse ;  /* 0x0000b40022a07a23 */ /* 0x100fe40000010802 */
[--C-:B------:R-:W-:Y:S01]  /*aab0*/  FFMA.FTZ R159, R33, c[0x0][0x2d0], -R2.reuse ;  /* 0x0000b400219f7a23 */ /* 0x100fe20000010802 */
[----:B------:R-:W2:Y:S10]  /*aac0*/  MUFU.EX2 R0, R0 ;  /* 0x0000000000007308 */ /* 0x000eb40000000800 */
[----:B------:R-:W-:Y:S01]  /*aad0*/  MUFU.EX2 R48, R10 ;  /* 0x0000000a00307308 */ /* 0x000fe20000000800 */
[----:B-1----:R-:W-:Y:S01]  /*aae0*/  FFMA.FTZ R3, R28, c[0x0][0x2d0], -R2 ;  /* 0x0000b4001c037a23 */ /* 0x002fe20000010802 */
[C---:B------:R-:W-:Y:S08]  /*aaf0*/  FSEL R2, R101.reuse, RZ, P0 ;  /* 0x000000ff65027208 */ /* 0x040ff00000000000 */
[----:B------:R1:W-:Y:S10]  /*ab00*/  MUFU.EX2 R49, R3 ;  /* 0x0000000300317308 */ /* 0x0003f40000000800 */
[----:B------:R-:W-:Y:S10]  /*ab10*/  MUFU.EX2 R211, R39 ;  /* 0x0000002700d37308 */ /* 0x000ff40000000800 */
[----:B------:R-:W-:Y:S01]  /*ab20*/  MUFU.EX2 R205, R37 ;  /* 0x0000002500cd7308 */ /* 0x000fe20000000800 */
[----:B-1----:R-:W-:Y:S02]  /*ab30*/  FADD.FTZ R3, -R2, R107 ;  /* 0x0000006b02037221 */ /* 0x002fe40000010100 */
[----:B------:R-:W-:Y:S07]  /*ab40*/  FMUL.FTZ R2, R101, c[0x0][0x2d0] ;  /* 0x0000b40065027a20 */ /* 0x000fee0000410000 */
[----:B------:R-:W-:Y:S01]  /*ab50*/  MUFU.EX2 R206, R36 ;  /* 0x0000002400ce7308 */ /* 0x000fe20000000800 */
[----:B------:R-:W-:Y:S01]  /*ab60*/  FSEL R6, R2, RZ, P0 ;  /* 0x000000ff02067208 */ /* 0x000fe20000000000 */
[----:B------:R-:W-:Y:S01]  /*ab70*/  FMUL.FTZ R2, R4, c[0x0][0x2d0] ;  /* 0x0000b40004027a20 */ /* 0x000fe20000410000 */
[C---:B------:R-:W-:Y:S02]  /*ab80*/  ISETP.GT.AND P0, PT, R208.reuse, R229, PT ;  /* 0x000000e5d000720c */ /* 0x040fe40003f04270 */
[----:B------:R-:W-:Y:S01]  /*ab90*/  IADD3 R208, R208, -0x1, RZ ;  /* 0xffffffffd0d07810 */ /* 0x000fe20007ffe0ff */
[--C-:B------:R-:W-:Y:S02]  /*aba0*/  FFMA.FTZ R32, R23, c[0x0][0x2d0], -R6.reuse ;  /* 0x0000b40017207a23 */ /* 0x100fe40000010806 */
[--C-:B------:R-:W-:Y:S02]  /*abb0*/  FFMA.FTZ R7, R22, c[0x0][0x2d0], -R6.reuse ;  /* 0x0000b40016077a23 */ /* 0x100fe40000010806 */
[----:B------:R1:W-:Y:S01]  /*abc0*/  MUFU.EX2 R100, R2 ;  /* 0x0000000200647308 */ /* 0x0003e20000000800 */
[--C-:B------:R-:W-:Y:S02]  /*abd0*/  FFMA.FTZ R107, R21, c[0x0][0x2d0], -R6.reuse ;  /* 0x0000b400156b7a23 */ /* 0x100fe40000010806 */
[--C-:B------:R-:W-:Y:S02]  /*abe0*/  FFMA.FTZ R156, R20, c[0x0][0x2d0], -R6.reuse ;  /* 0x0000b400149c7a23 */ /* 0x100fe40000010806 */
[----:B------:R-:W3:Y:S01]  /*abf0*/  LDSM.16.MT88.4 R20, [R181] ;  /* 0x00000000b514783b */ /* 0x000ee20000004200 */
[--C-:B------:R-:W-:Y:S02]  /*ac00*/  FFMA.FTZ R33, R24, c[0x0][0x2d0], -R6.reuse ;  /* 0x0000b40018217a23 */ /* 0x100fe40000010806 */
[--C-:B------:R-:W-:Y:S02]  /*ac10*/  FFMA.FTZ R179, R13, c[0x0][0x2d0], -R6.reuse ;  /* 0x0000b4000db37a23 */ /* 0x100fe40000010806 */
[----:B------:R-:W-:Y:S01]  /*ac20*/  MUFU.EX2 R227, R7 ;  /* 0x0000000700e37308 */ /* 0x000fe20000000800 */
[--C-:B------:R-:W-:Y:S02]  /*ac30*/  FFMA.FTZ R158, R19, c[0x0][0x2d0], -R6.reuse ;  /* 0x0000b400139e7a23 */ /* 0x100fe40000010806 */
[--C-:B------:R-:W-:Y:S02]  /*ac40*/  FFMA.FTZ R162, R18, c[0x0][0x2d0], -R6.reuse ;  /* 0x0000b40012a27a23 */ /* 0x100fe40000010806 */
[--C-:B------:R-:W-:Y:S02]  /*ac50*/  FFMA.FTZ R171, R17, c[0x0][0x2d0], -R6.reuse ;  /* 0x0000b40011ab7a23 */ /* 0x100fe40000010806 */
[--C-:B------:R-:W-:Y:S02]  /*ac60*/  FFMA.FTZ R175, R16, c[0x0][0x2d0], -R6.reuse ;  /* 0x0000b40010af7a23 */ /* 0x100fe40000010806 */
[--C-:B------:R-:W-:Y:S01]  /*ac70*/  FFMA.FTZ R177, R14, c[0x0][0x2d0], -R6.reuse ;  /* 0x0000b4000eb17a23 */ /* 0x100fe20000010806 */
[----:B------:R-:W-:Y:S01]  /*ac80*/  MUFU.EX2 R203, R33 ;  /* 0x0000002100cb7308 */ /* 0x000fe20000000800 */
[----:B-1----:R-:W-:Y:S09]  /*ac90*/  FFMA.FTZ R2, R15, c[0x0][0x2d0], -R6 ;  /* 0x0000b4000f027a23 */ /* 0x002ff20000010806 */
[----:B------:R1:W-:Y:S10]  /*aca0*/  MUFU.EX2 R34, R2 ;  /* 0x0000000200227308 */ /* 0x0003f40000000800 */
[----:B------:R-:W-:Y:S10]  /*acb0*/  MUFU.EX2 R204, R32 ;  /* 0x0000002000cc7308 */ /* 0x000ff40000000800 */
[----:B------:R-:W-:Y:S01]  /*acc0*/  MUFU.EX2 R224, R164 ;  /* 0x000000a400e07308 */ /* 0x000fe20000000800 */
[----:B-1----:R-:W-:Y:S02]  /*acd0*/  FMUL.FTZ R2, R3, c[0x0][0x2d0] ;  /* 0x0000b40003027a20 */ /* 0x002fe40000410000 */
[----:B------:R-:W-:Y:S07]  /*ace0*/  FMUL.FTZ R3, R5, c[0x0][0x2d0] ;  /* 0x0000b40005037a20 */ /* 0x000fee0000410000 */
[----:B------:R-:W-:Y:S10]  /*acf0*/  MUFU.EX2 R2, R2 ;  /* 0x0000000200027308 */ /* 0x000ff40000000800 */
[----:B------:R-:W-:Y:S10]  /*ad00*/  MUFU.EX2 R225, R163 ;  /* 0x000000a300e17308 */ /* 0x000ff40000000800 */
[----:B------:R-:W-:Y:S10]  /*ad10*/  MUFU.EX2 R107, R107 ;  /* 0x0000006b006b7308 */ /* 0x000ff40000000800 */
[----:B------:R-:W-:Y:S10]  /*ad20*/  MUFU.EX2 R218, R156 ;  /* 0x0000009c00da7308 */ /* 0x000ff40000000800 */
[----:B------:R-:W-:Y:S10]  /*ad30*/  MUFU.EX2 R213, R158 ;  /* 0x0000009e00d57308 */ /* 0x000ff40000000800 */
[----:B------:R-:W-:Y:S10]  /*ad40*/  MUFU.EX2 R212, R162 ;  /* 0x000000a200d47308 */ /* 0x000ff40000000800 */
[----:B------:R-:W-:Y:S10]  /*ad50*/  MUFU.EX2 R202, R202 ;  /* 0x000000ca00ca7308 */ /* 0x000ff40000000800 */
[----:B------:R-:W1:Y:S10]  /*ad60*/  MUFU.EX2 R201, R201 ;  /* 0x000000c900c97308 */ /* 0x000e740000000800 */
[----:B------:R-:W-:Y:S10]  /*ad70*/  MUFU.EX2 R197, R197 ;  /* 0x000000c500c57308 */ /* 0x000ff40000000800 */
[----:B------:R-:W-:Y:S10]  /*ad80*/  MUFU.EX2 R199, R199 ;  /* 0x000000c700c77308 */ /* 0x000ff40000000800 */
[----:B------:R-:W-:Y:S10]  /*ad90*/  MUFU.EX2 R196, R196 ;  /* 0x000000c400c47308 */ /* 0x000ff40000000800 */
[----:B------:R-:W-:Y:S10]  /*ada0*/  MUFU.EX2 R178, R178 ;  /* 0x000000b200b27308 */ /* 0x000ff40000000800 */
[----:B------:R-:W-:Y:S10]  /*adb0*/  MUFU.EX2 R172, R172 ;  /* 0x000000ac00ac7308 */ /* 0x000ff40000000800 */
[----:B------:R-:W4:Y:S10]  /*adc0*/  MUFU.EX2 R167, R176 ;  /* 0x000000b000a77308 */ /* 0x000f340000000800 */
[----:B------:R-:W-:Y:S01]  /*add0*/  MUFU.EX2 R164, R177 ;  /* 0x000000b100a47308 */ /* 0x000fe20000000800 */
[C---:B--2---:R-:W-:Y:S01]  /*ade0*/  FMUL.FTZ R12, R0.reuse, R124 ;  /* 0x0000007c000c7220 */ /* 0x044fe20000410000 */
[----:B-1----:R-:W-:Y:S01]  /*adf0*/  F2FP.BF16.PACK_AB R156, R201, R202 ;  /* 0x000000cac99c723e */ /* 0x002fe200000010ff */
[C---:B------:R-:W-:Y:S02]  /*ae00*/  FMUL.FTZ R13, R0.reuse, R125 ;  /* 0x0000007d000d7220 */ /* 0x040fe40000410000 */
[C---:B------:R-:W-:Y:S02]  /*ae10*/  FMUL.FTZ R24, R0.reuse, R120 ;  /* 0x0000007800187220 */ /* 0x040fe40000410000 */
[C---:B------:R-:W-:Y:S02]  /*ae20*/  FMUL.FTZ R25, R0.reuse, R121 ;  /* 0x0000007900197220 */ /* 0x040fe40000410000 */
[C---:B------:R-:W-:Y:S02]  /*ae30*/  FMUL.FTZ R28, R0.reuse, R116 ;  /* 0x00000074001c7220 */ /* 0x040fe40000410000 */
[C---:B------:R-:W-:Y:S02]  /*ae40*/  FMUL.FTZ R29, R0.reuse, R117 ;  /* 0x00000075001d7220 */ /* 0x040fe40000410000 */
[C---:B------:R-:W-:Y:S01]  /*ae50*/  FMUL.FTZ R8, R0.reuse, R128 ;  /* 0x0000008000087220 */ /* 0x040fe20000410000 */
[----:B----4-:R-:W-:Y:S01]  /*ae60*/  F2FP.BF16.PACK_AB R162, R167, R172 ;  /* 0x000000aca7a2723e */ /* 0x010fe200000010ff */
[C---:B------:R-:W-:Y:S01]  /*ae70*/  FMUL.FTZ R9, R0.reuse, R129 ;  /* 0x0000008100097220 */ /* 0x040fe20000410000 */
[----:B------:R-:W-:Y:S01]  /*ae80*/  MUFU.EX2 R128, R161 ;  /* 0x000000a100807308 */ /* 0x000fe20000000800 */
[C---:B------:R-:W-:Y:S01]  /*ae90*/  FMUL.FTZ R40, R0.reuse, R112 ;  /* 0x0000007000287220 */ /* 0x040fe20000410000 */
[----:B------:R-:W-:Y:S01]  /*aea0*/  F2FP.BF16.PACK_AB R112, R49, R105 ;  /* 0x000000693170723e */ /* 0x000fe200000010ff */
[C---:B------:R-:W-:Y:S01]  /*aeb0*/  FMUL.FTZ R41, R0.reuse, R113 ;  /* 0x0000007100297220 */ /* 0x040fe20000410000 */
[----:B------:R-:W-:Y:S01]  /*aec0*/  F2FP.BF16.PACK_AB R113, R203, R34 ;  /* 0x00000022cb71723e */ /* 0x000fe200000010ff */
[----:B------:R-:W-:Y:S01]  /*aed0*/  FMUL.FTZ R44, R0, R108 ;  /* 0x0000006c002c7220 */ /* 0x000fe20000410000 */
[----:B------:R-:W-:Y:S01]  /*aee0*/  F2FP.BF16.PACK_AB R108, R38, R48 ;  /* 0x00000030266c723e */ /* 0x000fe200000010ff */
[----:B------:R-:W-:Y:S01]  /*aef0*/  FMUL.FTZ R45, R0, R109 ;  /* 0x0000006d002d7220 */ /* 0x000fe20000410000 */
[----:B------:R-:W-:Y:S01]  /*af00*/  F2FP.BF16.PACK_AB R109, R50, R51 ;  /* 0x00000033326d723e */ /* 0x000fe200000010ff */
        /* <DEDUP_REMOVED lines=12> */
[C---:B------:R-:W-:Y:S02]  /*afd0*/  FMUL.FTZ R92, R0.reuse, R92 ;  /* 0x0000005c005c7220 */ /* 0x040fe40000410000 */
[C---:B------:R-:W-:Y:S02]  /*afe0*/  FMUL.FTZ R93, R0.reuse, R93 ;  /* 0x0000005d005d7220 */ /* 0x040fe40000410000 */
[----:B------:R-:W-:Y:S02]  /*aff0*/  FFMA.FTZ R4, R0, R221, R105 ;  /* 0x000000dd00047223 */ /* 0x000fe40000010069 */
[----:B------:R1:W2:Y:S01]  /*b000*/  MUFU.EX2 R0, R3 ;  /* 0x0000000300007308 */ /* 0x0002a20000000800 */
[----:B------:R-:W-:Y:S01]  /*b010*/  FMUL.FTZ R46, R2, R110 ;  /* 0x0000006e022e7220 */ /* 0x000fe20000410000 */
[----:B------:R-:W-:Y:S01]  /*b020*/  F2FP.BF16.PACK_AB R110, R220, R219 ;  /* 0x000000dbdc6e723e */ /* 0x000fe200000010ff */
[----:B------:R-:W-:Y:S01]  /*b030*/  FMUL.FTZ R47, R2, R111 ;  /* 0x0000006f022f7220 */ /* 0x000fe20000410000 */
[----:B------:R-:W-:Y:S01]  /*b040*/  F2FP.BF16.PACK_AB R111, R211, R214 ;  /* 0x000000d6d36f723e */ /* 0x000fe200000010ff */
[----:B------:R-:W-:Y:S02]  /*b050*/  FADD.FTZ R105, R49, R4 ;  /* 0x0000000431697221 */ /* 0x000fe40000010000 */
[C---:B------:R-:W-:Y:S02]  /*b060*/  FMUL.FTZ R4, R100.reuse, R132 ;  /* 0x0000008464047220 */ /* 0x040fe40000410000 */
[----:B------:R-:W-:Y:S01]  /*b070*/  FMUL.FTZ R5, R100, R133 ;  /* 0x0000008564057220 */ /* 0x000fe20000410000 */
[----:B------:R-:W-:Y:S01]  /*b080*/  MUFU.EX2 R132, R165 ;  /* 0x000000a500847308 */ /* 0x000fe20000000800 */
[C---:B------:R-:W-:Y:S02]  /*b090*/  FMUL.FTZ R10, R2.reuse, R130 ;  /* 0x00000082020a7220 */ /* 0x040fe40000410000 */
[C---:B------:R-:W-:Y:S02]  /*b0a0*/  FMUL.FTZ R11, R2.reuse, R131 ;  /* 0x00000083020b7220 */ /* 0x040fe40000410000 */
[----:B------:R-:W-:Y:S01]  /*b0b0*/  FMUL.FTZ R42, R2, R114 ;  /* 0x00000072022a7220 */ /* 0x000fe20000410000 */
[----:B------:R-:W-:Y:S01]  /*b0c0*/  F2FP.BF16.PACK_AB R114, R206, R205 ;  /* 0x000000cdce72723e */ /* 0x000fe200000010ff */
[C---:B------:R-:W-:Y:S01]  /*b0d0*/  FMUL.FTZ R43, R2.reuse, R115 ;  /* 0x00000073022b7220 */ /* 0x040fe20000410000 */
[----:B------:R-:W-:Y:S01]  /*b0e0*/  F2FP.BF16.PACK_AB R115, R227, R204 ;  /* 0x000000cce373723e */ /* 0x000fe200000010ff */
[C---:B------:R-:W-:Y:S01]  /*b0f0*/  FMUL.FTZ R14, R2.reuse, R126 ;  /* 0x0000007e020e7220 */ /* 0x040fe20000410000 */
[----:B------:R-:W-:Y:S01]  /*b100*/  MUFU.EX2 R130, R170 ;  /* 0x000000aa00827308 */ /* 0x000fe20000000800 */
[----:B------:R-:W-:Y:S02]  /*b110*/  FMUL.FTZ R15, R2, R127 ;  /* 0x0000007f020f7220 */ /* 0x000fe40000410000 */
[C---:B------:R-:W-:Y:S01]  /*b120*/  FMUL.FTZ R16, R100.reuse, R136 ;  /* 0x0000008864107220 */ /* 0x040fe20000410000 */
[----:B------:R-:W-:Y:S01]  /*b130*/  LDSM.16.MT88.4 R124, [R181+0x1000] ;  /* 0x00100000b57c783b */ /* 0x000fe20000004200 */
[----:B-1----:R-:W-:Y:S02]  /*b140*/  FFMA.FTZ R3, R100, R222, R48 ;  /* 0x000000de64037223 */ /* 0x002fe40000010030 */
[C---:B--2---:R-:W-:Y:S02]  /*b150*/  FMUL.FTZ R6, R0.reuse, R134 ;  /* 0x0000008600067220 */ /* 0x044fe40000410000 */
[----:B------:R-:W-:Y:S01]  /*b160*/  FMUL.FTZ R7, R0, R135 ;  /* 0x0000008700077220 */ /* 0x000fe20000410000 */
[----:B------:R-:W-:Y:S01]  /*b170*/  MUFU.EX2 R133, R169 ;  /* 0x000000a900857308 */ /* 0x000fe20000000800 */
[----:B------:R-:W-:Y:S02]  /*b180*/  FADD.FTZ R3, R38, R3 ;  /* 0x0000000326037221 */ /* 0x000fe40000010000 */
[----:B------:R-:W1:Y:S01]  /*b190*/  LDSM.16.MT88.4 R36, [R182] ;  /* 0x00000000b624783b */ /* 0x000e620000004200 */
[----:B------:R-:W-:Y:S02]  /*b1a0*/  FMUL.FTZ R17, R100, R137 ;  /* 0x0000008964117220 */ /* 0x000fe40000410000 */
[-C--:B---3--:R-:W-:Y:S04]  /*b1b0*/  HMMA.16816.F32.BF16 R4, R108, R20.reuse, R4 ;  /* 0x000000146c04723c */ /* 0x088fe80000041804 */
[----:B------:R-:W-:Y:S01]  /*b1c0*/  MUFU.EX2 R131, R160 ;  /* 0x000000a000837308 */ /* 0x000fe20000000800 */
[C---:B------:R-:W-:Y:S02]  /*b1d0*/  FMUL.FTZ R18, R0.reuse, R138 ;  /* 0x0000008a00127220 */ /* 0x040fe40000410000 */
[----:B------:R-:W-:Y:S01]  /*b1e0*/  FMUL.FTZ R19, R0, R139 ;  /* 0x0000008b00137220 */ /* 0x000fe20000410000 */
[C---:B------:R-:W-:Y:S01]  /*b1f0*/  HMMA.16816.F32.BF16 R8, R112.reuse, R20, R8 ;  /* 0x000000147008723c */ /* 0x040fe20000041808 */
[----:B------:R-:W-:Y:S03]  /*b200*/  LDSM.16.MT88.4 R136, [R181+0x800] ;  /* 0x00080000b588783b */ /* 0x000fe60000004200 */
[C---:B------:R-:W-:Y:S02]  /*b210*/  FMUL.FTZ R30, R2.reuse, R118 ;  /* 0x00000076021e7220 */ /* 0x040fe40000410000 */
[C---:B------:R-:W-:Y:S01]  /*b220*/  FMUL.FTZ R31, R2.reuse, R119 ;  /* 0x00000077021f7220 */ /* 0x040fe20000410000 */
[----:B------:R-:W-:Y:S01]  /*b230*/  MUFU.EX2 R222, R168 ;  /* 0x000000a800de7308 */ /* 0x000fe20000000800 */
[-C--:B------:R-:W-:Y:S01]  /*b240*/  HMMA.16816.F32.BF16 R12, R112, R22.reuse, R12 ;  /* 0x00000016700c723c */ /* 0x080fe2000004180c */
[----:B------:R-:W2:Y:S03]  /*b250*/  LDSM.16.MT88.4 R116, [R181+0xc00] ;  /* 0x000c0000b574783b */ /* 0x000ea60000004200 */
[C---:B------:R-:W-:Y:S02]  /*b260*/  FMUL.FTZ R26, R2.reuse, R122 ;  /* 0x0000007a021a7220 */ /* 0x040fe40000410000 */
[----:B------:R-:W-:Y:S02]  /*b270*/  FMUL.FTZ R27, R2, R123 ;  /* 0x0000007b021b7220 */ /* 0x000fe40000410000 */
[C---:B------:R-:W-:Y:S01]  /*b280*/  HMMA.16816.F32.BF16 R16, R108.reuse, R22, R16 ;  /* 0x000000166c10723c */ /* 0x040fe20000041810 */
[----:B------:R-:W-:Y:S01]  /*b290*/  LDSM.16.MT88.4 R120, [R182+0x400] ;  /* 0x00040000b678783b */ /* 0x000fe20000004200 */
[----:B------:R3:W-:Y:S02]  /*b2a0*/  MUFU.EX2 R221, R159 ;  /* 0x0000009f00dd7308 */ /* 0x0007e40000000800 */
[C---:B------:R-:W-:Y:S02]  /*b2b0*/  FMUL.FTZ R20, R100.reuse, R140 ;  /* 0x0000008c64147220 */ /* 0x040fe40000410000 */
[----:B------:R-:W-:Y:S02]  /*b2c0*/  FMUL.FTZ R21, R100, R141 ;  /* 0x0000008d64157220 */ /* 0x000fe40000410000 */
[C---:B------:R-:W-:Y:S04]  /*b2d0*/  FMUL.FTZ R22, R0.reuse, R142 ;  /* 0x0000008e00167220 */ /* 0x040fe80000410000 */
[----:B------:R-:W-:Y:S01]  /*b2e0*/  FMUL.FTZ R23, R0, R143 ;  /* 0x0000008f00177220 */ /* 0x000fe20000410000 */
[----:B------:R-:W-:Y:S01]  /*b2f0*/  MUFU.EX2 R170, R198 ;  /* 0x000000c600aa7308 */ /* 0x000fe20000000800 */
[C---:B------:R-:W-:Y:S02]  /*b300*/  FMUL.FTZ R32, R100.reuse, R144 ;  /* 0x0000009064207220 */ /* 0x040fe40000410000 */
[----:B------:R-:W-:Y:S02]  /*b310*/  FMUL.FTZ R33, R100, R145 ;  /* 0x0000009164217220 */ /* 0x000fe40000410000 */
[----:B------:R-:W-:Y:S01]  /*b320*/  FMUL.FTZ R35, R0, R147 ;  /* 0x0000009300237220 */ /* 0x000fe20000410000 */
[-C--:B-1----:R-:W-:Y:S03]  /*b330*/  HMMA.16816.F32.BF16 R20, R108, R36.reuse, R20 ;  /* 0x000000246c14723c */ /* 0x082fe60000041814 */
[C---:B------:R-:W-:Y:S01]  /*b340*/  FMUL.FTZ R48, R100.reuse, R152 ;  /* 0x0000009864307220 */ /* 0x040fe20000410000 */
[----:B------:R-:W1:Y:S01]  /*b350*/  MUFU.EX2 R198, R200 ;  /* 0x000000c800c67308 */ /* 0x000e620000000800 */
[----:B------:R-:W-:Y:S02]  /*b360*/  FMUL.FTZ R49, R100, R153 ;  /* 0x0000009964317220 */ /* 0x000fe40000410000 */
[----:B------:R-:W-:Y:S01]  /*b370*/  FFMA.FTZ R106, R2, R223, R34 ;  /* 0x000000df026a7223 */ /* 0x000fe20000010022 */
[C---:B------:R-:W-:Y:S04]  /*b380*/  HMMA.16816.F32.BF16 R24, R112.reuse, R36, R24 ;  /* 0x000000247018723c */ /* 0x040fe80000041818 */
[----:B------:R-:W-:Y:S01]  /*b390*/  FMUL.FTZ R34, R0, R146 ;  /* 0x0000009200227220 */ /* 0x000fe20000410000 */
[----:B---3--:R-:W-:Y:S01]  /*b3a0*/  F2FP.BF16.PACK_AB R159, R178, R196 ;  /* 0x000000c4b29f723e */ /* 0x008fe200000010ff */
[----:B------:R-:W-:Y:S01]  /*b3b0*/  LDSM.16.MT88.4 R144, [R182+0x800] ;  /* 0x00080000b690783b */ /* 0x000fe20000004200 */
[C---:B------:R-:W-:Y:S01]  /*b3c0*/  FMUL.FTZ R36, R100.reuse, R148 ;  /* 0x0000009464247220 */ /* 0x040fe20000410000 */
[-C--:B------:R-:W-:Y:S01]  /*b3d0*/  HMMA.16816.F32.BF16 R28, R112, R38.reuse, R28 ;  /* 0x00000026701c723c */ /* 0x080fe2000004181c */
[----:B------:R3:W-:Y:S03]  /*b3e0*/  MUFU.EX2 R223, R157 ;  /* 0x0000009d00df7308 */ /* 0x0007e60000000800 */
[----:B------:R-:W-:Y:S02]  /*b3f0*/  FMUL.FTZ R37, R100, R149 ;  /* 0x0000009564257220 */ /* 0x000fe40000410000 */
[C---:B------:R-:W-:Y:S02]  /*b400*/  FMUL.FTZ R58, R2.reuse, R58 ;  /* 0x0000003a023a7220 */ /* 0x040fe40000410000 */
[C---:B------:R-:W-:Y:S03]  /*b410*/  HMMA.16816.F32.BF16 R32, R108.reuse, R38, R32 ;  /* 0x000000266c20723c */ /* 0x040fe60000041820 */
[----:B------:R-:W-:Y:S01]  /*b420*/  MUFU.EX2 R168, R174 ;  /* 0x000000ae00a87308 */ /* 0x000fe20000000800 */
[C---:B------:R-:W-:Y:S01]  /*b430*/  FMUL.FTZ R59, R2.reuse, R59 ;  /* 0x0000003b023b7220 */ /* 0x040fe20000410000 */
[----:B-1----:R-:W-:Y:S01]  /*b440*/  F2FP.BF16.PACK_AB R158, R199, R198 ;  /* 0x000000c6c79e723e */ /* 0x002fe200000010ff */
[----:B------:R-:W-:Y:S02]  /*b450*/  FMUL.FTZ R62, R2, R62 ;  /* 0x0000003e023e7220 */ /* 0x000fe40000410000 */
[C---:B------:R-:W-:Y:S04]  /*b460*/  FMUL.FTZ R38, R0.reuse, R150 ;  /* 0x0000009600267220 */ /* 0x040fe80000410000 */
[----:B------:R-:W-:Y:S01]  /*b470*/  FMUL.FTZ R39, R0, R151 ;  /* 0x0000009700277220 */ /* 0x000fe20000410000 */
[----:B------:R-:W1:Y:S01]  /*b480*/  MUFU.EX2 R169, R173 ;  /* 0x000000ad00a97308 */ /* 0x000e620000000800 */
[C---:B------:R-:W-:Y:S02]  /*b490*/  FMUL.FTZ R63, R2.reuse, R63 ;  /* 0x0000003f023f7220 */ /* 0x040fe40000410000 */
[C---:B------:R-:W-:Y:S01]  /*b4a0*/  FMUL.FTZ R74, R2.reuse, R74 ;  /* 0x0000004a024a7220 */ /* 0x040fe20000410000 */
[----:B---3--:R-:W-:Y:S01]  /*b4b0*/  F2FP.BF16.PACK_AB R157, R197, R170 ;  /* 0x000000aac59d723e */ /* 0x008fe200000010ff */
[C---:B------:R-:W-:Y:S01]  /*b4c0*/  FMUL.FTZ R75, R2.reuse, R75 ;  /* 0x0000004b024b7220 */ /* 0x040fe20000410000 */
[-C--:B--2---:R-:W-:Y:S03]  /*b4d0*/  HMMA.16816.F32.BF16 R36, R108, R116.reuse, R36 ;  /* 0x000000746c24723c */ /* 0x084fe60000041824 */
[C---:B------:R-:W-:Y:S01]  /*b4e0*/  FMUL.FTZ R78, R2.reuse, R78 ;  /* 0x0000004e024e7220 */ /* 0x040fe20000410000 */
[----:B------:R-:W2:Y:S01]  /*b4f0*/  MUFU.EX2 R165, R175 ;  /* 0x000000af00a57308 */ /* 0x000ea20000000800 */
[C---:B------:R-:W-:Y:S02]  /*b500*/  FMUL.FTZ R79, R2.reuse, R79 ;  /* 0x0000004f024f7220 */ /* 0x040fe40000410000 */
[C---:B------:R-:W-:Y:S01]  /*b510*/  FMUL.FTZ R90, R2.reuse, R90 ;  /* 0x0000005a025a7220 */ /* 0x040fe20000410000 */
[C---:B------:R-:W-:Y:S04]  /*b520*/  HMMA.16816.F32.BF16 R40, R112.reuse, R116, R40 ;  /* 0x000000747028723c */ /* 0x040fe80000041828 */
[C---:B------:R-:W-:Y:S02]  /*b530*/  FMUL.FTZ R91, R2.reuse, R91 ;  /* 0x0000005b025b7220 */ /* 0x040fe40000410000 */
[C---:B------:R-:W-:Y:S02]  /*b540*/  FMUL.FTZ R94, R2.reuse, R94 ;  /* 0x0000005e025e7220 */ /* 0x040fe40000410000 */
[-C--:B------:R-:W-:Y:S04]  /*b550*/  HMMA.16816.F32.BF16 R44, R112, R118.reuse, R44 ;  /* 0x00000076702c723c */ /* 0x080fe8000004182c */
[----:B------:R-:W-:Y:S01]  /*b560*/  FMUL.FTZ R95, R2, R95 ;  /* 0x0000005f025f7220 */ /* 0x000fe20000410000 */
[----:B-1----:R-:W-:Y:S01]  /*b570*/  F2FP.BF16.PACK_AB R160, R169, R168 ;  /* 0x000000a8a9a0723e */ /* 0x002fe200000010ff */
[C---:B------:R-:W-:Y:S02]  /*b580*/  FFMA.FTZ R2, R0.reuse, R228, R51 ;  /* 0x000000e400027223 */ /* 0x040fe40000010033 */
[----:B------:R-:W-:Y:S04]  /*b590*/  FMUL.FTZ R51, R0, R155 ;  /* 0x0000009b00337220 */ /* 0x000fe80000410000 */
[----:B------:R-:W-:Y:S01]  /*b5a0*/  FADD.FTZ R2, R50, R2 ;  /* 0x0000000232027221 */ /* 0x000fe20000010000 */
[----:B--2---:R-:W-:Y:S01]  /*b5b0*/  F2FP.BF16.PACK_AB R161, R165, R166 ;  /* 0x000000a6a5a1723e */ /* 0x004fe200000010ff */
[----:B------:R-:W-:Y:S02]  /*b5c0*/  FMUL.FTZ R50, R0, R154 ;  /* 0x0000009a00327220 */ /* 0x000fe40000410000 */
[----:B------:R-:W-:Y:S01]  /*b5d0*/  LDSM.16.MT88.4 R152, [R181+0x1400] ;  /* 0x00140000b598783b */ /* 0x000fe20000004200 */
[C---:B------:R-:W-:Y:S02]  /*b5e0*/  FMUL.FTZ R52, R100.reuse, R52 ;  /* 0x0000003464347220 */ /* 0x040fe40000410000 */
[----:B------:R-:W-:Y:S02]  /*b5f0*/  FMUL.FTZ R53, R100, R53 ;  /* 0x0000003564357220 */ /* 0x000fe40000410000 */
[C---:B------:R-:W-:Y:S03]  /*b600*/  HMMA.16816.F32.BF16 R48, R108.reuse, R118, R48 ;  /* 0x000000766c30723c */ /* 0x040fe60000041830 */
[----:B------:R-:W1:Y:S01]  /*b610*/  LDSM.16.MT88.4 R116, [R182+0xc00] ;  /* 0x000c0000b674783b */ /* 0x000e620000004200 */
[C---:B------:R-:W-:Y:S02]  /*b620*/  FMUL.FTZ R54, R0.reuse, R54 ;  /* 0x0000003600367220 */ /* 0x040fe40000410000 */
[----:B------:R-:W-:Y:S02]  /*b630*/  FMUL.FTZ R55, R0, R55 ;  /* 0x0000003700377220 */ /* 0x000fe40000410000 */
[C---:B------:R-:W-:Y:S04]  /*b640*/  FMUL.FTZ R64, R100.reuse, R64 ;  /* 0x0000004064407220 */ /* 0x040fe80000410000 */
        /* <DEDUP_REMOVED lines=21> */
[----:B------:R-:W-:Y:S02]  /*b7a0*/  FADD.FTZ R100, R203, R106 ;  /* 0x0000006acb647221 */ /* 0x000fe40000010000 */
[----:B------:R-:W1:Y:S01]  /*b7b0*/  MUFU.EX2 R106, R179 ;  /* 0x000000b3006a7308 */ /* 0x000e620000000800 */
[----:B------:R-:W-:Y:S01]  /*b7c0*/  FADD.FTZ R3, R219, R3 ;  /* 0x00000003db037221 */ /* 0x000fe20000010000 */
[-C--:B------:R-:W-:Y:S04]  /*b7d0*/  HMMA.16816.F32.BF16 R60, R112, R118.reuse, R60 ;  /* 0x00000076703c723c */ /* 0x080fe8000004183c */
[----:B------:R-:W-:Y:S02]  /*b7e0*/  FADD.FTZ R2, R214, R2 ;  /* 0x00000002d6027221 */ /* 0x000fe40000010000 */
[----:B------:R-:W-:Y:S02]  /*b7f0*/  FADD.FTZ R0, R205, R105 ;  /* 0x00000069cd007221 */ /* 0x000fe40000010000 */
[C---:B------:R-:W-:Y:S01]  /*b800*/  HMMA.16816.F32.BF16 R64, R108.reuse, R118, R64 ;  /* 0x000000766c40723c */ /* 0x040fe20000041840 */
[----:B------:R-:W2:Y:S03]  /*b810*/  LDSM.16.MT88.4 R116, [R181+0x1800] ;  /* 0x00180000b574783b */ /* 0x000ea60000004200 */
[----:B------:R-:W-:Y:S02]  /*b820*/  FADD.FTZ R105, R204, R100 ;  /* 0x00000064cc697221 */ /* 0x000fe40000010000 */
[----:B------:R-:W-:Y:S02]  /*b830*/  FADD.FTZ R100, R220, R3 ;  /* 0x00000003dc647221 */ /* 0x000fe40000010000 */
[----:B------:R-:W-:Y:S04]  /*b840*/  FADD.FTZ R3, R211, R2 ;  /* 0x00000002d3037221 */ /* 0x000fe80000010000 */
[----:B------:R-:W-:Y:S02]  /*b850*/  FADD.FTZ R100, R130, R100 ;  /* 0x0000006482647221 */ /* 0x000fe40000010000 */
[----:B------:R-:W-:Y:S01]  /*b860*/  FADD.FTZ R3, R129, R3 ;  /* 0x0000000381037221 */ /* 0x000fe20000010000 */
[----:B-1----:R-:W-:Y:S01]  /*b870*/  F2FP.BF16.PACK_AB R163, R106, R164 ;  /* 0x000000a46aa3723e */ /* 0x002fe200000010ff */
[----:B------:R-:W-:Y:S02]  /*b880*/  FADD.FTZ R100, R133, R100 ;  /* 0x0000006485647221 */ /* 0x000fe40000010000 */
[----:B------:R-:W-:Y:S02]  /*b890*/  FADD.FTZ R3, R132, R3 ;  /* 0x0000000384037221 */ /* 0x000fe40000010000 */
[----:B------:R-:W-:Y:S02]  /*b8a0*/  FADD.FTZ R2, R206, R0 ;  /* 0x00000000ce027221 */ /* 0x000fe40000010000 */
[----:B------:R-:W-:Y:S01]  /*b8b0*/  FADD.FTZ R0, R227, R105 ;  /* 0x00000069e3007221 */ /* 0x000fe20000010000 */
[----:B------:R-:W-:Y:S01]  /*b8c0*/  MOV R105, R103 ;  /* 0x0000006700697202 */ /* 0x000fe20000000f00 */
[----:B------:R-:W-:Y:S02]  /*b8d0*/  FADD.FTZ R2, R128, R2 ;  /* 0x0000000280027221 */ /* 0x000fe40000010000 */
[----:B------:R-:W-:Y:S02]  /*b8e0*/  FADD.FTZ R0, R107, R0 ;  /* 0x000000006b007221 */ /* 0x000fe40000010000 */
[----:B------:R-:W-:Y:S02]  /*b8f0*/  FADD.FTZ R2, R131, R2 ;  /* 0x0000000283027221 */ /* 0x000fe40000010000 */
[----:B------:R-:W-:Y:S02]  /*b900*/  FADD.FTZ R0, R218, R0 ;  /* 0x00000000da007221 */ /* 0x000fe40000010000 */
[----:B------:R-:W-:Y:S02]  /*b910*/  FADD.FTZ R3, R224, R3 ;  /* 0x00000003e0037221 */ /* 0x000fe40000010000 */
[----:B------:R-:W-:Y:S02]  /*b920*/  FADD.FTZ R2, R221, R2 ;  /* 0x00000002dd027221 */ /* 0x000fe40000010000 */
[----:B------:R-:W-:Y:S01]  /*b930*/  FADD.FTZ R0, R213, R0 ;  /* 0x00000000d5007221 */ /* 0x000fe20000010000 */
[-C--:B--2---:R-:W-:Y:S08]  /*b940*/  HMMA.16816.F32.BF16 R68, R108, R116.reuse, R68 ;  /* 0x000000746c44723c */ /* 0x084ff00000041844 */
[C---:B------:R-:W-:Y:S08]  /*b950*/  HMMA.16816.F32.BF16 R72, R112.reuse, R116, R72 ;  /* 0x000000747048723c */ /* 0x040ff00000041848 */
[-C--:B------:R-:W-:Y:S08]  /*b960*/  HMMA.16816.F32.BF16 R76, R112, R118.reuse, R76 ;  /* 0x00000076704c723c */ /* 0x080ff0000004184c */
[C---:B------:R-:W-:Y:S01]  /*b970*/  HMMA.16816.F32.BF16 R80, R108.reuse, R118, R80 ;  /* 0x000000766c50723c */ /* 0x040fe20000041850 */
[----:B------:R-:W1:Y:S07]  /*b980*/  LDSM.16.MT88.4 R116, [R182+0x1800] ;  /* 0x00180000b674783b */ /* 0x000e6e0000004200 */
[-C--:B-1----:R-:W-:Y:S08]  /*b990*/  HMMA.16816.F32.BF16 R84, R108, R116.reuse, R84 ;  /* 0x000000746c54723c */ /* 0x082ff00000041854 */
[C---:B------:R-:W-:Y:S07]  /*b9a0*/  HMMA.16816.F32.BF16 R88, R112.reuse, R116, R88 ;  /* 0x000000747058723c */ /* 0x040fee0000041858 */
[----:B------:R-:W-:Y:S01]  /*b9b0*/  F2FP.BF16.PACK_AB R116, R131, R128 ;  /* 0x000000808374723e */ /* 0x000fe200000010ff */
[-C--:B------:R-:W-:Y:S01]  /*b9c0*/  HMMA.16816.F32.BF16 R92, R112, R118.reuse, R92 ;  /* 0x00000076705c723c */ /* 0x080fe2000004185c */
[----:B------:R-:W1:Y:S03]  /*b9d0*/  LDSM.16.MT88.4 R112, [R181+0x400] ;  /* 0x00040000b570783b */ /* 0x000e660000004200 */
[----:B------:R-:W-:Y:S02]  /*b9e0*/  F2FP.BF16.PACK_AB R117, R218, R107 ;  /* 0x0000006bda75723e */ /* 0x000fe400000010ff */
[----:B------:R-:W-:Y:S02]  /*b9f0*/  MOV R107, R101 ;  /* 0x00000065006b7202 */ /* 0x000fe40000000f00 */
[----:B------:R-:W-:Y:S07]  /*ba00*/  HMMA.16816.F32.BF16 R96, R108, R118, R96 ;  /* 0x000000766c60723c */ /* 0x000fee0000041860 */
[----:B------:R-:W-:Y:S02]  /*ba10*/  F2FP.BF16.PACK_AB R108, R133, R130 ;  /* 0x00000082856c723e */ /* 0x000fe400000010ff */
[----:B------:R-:W-:Y:S03]  /*ba20*/  F2FP.BF16.PACK_AB R109, R132, R129 ;  /* 0x00000081846d723e */ /* 0x000fe600000010ff */
[----:B------:R-:W-:Y:S02]  /*ba30*/  F2FP.BF16.PACK_AB R110, R226, R222 ;  /* 0x000000dee26e723e */ /* 0x000fe400000010ff */
[----:B------:R-:W-:Y:S02]  /*ba40*/  F2FP.BF16.PACK_AB R111, R225, R224 ;  /* 0x000000e0e16f723e */ /* 0x000fe400000010ff */
[C---:B------:R-:W-:Y:S02]  /*ba50*/  F2FP.BF16.PACK_AB R118, R223.reuse, R221 ;  /* 0x000000dddf76723e */ /* 0x040fe400000010ff */
[C---:B------:R-:W-:Y:S03]  /*ba60*/  F2FP.BF16.PACK_AB R119, R212.reuse, R213 ;  /* 0x000000d5d477723e */ /* 0x040fe600000010ff */
[-C--:B-1----:R-:W-:Y:S08]  /*ba70*/  HMMA.16816.F32.BF16 R4, R108, R112.reuse, R4 ;  /* 0x000000706c04723c */ /* 0x082ff00000041804 */
[C---:B------:R-:W-:Y:S08]  /*ba80*/  HMMA.16816.F32.BF16 R8, R116.reuse, R112, R8 ;  /* 0x000000707408723c */ /* 0x040ff00000041808 */
[-C--:B------:R-:W-:Y:S08]  /*ba90*/  HMMA.16816.F32.BF16 R12, R116, R114.reuse, R12 ;  /* 0x00000072740c723c */ /* 0x080ff0000004180c */
        /* <DEDUP_REMOVED lines=43> */
[----:B------:R-:W-:Y:S02]  /*bd50*/  FADD.FTZ R5, R212, R0 ;  /* 0x00000000d4057221 */ /* 0x000fe40000010000 */
[----:B------:R-:W-:Y:S02]  /*bd60*/  FADD.FTZ R0, R168, R4 ;  /* 0x00000004a8007221 */ /* 0x000fe40000010000 */
[C---:B------:R-:W-:Y:S04]  /*bd70*/  HMMA.16816.F32.BF16 R64, R156.reuse, R6, R64 ;  /* 0x000000069c40723c */ /* 0x040fe80000041840 */
[----:B------:R-:W-:Y:S03]  /*bd80*/  FADD.FTZ R5, R166, R5 ;  /* 0x00000005a6057221 */ /* 0x000fe60000010000 */
[----:B------:R-:W-:Y:S01]  /*bd90*/  FADD.FTZ R7, R222, R100 ;  /* 0x00000064de077221 */ /* 0x000fe20000010000 */
[-C--:B--2---:R-:W-:Y:S04]  /*bda0*/  HMMA.16816.F32.BF16 R68, R156, R8.reuse, R68 ;  /* 0x000000089c44723c */ /* 0x084fe80000041844 */
[----:B------:R-:W-:Y:S01]  /*bdb0*/  MOV R100, R104 ;  /* 0x0000006800647202 */ /* 0x000fe20000000f00 */
        /* <DEDUP_REMOVED lines=11> */
[-C--:B---3--:R-:W-:Y:S04]  /*be70*/  HMMA.16816.F32.BF16 R84, R156, R12.reuse, R84 ;  /* 0x0000000c9c54723c */ /* 0x088fe80000041854 */
        /* <DEDUP_REMOVED lines=8> */
[----:B------:R-:W-:Y:S04]  /*bf00*/  HMMA.16816.F32.BF16 R96, R156, R14, R96 ;  /* 0x0000000e9c60723c */ /* 0x000fe80000041860 */
[----:B------:R-:W-:Y:S02]  /*bf10*/  FADD.FTZ R221, R167, R2 ;  /* 0x00000002a7dd7221 */ /* 0x000fe40000010000 */
[----:B------:R-:W-:Y:S01]  /*bf20*/  FADD.FTZ R223, R106, R0 ;  /* 0x000000006adf7221 */ /* 0x000fe20000010000 */
[----:B------:R-:W-:Y:S01]  /*bf30*/  MOV R106, R102 ;  /* 0x00000066006a7202 */ /* 0x000fe20000000f00 */
[----:B------:R-:W-:-:S05]  /*bf40*/  @P0 BRA `(.L_x_654) ;  /* 0xffffb91000000947 */ /* 0x000fca000383ffff */
.L_x_621:
[----:B------:R-:W-:Y:S01]  /*bf50*/  IMAD.MOV.U32 R0, RZ, RZ, c[0x0][0x2c4] ;  /* 0x0000b100ff007624 */ /* 0x000fe200078e00ff */
[----:B------:R-:W-:Y:S01]  /*bf60*/  IADD3 R2, R233, 0x1, -R232 ;  /* 0x00000001e9027810 */ /* 0x000fe20007ffe8e8 */
[----:B------:R-:W-:-:S03]  /*bf70*/  IMAD.MOV.U32 R4, RZ, RZ, c[0x0][0x32c] ;  /* 0x0000cb00ff047624 */ /* 0x000fc600078e00ff */
[----:B------:R-:W-:Y:S02]  /*bf80*/  ISETP.NE.AND P1, PT, R0, 0x1, PT ;  /* 0x000000010000780c */ /* 0x000fe40003f25270 */
[----:B------:R-:W-:Y:S02]  /*bf90*/  IADD3 R0, R250, 0x7f, RZ ;  /* 0x0000007ffa007810 */ /* 0x000fe40007ffe0ff */
[----:B------:R-:W-:-:S09]  /*bfa0*/  ISETP.GE.AND P0, PT, R4, 0x1, PT ;  /* 0x000000010400780c */ /* 0x000fd20003f06270 */
[----:B------:R-:W-:-:S05]  /*bfb0*/  @P1 IMAD.HI.U32 R3, R0, c[0x0][0x2c8], RZ ;  /* 0x0000b20000031a27 */ /* 0x000fca00078e00ff */
[----:B------:R-:W-:-:S05]  /*bfc0*/  @P1 SHF.R.U32.HI R0, RZ, c[0x0][0x2cc], R3 ;  /* 0x0000b300ff001a19 */ /* 0x000fca0000011603 */
[----:B------:R-:W-:-:S05]  /*bfd0*/  IMAD.IADD R0, R2, 0x1, R0 ;  /* 0x0000000102007824 */ /* 0x000fca00078e0200 */
[----:B------:R-:W-:Y:S01]  /*bfe0*/  IADD3 R2, R0, -c[0x0][0x324], RZ ;  /* 0x8000c90000027a10 */ /* 0x000fe20007ffe0ff */
[----:B------:R-:W-:Y:S05]  /*bff0*/  @!P0 BRA `(.L_x_655) ;  /* 0x0000011000008947 */ /* 0x000fea0003800000 */
[----:B------:R-:W-:Y:S01]  /*c000*/  ISETP.GT.AND P0, PT, R0, -0x1, PT ;  /* 0xffffffff0000780c */ /* 0x000fe20003f04270 */
[----:B------:R-:W-:-:S12]  /*c010*/  BSSY B0, `(.L_x_656) ;  /* 0x000000d000007945 */ /* 0x000fd80003800000 */
        /* <DEDUP_REMOVED lines=8> */
.L_x_657:
[----:B------:R-:W-:-:S04]  /*c0a0*/  MOV R3, 0x1 ;  /* 0x0000000100037802 */ /* 0x000fc80000000f00 */
[----:B------:R-:W-:-:S13]  /*c0b0*/  ISETP.NE.AND P0, PT, R3, c[0x0][0x32c], PT ;  /* 0x0000cb0003007a0c */ /* 0x000fda0003f05270 */
[----:B------:R-:W-:-:S05]  /*c0c0*/  @P0 IMAD.HI.U32 R3, R0, c[0x0][0x330], RZ ;  /* 0x0000cc0000030a27 */ /* 0x000fca00078e00ff */
[----:B------:R-:W-:Y:S02]  /*c0d0*/  @P0 SHF.R.U32.HI R0, RZ, c[0x0][0x334], R3 ;  /* 0x0000cd00ff000a19 */ /* 0x000fe40000011603 */
.L_x_658:
[----:B------:R-:W-:Y:S05]  /*c0e0*/  BSYNC B0 ;  /* 0x0000000000007941 */ /* 0x000fea0003800000 */
.L_x_656:
[----:B------:R-:W-:-:S05]  /*c0f0*/  IMAD R0, R0, c[0x0][0x32c], RZ ;  /* 0x0000cb0000007a24 */ /* 0x000fca00078e02ff */
[----:B------:R-:W-:-:S04]  /*c100*/  IMNMX R2, R2, R0, !PT ;  /* 0x0000000002027217 */ /* 0x000fc80007800200 */
.L_x_655:
[----:B------:R-:W-:-:S05]  /*c110*/  IADD3 R2, R2, 0x2f, RZ ;  /* 0x0000002f02027810 */ /* 0x000fca0007ffe0ff */
[----:B------:R-:W-:-:S05]  /*c120*/  IMAD.HI R2, R2, 0x2aaaaaab, RZ ;  /* 0x2aaaaaab02027827 */ /* 0x000fca00078e02ff */
[----:B------:R-:W-:-:S04]  /*c130*/  SHF.R.U32.HI R0, RZ, 0x1f, R2 ;  /* 0x0000001fff007819 */ /* 0x000fc80000011602 */
[----:B------:R-:W-:-:S04]  /*c140*/  LEA.HI.SX32 R0, R2, R0, 0x1d ;  /* 0x0000000002007211 */ /* 0x000fc800078feaff */
[----:B------:R-:W-:-:S04]  /*c150*/  IMNMX R227, R237, R0, !PT ;  /* 0x00000000ede37217 */ /* 0x000fc80007800200 */
[----:B------:R-:W-:-:S13]  /*c160*/  ISETP.GE.AND P0, PT, R208, R227, PT ;  /* 0x000000e3d000720c */ /* 0x000fda0003f06270 */
[----:B------:R-:W-:Y:S05]  /*c170*/  @!P0 BRA `(.L_x_659) ;  /* 0x0000320000008947 */ /* 0x000fea0003800000 */
.L_x_672:
[----:B------:R-:W-:Y:S04]  /*c180*/  DEPBAR.LE SB0, 0x0 ;  /* 0x000080000000791a */ /* 0x000fe80000000000 */
[----:B------:R-:W-:Y:S01]  /*c190*/  WARPSYNC 0xffffffff ;  /* 0xffffffff00007948 */ /* 0x000fe20003800000 */
[----:B------:R-:W-:Y:S01]  /*c1a0*/  BAR.SYNC.DEFER_BLOCKING 0x0 ;  /* 0x0000000000007b1d */ /* 0x000fe20000010000 */
[----:B------:R-:W-:Y:S01]  /*c1b0*/  ISETP.GT.AND P0, PT, R237, R208, PT ;  /* 0x000000d0ed00720c */ /* 0x000fe20003f04270 */
[----:B------:R-:W-:Y:S01]  /*c1c0*/  IMAD.MOV.U32 R106, RZ, RZ, R104 ;  /* 0x000000ffff6a7224 */ /* 0x000fe200078e0068 */
[----:B------:R-:W-:Y:S01]  /*c1d0*/  MOV R107, R103 ;  /* 0x00000067006b7202 */ /* 0x000fe20000000f00 */
[----:B------:R-:W-:Y:S02]  /*c1e0*/  IMAD.MOV.U32 R100, RZ, RZ, R102 ;  /* 0x000000ffff647224 */ /* 0x000fe400078e0066 */
        /* <DEDUP_REMOVED lines=27> */
.L_x_808:
[----:B------:R-:W-:-:S05]  /*c3a0*/  BRA.DIV ~URZ, `(.L_x_663) ;  /* 0x0000e2627f007947 */ /* 0x000fca000b800000 */
[----:B------:R4:W3:Y:S02]  /*c3b0*/  SHFL.IDX PT, R0, R11, RZ, 0x1c1f ;  /* 0x001c1fff0b007589 */ /* 0x0008e400000e0000 */
.L_x_809:
        /* <DEDUP_REMOVED lines=25> */
.L_x_810:
        /* <DEDUP_REMOVED lines=15> */
.L_x_661:
[----:B------:R-:W-:Y:S05]  /*c640*/  BSYNC B0 ;  /* 0x0000000000007941 */ /* 0x000fea0003800000 */
.L_x_660:
        /* <DEDUP_REMOVED lines=95> */
[----:B------:R5:W2:Y:S01]  /*cc40*/  MUFU.TANH R206, R2 ;  /* 0x0000000200ce7308 */ /* 0x000aa20000002400 */
[----:B---3--:R-:W-:Y:S09]  /*cc50*/  FMUL.FTZ R3, R18, c[0x0][0x320] ;  /* 0x0000c80012037a20 */ /* 0x008ff20000410000 */
[----:B------:R-:W3:Y:S01]  /*cc60*/  MUFU.TANH R175, R3 ;  /* 0x0000000300af7308 */ /* 0x000ee20000002400 */
[----:B-1----:R-:W-:Y:S09]  /*cc70*/  FMUL.FTZ R0, R6, c[0x0][0x320] ;  /* 0x0000c80006007a20 */ /* 0x002ff20000410000 */
[----:B------:R1:W1:Y:S01]  /*cc80*/  MUFU.TANH R200, R0 ;  /* 0x0000000000c87308 */ /* 0x0002620000002400 */
[----:B-----5:R-:W-:Y:S09]  /*cc90*/  FMUL.FTZ R2, R19, c[0x0][0x320] ;  /* 0x0000c80013027a20 */ /* 0x020ff20000410000 */
[----:B------:R-:W2:Y:S01]  /*cca0*/  MUFU.TANH R174, R2 ;  /* 0x0000000200ae7308 */ /* 0x000ea20000002400 */
[----:B-1----:R-:W-:Y:S02]  /*ccb0*/  FMUL.FTZ R0, R7, c[0x0][0x320] ;  /* 0x0000c80007007a20 */ /* 0x002fe40000410000 */
[----:B------:R-:W1:Y:S07]  /*ccc0*/  LDSM.16.M88.4 R4, [R187] ;  /* 0x00000000bb04783b */ /* 0x000e6e0000000200 */
[----:B------:R5:W1:Y:S02]  /*ccd0*/  MUFU.TANH R199, R0 ;  /* 0x0000000000c77308 */ /* 0x000a640000002400 */
[----:B-----5:R-:W-:Y:S02]  /*cce0*/  FMUL.FTZ R0, R8, c[0x0][0x320] ;  /* 0x0000c80008007a20 */ /* 0x020fe40000410000 */
[----:B------:R-:W-:Y:S06]  /*ccf0*/  FMUL.FTZ R8, R17, c[0x0][0x320] ;  /* 0x0000c80011087a20 */ /* 0x000fec0000410000 */
[----:B------:R5:W2:Y:S10]  /*cd00*/  MUFU.TANH R204, R0 ;  /* 0x0000000000cc7308 */ /* 0x000ab40000002400 */
[----:B------:R2:W2:Y:S01]  /*cd10*/  MUFU.TANH R167, R8 ;  /* 0x0000000800a77308 */ /* 0x0004a20000002400 */
[-C--:B-1----:R-:W-:Y:S08]  /*cd20*/  HMMA.16816.F32.BF16 R20, R160, R4.reuse, R20 ;  /* 0x00000004a014723c */ /* 0x082ff00000041814 */
[C---:B------:R-:W-:Y:S04]  /*cd30*/  HMMA.16816.F32.BF16 R24, R168.reuse, R4, R24 ;  /* 0x00000004a818723c */ /* 0x040fe80000041818 */
[----:B-----5:R-:W-:Y:S04]  /*cd40*/  FMUL.FTZ R0, R9, c[0x0][0x320] ;  /* 0x0000c80009007a20 */ /* 0x020fe80000410000 */
[-C--:B------:R-:W-:Y:S01]  /*cd50*/  HMMA.16816.F32.BF16 R28, R168, R6.reuse, R28 ;  /* 0x00000006a81c723c */ /* 0x080fe2000004181c */
[----:B------:R1:W1:Y:S01]  /*cd60*/  MUFU.TANH R205, R0 ;  /* 0x0000000000cd7308 */ /* 0x0002620000002400 */
[----:B--2---:R-:W2:Y:S06]  /*cd70*/  LDSM.16.M88.4 R8, [R186] ;  /* 0x00000000ba08783b */ /* 0x004eac0000000200 */
[C---:B------:R-:W-:Y:S01]  /*cd80*/  HMMA.16816.F32.BF16 R32, R160.reuse, R6, R32 ;  /* 0x00000006a020723c */ /* 0x040fe20000041820 */
[----:B------:R-:W-:Y:S04]  /*cd90*/  DEPBAR.LE SB0, 0x0 ;  /* 0x000080000000791a */ /* 0x000fe80000000000 */
[----:B------:R-:W-:Y:S03]  /*cda0*/  BAR.SYNC.DEFER_BLOCKING 0x0 ;  /* 0x0000000000007b1d */ /* 0x000fe60000010000 */
[----:B------:R-:W-:Y:S04]  /*cdb0*/  FMUL.FTZ R3, R26, c[0x0][0x320] ;  /* 0x0000c8001a037a20 */ /* 0x000fe80000410000 */
[----:B------:R-:W-:Y:S01]  /*cdc0*/  FMUL.FTZ R2, R27, c[0x0][0x320] ;  /* 0x0000c8001b027a20 */ /* 0x000fe20000410000 */
[----:B------:R5:W2:Y:S01]  /*cdd0*/  MUFU.TANH R178, R3 ;  /* 0x0000000300b27308 */ /* 0x000aa20000002400 */
[----:B-1----:R-:W-:Y:S09]  /*cde0*/  FMUL.FTZ R0, R12, c[0x0][0x320] ;  /* 0x0000c8000c007a20 */ /* 0x002ff20000410000 */
[----:B------:R1:W1:Y:S01]  /*cdf0*/  MUFU.TANH R198, R0 ;  /* 0x0000000000c67308 */ /* 0x0002620000002400 */
[----:B------:R-:W-:Y:S09]  /*ce00*/  FMUL.FTZ R4, R33, c[0x0][0x320] ;  /* 0x0000c80021047a20 */ /* 0x000ff20000410000 */
[----:B------:R3:W3:Y:S01]  /*ce10*/  MUFU.TANH R176, R2 ;  /* 0x0000000200b07308 */ /* 0x0006e20000002400 */
[----:B-----5:R-:W-:Y:S01]  /*ce20*/  FMUL.FTZ R3, R34, c[0x0][0x320] ;  /* 0x0000c80022037a20 */ /* 0x020fe20000410000 */
[-C--:B--2---:R-:W-:Y:S08]  /*ce30*/  HMMA.16816.F32.BF16 R36, R160, R8.reuse, R36 ;  /* 0x00000008a024723c */ /* 0x084ff00000041824 */
[----:B------:R-:W2:Y:S01]  /*ce40*/  MUFU.TANH R26, R4 ;  /* 0x00000004001a7308 */ /* 0x000ea20000002400 */
[----:B-1----:R-:W-:Y:S01]  /*ce50*/  FMUL.FTZ R0, R13, c[0x0][0x320] ;  /* 0x0000c8000d007a20 */ /* 0x002fe20000410000 */
[C---:B------:R-:W-:Y:S08]  /*ce60*/  HMMA.16816.F32.BF16 R40, R168.reuse, R8, R40 ;  /* 0x00000008a828723c */ /* 0x040ff00000041828 */
[----:B------:R1:W1:Y:S01]  /*ce70*/  MUFU.TANH R197, R0 ;  /* 0x0000000000c57308 */ /* 0x0002620000002400 */
[-C--:B------:R-:W-:Y:S03]  /*ce80*/  HMMA.16816.F32.BF16 R44, R168, R10.reuse, R44 ;  /* 0x0000000aa82c723c */ /* 0x080fe6000004182c */
[----:B---3--:R-:W-:Y:S06]  /*ce90*/  FMUL.FTZ R2, R35, c[0x0][0x320] ;  /* 0x0000c80023027a20 */ /* 0x008fec0000410000 */
[----:B------:R3:W2:Y:S01]  /*cea0*/  MUFU.TANH R27, R2 ;  /* 0x00000002001b7308 */ /* 0x0006a20000002400 */
[----:B------:R-:W-:Y:S04]  /*ceb0*/  HMMA.16816.F32.BF16 R48, R160, R10, R48 ;  /* 0x0000000aa030723c */ /* 0x000fe80000041830 */
[----:B-1----:R-:W-:Y:S05]  /*cec0*/  FMUL.FTZ R0, R14, c[0x0][0x320] ;  /* 0x0000c8000e007a20 */ /* 0x002fea0000410000 */
[----:B------:R1:W1:Y:S11]  /*ced0*/  MUFU.TANH R203, R0 ;  /* 0x0000000000cb7308 */ /* 0x0002760000002400 */
[----:B------:R-:W-:Y:S04]  /*cee0*/  @!UPT UIADD3 URZ, URZ, URZ, URZ ;  /* 0x0000003f3f3ff290 */ /* 0x000fe8000fffe03f */
[----:B---3--:R-:W-:Y:S04]  /*cef0*/  FMUL.FTZ R2, R49, c[0x0][0x320] ;  /* 0x0000c80031027a20 */ /* 0x008fe80000410000 */
[----:B------:R-:W3:Y:S01]  /*cf00*/  MUFU.TANH R11, R2 ;  /* 0x00000002000b7308 */ /* 0x000ee20000002400 */
[----:B-1----:R-:W-:Y:S09]  /*cf10*/  FMUL.FTZ R0, R15, c[0x0][0x320] ;  /* 0x0000c8000f007a20 */ /* 0x002ff20000410000 */
        /* <DEDUP_REMOVED lines=18> */
[----:B------:R1:W1:Y:S10]  /*d040*/  MUFU.TANH R29, R3 ;  /* 0x00000003001d7308 */ /* 0x0002740000002400 */
[----:B------:R5:W2:Y:S01]  /*d050*/  MUFU.TANH R156, R0 ;  /* 0x00000000009c7308 */ /* 0x000aa20000002400 */
[----:B-1----:R-:W-:Y:S09]  /*d060*/  FMUL.FTZ R3, R48, c[0x0][0x320] ;  /* 0x0000c80030037a20 */ /* 0x002ff20000410000 */
[----:B------:R-:W1:Y:S01]  /*d070*/  MUFU.TANH R12, R3 ;  /* 0x00000003000c7308 */ /* 0x000e620000002400 */
[----:B-----5:R-:W-:Y:S09]  /*d080*/  FMUL.FTZ R0, R30, c[0x0][0x320] ;  /* 0x0000c8001e007a20 */ /* 0x020ff20000410000 */
        /* <DEDUP_REMOVED lines=44> */
[C---:B------:R-:W-:Y:S01]  /*d350*/  @!P1 IADD3 R3, P0, R0.reuse, R244, RZ ;  /* 0x000000f400039210 */ /* 0x040fe20007f1e0ff */
[----:B------:R-:W-:Y:S03]  /*d360*/  IMAD.MOV R4, RZ, RZ, -R0 ;  /* 0x000000ffff047224 */ /* 0x000fe600078e0a00 */
[----:B------:R-:W-:Y:S01]  /*d370*/  @!P1 LEA.HI.X.SX32 R0, R0, R248, 0x1, P0 ;  /* 0x000000f800009211 */ /* 0x000fe200000f0eff */
        /* <DEDUP_REMOVED lines=17> */
[----:B------:R-:W-:Y:S01]  /*d490*/  ISETP.GE.AND P0, PT, R6, 0x1, PT ;  /* 0x000000010600780c */ /* 0x000fe20003f06270 */
[----:B------:R-:W-:-:S10]  /*d4a0*/  BRA.DIV ~URZ, `(.L_x_667) ;  /* 0x0000d2a27f007947 */ /* 0x000fd4000b800000 */
[----:B------:R1:W2:Y:S02]  /*d4b0*/  SHFL.IDX PT, R4, R7, RZ, 0x1c1f ;  /* 0x001c1fff07047589 */ /* 0x0002a400000e0000 */
.L_x_811:
[----:B------:R-:W-:-:S05]  /*d4c0*/  BRA.DIV ~URZ, `(.L_x_668) ;  /* 0x0000d2f27f007947 */ /* 0x000fca000b800000 */
[----:B------:R3:W4:Y:S02]  /*d4d0*/  SHFL.IDX PT, R0, R8, RZ, 0x1c1f ;  /* 0x001c1fff08007589 */ /* 0x00072400000e0000 */
.L_x_812:
        /* <DEDUP_REMOVED lines=25> */
.L_x_813:
[----:B--2---:R-:W-:Y:S02]  /*d670*/  IMAD.SHL.U32 R2, R210, 0x2, RZ ;  /* 0x00000002d2027824 */ /* 0x004fe400078e00ff */
[C---:B------:R-:W-:Y:S03]  /*d680*/  IMAD.SHL.U32 R5, R235.reuse, 0x2, RZ ;  /* 0x00000002eb057824 */ /* 0x040fe600078e00ff */
[----:B------:R-:W-:Y:S05]  /*d690*/  @P0 IADD3 R2, P1, R0, R2, RZ ;  /* 0x0000000200020210 */ /* 0x000fea0007f3e0ff */
[----:B-1----:R-:W-:Y:S01]  /*d6a0*/  @P0 IMAD.X R3, R4, 0x1, R217, P1 ;  /* 0x0000000104030824 */ /* 0x002fe200008e06d9 */
[----:B------:R-:W-:Y:S11]  /*d6b0*/  @P0 ISETP.GE.AND P1, PT, R210, c[0x0][0x1d4], PT ;  /* 0x00007500d2000a0c */ /* 0x000ff60003f26270 */
[----:B------:R-:W-:Y:S02]  /*d6c0*/  @!UPT UIADD3 URZ, URZ, URZ, URZ ;  /* 0x0000003f3f3ff290 */ /* 0x000fe4000fffe03f */
[----:B------:R-:W-:Y:S01]  /*d6d0*/  @!PT LDS RZ, [RZ] ;  /* 0x00000000fffff984 */ /* 0x000fe20000000800 */
[----:B------:R-:W-:Y:S01]  /*d6e0*/  @!PT LDS RZ, [RZ] ;  /* 0x00000000fffff984 */ /* 0x000fe20000000800 */
[----:B------:R-:W-:Y:S01]  /*d6f0*/  @!PT LDS RZ, [RZ] ;  /* 0x00000000fffff984 */ /* 0x000fe20000000800 */
[----:B------:R1:W-:Y:S02]  /*d700*/  @P0 LDGSTS.E.BYPASS.LTC128B.128 [R195+0x4480], [R2.64], !P1 ;  /* 0x0448000002c30fae */ /* 0x0003e4000c901d46 */
[----:B-1----:R-:W-:Y:S01]  /*d710*/  @P0 IADD3 R2, P1, R0, R5, RZ ;  /* 0x0000000500020210 */ /* 0x002fe20007f3e0ff */
[----:B------:R-:W-:Y:S04]  /*d720*/  IMAD.SHL.U32 R5, R236, 0x2, RZ ;  /* 0x00000002ec057824 */ /* 0x000fe800078e00ff */
[----:B------:R-:W-:Y:S01]  /*d730*/  @P0 IMAD.X R3, R4, 0x1, R215, P1 ;  /* 0x0000000104030824 */ /* 0x000fe200008e06d7 */
[----:B------:R-:W-:Y:S11]  /*d740*/  @P0 ISETP.GE.AND P1, PT, R235, c[0x0][0x1d4], PT ;  /* 0x00007500eb000a0c */ /* 0x000ff60003f26270 */
[----:B------:R-:W-:Y:S02]  /*d750*/  @!UPT UIADD3 URZ, URZ, URZ, URZ ;  /* 0x0000003f3f3ff290 */ /* 0x000fe4000fffe03f */
[----:B------:R1:W-:Y:S02]  /*d760*/  @P0 LDGSTS.E.BYPASS.LTC128B.128 [R195+0x5080], [R2.64], !P1 ;  /* 0x0508000002c30fae */ /* 0x0003e4000c901d46 */
[----:B-1----:R-:W-:Y:S05]  /*d770*/  @P0 IADD3 R2, P1, R0, R5, RZ ;  /* 0x0000000500020210 */ /* 0x002fea0007f3e0ff */
[----:B------:R-:W-:Y:S01]  /*d780*/  @P0 IMAD.X R3, R4, 0x1, R216, P1 ;  /* 0x0000000104030824 */ /* 0x000fe200008e06d8 */
[----:B------:R-:W-:Y:S11]  /*d790*/  @P0 ISETP.GE.AND P1, PT, R236, c[0x0][0x1d4], PT ;  /* 0x00007500ec000a0c */ /* 0x000ff60003f26270 */
[----:B------:R-:W-:Y:S02]  /*d7a0*/  @!UPT UIADD3 URZ, URZ, URZ, URZ ;  /* 0x0000003f3f3ff290 */ /* 0x000fe4000fffe03f */
[----:B------:R1:W-:Y:S02]  /*d7b0*/  @P0 LDGSTS.E.BYPASS.LTC128B.128 [R195+0x5c80], [R2.64], !P1 ;  /* 0x05c8000002c30fae */ /* 0x0003e4000c901d46 */
.L_x_666:
[----:B--234-:R-:W-:Y:S05]  /*d7c0*/  BSYNC B0 ;  /* 0x0000000000007941 */ /* 0x01cfea0003800000 */
.L_x_665:
[----:B------:R-:W-:Y:S01]  /*d7d0*/  FMNMX.FTZ R4, R196, R104, !PT ;  /* 0x00000068c4047209 */ /* 0x000fe20007810000 */
[----:B------:R-:W0:Y:S01]  /*d7e0*/  LDGDEPBAR ;  /* 0x00000000000079af */ /* 0x000e220000000000 */
        /* <DEDUP_REMOVED lines=49> */
.L_x_814:
        /* <DEDUP_REMOVED lines=15> */
.L_x_815:
[----:B--2---:R-:W-:Y:S01]  /*dbf0*/  FMNMX.FTZ R105, R0, R4, !PT ;  /* 0x0000000400697209 */ /* 0x004fe20007810000 */
[----:B------:R-:W-:Y:S01]  /*dc00*/  FMUL.FTZ R0, R104, c[0x0][0x2d0] ;  /* 0x0000b40068007a20 */ /* 0x000fe20000410000 */
[----:B------:R-:W-:Y:S01]  /*dc10*/  WARPSYNC 0xffffffff ;  /* 0xffffffff00007948 */ /* 0x000fe20003800000 */
[----:B-1----:R-:W-:Y:S01]  /*dc20*/  FMUL.FTZ R4, R102, c[0x0][0x2d0] ;  /* 0x0000b40066047a20 */ /* 0x002fe20000410000 */
[----:B------:R-:W-:Y:S01]  /*dc30*/  ISETP.GT.AND P0, PT, R208, R227, PT ;  /* 0x000000e3d000720c */ /* 0x000fe20003f04270 */
[--C-:B------:R-:W-:Y:S02]  /*dc40*/  FFMA.FTZ R8, R196, c[0x0][0x2d0], -R0.reuse ;  /* 0x0000b400c4087a23 */ /* 0x100fe40000010800 */
[--C-:B------:R-:W-:Y:S02]  /*dc50*/  FFMA.FTZ R7, R179, c[0x0][0x2d0], -R0.reuse ;  /* 0x0000b400b3077a23 */ /* 0x100fe40000010800 */
[--C-:B------:R-:W-:Y:S02]  /*dc60*/  FFMA.FTZ R168, R30, c[0x0][0x2d0], -R0.reuse ;  /* 0x0000b4001ea87a23 */ /* 0x100fe40000010800 */
        /* <DEDUP_REMOVED lines=10> */
[----:B------:R-:W-:Y:S01]  /*dd10*/  FADD.FTZ R0, -R102, R100 ;  /* 0x0000006466007221 */ /* 0x000fe20000010100 */
[----:B------:R-:W-:Y:S01]  /*dd20*/  MUFU.EX2 R225, R167 ;  /* 0x000000a700e17308 */ /* 0x000fe20000000800 */
[----:B------:R-:W-:Y:S02]  /*dd30*/  FMUL.FTZ R3, R103, c[0x0][0x2d0] ;  /* 0x0000b40067037a20 */ /* 0x000fe40000410000 */
[----:B------:R-:W-:Y:S02]  /*dd40*/  FMUL.FTZ R0, R0, c[0x0][0x2d0] ;  /* 0x0000b40000007a20 */ /* 0x000fe40000410000 */
        /* <DEDUP_REMOVED lines=14> */
[--C-:B------:R-:W-:Y:S01]  /*de30*/  FFMA.FTZ R32, R198, c[0x0][0x2d0], -R4.reuse ;  /* 0x0000b400c6207a23 */ /* 0x100fe20000010804 */
[----:B------:R-:W-:Y:S01]  /*de40*/  MUFU.EX2 R35, R5 ;  /* 0x0000000500237308 */ /* 0x000fe20000000800 */
[--C-:B------:R-:W-:Y:S02]  /*de50*/  FFMA.FTZ R19, R197, c[0x0][0x2d0], -R4.reuse ;  /* 0x0000b400c5137a23 */ /* 0x100fe40000010804 */
[--C-:B------:R-:W-:Y:S02]  /*de60*/  FFMA.FTZ R157, R172, c[0x0][0x2d0], -R4.reuse ;  /* 0x0000b400ac9d7a23 */ /* 0x100fe40000010804 */
[--C-:B-1----:R-:W-:Y:S02]  /*de70*/  FFMA.FTZ R0, R204, c[0x0][0x2d0], -R4.reuse ;  /* 0x0000b400cc007a23 */ /* 0x102fe40000010804 */
[--C-:B------:R-:W-:Y:S02]  /*de80*/  FFMA.FTZ R172, R21, c[0x0][0x2d0], -R4.reuse ;  /* 0x0000b40015ac7a23 */ /* 0x100fe40000010804 */
[--C-:B------:R-:W-:Y:S01]  /*de90*/  FFMA.FTZ R173, R28, c[0x0][0x2d0], -R4.reuse ;  /* 0x0000b4001cad7a23 */ /* 0x100fe20000010804 */
[----:B------:R1:W2:Y:S01]  /*dea0*/  MUFU.EX2 R37, R0 ;  /* 0x0000000000257308 */ /* 0x0002a20000000800 */
[--C-:B------:R-:W-:Y:S02]  /*deb0*/  FFMA.FTZ R174, R15, c[0x0][0x2d0], -R4.reuse ;  /* 0x0000b4000fae7a23 */ /* 0x100fe40000010804 */
[--C-:B------:R-:W-:Y:S02]  /*dec0*/  FFMA.FTZ R159, R177, c[0x0][0x2d0], -R4.reuse ;  /* 0x0000b400b19f7a23 */ /* 0x100fe40000010804 */
[--C-:B------:R-:W-:Y:S02]  /*ded0*/  FFMA.FTZ R158, R158, c[0x0][0x2d0], -R4.reuse ;  /* 0x0000b4009e9e7a23 */ /* 0x100fe40000010804 */
[--C-:B------:R-:W-:Y:S02]  /*dee0*/  FFMA.FTZ R156, R156, c[0x0][0x2d0], -R4.reuse ;  /* 0x0000b4009c9c7a23 */ /* 0x100fe40000010804 */
[----:B------:R-:W-:Y:S01]  /*def0*/  FFMA.FTZ R171, R16, c[0x0][0x2d0], -R4 ;  /* 0x0000b40010ab7a23 */ /* 0x000fe20000010804 */
[----:B------:R-:W-:Y:S10]  /*df00*/  MUFU.EX2 R22, R7 ;  /* 0x0000000700167308 */ /* 0x000ff40000000800 */
[----:B------:R-:W-:Y:S01]  /*df10*/  MUFU.EX2 R36, R6 ;  /* 0x0000000600247308 */ /* 0x000fe20000000800 */
[----:B-1----:R-:W-:Y:S04]  /*df20*/  FADD.FTZ R0, -R104, R106 ;  /* 0x0000006a68007221 */ /* 0x002fe80000010100 */
[----:B------:R-:W-:Y:S05]  /*df30*/  FMUL.FTZ R0, R0, c[0x0][0x2d0] ;  /* 0x0000b40000007a20 */ /* 0x000fea0000410000 */
[----:B------:R-:W-:Y:S10]  /*df40*/  MUFU.EX2 R198, R32 ;  /* 0x0000002000c67308 */ /* 0x000ff40000000800 */
[----:B------:R1:W-:Y:S10]  /*df50*/  MUFU.EX2 R100, R0 ;  /* 0x0000000000647308 */ /* 0x0003f40000000800 */
        /* <DEDUP_REMOVED lines=8> */
[----:B-1----:R-:W-:Y:S02]  /*dfe0*/  FFMA.FTZ R0, R205, c[0x0][0x2d0], -R4 ;  /* 0x0000b400cd007a23 */ /* 0x002fe40000010804 */
[----:B------:R-:W-:Y:S07]  /*dff0*/  FMUL.FTZ R4, R105, c[0x0][0x2d0] ;  /* 0x0000b40069047a20 */ /* 0x000fee0000410000 */
        /* <DEDUP_REMOVED lines=14> */
[----:B------:R-:W-:Y:S02]  /*e0e0*/  FFMA.FTZ R177, R17, c[0x0][0x2d0], -R4 ;  /* 0x0000b40011b17a23 */ /* 0x000fe40000010804 */
[----:B-1----:R-:W-:Y:S04]  /*e0f0*/  FADD.FTZ R0, -R105, R101 ;  /* 0x0000006569007221 */ /* 0x002fe80000010100 */
[----:B------:R-:W-:Y:S01]  /*e100*/  FMUL.FTZ R0, R0, c[0x0][0x2d0] ;  /* 0x0000b40000007a20 */ /* 0x000fe20000410000 */
[----:B------:R-:W-:Y:S10]  /*e110*/  MUFU.EX2 R17, R5 ;  /* 0x0000000500117308 */ /* 0x000ff40000000800 */
        /* <DEDUP_REMOVED lines=13> */
[----:B------:R-:W-:Y:S01]  /*e1f0*/  MUFU.EX2 R107, R177 ;  /* 0x000000b1006b7308 */ /* 0x000fe20000000800 */
[C---:B--2---:R-:W-:Y:S02]  /*e200*/  FFMA.FTZ R4, R2.reuse, R221, R37 ;  /* 0x000000dd02047223 */ /* 0x044fe40000010025 */
[C---:B------:R-:W-:Y:S01]  /*e210*/  FMUL.FTZ R12, R2.reuse, R124 ;  /* 0x0000007c020c7220 */ /* 0x040fe20000410000 */
        /* <DEDUP_REMOVED lines=9> */
[----:B------:R-:W-:Y:S01]  /*e2b0*/  FMUL.FTZ R40, R2, R112 ;  /* 0x0000007002287220 */ /* 0x000fe20000410000 */
[----:B------:R-:W-:Y:S01]  /*e2c0*/  F2FP.BF16.PACK_AB R112, R34, R37 ;  /* 0x000000252270723e */ /* 0x000fe200000010ff */
[----:B------:R-:W-:Y:S01]  /*e2d0*/  FMUL.FTZ R41, R2, R113 ;  /* 0x0000007102297220 */ /* 0x000fe20000410000 */
[----:B------:R-:W-:Y:S01]  /*e2e0*/  F2FP.BF16.PACK_AB R113, R178, R17 ;  /* 0x00000011b271723e */ /* 0x000fe200000010ff */
[----:B------:R-:W-:Y:S01]  /*e2f0*/  FMUL.FTZ R44, R2, R108 ;  /* 0x0000006c022c7220 */ /* 0x000fe20000410000 */
[----:B------:R-:W-:Y:S01]  /*e300*/  F2FP.BF16.PACK_AB R108, R22, R23 ;  /* 0x00000017166c723e */ /* 0x000fe200000010ff */
[C---:B------:R-:W-:Y:S01]  /*e310*/  FMUL.FTZ R45, R2.reuse, R109 ;  /* 0x0000006d022d7220 */ /* 0x040fe20000410000 */
[----:B------:R-:W-:Y:S01]  /*e320*/  F2FP.BF16.PACK_AB R109, R35, R36 ;  /* 0x00000024236d723e */ /* 0x000fe200000010ff */
[C---:B------:R-:W-:Y:S01]  /*e330*/  FMUL.FTZ R56, R2.reuse, R56 ;  /* 0x0000003802387220 */ /* 0x040fe20000410000 */
[----:B------:R1:W-:Y:S01]  /*e340*/  MUFU.EX2 R129, R159 ;  /* 0x0000009f00817308 */ /* 0x0003e20000000800 */
        /* <DEDUP_REMOVED lines=11> */
[----:B------:R-:W-:Y:S01]  /*e400*/  FFMA.FTZ R2, R100, R222, R23 ;  /* 0x000000de64027223 */ /* 0x000fe20000010017 */
[----:B-1----:R-:W-:Y:S01]  /*e410*/  F2FP.BF16.PACK_AB R159, R179, R196 ;  /* 0x000000c4b39f723e */ /* 0x002fe200000010ff */
[----:B------:R-:W-:Y:S01]  /*e420*/  FMUL.FTZ R14, R0, R126 ;  /* 0x0000007e000e7220 */ /* 0x000fe20000410000 */
[----:B------:R-:W-:Y:S01]  /*e430*/  MUFU.EX2 R222, R168 ;  /* 0x000000a800de7308 */ /* 0x000fe20000000800 */
[----:B------:R-:W-:Y:S02]  /*e440*/  FADD.FTZ R128, R22, R2 ;  /* 0x0000000216807221 */ /* 0x000fe40000010000 */
[----:B------:R-:W1:Y:S01]  /*e450*/  LDSM.16.MT88.4 R20, [R181] ;  /* 0x00000000b514783b */ /* 0x000e620000004200 */
[C---:B------:R-:W-:Y:S02]  /*e460*/  FMUL.FTZ R15, R0.reuse, R127 ;  /* 0x0000007f000f7220 */ /* 0x040fe40000410000 */
[C---:B------:R-:W-:Y:S02]  /*e470*/  FMUL.FTZ R26, R0.reuse, R122 ;  /* 0x0000007a001a7220 */ /* 0x040fe40000410000 */
[C---:B------:R-:W-:Y:S02]  /*e480*/  FMUL.FTZ R27, R0.reuse, R123 ;  /* 0x0000007b001b7220 */ /* 0x040fe40000410000 */
[C---:B------:R-:W-:Y:S01]  /*e490*/  FMUL.FTZ R30, R0.reuse, R118 ;  /* 0x00000076001e7220 */ /* 0x040fe20000410000 */
[----:B------:R-:W-:Y:S01]  /*e4a0*/  LDSM.16.MT88.4 R120, [R182+0x400] ;  /* 0x00040000b678783b */ /* 0x000fe20000004200 */
[C---:B------:R-:W-:Y:S01]  /*e4b0*/  FMUL.FTZ R31, R0.reuse, R119 ;  /* 0x00000077001f7220 */ /* 0x040fe20000410000 */
[----:B------:R-:W2:Y:S01]  /*e4c0*/  MUFU.EX2 R168, R173 ;  /* 0x000000ad00a87308 */ /* 0x000ea20000000800 */
[C---:B------:R-:W-:Y:S02]  /*e4d0*/  FMUL.FTZ R10, R0.reuse, R130 ;  /* 0x00000082000a7220 */ /* 0x040fe40000410000 */
[C---:B------:R-:W-:Y:S02]  /*e4e0*/  FMUL.FTZ R11, R0.reuse, R131 ;  /* 0x00000083000b7220 */ /* 0x040fe40000410000 */
[----:B------:R-:W-:Y:S01]  /*e4f0*/  FMUL.FTZ R42, R0, R114 ;  /* 0x00000072002a7220 */ /* 0x000fe20000410000 */
[----:B------:R-:W-:Y:S01]  /*e500*/  F2FP.BF16.PACK_AB R114, R202, R198 ;  /* 0x000000c6ca72723e */ /* 0x000fe200000010ff */
[----:B------:R-:W-:Y:S01]  /*e510*/  FMUL.FTZ R43, R0, R115 ;  /* 0x00000073002b7220 */ /* 0x000fe20000410000 */
[----:B------:R-:W-:Y:S01]  /*e520*/  F2FP.BF16.PACK_AB R115, R226, R197 ;  /* 0x000000c5e273723e */ /* 0x000fe200000010ff */
[C---:B------:R-:W-:Y:S01]  /*e530*/  FMUL.FTZ R46, R0.reuse, R110 ;  /* 0x0000006e002e7220 */ /* 0x040fe20000410000 */
[----:B------:R-:W-:Y:S01]  /*e540*/  F2FP.BF16.PACK_AB R110, R205, R218 ;  /* 0x000000dacd6e723e */ /* 0x000fe200000010ff */
[C---:B------:R-:W-:Y:S01]  /*e550*/  FMUL.FTZ R47, R0.reuse, R111 ;  /* 0x0000006f002f7220 */ /* 0x040fe20000410000 */
[----:B------:R-:W-:Y:S01]  /*e560*/  F2FP.BF16.PACK_AB R111, R203, R201 ;  /* 0x000000c9cb6f723e */ /* 0x000fe200000010ff */
[C---:B------:R-:W-:Y:S01]  /*e570*/  FMUL.FTZ R58, R0.reuse, R58 ;  /* 0x0000003a003a7220 */ /* 0x040fe20000410000 */
[----:B------:R-:W-:Y:S01]  /*e580*/  LDSM.16.MT88.4 R116, [R181+0xc00] ;  /* 0x000c0000b574783b */ /* 0x000fe20000004200 */
[C---:B------:R-:W-:Y:S01]  /*e590*/  FMUL.FTZ R59, R0.reuse, R59 ;  /* 0x0000003b003b7220 */ /* 0x040fe20000410000 */
[----:B------:R-:W-:Y:S01]  /*e5a0*/  MUFU.EX2 R131, R170 ;  /* 0x000000aa00837308 */ /* 0x000fe20000000800 */
[C---:B------:R-:W-:Y:S02]  /*e5b0*/  FMUL.FTZ R62, R0.reuse, R62 ;  /* 0x0000003e003e7220 */ /* 0x040fe40000410000 */
[C---:B------:R-:W-:Y:S02]  /*e5c0*/  FMUL.FTZ R63, R0.reuse, R63 ;  /* 0x0000003f003f7220 */ /* 0x040fe40000410000 */
[C---:B------:R-:W-:Y:S01]  /*e5d0*/  FMUL.FTZ R74, R0.reuse, R74 ;  /* 0x0000004a004a7220 */ /* 0x040fe20000410000 */
[----:B------:R-:W-:Y:S01]  /*e5e0*/  LDSM.16.MT88.4 R124, [R181+0x1000] ;  /* 0x00100000b57c783b */ /* 0x000fe20000004200 */
[----:B------:R-:W-:Y:S01]  /*e5f0*/  FMUL.FTZ R75, R0, R75 ;  /* 0x0000004b004b7220 */ /* 0x000fe20000410000 */
[----:B--2---:R-:W-:Y:S01]  /*e600*/  F2FP.BF16.PACK_AB R160, R172, R168 ;  /* 0x000000a8aca0723e */ /* 0x004fe200000010ff */
        /* <DEDUP_REMOVED lines=8> */
[----:B------:R-:W-:Y:S02]  /*e690*/  FFMA.FTZ R101, R0, R223, R17 ;  /* 0x000000df00657223 */ /* 0x000fe40000010011 */
[C---:B------:R-:W-:Y:S02]  /*e6a0*/  FFMA.FTZ R0, R3.reuse, R228, R36 ;  /* 0x000000e403007223 */ /* 0x040fe40000010024 */
[----:B------:R-:W-:Y:S01]  /*e6b0*/  FMUL.FTZ R7, R3, R135 ;  /* 0x0000008703077220 */ /* 0x000fe20000410000 */
[----:B------:R-:W2:Y:S01]  /*e6c0*/  LDSM.16.MT88.4 R36, [R182] ;  /* 0x00000000b624783b */ /* 0x000ea20000004200 */
[----:B------:R-:W-:Y:S02]  /*e6d0*/  FADD.FTZ R2, R35, R0 ;  /* 0x0000000023027221 */ /* 0x000fe40000010000 */
[----:B------:R-:W-:Y:S01]  /*e6e0*/  FADD.FTZ R0, R34, R4 ;  /* 0x0000000422007221 */ /* 0x000fe20000010000 */
        /* <DEDUP_REMOVED lines=8> */
[-C--:B-1----:R-:W-:Y:S05]  /*e770*/  HMMA.16816.F32.BF16 R4, R108, R20.reuse, R4 ;  /* 0x000000146c04723c */ /* 0x082fea0000041804 */
[C---:B------:R-:W-:Y:S02]  /*e780*/  FMUL.FTZ R19, R3.reuse, R139 ;  /* 0x0000008b03137220 */ /* 0x040fe40000410000 */
[----:B------:R-:W-:Y:S01]  /*e790*/  LDSM.16.MT88.4 R136, [R181+0x800] ;  /* 0x00080000b588783b */ /* 0x000fe20000004200 */
[C---:B------:R-:W-:Y:S01]  /*e7a0*/  HMMA.16816.F32.BF16 R8, R112.reuse, R20, R8 ;  /* 0x000000147008723c */ /* 0x040fe20000041808 */
[----:B------:R-:W-:Y:S03]  /*e7b0*/  MUFU.EX2 R133, R164 ;  /* 0x000000a400857308 */ /* 0x000fe60000000800 */
[C---:B------:R-:W-:Y:S02]  /*e7c0*/  FMUL.FTZ R32, R100.reuse, R144 ;  /* 0x0000009064207220 */ /* 0x040fe40000410000 */
[C---:B------:R-:W-:Y:S02]  /*e7d0*/  FMUL.FTZ R33, R100.reuse, R145 ;  /* 0x0000009164217220 */ /* 0x040fe40000410000 */
[-C--:B------:R-:W-:Y:S03]  /*e7e0*/  HMMA.16816.F32.BF16 R12, R112, R22.reuse, R12 ;  /* 0x00000016700c723c */ /* 0x080fe6000004180c */
[----:B------:R-:W-:Y:S01]  /*e7f0*/  MUFU.EX2 R132, R157 ;  /* 0x0000009d00847308 */ /* 0x000fe20000000800 */
[C---:B------:R-:W-:Y:S02]  /*e800*/  FMUL.FTZ R34, R3.reuse, R146 ;  /* 0x0000009203227220 */ /* 0x040fe40000410000 */
[C---:B------:R-:W-:Y:S02]  /*e810*/  FMUL.FTZ R35, R3.reuse, R147 ;  /* 0x0000009303237220 */ /* 0x040fe40000410000 */
[C---:B------:R-:W-:Y:S01]  /*e820*/  HMMA.16816.F32.BF16 R16, R108.reuse, R22, R16 ;  /* 0x000000166c10723c */ /* 0x040fe20000041810 */
[----:B------:R-:W-:Y:S03]  /*e830*/  LDSM.16.MT88.4 R144, [R182+0x800] ;  /* 0x00080000b690783b */ /* 0x000fe60000004200 */
[C---:B------:R-:W-:Y:S01]  /*e840*/  FMUL.FTZ R20, R100.reuse, R140 ;  /* 0x0000008c64147220 */ /* 0x040fe20000410000 */
[----:B------:R-:W-:Y:S01]  /*e850*/  MUFU.EX2 R169, R200 ;  /* 0x000000c800a97308 */ /* 0x000fe20000000800 */
[C---:B------:R-:W-:Y:S02]  /*e860*/  FMUL.FTZ R21, R100.reuse, R141 ;  /* 0x0000008d64157220 */ /* 0x040fe40000410000 */
[C---:B------:R-:W-:Y:S04]  /*e870*/  FMUL.FTZ R22, R3.reuse, R142 ;  /* 0x0000008e03167220 */ /* 0x040fe80000410000 */
[C---:B------:R-:W-:Y:S02]  /*e880*/  FMUL.FTZ R23, R3.reuse, R143 ;  /* 0x0000008f03177220 */ /* 0x040fe40000410000 */
[C---:B------:R-:W-:Y:S01]  /*e890*/  FMUL.FTZ R48, R100.reuse, R152 ;  /* 0x0000009864307220 */ /* 0x040fe20000410000 */
[----:B------:R-:W1:Y:S01]  /*e8a0*/  MUFU.EX2 R165, R175 ;  /* 0x000000af00a57308 */ /* 0x000e620000000800 */
[C---:B------:R-:W-:Y:S02]  /*e8b0*/  FMUL.FTZ R49, R100.reuse, R153 ;  /* 0x0000009964317220 */ /* 0x040fe40000410000 */
[C---:B------:R-:W-:Y:S01]  /*e8c0*/  FMUL.FTZ R50, R3.reuse, R154 ;  /* 0x0000009a03327220 */ /* 0x040fe20000410000 */
[-C--:B--2---:R-:W-:Y:S03]  /*e8d0*/  HMMA.16816.F32.BF16 R20, R108, R36.reuse, R20 ;  /* 0x000000246c14723c */ /* 0x084fe60000041814 */
[C---:B------:R-:W-:Y:S02]  /*e8e0*/  FMUL.FTZ R51, R3.reuse, R155 ;  /* 0x0000009b03337220 */ /* 0x040fe40000410000 */
[----:B------:R-:W-:Y:S01]  /*e8f0*/  LDSM.16.MT88.4 R152, [R181+0x1400] ;  /* 0x00140000b598783b */ /* 0x000fe20000004200 */
[C---:B------:R-:W-:Y:S01]  /*e900*/  FMUL.FTZ R52, R100.reuse, R52 ;  /* 0x0000003464347220 */ /* 0x040fe20000410000 */
[----:B------:R-:W2:Y:S01]  /*e910*/  MUFU.EX2 R164, R176 ;  /* 0x000000b000a47308 */ /* 0x000ea20000000800 */
[C---:B------:R-:W-:Y:S04]  /*e920*/  HMMA.16816.F32.BF16 R24, R112.reuse, R36, R24 ;  /* 0x000000247018723c */ /* 0x040fe80000041818 */
[C---:B------:R-:W-:Y:S02]  /*e930*/  FMUL.FTZ R53, R100.reuse, R53 ;  /* 0x0000003564357220 */ /* 0x040fe40000410000 */
[----:B------:R-:W-:Y:S02]  /*e940*/  FMUL.FTZ R54, R3, R54 ;  /* 0x0000003603367220 */ /* 0x000fe40000410000 */
[-C--:B------:R-:W-:Y:S04]  /*e950*/  HMMA.16816.F32.BF16 R28, R112, R38.reuse, R28 ;  /* 0x00000026701c723c */ /* 0x080fe8000004181c */
[C---:B------:R-:W-:Y:S01]  /*e960*/  FMUL.FTZ R36, R100.reuse, R148 ;  /* 0x0000009464247220 */ /* 0x040fe20000410000 */
[----:B-1----:R-:W-:Y:S01]  /*e970*/  F2FP.BF16.PACK_AB R161, R165, R166 ;  /* 0x000000a6a5a1723e */ /* 0x002fe200000010ff */
[C---:B------:R-:W-:Y:S02]  /*e980*/  FMUL.FTZ R37, R100.reuse, R149 ;  /* 0x0000009564257220 */ /* 0x040fe40000410000 */
[C---:B------:R-:W-:Y:S04]  /*e990*/  HMMA.16816.F32.BF16 R32, R108.reuse, R38, R32 ;  /* 0x000000266c20723c */ /* 0x040fe80000041820 */
[----:B------:R-:W-:Y:S02]  /*e9a0*/  FMUL.FTZ R55, R3, R55 ;  /* 0x0000003703377220 */ /* 0x000fe40000410000 */
[C---:B------:R-:W-:Y:S01]  /*e9b0*/  FMUL.FTZ R64, R100.reuse, R64 ;  /* 0x0000004064407220 */ /* 0x040fe20000410000 */
[----:B--2---:R-:W-:Y:S01]  /*e9c0*/  F2FP.BF16.PACK_AB R163, R107, R164 ;  /* 0x000000a46ba3723e */ /* 0x004fe200000010ff */
[C---:B------:R-:W-:Y:S04]  /*e9d0*/  FMUL.FTZ R38, R3.reuse, R150 ;  /* 0x0000009603267220 */ /* 0x040fe80000410000 */
[C---:B------:R-:W-:Y:S02]  /*e9e0*/  FMUL.FTZ R39, R3.reuse, R151 ;  /* 0x0000009703277220 */ /* 0x040fe40000410000 */
[C---:B------:R-:W-:Y:S02]  /*e9f0*/  FMUL.FTZ R65, R100.reuse, R65 ;  /* 0x0000004164417220 */ /* 0x040fe40000410000 */
[C---:B------:R-:W-:Y:S02]  /*ea00*/  FMUL.FTZ R66, R3.reuse, R66 ;  /* 0x0000004203427220 */ /* 0x040fe40000410000 */
[C---:B------:R-:W-:Y:S01]  /*ea10*/  FMUL.FTZ R67, R3.reuse, R67 ;  /* 0x0000004303437220 */ /* 0x040fe20000410000 */
[-C--:B------:R-:W-:Y:S03]  /*ea20*/  HMMA.16816.F32.BF16 R36, R108, R116.reuse, R36 ;  /* 0x000000746c24723c */ /* 0x080fe60000041824 */
[C---:B------:R-:W-:Y:S02]  /*ea30*/  FMUL.FTZ R68, R100.reuse, R68 ;  /* 0x0000004464447220 */ /* 0x040fe40000410000 */
[C---:B------:R-:W-:Y:S02]  /*ea40*/  FMUL.FTZ R69, R100.reuse, R69 ;  /* 0x0000004564457220 */ /* 0x040fe40000410000 */
[C---:B------:R-:W-:Y:S01]  /*ea50*/  FMUL.FTZ R70, R3.reuse, R70 ;  /* 0x0000004603467220 */ /* 0x040fe20000410000 */
[C---:B------:R-:W-:Y:S04]  /*ea60*/  HMMA.16816.F32.BF16 R40, R112.reuse, R116, R40 ;  /* 0x000000747028723c */ /* 0x040fe80000041828 */
[C---:B------:R-:W-:Y:S02]  /*ea70*/  FMUL.FTZ R71, R3.reuse, R71 ;  /* 0x0000004703477220 */ /* 0x040fe40000410000 */
[C---:B------:R-:W-:Y:S02]  /*ea80*/  FMUL.FTZ R80, R100.reuse, R80 ;  /* 0x0000005064507220 */ /* 0x040fe40000410000 */
[-C--:B------:R-:W-:Y:S04]  /*ea90*/  HMMA.16816.F32.BF16 R44, R112, R118.reuse, R44 ;  /* 0x00000076702c723c */ /* 0x080fe8000004182c */
[C---:B------:R-:W-:Y:S02]  /*eaa0*/  FMUL.FTZ R81, R100.reuse, R81 ;  /* 0x0000005164517220 */ /* 0x040fe40000410000 */
[C---:B------:R-:W-:Y:S02]  /*eab0*/  FMUL.FTZ R82, R3.reuse, R82 ;  /* 0x0000005203527220 */ /* 0x040fe40000410000 */
[C---:B------:R-:W-:Y:S01]  /*eac0*/  HMMA.16816.F32.BF16 R48, R108.reuse, R118, R48 ;  /* 0x000000766c30723c */ /* 0x040fe20000041830 */
[----:B------:R-:W1:Y:S03]  /*ead0*/  LDSM.16.MT88.4 R116, [R182+0xc00] ;  /* 0x000c0000b674783b */ /* 0x000e660000004200 */
[C---:B------:R-:W-:Y:S02]  /*eae0*/  FMUL.FTZ R83, R3.reuse, R83 ;  /* 0x0000005303537220 */ /* 0x040fe40000410000 */
[C---:B------:R-:W-:Y:S02]  /*eaf0*/  FMUL.FTZ R84, R100.reuse, R84 ;  /* 0x0000005464547220 */ /* 0x040fe40000410000 */
[C---:B------:R-:W-:Y:S04]  /*eb00*/  FMUL.FTZ R85, R100.reuse, R85 ;  /* 0x0000005564557220 */ /* 0x040fe80000410000 */
[C---:B------:R-:W-:Y:S02]  /*eb10*/  FMUL.FTZ R86, R3.reuse, R86 ;  /* 0x0000005603567220 */ /* 0x040fe40000410000 */
[C---:B------:R-:W-:Y:S02]  /*eb20*/  FMUL.FTZ R87, R3.reuse, R87 ;  /* 0x0000005703577220 */ /* 0x040fe40000410000 */
[C---:B------:R-:W-:Y:S02]  /*eb30*/  FMUL.FTZ R96, R100.reuse, R96 ;  /* 0x0000006064607220 */ /* 0x040fe40000410000 */
[----:B------:R-:W-:Y:S02]  /*eb40*/  FMUL.FTZ R97, R100, R97 ;  /* 0x0000006164617220 */ /* 0x000fe40000410000 */
[C---:B------:R-:W-:Y:S02]  /*eb50*/  FMUL.FTZ R98, R3.reuse, R98 ;  /* 0x0000006203627220 */ /* 0x040fe40000410000 */
[----:B------:R-:W-:Y:S02]  /*eb60*/  FMUL.FTZ R99, R3, R99 ;  /* 0x0000006303637220 */ /* 0x000fe40000410000 */
[----:B------:R-:W-:Y:S02]  /*eb70*/  FADD.FTZ R3, R218, R128 ;  /* 0x00000080da037221 */ /* 0x000fe40000010000 */
[----:B------:R-:W-:Y:S02]  /*eb80*/  FADD.FTZ R100, R178, R101 ;  /* 0x00000065b2647221 */ /* 0x000fe40000010000 */
[----:B------:R-:W2:Y:S01]  /*eb90*/  MUFU.EX2 R178, R199 ;  /* 0x000000c700b27308 */ /* 0x000ea20000000800 */
[----:B------:R-:W-:Y:S02]  /*eba0*/  FADD.FTZ R0, R198, R0 ;  /* 0x00000000c6007221 */ /* 0x000fe40000010000 */
[----:B------:R-:W-:Y:S02]  /*ebb0*/  FADD.FTZ R101, R197, R100 ;  /* 0x00000064c5657221 */ /* 0x000fe40000010000 */
[----:B------:R-:W-:Y:S02]  /*ebc0*/  FADD.FTZ R100, R205, R3 ;  /* 0x00000003cd647221 */ /* 0x000fe40000010000 */
[----:B------:R-:W-:Y:S02]  /*ebd0*/  FADD.FTZ R2, R201, R2 ;  /* 0x00000002c9027221 */ /* 0x000fe40000010000 */
[----:B------:R-:W-:Y:S01]  /*ebe0*/  FADD.FTZ R100, R131, R100 ;  /* 0x0000006483647221 */ /* 0x000fe20000010000 */
[----:B------:R-:W3:Y:S01]  /*ebf0*/  MUFU.EX2 R197, R213 ;  /* 0x000000d500c57308 */ /* 0x000ee20000000800 */
[----:B------:R-:W-:Y:S01]  /*ec00*/  FADD.FTZ R3, R203, R2 ;  /* 0x00000002cb037221 */ /* 0x000fe20000010000 */
[-C--:B-1----:R-:W-:Y:S03]  /*ec10*/  HMMA.16816.F32.BF16 R52, R108, R116.reuse, R52 ;  /* 0x000000746c34723c */ /* 0x082fe60000041834 */
[----:B------:R-:W-:Y:S02]  /*ec20*/  FADD.FTZ R3, R130, R3 ;  /* 0x0000000382037221 */ /* 0x000fe40000010000 */
[----:B------:R-:W-:Y:S03]  /*ec30*/  FADD.FTZ R2, R202, R0 ;  /* 0x00000000ca027221 */ /* 0x000fe60000010000 */
[----:B------:R-:W-:Y:S01]  /*ec40*/  MUFU.EX2 R198, R212 ;  /* 0x000000d400c67308 */ /* 0x000fe20000000800 */
[C---:B------:R-:W-:Y:S04]  /*ec50*/  HMMA.16816.F32.BF16 R56, R112.reuse, R116, R56 ;  /* 0x000000747038723c */ /* 0x040fe80000041838 */
[----:B--2---:R-:W-:Y:S01]  /*ec60*/  F2FP.BF16.PACK_AB R157, R178, R169 ;  /* 0x000000a9b29d723e */ /* 0x004fe200000010ff */
[----:B------:R-:W-:Y:S02]  /*ec70*/  FADD.FTZ R2, R129, R2 ;  /* 0x0000000281027221 */ /* 0x000fe40000010000 */
[----:B------:R-:W-:Y:S01]  /*ec80*/  FADD.FTZ R0, R226, R101 ;  /* 0x00000065e2007221 */ /* 0x000fe20000010000 */
[-C--:B------:R-:W-:Y:S01]  /*ec90*/  HMMA.16816.F32.BF16 R60, R112, R118.reuse, R60 ;  /* 0x00000076703c723c */ /* 0x080fe2000004183c */
[----:B------:R-:W1:Y:S03]  /*eca0*/  MUFU.EX2 R199, R211 ;  /* 0x000000d300c77308 */ /* 0x000e660000000800 */
[----:B------:R-:W-:Y:S01]  /*ecb0*/  FADD.FTZ R101, R133, R3 ;  /* 0x0000000385657221 */ /* 0x000fe20000010000 */
[----:B---3--:R-:W-:Y:S01]  /*ecc0*/  F2FP.BF16.PACK_AB R156, R197, R170 ;  /* 0x000000aac59c723e */ /* 0x008fe200000010ff */
[----:B------:R-:W-:Y:S02]  /*ecd0*/  FADD.FTZ R0, R106, R0 ;  /* 0x000000006a007221 */ /* 0x000fe40000010000 */
[C---:B------:R-:W-:Y:S01]  /*ece0*/  HMMA.16816.F32.BF16 R64, R108.reuse, R118, R64 ;  /* 0x000000766c40723c */ /* 0x040fe20000041840 */
[----:B------:R-:W2:Y:S03]  /*ecf0*/  LDSM.16.MT88.4 R116, [R181+0x1800] ;  /* 0x00180000b574783b */ /* 0x000ea60000004200 */
[----:B------:R-:W-:Y:S01]  /*ed00*/  FADD.FTZ R0, R219, R0 ;  /* 0x00000000db007221 */ /* 0x000fe20000010000 */
[----:B-1----:R-:W-:Y:S03]  /*ed10*/  F2FP.BF16.PACK_AB R158, R199, R198 ;  /* 0x000000c6c79e723e */ /* 0x002fe600000010ff */
        /* <DEDUP_REMOVED lines=10> */
[----:B------:R-:W-:Y:S01]  /*edc0*/  F2FP.BF16.PACK_AB R117, R219, R106 ;  /* 0x0000006adb75723e */ /* 0x000fe200000010ff */
[----:B------:R-:W-:Y:S02]  /*edd0*/  FADD.FTZ R106, R134, R100 ;  /* 0x00000064866a7221 */ /* 0x000fe40000010000 */
[----:B------:R-:W-:Y:S01]  /*ede0*/  FADD.FTZ R100, R132, R2 ;  /* 0x0000000284647221 */ /* 0x000fe20000010000 */
[----:B------:R-:W-:Y:S04]  /*edf0*/  HMMA.16816.F32.BF16 R96, R108, R118, R96 ;  /* 0x000000766c60723c */ /* 0x000fe80000041860 */
[----:B------:R-:W-:Y:S02]  /*ee00*/  FADD.FTZ R3, R222, R106 ;  /* 0x0000006ade037221 */ /* 0x000fe40000010000 */
[----:B------:R-:W-:Y:S01]  /*ee10*/  FADD.FTZ R2, R221, R101 ;  /* 0x00000065dd027221 */ /* 0x000fe20000010000 */
[----:B------:R-:W-:Y:S01]  /*ee20*/  F2FP.BF16.PACK_AB R108, R134, R131 ;  /* 0x00000083866c723e */ /* 0x000fe200000010ff */
[----:B------:R-:W-:Y:S01]  /*ee30*/  FADD.FTZ R3, R225, R3 ;  /* 0x00000003e1037221 */ /* 0x000fe20000010000 */
[----:B------:R-:W-:Y:S03]  /*ee40*/  F2FP.BF16.PACK_AB R109, R133, R130 ;  /* 0x00000082856d723e */ /* 0x000fe600000010ff */
[----:B------:R-:W-:Y:S01]  /*ee50*/  F2FP.BF16.PACK_AB R110, R225, R222 ;  /* 0x000000dee16e723e */ /* 0x000fe200000010ff */
[C---:B------:R-:W-:Y:S01]  /*ee60*/  FADD.FTZ R2, R224.reuse, R2 ;  /* 0x00000002e0027221 */ /* 0x040fe20000010000 */
[----:B------:R-:W-:Y:S02]  /*ee70*/  F2FP.BF16.PACK_AB R111, R224, R221 ;  /* 0x000000dde06f723e */ /* 0x000fe400000010ff */
[C---:B------:R-:W-:Y:S02]  /*ee80*/  F2FP.BF16.PACK_AB R118, R223.reuse, R220 ;  /* 0x000000dcdf76723e */ /* 0x040fe400000010ff */
[----:B------:R-:W-:Y:S02]  /*ee90*/  F2FP.BF16.PACK_AB R119, R204, R206 ;  /* 0x000000cecc77723e */ /* 0x000fe400000010ff */
[----:B------:R-:W-:Y:S01]  /*eea0*/  MOV R101, R105 ;  /* 0x0000006900657202 */ /* 0x000fe20000000f00 */
        /* <DEDUP_REMOVED lines=47> */
[C---:B------:R-:W-:Y:S07]  /*f1a0*/  HMMA.16816.F32.BF16 R64, R156.reuse, R6, R64 ;  /* 0x000000069c40723c */ /* 0x040fee0000041840 */
[----:B------:R-:W-:Y:S01]  /*f1b0*/  FADD.FTZ R6, R206, R0 ;  /* 0x00000000ce067221 */ /* 0x000fe20000010000 */
[-C--:B--2---:R-:W-:Y:S04]  /*f1c0*/  HMMA.16816.F32.BF16 R68, R156, R8.reuse, R68 ;  /* 0x000000089c44723c */ /* 0x084fe80000041844 */
        /* <DEDUP_REMOVED lines=15> */
[----:B------:R-:W-:Y:S01]  /*f2c0*/  FADD.FTZ R4, R196, R0 ;  /* 0x00000000c4047221 */ /* 0x000fe20000010000 */
[----:B------:R-:W-:Y:S01]  /*f2d0*/  IADD3 R0, R208, -0x1, RZ ;  /* 0xffffffffd0007810 */ /* 0x000fe20007ffe0ff */
[----:B------:R-:W-:Y:S02]  /*f2e0*/  FADD.FTZ R3, R171, R7 ;  /* 0x00000007ab037221 */ /* 0x000fe40000010000 */
[-C--:B------:R-:W-:Y:S04]  /*f2f0*/  HMMA.16816.F32.BF16 R92, R160, R14.reuse, R92 ;  /* 0x0000000ea05c723c */ /* 0x080fe8000004185c */
[----:B------:R-:W-:Y:S01]  /*f300*/  FADD.FTZ R2, R164, R6 ;  /* 0x00000006a4027221 */ /* 0x000fe20000010000 */
[----:B------:R-:W-:Y:S01]  /*f310*/  MOV R208, R0 ;  /* 0x0000000000d07202 */ /* 0x000fe20000000f00 */
[----:B------:R-:W-:Y:S02]  /*f320*/  FADD.FTZ R222, R199, R5 ;  /* 0x00000005c7de7221 */ /* 0x000fe40000010000 */
[----:B------:R-:W-:Y:S04]  /*f330*/  HMMA.16816.F32.BF16 R96, R156, R14, R96 ;  /* 0x0000000e9c60723c */ /* 0x000fe80000041860 */
[----:B------:R-:W-:Y:S02]  /*f340*/  FADD.FTZ R228, R179, R4 ;  /* 0x00000004b3e47221 */ /* 0x000fe40000010000 */
[----:B------:R-:W-:Y:S02]  /*f350*/  FADD.FTZ R221, R167, R3 ;  /* 0x00000003a7dd7221 */ /* 0x000fe40000010000 */
[----:B------:R-:W-:Y:S01]  /*f360*/  FADD.FTZ R223, R107, R2 ;  /* 0x000000026bdf7221 */ /* 0x000fe20000010000 */
[----:B------:R-:W-:-:S05]  /*f370*/  @P0 BRA `(.L_x_672) ;  /* 0xffffce0000000947 */ /* 0x000fca000383ffff */
.L_x_659:
[----:B------:R-:W-:-:S13]  /*f380*/  ISETP.GE.AND P0, PT, R208, R237, PT ;  /* 0x000000edd000720c */ /* 0x000fda0003f06270 */
[----:B------:R-:W-:Y:S05]  /*f390*/  @!P0 BRA `(.L_x_673) ;  /* 0x0000464000008947 */ /* 0x000fea0003800000 */
[----:B------:R-:W-:Y:S01]  /*f3a0*/  IMAD.MOV.U32 R106, RZ, RZ, R103 ;  /* 0x000000ffff6a7224 */ /* 0x000fe200078e0067 */
[----:B------:R-:W-:Y:S01]  /*f3b0*/  MOV R107, R101 ;  /* 0x00000065006b7202 */ /* 0x000fe20000000f00 */
[----:B------:R-:W-:Y:S01]  /*f3c0*/  IMAD.MOV.U32 R105, RZ, RZ, R104 ;  /* 0x000000ffff697224 */ /* 0x000fe200078e0068 */
[----:B------:R-:W-:Y:S02]  /*f3d0*/  MOV R100, R102 ;  /* 0x0000006600647202 */ /* 0x000fe40000000f00 */
.L_x_705:
[----:B------:R-:W-:Y:S04]  /*f3e0*/  DEPBAR.LE SB0, 0x0 ;  /* 0x000080000000791a */ /* 0x000fe80000000000 */
[----:B------:R-:W-:Y:S01]  /*f3f0*/  WARPSYNC 0xffffffff ;  /* 0xffffffff00007948 */ /* 0x000fe20003800000 */
[----:B------:R-:W-:Y:S01]  /*f400*/  BAR.SYNC.DEFER_BLOCKING 0x0 ;  /* 0x0000000000007b1d */ /* 0x000fe20000010000 */
[----:B------:R-:W-:Y:S01]  /*f410*/  SHF.R.S32.HI R0, RZ, 0x1f, R209 ;  /* 0x0000001fff007819 */ /* 0x000fe200000114d1 */
[C---:B------:R-:W-:Y:S04]  /*f420*/  IMAD.WIDE.U32 R2, R209.reuse, c[0x0][0x208], RZ ;  /* 0x00008200d1027a25 */ /* 0x040fe800078e00ff */
[----:B------:R-:W-:Y:S04]  /*f430*/  IMAD R0, R0, c[0x0][0x208], RZ ;  /* 0x0000820000007a24 */ /* 0x000fe800078e02ff */
[----:B------:R-:W-:Y:S05]  /*f440*/  IMAD R0, R209, c[0x0][0x20c], R0 ;  /* 0x00008300d1007a24 */ /* 0x000fea00078e0200 */
[----:B------:R-:W-:Y:S02]  /*f450*/  IADD3 R3, R3, R0, RZ ;  /* 0x0000000003037210 */ /* 0x000fe40007ffe0ff */
[----:B------:R-:W-:Y:S03]  /*f460*/  SHF.R.S32.HI R0, RZ, 0x1f, R207 ;  /* 0x0000001fff007819 */ /* 0x000fe600000114cf */
[C---:B------:R-:W-:Y:S01]  /*f470*/  IMAD.WIDE.U32 R2, R207.reuse, c[0x0][0x218], R2 ;  /* 0x00008600cf027a25 */ /* 0x040fe200078e0002 */
[----:B------:R1:W2:Y:S03]  /*f480*/  LDSM.16.M88.4 R48, [R183] ;  /* 0x00000000b730783b */ /* 0x0002a60000000200 */
[----:B------:R-:W-:Y:S01]  /*f490*/  IMAD R4, R0, c[0x0][0x218], RZ ;  /* 0x0000860000047a24 */ /* 0x000fe200078e02ff */
[----:B------:R-:W-:Y:S01]  /*f4a0*/  IADD3 R0, P1, R246, R2, RZ ;  /* 0x00000002f6007210 */ /* 0x000fe20007f3e0ff */
[----:B------:R1:W3:Y:S02]  /*f4b0*/  LDSM.16.M88.4 R44, [R183+0x1000] ;  /* 0x00100000b72c783b */ /* 0x0002e40000000200 */
[----:B------:R-:W-:Y:S01]  /*f4c0*/  IMAD R4, R207, c[0x0][0x21c], R4 ;  /* 0x00008700cf047a24 */ /* 0x000fe200078e0204 */
[C---:B------:R-:W-:Y:S01]  /*f4d0*/  LEA R10, P0, R0.reuse, c[0x0][0x1f8], 0x1 ;  /* 0x00007e00000a7a11 */ /* 0x040fe200078008ff */
[----:B------:R1:W4:Y:S03]  /*f4e0*/  LDSM.16.M88.4 R16, [R180] ;  /* 0x00000000b410783b */ /* 0x0003260000000200 */
[----:B------:R-:W-:Y:S01]  /*f4f0*/  IADD3.X R2, R249, R3, R4, P1, !PT ;  /* 0x00000003f9027210 */ /* 0x000fe20000ffe404 */
[----:B------:R1:W1:Y:S03]  /*f500*/  LDSM.16.M88.4 R32, [R180+0x400] ;  /* 0x00040000b420783b */ /* 0x0002660000000200 */
[----:B------:R-:W-:Y:S01]  /*f510*/  LEA.HI.X R5, R0, c[0x0][0x1fc], R2, 0x1, P0 ;  /* 0x00007f0000057a11 */ /* 0x000fe200000f0c02 */
        /* <DEDUP_REMOVED lines=8> */
.L_x_816:
[----:B------:R-:W5:Y:S01]  /*f5a0*/  SHFL.IDX PT, R2, R10, RZ, 0x1c1f ;  /* 0x001c1fff0a027589 */ /* 0x000f6200000e0000 */
[C---:B------:R-:W-:Y:S01]  /*f5b0*/  IMAD.SHL.U32 R6, R210.reuse, 0x2, RZ ;  /* 0x00000002d2067824 */ /* 0x040fe200078e00ff */
[----:B------:R-:W-:Y:S01]  /*f5c0*/  ISETP.GE.AND P4, PT, R210, c[0x0][0x1d4], PT ;  /* 0x00007500d2007a0c */ /* 0x000fe20003f86270 */
[C---:B------:R-:W-:Y:S01]  /*f5d0*/  IMAD.SHL.U32 R4, R235.reuse, 0x2, RZ ;  /* 0x00000002eb047824 */ /* 0x040fe200078e00ff */
[----:B------:R-:W-:Y:S01]  /*f5e0*/  ISETP.GE.AND P3, PT, R235, c[0x0][0x1d4], PT ;  /* 0x00007500eb007a0c */ /* 0x000fe20003f66270 */
[C---:B------:R-:W-:Y:S01]  /*f5f0*/  IMAD.SHL.U32 R3, R236.reuse, 0x2, RZ ;  /* 0x00000002ec037824 */ /* 0x040fe200078e00ff */
[----:B------:R-:W-:Y:S01]  /*f600*/  ISETP.GE.AND P2, PT, R236, c[0x0][0x1d4], PT ;  /* 0x00007500ec007a0c */ /* 0x000fe20003f46270 */
[----:B------:R-:W-:Y:S01]  /*f610*/  BSSY B0, `(.L_x_675) ;  /* 0x0000022000007945 */ /* 0x000fe20003800000 */
[C---:B-----5:R-:W-:Y:S02]  /*f620*/  IADD3 R8, P0, R2.reuse, R6, RZ ;  /* 0x0000000602087210 */ /* 0x060fe40007f1e0ff */
[----:B------:R-:W-:Y:S02]  /*f630*/  IADD3 R6, P1, R2, R4, RZ ;  /* 0x0000000402067210 */ /* 0x000fe40007f3e0ff */
[----:B------:R-:W5:Y:S01]  /*f640*/  S2R R4, SR_TID.X ;  /* 0x0000000000047919 */ /* 0x000f620000002100 */
[----:B---3--:R-:W-:Y:S01]  /*f650*/  IMAD.X R9, R0, 0x1, R217, P0 ;  /* 0x0000000100097824 */ /* 0x008fe200000e06d9 */
[----:B------:R-:W-:Y:S01]  /*f660*/  IADD3 R2, P0, R2, R3, RZ ;  /* 0x0000000302027210 */ /* 0x000fe20007f1e0ff */
[C---:B------:R-:W-:Y:S03]  /*f670*/  IMAD.X R7, R0.reuse, 0x1, R215, P1 ;  /* 0x0000000100077824 */ /* 0x040fe600008e06d7 */
[----:B------:R-:W-:Y:S01]  /*f680*/  @!PT LDS RZ, [RZ] ;  /* 0x00000000fffff984 */ /* 0x000fe20000000800 */
[----:B------:R-:W-:Y:S01]  /*f690*/  @!PT LDS RZ, [RZ] ;  /* 0x00000000fffff984 */ /* 0x000fe20000000800 */
[----:B------:R3:W-:Y:S01]  /*f6a0*/  LDGSTS.E.BYPASS.LTC128B.128 [R195+0x1880], [R8.64], !P4 ;  /* 0x0188000008c37fae */ /* 0x0007e2000e101d46 */
[----:B------:R-:W-:Y:S03]  /*f6b0*/  IMAD.X R3, R0, 0x1, R216, P0 ;  /* 0x0000000100037824 */ /* 0x000fe600000e06d8 */
[----:B------:R3:W-:Y:S04]  /*f6c0*/  LDGSTS.E.BYPASS.LTC128B.128 [R195+0x2480], [R6.64], !P3 ;  /* 0x0248000006c37fae */ /* 0x0007e8000d901d46 */
[----:B------:R3:W-:Y:S01]  /*f6d0*/  LDGSTS.E.BYPASS.LTC128B.128 [R195+0x3080], [R2.64], !P2 ;  /* 0x0308000002c37fae */ /* 0x0007e2000d101d46 */
[----:B-----5:R-:W-:Y:S11]  /*f6e0*/  ISETP.GT.AND P5, PT, R4, 0x3f, PT ;  /* 0x0000003f0400780c */ /* 0x020ff60003fa4270 */
[----:B------:R-:W-:Y:S02]  /*f6f0*/  @!UPT UIADD3 URZ, URZ, URZ, URZ ;  /* 0x0000003f3f3ff290 */ /* 0x000fe4000fffe03f */
[----:B------:R-:W-:-:S05]  /*f700*/  @P5 BRA `(.L_x_676) ;  /* 0x0000012000005947 */ /* 0x000fca0003800000 */
[----:B------:R-:W-:-:S05]  /*f710*/  BRA.DIV ~URZ, `(.L_x_677) ;  /* 0x0000b4727f007947 */ /* 0x000fca000b800000 */
[----:B------:R3:W4:Y:S04]  /*f720*/  SHFL.IDX PT, R4, R5, 0x1, 0x1c1f ;  /* 0x003c1f0005047f89 */ /* 0x00072800000e0000 */
[----:B------:R3:W2:Y:S02]  /*f730*/  SHFL.IDX PT, R0, R10, 0x1, 0x1c1f ;  /* 0x003c1f000a007f89 */ /* 0x0006a400000e0000 */
.L_x_817:
[----:B---3--:R-:W-:Y:S02]  /*f740*/  IMAD.SHL.U32 R2, R210, 0x2, RZ ;  /* 0x00000002d2027824 */ /* 0x008fe400078e00ff */
[----:B------:R-:W-:Y:S03]  /*f750*/  IMAD.SHL.U32 R3, R235, 0x2, RZ ;  /* 0x00000002eb037824 */ /* 0x000fe600078e00ff */
[----:B--2---:R-:W-:Y:S02]  /*f760*/  IADD3 R8, P0, R0, R2, RZ ;  /* 0x0000000200087210 */ /* 0x004fe40007f1e0ff */
[----:B------:R-:W-:Y:S03]  /*f770*/  SHF.L.U32 R2, R236, 0x1, RZ ;  /* 0x00000001ec027819 */ /* 0x000fe600000006ff */
[----:B----4-:R-:W-:Y:S01]  /*f780*/  IMAD.X R9, R4, 0x1, R217, P0 ;  /* 0x0000000104097824 */ /* 0x010fe200000e06d9 */
        /* <DEDUP_REMOVED lines=10> */
.L_x_676:
[----:B------:R-:W-:Y:S05]  /*f830*/  BSYNC B0 ;  /* 0x0000000000007941 */ /* 0x000fea0003800000 */
.L_x_675:
[----:B------:R-:W0:Y:S01]  /*f840*/  LDGDEPBAR ;  /* 0x00000000000079af */ /* 0x000e220000000000 */
[----:B------:R-:W-:Y:S01]  /*f850*/  WARPSYNC 0xffffffff ;  /* 0xffffffff00007948 */ /* 0x000fe20003800000 */
[-C--:B--234-:R-:W-:Y:S01]  /*f860*/  HMMA.16816.F32.BF16 R4, R48, R16.reuse, RZ ;  /* 0x000000103004723c */ /* 0x09cfe200000418ff */
        /* <DEDUP_REMOVED lines=212> */
[----:B------:R-:W2:Y:S04]  /*105b0*/  @!P1 LDG.E R207, [R4.64] ;  /* 0x0000000604cf9981 */ /* 0x000ea8000c1e1900 */
        /* <DEDUP_REMOVED lines=14> */
.L_x_818:
[----:B------:R-:W-:-:S05]  /*106a0*/  BRA.DIV ~URZ, `(.L_x_681) ;  /* 0x0000a6127f007947 */ /* 0x000fca000b800000 */
[----:B------:R3:W4:Y:S02]  /*106b0*/  SHFL.IDX PT, R0, R8, RZ, 0x1c1f ;  /* 0x001c1fff08007589 */ /* 0x00072400000e0000 */
.L_x_819:
[----:B------:R-:W-:Y:S01]  /*106c0*/  IMAD.SHL.U32 R2, R210, 0x2, RZ ;  /* 0x00000002d2027824 */ /* 0x000fe200078e00ff */
[----:B------:R-:W-:Y:S01]  /*106d0*/  SHF.L.U32 R5, R236, 0x1, RZ ;  /* 0x00000001ec057819 */ /* 0x000fe200000006ff */
[----:B------:R-:W-:Y:S03]  /*106e0*/  IMAD.SHL.U32 R9, R235, 0x2, RZ ;  /* 0x00000002eb097824 */ /* 0x000fe600078e00ff */
[----:B----4-:R-:W-:Y:S05]  /*106f0*/  @P0 IADD3 R2, P1, R0, R2, RZ ;  /* 0x0000000200020210 */ /* 0x010fea0007f3e0ff */
[----:B--2---:R-:W-:Y:S05]  /*10700*/  @P0 IMAD.X R3, R4, 0x1, R217, P1 ;  /* 0x0000000104030824 */ /* 0x004fea00008e06d9 */
[----:B------:R-:W-:Y:S01]  /*10710*/  @!PT LDS RZ, [RZ] ;  /* 0x00000000fffff984 */ /* 0x000fe20000000800 */
[----:B------:R-:W-:Y:S01]  /*10720*/  @!PT LDS RZ, [RZ] ;  /* 0x00000000fffff984 */ /* 0x000fe20000000800 */
[----:B------:R-:W-:Y:S01]  /*10730*/  @!PT LDS RZ, [RZ] ;  /* 0x00000000fffff984 */ /* 0x000fe20000000800 */
[----:B------:R2:W-:Y:S02]  /*10740*/  @P0 LDGSTS.E.BYPASS.LTC128B.128 [R195+0x3c80], [R2.64], !P4 ;  /* 0x03c8000002c30fae */ /* 0x0005e4000e101d46 */
[----:B--2---:R-:W-:Y:S05]  /*10750*/  @P0 IADD3 R2, P1, R0, R9, RZ ;  /* 0x0000000900020210 */ /* 0x004fea0007f3e0ff */
[----:B------:R-:W-:Y:S05]  /*10760*/  @P0 IMAD.X R3, R4, 0x1, R215, P1 ;  /* 0x0000000104030824 */ /* 0x000fea00008e06d7 */
[----:B------:R2:W-:Y:S02]  /*10770*/  @P0 LDGSTS.E.BYPASS.LTC128B.128 [R195+0x4880], [R2.64], !P3 ;  /* 0x0488000002c30fae */ /* 0x0005e4000d901d46 */
[----:B--2---:R-:W-:Y:S04]  /*10780*/  @P0 IADD3 R2, P1, R0, R5, RZ ;  /* 0x0000000500020210 */ /* 0x004fe80007f3e0ff */
[----:B------:R-:W-:Y:S05]  /*10790*/  @P0 IADD3.X R3, R4, R216, RZ, P1, !PT ;  /* 0x000000d804030210 */ /* 0x000fea0000ffe4ff */
[----:B------:R2:W-:Y:S01]  /*107a0*/  @P0 LDGSTS.E.BYPASS.LTC128B.128 [R195+0x5480], [R2.64], !P2 ;  /* 0x0548000002c30fae */ /* 0x0005e2000d101d46 */
[----:B------:R-:W-:Y:S01]  /*107b0*/  ISETP.GE.AND P0, PT, R6, 0x21, PT ;  /* 0x000000210600780c */ /* 0x000fe20003f06270 */
[----:B------:R-:W-:-:S06]  /*107c0*/  BRA.DIV ~URZ, `(.L_x_682) ;  /* 0x0000a5627f007947 */ /* 0x000fcc000b800000 */
[----:B------:R4:W1:Y:S04]  /*107d0*/  SHFL.IDX PT, R4, R7, 0x1, 0x1c1f ;  /* 0x003c1f0007047f89 */ /* 0x00086800000e0000 */
[----:B------:R4:W2:Y:S02]  /*107e0*/  SHFL.IDX PT, R0, R8, 0x1, 0x1c1f ;  /* 0x003c1f0008007f89 */ /* 0x0008a400000e0000 */
.L_x_820:
[----:B--2---:R-:W-:Y:S02]  /*107f0*/  IMAD.SHL.U32 R2, R210, 0x2, RZ ;  /* 0x00000002d2027824 */ /* 0x004fe400078e00ff */
[----:B------:R-:W-:Y:S03]  /*10800*/  IMAD.SHL.U32 R3, R235, 0x2, RZ ;  /* 0x00000002eb037824 */ /* 0x000fe600078e00ff */
[----:B---34-:R-:W-:Y:S02]  /*10810*/  @P0 IADD3 R8, P1, R0, R2, RZ ;  /* 0x0000000200080210 */ /* 0x018fe40007f3e0ff */
[----:B------:R-:W-:Y:S03]  /*10820*/  SHF.L.U32 R2, R236, 0x1, RZ ;  /* 0x00000001ec027819 */ /* 0x000fe600000006ff */
[----:B-1----:R-:W-:Y:S01]  /*10830*/  @P0 IMAD.X R9, R4, 0x1, R217, P1 ;  /* 0x0000000104090824 */ /* 0x002fe200008e06d9 */
[----:B------:R-:W-:Y:S04]  /*10840*/  @P0 IADD3 R6, P1, R0, R3, RZ ;  /* 0x0000000300060210 */ /* 0x000fe80007f3e0ff */
[----:B------:R-:W-:Y:S01]  /*10850*/  @!PT LDS RZ, [RZ] ;  /* 0x00000000fffff984 */ /* 0x000fe20000000800 */
[----:B------:R-:W-:Y:S01]  /*10860*/  @!PT LDS RZ, [RZ] ;  /* 0x00000000fffff984 */ /* 0x000fe20000000800 */
[----:B------:R-:W-:Y:S01]  /*10870*/  @!PT LDS RZ, [RZ] ;  /* 0x00000000fffff984 */ /* 0x000fe20000000800 */
[----:B------:R1:W-:Y:S01]  /*10880*/  @P0 LDGSTS.E.BYPASS.LTC128B.128 [R195+0x4480], [R8.64], !P4 ;  /* 0x0448000008c30fae */ /* 0x0003e2000e101d46 */
[----:B------:R-:W-:Y:S02]  /*10890*/  @P0 IADD3.X R7, R4, R215, RZ, P1, !PT ;  /* 0x000000d704070210 */ /* 0x000fe40000ffe4ff */
[----:B------:R-:W-:Y:S03]  /*108a0*/  @P0 IADD3 R2, P1, R0, R2, RZ ;  /* 0x0000000200020210 */ /* 0x000fe60007f3e0ff */
[----:B------:R1:W-:Y:S02]  /*108b0*/  @P0 LDGSTS.E.BYPASS.LTC128B.128 [R195+0x5080], [R6.64], !P3 ;  /* 0x0508000006c30fae */ /* 0x0003e4000d901d46 */
[----:B------:R-:W-:Y:S05]  /*108c0*/  @P0 IMAD.X R3, R4, 0x1, R216, P1 ;  /* 0x0000000104030824 */ /* 0x000fea00008e06d8 */
[----:B------:R1:W-:Y:S03]  /*108d0*/  @P0 LDGSTS.E.BYPASS.LTC128B.128 [R195+0x5c80], [R2.64], !P2 ;  /* 0x05c8000002c30fae */ /* 0x0003e6000d101d46 */
.L_x_679:
[----:B--234-:R-:W-:Y:S05]  /*108e0*/  BSYNC B0 ;  /* 0x0000000000007941 */ /* 0x01cfea0003800000 */
.L_x_678:
[----:B-1----:R-:W-:Y:S01]  /*108f0*/  LOP3.LUT R8, RZ, c[0x0][0x324], RZ, 0x33, !PT ;  /* 0x0000c900ff087a12 */ /* 0x002fe200078e33ff */
[----:B------:R-:W-:Y:S01]  /*10900*/  IMAD.MOV.U32 R0, RZ, RZ, c[0x0][0x2c4] ;  /* 0x0000b100ff007624 */ /* 0x000fe200078e00ff */
        /* <DEDUP_REMOVED lines=11> */
.L_x_821:
        /* <DEDUP_REMOVED lines=19> */
.L_x_686:
[----:B------:R-:W-:Y:S04]  /*10af0*/  MOV R8, 0x1 ;  /* 0x0000000100087802 */ /* 0x000fe80000000f00 */
[----:B------:R-:W-:Y:S11]  /*10b00*/  ISETP.NE.AND P0, PT, R8, c[0x0][0x32c], PT ;  /* 0x0000cb0008007a0c */ /* 0x000ff60003f05270 */
[----:B------:R-:W-:Y:S02]  /*10b10*/  @!UPT UIADD3 URZ, URZ, URZ, URZ ;  /* 0x0000003f3f3ff290 */ /* 0x000fe4000fffe03f */
[----:B------:R-:W-:Y:S05]  /*10b20*/  @P0 IMAD.HI.U32 R8, R4, c[0x0][0x330], RZ ;  /* 0x0000cc0004080a27 */ /* 0x000fea00078e00ff */
[----:B------:R-:W-:Y:S02]  /*10b30*/  @P0 SHF.R.U32.HI R4, RZ, c[0x0][0x334], R8 ;  /* 0x0000cd00ff040a19 */ /* 0x000fe40000011608 */
.L_x_687:
[----:B------:R-:W-:Y:S05]  /*10b40*/  BSYNC B0 ;  /* 0x0000000000007941 */ /* 0x000fea0003800000 */
.L_x_685:
[----:B------:R-:W-:Y:S04]  /*10b50*/  IMAD.IADD R8, R0, 0x1, -R234 ;  /* 0x0000000100087824 */ /* 0x000fe800078e0aea */
[----:B------:R-:W-:Y:S05]  /*10b60*/  IMAD R4, R4, c[0x0][0x32c], R8 ;  /* 0x0000cb0004047a24 */ /* 0x000fea00078e0208 */
[----:B------:R-:W-:Y:S02]  /*10b70*/  IMNMX R2, R2, R4, !PT ;  /* 0x0000000402027217 */ /* 0x000fe40007800200 */
[----:B------:R-:W-:Y:S04]  /*10b80*/  IADD3 R4, R4, c[0x0][0x32c], RZ ;  /* 0x0000cb0004047a10 */ /* 0x000fe80007ffe0ff */
[----:B------:R-:W-:Y:S02]  /*10b90*/  IMNMX R3, R3, R4, PT ;  /* 0x0000000403037217 */ /* 0x000fe40003800200 */
.L_x_684:
        /* <DEDUP_REMOVED lines=63> */
.L_x_822:
        /* <DEDUP_REMOVED lines=19> */
.L_x_691:
[----:B------:R-:W-:Y:S04]  /*110c0*/  MOV R8, 0x1 ;  /* 0x0000000100087802 */ /* 0x000fe80000000f00 */
[----:B------:R-:W-:Y:S11]  /*110d0*/  ISETP.NE.AND P0, PT, R8, c[0x0][0x32c], PT ;  /* 0x0000cb0008007a0c */ /* 0x000ff60003f05270 */
[----:B------:R-:W-:Y:S02]  /*110e0*/  @!UPT UIADD3 URZ, URZ, URZ, URZ ;  /* 0x0000003f3f3ff290 */ /* 0x000fe4000fffe03f */
[----:B------:R-:W-:Y:S05]  /*110f0*/  @P0 IMAD.HI.U32 R8, R4, c[0x0][0x330], RZ ;  /* 0x0000cc0004080a27 */ /* 0x000fea00078e00ff */
[----:B------:R-:W-:Y:S02]  /*11100*/  @P0 SHF.R.U32.HI R4, RZ, c[0x0][0x334], R8 ;  /* 0x0000cd00ff040a19 */ /* 0x000fe40000011608 */
.L_x_692:
[----:B------:R-:W-:Y:S05]  /*11110*/  BSYNC B0 ;  /* 0x0000000000007941 */ /* 0x000fea0003800000 */
.L_x_690:
[----:B------:R-:W-:Y:S04]  /*11120*/  IMAD.IADD R8, R0, 0x1, -R234 ;  /* 0x0000000100087824 */ /* 0x000fe800078e0aea */
[----:B------:R-:W-:Y:S05]  /*11130*/  IMAD R4, R4, c[0x0][0x32c], R8 ;  /* 0x0000cb0004047a24 */ /* 0x000fea00078e0208 */
[----:B------:R-:W-:Y:S02]  /*11140*/  IMNMX R2, R2, R4, !PT ;  /* 0x0000000402027217 */ /* 0x000fe40007800200 */
[----:B------:R-:W-:Y:S04]  /*11150*/  IADD3 R4, R4, c[0x0][0x32c], RZ ;  /* 0x0000cb0004047a10 */ /* 0x000fe80007ffe0ff */
[----:B------:R-:W-:Y:S02]  /*11160*/  IMNMX R3, R3, R4, PT ;  /* 0x0000000403037217 */ /* 0x000fe40003800200 */
.L_x_689:
        /* <DEDUP_REMOVED lines=44> */
.L_x_823:
        /* <DEDUP_REMOVED lines=19> */
.L_x_696:
[----:B------:R-:W-:Y:S04]  /*11560*/  MOV R8, 0x1 ;  /* 0x0000000100087802 */ /* 0x000fe80000000f00 */
[----:B------:R-:W-:Y:S11]  /*11570*/  ISETP.NE.AND P0, PT, R8, c[0x0][0x32c], PT ;  /* 0x0000cb0008007a0c */ /* 0x000ff60003f05270 */
[----:B------:R-:W-:Y:S02]  /*11580*/  @!UPT UIADD3 URZ, URZ, URZ, URZ ;  /* 0x0000003f3f3ff290 */ /* 0x000fe4000fffe03f */
[----:B------:R-:W-:Y:S05]  /*11590*/  @P0 IMAD.HI.U32 R8, R4, c[0x0][0x330], RZ ;  /* 0x0000cc0004080a27 */ /* 0x000fea00078e00ff */
[----:B------:R-:W-:Y:S02]  /*115a0*/  @P0 SHF.R.U32.HI R4, RZ, c[0x0][0x334], R8 ;  /* 0x0000cd00ff040a19 */ /* 0x000fe40000011608 */
.L_x_697:
[----:B------:R-:W-:Y:S05]  /*115b0*/  BSYNC B0 ;  /* 0x0000000000007941 */ /* 0x000fea0003800000 */
.L_x_695:
[----:B------:R-:W-:Y:S04]  /*115c0*/  IMAD.IADD R8, R0, 0x1, -R234 ;  /* 0x0000000100087824 */ /* 0x000fe800078e0aea */
[----:B------:R-:W-:Y:S05]  /*115d0*/  IMAD R4, R4, c[0x0][0x32c], R8 ;  /* 0x0000cb0004047a24 */ /* 0x000fea00078e0208 */
[----:B------:R-:W-:Y:S02]  /*115e0*/  IMNMX R2, R2, R4, !PT ;  /* 0x0000000402027217 */ /* 0x000fe40007800200 */
[----:B------:R-:W-:Y:S04]  /*115f0*/  IADD3 R4, R4, c[0x0][0x32c], RZ ;  /* 0x0000cb0004047a10 */ /* 0x000fe80007ffe0ff */
[----:B------:R-:W-:Y:S02]  /*11600*/  IMNMX R3, R3, R4, PT ;  /* 0x0000000403037217 */ /* 0x000fe40003800200 */
.L_x_694:
        /* <DEDUP_REMOVED lines=44> */
.L_x_824:
        /* <DEDUP_REMOVED lines=12> */
[----:B--234-:R-:W-:Y:S05]  /*11990*/  IMAD.MOV.U32 R5, RZ, RZ, 0x1 ;  /* 0x00000001ff057424 */ /* 0x01cfea00078e00ff */
[----:B------:R-:W-:Y:S11]  /*119a0*/  ISETP.NE.AND P0, PT, R5, c[0x0][0x32c], PT ;  /* 0x0000cb0005007a0c */ /* 0x000ff60003f05270 */
[----:B------:R-:W-:Y:S02]  /*119b0*/  @!UPT UIADD3 URZ, URZ, URZ, URZ ;  /* 0x0000003f3f3ff290 */ /* 0x000fe4000fffe03f */
[----:B------:R-:W-:Y:S05]  /*119c0*/  @P0 IMAD.HI.U32 R5, R4, c[0x0][0x330], RZ ;  /* 0x0000cc0004050a27 */ /* 0x000fea00078e00ff */
[----:B------:R-:W-:Y:S04]  /*119d0*/  @P0 SHF.R.U32.HI R4, RZ, c[0x0][0x334], R5 ;  /* 0x0000cd00ff040a19 */ /* 0x000fe80000011605 */
[----:B------:R-:W-:Y:S01]  /*119e0*/  LOP3.LUT R4, RZ, R4, RZ, 0x33, !PT ;  /* 0x00000004ff047212 */ /* 0x000fe200078e33ff */
[----:B------:R-:W-:-:S05]  /*119f0*/  BRA `(.L_x_702) ;  /* 0x0000005000007947 */ /* 0x000fca0003800000 */
.L_x_701:
[----:B--234-:R-:W-:Y:S04]  /*11a00*/  MOV R5, 0x1 ;  /* 0x0000000100057802 */ /* 0x01cfe80000000f00 */
[----:B------:R-:W-:Y:S11]  /*11a10*/  ISETP.NE.AND P0, PT, R5, c[0x0][0x32c], PT ;  /* 0x0000cb0005007a0c */ /* 0x000ff60003f05270 */
[----:B------:R-:W-:Y:S02]  /*11a20*/  @!UPT UIADD3 URZ, URZ, URZ, URZ ;  /* 0x0000003f3f3ff290 */ /* 0x000fe4000fffe03f */
[----:B------:R-:W-:Y:S05]  /*11a30*/  @P0 IMAD.HI.U32 R5, R4, c[0x0][0x330], RZ ;  /* 0x0000cc0004050a27 */ /* 0x000fea00078e00ff */
[----:B------:R-:W-:Y:S02]  /*11a40*/  @P0 SHF.R.U32.HI R4, RZ, c[0x0][0x334], R5 ;  /* 0x0000cd00ff040a19 */ /* 0x000fe40000011605 */
.L_x_702:
[----:B------:R-:W-:Y:S05]  /*11a50*/  BSYNC B0 ;  /* 0x0000000000007941 */ /* 0x000fea0003800000 */
.L_x_700:
[----:B------:R-:W-:Y:S04]  /*11a60*/  IMAD.IADD R0, R0, 0x1, -R234 ;  /* 0x0000000100007824 */ /* 0x000fe800078e0aea */
[----:B------:R-:W-:Y:S05]  /*11a70*/  IMAD R0, R4, c[0x0][0x32c], R0 ;  /* 0x0000cb0004007a24 */ /* 0x000fea00078e0200 */
[----:B------:R-:W-:Y:S02]  /*11a80*/  IADD3 R4, R0, c[0x0][0x32c], RZ ;  /* 0x0000cb0000047a10 */ /* 0x000fe40007ffe0ff */
[----:B------:R-:W-:Y:S02]  /*11a90*/  IMNMX R2, R2, R0, !PT ;  /* 0x0000000002027217 */ /* 0x000fe40007800200 */
[----:B------:R-:W-:Y:S02]  /*11aa0*/  IMNMX R3, R3, R4, PT ;  /* 0x0000000403037217 */ /* 0x000fe40003800200 */
.L_x_699:
        /* <DEDUP_REMOVED lines=92> */
.L_x_825:
[----:B-12---:R-:W-:Y:S01]  /*12070*/  FMNMX.FTZ R4, R4, R0, !PT ;  /* 0x0000000004047209 */ /* 0x006fe20007810000 */
[----:B------:R-:W-:-:S05]  /*12080*/  BRA.DIV ~URZ, `(.L_x_704) ;  /* 0x00008f327f007947 */ /* 0x000fca000b800000 */
[----:B------:R-:W-:Y:S04]  /*12090*/  SHFL.BFLY PT, R0, R5, 0x2, 0x1f ;  /* 0x0c401f0005007f89 */ /* 0x000fe800000e0000 */
[----:B------:R-:W-:Y:S04]  /*120a0*/  SHFL.BFLY PT, R3, R4, 0x1, 0x1f ;  /* 0x0c201f0004037f89 */ /* 0x000fe800000e0000 */
[----:B------:R-:W1:Y:S02]  /*120b0*/  SHFL.BFLY PT, R2, R6, 0x2, 0x1f ;  /* 0x0c401f0006027f89 */ /* 0x000e6400000e0000 */
[----:B-1----:R-:W-:Y:S02]  /*120c0*/  FMNMX.FTZ R2, R6, R2, !PT ;  /* 0x0000000206027209 */ /* 0x002fe40007810000 */
[----:B------:R-:W-:Y:S02]  /*120d0*/  FMNMX.FTZ R0, R5, R0, !PT ;  /* 0x0000000005007209 */ /* 0x000fe40007810000 */
[----:B------:R-:W-:Y:S01]  /*120e0*/  FMNMX.FTZ R104, R4, R3, !PT ;  /* 0x0000000304687209 */ /* 0x000fe20007810000 */
[----:B------:R-:W1:Y:S04]  /*120f0*/  SHFL.BFLY PT, R5, R2, 0x1, 0x1f ;  /* 0x0c201f0002057f89 */ /* 0x000e6800000e0000 */
[----:B------:R-:W2:Y:S04]  /*12100*/  SHFL.BFLY PT, R4, R0, 0x1, 0x1f ;  /* 0x0c201f0000047f89 */ /* 0x000ea800000e0000 */
[----:B------:R-:W3:Y:S01]  /*12110*/  SHFL.BFLY PT, R3, R7, 0x2, 0x1f ;  /* 0x0c401f0007037f89 */ /* 0x000ee200000e0000 */
[----:B-1----:R-:W-:Y:S02]  /*12120*/  FMNMX.FTZ R102, R2, R5, !PT ;  /* 0x0000000502667209 */ /* 0x002fe40007810000 */
[----:B--2---:R-:W-:Y:S02]  /*12130*/  FMNMX.FTZ R103, R0, R4, !PT ;  /* 0x0000000400677209 */ /* 0x004fe40007810000 */
[----:B---3--:R-:W-:Y:S05]  /*12140*/  FMNMX.FTZ R4, R7, R3, !PT ;  /* 0x0000000307047209 */ /* 0x008fea0007810000 */
[----:B------:R1:W2:Y:S02]  /*12150*/  SHFL.BFLY PT, R0, R4, 0x1, 0x1f ;  /* 0x0c201f0004007f89 */ /* 0x0002a400000e0000 */
.L_x_826:
[C---:B------:R-:W-:Y:S01]  /*12160*/  FSETP.NEU.FTZ.AND P0, PT, R102.reuse, -INF , PT ;  /* 0xff8000006600780b */ /* 0x040fe20003f1d000 */
[----:B------:R-:W-:Y:S01]  /*12170*/  FMUL.FTZ R3, R102, c[0x0][0x2d0] ;  /* 0x0000b40066037a20 */ /* 0x000fe20000410000 */
[----:B--2---:R-:W-:Y:S01]  /*12180*/  FMNMX.FTZ R101, R0, R4, !PT ;  /* 0x0000000400657209 */ /* 0x004fe20007810000 */
[----:B------:R-:W-:Y:S01]  /*12190*/  WARPSYNC 0xffffffff ;  /* 0xffffffff00007948 */ /* 0x000fe20003800000 */
[----:B------:R-:W-:Y:S02]  /*121a0*/  FSEL R0, R102, RZ, P0 ;  /* 0x000000ff66007208 */ /* 0x000fe40000000000 */
[----:B------:R-:W-:Y:S02]  /*121b0*/  FSETP.NEU.FTZ.AND P1, PT, R104, -INF , PT ;  /* 0xff8000006800780b */ /* 0x000fe40003f3d000 */
[----:B------:R-:W-:Y:S01]  /*121c0*/  FSEL R5, R3, RZ, P0 ;  /* 0x000000ff03057208 */ /* 0x000fe20000000000 */
[----:B------:R-:W-:Y:S01]  /*121d0*/  FADD.FTZ R2, -R0, R100 ;  /* 0x0000006400027221 */ /* 0x000fe20000010100 */
[----:B------:R-:W-:Y:S02]  /*121e0*/  FSEL R0, R104, RZ, P1 ;  /* 0x000000ff68007208 */ /* 0x000fe40000800000 */
[C---:B------:R-:W-:Y:S01]  /*121f0*/  FSETP.NEU.FTZ.AND P0, PT, R103.reuse, -INF , PT ;  /* 0xff8000006700780b */ /* 0x040fe20003f1d000 */
[----:B------:R-:W-:Y:S02]  /*12200*/  FFMA.FTZ R6, R8, c[0x0][0x2d0], -R5 ;  /* 0x0000b40008067a23 */ /* 0x000fe40000010805 */
[----:B------:R-:W-:Y:S01]  /*12210*/  FADD.FTZ R3, -R0, R105 ;  /* 0x0000006900037221 */ /* 0x000fe20000010100 */
[----:B------:R-:W-:Y:S01]  /*12220*/  FSEL R0, R103, RZ, P0 ;  /* 0x000000ff67007208 */ /* 0x000fe20000000000 */
[----:B------:R2:W-:Y:S01]  /*12230*/  MUFU.EX2 R172, R6 ;  /* 0x0000000600ac7308 */ /* 0x0005e20000000800 */
[--C-:B------:R-:W-:Y:S02]  /*12240*/  FFMA.FTZ R177, R23, c[0x0][0x2d0], -R5.reuse ;  /* 0x0000b40017b17a23 */ /* 0x100fe40000010805 */
[--C-:B------:R-:W-:Y:S02]  /*12250*/  FFMA.FTZ R162, R24, c[0x0][0x2d0], -R5.reuse ;  /* 0x0000b40018a27a23 */ /* 0x100fe40000010805 */
[----:B-1----:R-:W-:Y:S02]  /*12260*/  FADD.FTZ R4, -R0, R106 ;  /* 0x0000006a00047221 */ /* 0x002fe40000010100 */
[----:B------:R-:W-:Y:S02]  /*12270*/  FMUL.FTZ R0, R104, c[0x0][0x2d0] ;  /* 0x0000b40068007a20 */ /* 0x000fe40000410000 */
[--C-:B------:R-:W-:Y:S02]  /*12280*/  FFMA.FTZ R160, R31, c[0x0][0x2d0], -R5.reuse ;  /* 0x0000b4001fa07a23 */ /* 0x100fe40000010805 */
[--C-:B------:R-:W-:Y:S01]  /*12290*/  FFMA.FTZ R175, R34, c[0x0][0x2d0], -R5.reuse ;  /* 0x0000b40022af7a23 */ /* 0x100fe20000010805 */
[----:B------:R-:W-:Y:S01]  /*122a0*/  FSEL R0, R0, RZ, P1 ;  /* 0x000000ff00007208 */ /* 0x000fe20000800000 */
        /* <DEDUP_REMOVED lines=18> */
[--C-:B------:R-:W-:Y:S02]  /*123d0*/  FFMA.FTZ R159, R30, c[0x0][0x2d0], -R5.reuse ;  /* 0x0000b4001e9f7a23 */ /* 0x100fe40000010805 */
[--C-:B------:R-:W-:Y:S01]  /*123e0*/  FFMA.FTZ R158, R29, c[0x0][0x2d0], -R5.reuse ;  /* 0x0000b4001d9e7a23 */ /* 0x100fe20000010805 */
[----:B------:R-:W-:Y:S01]  /*123f0*/  FSEL R0, R0, RZ, P0 ;  /* 0x000000ff00007208 */ /* 0x000fe20000000000 */
[----:B------:R-:W-:Y:S01]  /*12400*/  FMUL.FTZ R4, R4, c[0x0][0x2d0] ;  /* 0x0000b40004047a20 */ /* 0x000fe20000410000 */
[----:B------:R-:W-:Y:S01]  /*12410*/  FSETP.NEU.FTZ.AND P0, PT, R101, -INF , PT ;  /* 0xff8000006500780b */ /* 0x000fe20003f1d000 */
[----:B------:R-:W-:Y:S02]  /*12420*/  FMUL.FTZ R3, R3, c[0x0][0x2d0] ;  /* 0x0000b40003037a20 */ /* 0x000fe40000410000 */
[--C-:B--2---:R-:W-:Y:S01]  /*12430*/  FFMA.FTZ R6, R28, c[0x0][0x2d0], -R0.reuse ;  /* 0x0000b4001c067a23 */ /* 0x104fe20000010800 */
        /* <DEDUP_REMOVED lines=12> */
[----:B------:R-:W-:Y:S10]  /*12500*/  MUFU.EX2 R3, R3 ;  /* 0x0000000300037308 */ /* 0x000ff40000000800 */
[----:B------:R-:W-:Y:S01]  /*12510*/  MUFU.EX2 R213, R48 ;  /* 0x0000003000d57308 */ /* 0x000fe20000000800 */
[--C-:B-1----:R-:W-:Y:S02]  /*12520*/  FFMA.FTZ R6, R36, c[0x0][0x2d0], -R0.reuse ;  /* 0x0000b40024067a23 */ /* 0x102fe40000010800 */
[--C-:B------:R-:W-:Y:S07]  /*12530*/  FFMA.FTZ R36, R26, c[0x0][0x2d0], -R5.reuse ;  /* 0x0000b4001a247a23 */ /* 0x100fee0000010805 */
[----:B------:R1:W-:Y:S10]  /*12540*/  MUFU.EX2 R49, R6 ;  /* 0x0000000600317308 */ /* 0x0003f40000000800 */
[----:B------:R-:W-:Y:S10]  /*12550*/  MUFU.EX2 R225, R10 ;  /* 0x0000000a00e17308 */ /* 0x000ff40000000800 */
[----:B------:R-:W-:Y:S01]  /*12560*/  MUFU.EX2 R211, R36 ;  /* 0x0000002400d37308 */ /* 0x000fe20000000800 */
[----:B-1----:R-:W-:Y:S02]  /*12570*/  FFMA.FTZ R6, R37, c[0x0][0x2d0], -R0 ;  /* 0x0000b40025067a23 */ /* 0x002fe40000010800 */
[----:B------:R-:W-:Y:S02]  /*12580*/  FMUL.FTZ R0, R101, c[0x0][0x2d0] ;  /* 0x0000b40065007a20 */ /* 0x000fe40000410000 */
[----:B------:R-:W-:Y:S05]  /*12590*/  FFMA.FTZ R37, R27, c[0x0][0x2d0], -R5 ;  /* 0x0000b4001b257a23 */ /* 0x000fea0000010805 */
[----:B------:R1:W-:Y:S10]  /*125a0*/  MUFU.EX2 R220, R6 ;  /* 0x0000000600dc7308 */ /* 0x0003f40000000800 */
[----:B------:R2:W-:Y:S10]  /*125b0*/  MUFU.EX2 R206, R37 ;  /* 0x0000002500ce7308 */ /* 0x0005f40000000800 */
[----:B------:R-:W-:Y:S01]  /*125c0*/  MUFU.EX2 R231, R35 ;  /* 0x0000002300e77308 */ /* 0x000fe20000000800 */
[----:B-1----:R-:W-:Y:S01]  /*125d0*/  FSEL R6, R0, RZ, P0 ;  /* 0x000000ff00067208 */ /* 0x002fe20000000000 */
[----:B------:R-:W-:Y:S04]  /*125e0*/  FMUL.FTZ R0, R2, c[0x0][0x2d0] ;  /* 0x0000b40002007a20 */ /* 0x000fe80000410000 */
[--C-:B------:R-:W-:Y:S04]  /*125f0*/  FFMA.FTZ R5, R11, c[0x0][0x2d0], -R6.reuse ;  /* 0x0000b4000b057a23 */ /* 0x100fe80000010806 */
[----:B------:R1:W3:Y:S01]  /*12600*/  MUFU.EX2 R2, R0 ;  /* 0x0000000000027308 */ /* 0x0002e20000000800 */
[--C-:B------:R-:W-:Y:S02]  /*12610*/  FFMA.FTZ R157, R22, c[0x0][0x2d0], -R6.reuse ;  /* 0x0000b400169d7a23 */ /* 0x100fe40000010806 */
[--C-:B------:R-:W-:Y:S01]  /*12620*/  FFMA.FTZ R161, R21, c[0x0][0x2d0], -R6.reuse ;  /* 0x0000b40015a17a23 */ /* 0x100fe20000010806 */
[----:B--2---:R-:W-:Y:S01]  /*12630*/  LDSM.16.MT88.4 R36, [R182] ;  /* 0x00000000b624783b */ /* 0x004fe20000004200 */
[--C-:B------:R-:W-:Y:S02]  /*12640*/  FFMA.FTZ R163, R20, c[0x0][0x2d0], -R6.reuse ;  /* 0x0000b40014a37a23 */ /* 0x100fe40000010806 */
[--C-:B------:R-:W-:Y:S02]  /*12650*/  FFMA.FTZ R199, R13, c[0x0][0x2d0], -R6.reuse ;  /* 0x0000b4000dc77a23 */ /* 0x100fe40000010806 */
[--C-:B------:R-:W-:Y:S01]  /*12660*/  FFMA.FTZ R200, R12, c[0x0][0x2d0], -R6.reuse ;  /* 0x0000b4000cc87a23 */ /* 0x100fe20000010806 */
[----:B------:R2:W-:Y:S01]  /*12670*/  MUFU.EX2 R32, R5 ;  /* 0x0000000500207308 */ /* 0x0005e20000000800 */
[--C-:B------:R-:W-:Y:S01]  /*12680*/  FFMA.FTZ R7, R16, c[0x0][0x2d0], -R6.reuse ;  /* 0x0000b40010077a23 */ /* 0x100fe20000010806 */
[----:B------:R-:W4:Y:S01]  /*12690*/  LDSM.16.MT88.4 R20, [R181] ;  /* 0x00000000b514783b */ /* 0x000f220000004200 */
[--C-:B------:R-:W-:Y:S02]  /*126a0*/  FFMA.FTZ R17, R17, c[0x0][0x2d0], -R6.reuse ;  /* 0x0000b40011117a23 */ /* 0x100fe40000010806 */
[--C-:B------:R-:W-:Y:S02]  /*126b0*/  FFMA.FTZ R156, R14, c[0x0][0x2d0], -R6.reuse ;  /* 0x0000b4000e9c7a23 */ /* 0x100fe40000010806 */
[--C-:B------:R-:W-:Y:S02]  /*126c0*/  FFMA.FTZ R176, R19, c[0x0][0x2d0], -R6.reuse ;  /* 0x0000b40013b07a23 */ /* 0x100fe40000010806 */
[--C-:B------:R-:W-:Y:S01]  /*126d0*/  FFMA.FTZ R178, R18, c[0x0][0x2d0], -R6.reuse ;  /* 0x0000b40012b27a23 */ /* 0x100fe20000010806 */
[----:B------:R-:W-:Y:S01]  /*126e0*/  MUFU.EX2 R212, R7 ;  /* 0x0000000700d47308 */ /* 0x000fe20000000800 */
[----:B-1----:R-:W-:Y:S02]  /*126f0*/  FSEL R0, R101, RZ, P0 ;  /* 0x000000ff65007208 */ /* 0x002fe40000000000 */
[----:B------:R-:W-:Y:S03]  /*12700*/  ISETP.GT.AND P0, PT, R208, R237, PT ;  /* 0x000000edd000720c */ /* 0x000fe60003f04270 */
[----:B------:R-:W-:Y:S04]  /*12710*/  FADD.FTZ R0, -R0, R107 ;  /* 0x0000006b00007221 */ /* 0x000fe80000010100 */
[----:B------:R-:W1:Y:S01]  /*12720*/  MUFU.EX2 R205, R17 ;  /* 0x0000001100cd7308 */ /* 0x000e620000000800 */
[----:B------:R-:W-:Y:S02]  /*12730*/  FMUL.FTZ R0, R0, c[0x0][0x2d0] ;  /* 0x0000b40000007a20 */ /* 0x000fe40000410000 */
[----:B--2---:R-:W-:Y:S07]  /*12740*/  FFMA.FTZ R5, R15, c[0x0][0x2d0], -R6 ;  /* 0x0000b4000f057a23 */ /* 0x004fee0000010806 */
[----:B------:R-:W2:Y:S10]  /*12750*/  MUFU.EX2 R0, R0 ;  /* 0x0000000000007308 */ /* 0x000eb40000000800 */
[----:B------:R-:W5:Y:S10]  /*12760*/  MUFU.EX2 R230, R5 ;  /* 0x0000000500e67308 */ /* 0x000f740000000800 */
        /* <DEDUP_REMOVED lines=9> */
[----:B------:R-:W-:Y:S01]  /*12800*/  MUFU.EX2 R165, R176 ;  /* 0x000000b000a57308 */ /* 0x000fe20000000800 */
[C---:B---3--:R-:W-:Y:S02]  /*12810*/  FMUL.FTZ R12, R2.reuse, R124 ;  /* 0x0000007c020c7220 */ /* 0x048fe40000410000 */
[C---:B------:R-:W-:Y:S02]  /*12820*/  FMUL.FTZ R13, R2.reuse, R125 ;  /* 0x0000007d020d7220 */ /* 0x040fe40000410000 */
[C---:B------:R-:W-:Y:S02]  /*12830*/  FMUL.FTZ R24, R2.reuse, R120 ;  /* 0x0000007802187220 */ /* 0x040fe40000410000 */
[C---:B------:R-:W-:Y:S02]  /*12840*/  FMUL.FTZ R25, R2.reuse, R121 ;  /* 0x0000007902197220 */ /* 0x040fe40000410000 */
[C---:B------:R-:W-:Y:S02]  /*12850*/  FMUL.FTZ R28, R2.reuse, R116 ;  /* 0x00000074021c7220 */ /* 0x040fe40000410000 */
[C---:B------:R-:W-:Y:S02]  /*12860*/  FMUL.FTZ R29, R2.reuse, R117 ;  /* 0x00000075021d7220 */ /* 0x040fe40000410000 */
[C---:B------:R-:W-:Y:S02]  /*12870*/  FMUL.FTZ R8, R2.reuse, R128 ;  /* 0x0000008002087220 */ /* 0x040fe40000410000 */
[C---:B------:R-:W-:Y:S01]  /*12880*/  FMUL.FTZ R9, R2.reuse, R129 ;  /* 0x0000008102097220 */ /* 0x040fe20000410000 */
[----:B------:R-:W-:Y:S01]  /*12890*/  MUFU.EX2 R128, R162 ;  /* 0x000000a200807308 */ /* 0x000fe20000000800 */
[----:B------:R-:W-:Y:S01]  /*128a0*/  FMUL.FTZ R40, R2, R112 ;  /* 0x0000007002287220 */ /* 0x000fe20000410000 */
[----:B------:R-:W-:Y:S01]  /*128b0*/  F2FP.BF16.PACK_AB R112, R206, R172 ;  /* 0x000000acce70723e */ /* 0x000fe200000010ff */
[C---:B------:R-:W-:Y:S01]  /*128c0*/  FMUL.FTZ R41, R2.reuse, R113 ;  /* 0x0000007102297220 */ /* 0x040fe20000410000 */
[----:B-1----:R-:W-:Y:S01]  /*128d0*/  F2FP.BF16.PACK_AB R113, R205, R32 ;  /* 0x00000020cd71723e */ /* 0x002fe200000010ff */
[----:B------:R-:W-:Y:S01]  /*128e0*/  FMUL.FTZ R44, R2, R108 ;  /* 0x0000006c022c7220 */ /* 0x000fe20000410000 */
[----:B------:R-:W-:Y:S01]  /*128f0*/  F2FP.BF16.PACK_AB R108, R50, R105 ;  /* 0x00000069326c723e */ /* 0x000fe200000010ff */
[C---:B------:R-:W-:Y:S01]  /*12900*/  FMUL.FTZ R45, R2.reuse, R109 ;  /* 0x0000006d022d7220 */ /* 0x040fe20000410000 */
[----:B------:R-:W-:Y:S01]  /*12910*/  F2FP.BF16.PACK_AB R109, R49, R51 ;  /* 0x00000033316d723e */ /* 0x000fe200000010ff */
        /* <DEDUP_REMOVED lines=13> */
[----:B------:R-:W-:Y:S02]  /*129f0*/  FFMA.FTZ R107, R2, R221, R172 ;  /* 0x000000dd026b7223 */ /* 0x000fe400000100ac */
[----:B------:R-:W1:Y:S01]  /*12a00*/  MUFU.EX2 R2, R4 ;  /* 0x0000000400027308 */ /* 0x000e620000000800 */
[C---:B--2---:R-:W-:Y:S02]  /*12a10*/  FMUL.FTZ R14, R0.reuse, R126 ;  /* 0x0000007e000e7220 */ /* 0x044fe40000410000 */
[C---:B------:R-:W-:Y:S02]  /*12a20*/  FMUL.FTZ R15, R0.reuse, R127 ;  /* 0x0000007f000f7220 */ /* 0x040fe40000410000 */
[C---:B------:R-:W-:Y:S01]  /*12a30*/  FMUL.FTZ R26, R0.reuse, R122 ;  /* 0x0000007a001a7220 */ /* 0x040fe20000410000 */
[----:B------:R-:W-:Y:S01]  /*12a40*/  LDSM.16.MT88.4 R124, [R181+0x1000] ;  /* 0x00100000b57c783b */ /* 0x000fe20000004200 */
[C---:B------:R-:W-:Y:S02]  /*12a50*/  FMUL.FTZ R27, R0.reuse, R123 ;  /* 0x0000007b001b7220 */ /* 0x040fe40000410000 */
[C---:B------:R-:W-:Y:S01]  /*12a60*/  FMUL.FTZ R30, R0.reuse, R118 ;  /* 0x00000076001e7220 */ /* 0x040fe20000410000 */
[----:B------:R-:W-:Y:S01]  /*12a70*/  MUFU.EX2 R221, R160 ;  /* 0x000000a000dd7308 */ /* 0x000fe20000000800 */
[C---:B------:R-:W-:Y:S02]  /*12a80*/  FMUL.FTZ R31, R0.reuse, R119 ;  /* 0x00000077001f7220 */ /* 0x040fe40000410000 */
[C---:B------:R-:W-:Y:S01]  /*12a90*/  FMUL.FTZ R10, R0.reuse, R130 ;  /* 0x00000082000a7220 */ /* 0x040fe20000410000 */
[----:B------:R-:W2:Y:S01]  /*12aa0*/  LDSM.16.MT88.4 R116, [R181+0xc00] ;  /* 0x000c0000b574783b */ /* 0x000ea20000004200 */
[C---:B------:R-:W-:Y:S02]  /*12ab0*/  FMUL.FTZ R11, R0.reuse, R131 ;  /* 0x00000083000b7220 */ /* 0x040fe40000410000 */
[C---:B------:R-:W-:Y:S01]  /*12ac0*/  FMUL.FTZ R42, R0.reuse, R114 ;  /* 0x00000072002a7220 */ /* 0x040fe20000410000 */
[----:B------:R-:W-:Y:S01]  /*12ad0*/  F2FP.BF16.PACK_AB R114, R231, R211 ;  /* 0x000000d3e772723e */ /* 0x000fe200000010ff */
[----:B------:R-:W-:Y:S01]  /*12ae0*/  FMUL.FTZ R43, R0, R115 ;  /* 0x00000073002b7220 */ /* 0x000fe20000410000 */
[----:B-----5:R-:W-:Y:S01]  /*12af0*/  F2FP.BF16.PACK_AB R115, R230, R212 ;  /* 0x000000d4e673723e */ /* 0x020fe200000010ff */
[C---:B------:R-:W-:Y:S01]  /*12b00*/  FMUL.FTZ R46, R0.reuse, R110 ;  /* 0x0000006e002e7220 */ /* 0x040fe20000410000 */
[----:B------:R-:W-:Y:S01]  /*12b10*/  F2FP.BF16.PACK_AB R110, R225, R224 ;  /* 0x000000e0e16e723e */ /* 0x000fe200000010ff */
[----:B------:R-:W-:Y:S01]  /*12b20*/  FMUL.FTZ R47, R0, R111 ;  /* 0x0000006f002f7220 */ /* 0x000fe20000410000 */
[----:B------:R-:W-:Y:S01]  /*12b30*/  F2FP.BF16.PACK_AB R111, R213, R220 ;  /* 0x000000dcd56f723e */ /* 0x000fe200000010ff */
[----:B-1----:R-:W-:Y:S01]  /*12b40*/  FFMA.FTZ R4, R2, R228, R51 ;  /* 0x000000e402047223 */ /* 0x002fe20000010033 */
        /* <DEDUP_REMOVED lines=17> */
[C---:B------:R-:W-:Y:S02]  /*12c60*/  FMUL.FTZ R6, R2.reuse, R134 ;  /* 0x0000008602067220 */ /* 0x040fe40000410000 */
[C---:B------:R-:W-:Y:S02]  /*12c70*/  FMUL.FTZ R7, R2.reuse, R135 ;  /* 0x0000008702077220 */ /* 0x040fe40000410000 */
[----:B------:R-:W-:Y:S01]  /*12c80*/  FFMA.FTZ R0, R3, R222, R105 ;  /* 0x000000de03007223 */ /* 0x000fe20000010069 */
[----:B------:R-:W-:Y:S01]  /*12c90*/  MUFU.EX2 R223, R169 ;  /* 0x000000a900df7308 */ /* 0x000fe20000000800 */
[----:B------:R-:W-:Y:S02]  /*12ca0*/  FADD.FTZ R105, R49, R4 ;  /* 0x0000000431697221 */ /* 0x000fe40000010000 */
[C---:B------:R-:W-:Y:S02]  /*12cb0*/  FMUL.FTZ R4, R3.reuse, R132 ;  /* 0x0000008403047220 */ /* 0x040fe40000410000 */
[C---:B------:R-:W-:Y:S02]  /*12cc0*/  FMUL.FTZ R5, R3.reuse, R133 ;  /* 0x0000008503057220 */ /* 0x040fe40000410000 */
[C---:B------:R-:W-:Y:S02]  /*12cd0*/  FMUL.FTZ R16, R3.reuse, R136 ;  /* 0x0000008803107220 */ /* 0x040fe40000410000 */
[C---:B------:R-:W-:Y:S01]  /*12ce0*/  FMUL.FTZ R17, R3.reuse, R137 ;  /* 0x0000008903117220 */ /* 0x040fe20000410000 */
[----:B------:R-:W-:Y:S01]  /*12cf0*/  MUFU.EX2 R133, R170 ;  /* 0x000000aa00857308 */ /* 0x000fe20000000800 */
[C---:B------:R-:W-:Y:S01]  /*12d00*/  FMUL.FTZ R18, R2.reuse, R138 ;  /* 0x0000008a02127220 */ /* 0x040fe20000410000 */
[-C--:B----4-:R-:W-:Y:S05]  /*12d10*/  HMMA.16816.F32.BF16 R4, R108, R20.reuse, R4 ;  /* 0x000000146c04723c */ /* 0x090fea0000041804 */
[C---:B------:R-:W-:Y:S02]  /*12d20*/  FMUL.FTZ R19, R2.reuse, R139 ;  /* 0x0000008b02137220 */ /* 0x040fe40000410000 */
[----:B------:R-:W-:Y:S01]  /*12d30*/  LDSM.16.MT88.4 R136, [R181+0x800] ;  /* 0x00080000b588783b */ /* 0x000fe20000004200 */
[C---:B------:R-:W-:Y:S01]  /*12d40*/  HMMA.16816.F32.BF16 R8, R112.reuse, R20, R8 ;  /* 0x000000147008723c */ /* 0x040fe20000041808 */
[----:B------:R-:W-:Y:S03]  /*12d50*/  MUFU.EX2 R132, R166 ;  /* 0x000000a600847308 */ /* 0x000fe60000000800 */
[C---:B------:R-:W-:Y:S02]  /*12d60*/  FMUL.FTZ R32, R3.reuse, R144 ;  /* 0x0000009003207220 */ /* 0x040fe40000410000 */
[C---:B------:R-:W-:Y:S02]  /*12d70*/  FMUL.FTZ R33, R3.reuse, R145 ;  /* 0x0000009103217220 */ /* 0x040fe40000410000 */
[-C--:B------:R-:W-:Y:S03]  /*12d80*/  HMMA.16816.F32.BF16 R12, R112, R22.reuse, R12 ;  /* 0x00000016700c723c */ /* 0x080fe6000004180c */
[----:B------:R1:W-:Y:S01]  /*12d90*/  MUFU.EX2 R222, R159 ;  /* 0x0000009f00de7308 */ /* 0x0003e20000000800 */
        /* <DEDUP_REMOVED lines=10> */
[----:B------:R-:W3:Y:S01]  /*12e40*/  MUFU.EX2 R172, R203 ;  /* 0x000000cb00ac7308 */ /* 0x000ee20000000800 */
[----:B------:R-:W-:Y:S02]  /*12e50*/  FMUL.FTZ R49, R3, R153 ;  /* 0x0000009903317220 */ /* 0x000fe40000410000 */
[----:B------:R-:W-:Y:S01]  /*12e60*/  FMUL.FTZ R51, R2, R155 ;  /* 0x0000009b02337220 */ /* 0x000fe20000410000 */
[-C--:B------:R-:W-:Y:S03]  /*12e70*/  HMMA.16816.F32.BF16 R20, R108, R36.reuse, R20 ;  /* 0x000000246c14723c */ /* 0x080fe60000041814 */
[----:B------:R-:W-:Y:S01]  /*12e80*/  FADD.FTZ R106, R50, R0 ;  /* 0x00000000326a7221 */ /* 0x000fe20000010000 */
[----:B-1----:R-:W-:Y:S01]  /*12e90*/  F2FP.BF16.PACK_AB R159, R179, R196 ;  /* 0x000000c4b39f723e */ /* 0x002fe200000010ff */
[----:B------:R-:W-:Y:S01]  /*12ea0*/  FMUL.FTZ R50, R2, R154 ;  /* 0x0000009a02327220 */ /* 0x000fe20000410000 */
[----:B------:R-:W-:Y:S01]  /*12eb0*/  MUFU.EX2 R169, R198 ;  /* 0x000000c600a97308 */ /* 0x000fe20000000800 */
[----:B------:R-:W-:Y:S01]  /*12ec0*/  LDSM.16.MT88.4 R152, [R181+0x1400] ;  /* 0x00140000b598783b */ /* 0x000fe20000004200 */
[C---:B------:R-:W-:Y:S04]  /*12ed0*/  HMMA.16816.F32.BF16 R24, R112.reuse, R36, R24 ;  /* 0x000000247018723c */ /* 0x040fe80000041818 */
[C---:B------:R-:W-:Y:S02]  /*12ee0*/  FMUL.FTZ R52, R3.reuse, R52 ;  /* 0x0000003403347220 */ /* 0x040fe40000410000 */
[C---:B------:R-:W-:Y:S02]  /*12ef0*/  FMUL.FTZ R53, R3.reuse, R53 ;  /* 0x0000003503357220 */ /* 0x040fe40000410000 */
[-C--:B------:R-:W-:Y:S01]  /*12f00*/  HMMA.16816.F32.BF16 R28, R112, R38.reuse, R28 ;  /* 0x00000026701c723c */ /* 0x080fe2000004181c */
[----:B------:R-:W1:Y:S03]  /*12f10*/  MUFU.EX2 R171, R197 ;  /* 0x000000c500ab7308 */ /* 0x000e660000000800 */
[C---:B------:R-:W-:Y:S01]  /*12f20*/  FMUL.FTZ R36, R3.reuse, R148 ;  /* 0x0000009403247220 */ /* 0x040fe20000410000 */
[----:B---3--:R-:W-:Y:S01]  /*12f30*/  F2FP.BF16.PACK_AB R156, R172, R170 ;  /* 0x000000aaac9c723e */ /* 0x008fe200000010ff */
[C---:B------:R-:W-:Y:S02]  /*12f40*/  FMUL.FTZ R37, R3.reuse, R149 ;  /* 0x0000009503257220 */ /* 0x040fe40000410000 */
[C---:B------:R-:W-:Y:S03]  /*12f50*/  HMMA.16816.F32.BF16 R32, R108.reuse, R38, R32 ;  /* 0x000000266c20723c */ /* 0x040fe60000041820 */
[----:B------:R-:W-:Y:S01]  /*12f60*/  MUFU.EX2 R197, R202 ;  /* 0x000000ca00c57308 */ /* 0x000fe20000000800 */
[C---:B------:R-:W-:Y:S02]  /*12f70*/  FMUL.FTZ R54, R2.reuse, R54 ;  /* 0x0000003602367220 */ /* 0x040fe40000410000 */
[C---:B------:R-:W-:Y:S02]  /*12f80*/  FMUL.FTZ R55, R2.reuse, R55 ;  /* 0x0000003702377220 */ /* 0x040fe40000410000 */
[C---:B------:R-:W-:Y:S04]  /*12f90*/  FMUL.FTZ R38, R2.reuse, R150 ;  /* 0x0000009602267220 */ /* 0x040fe80000410000 */
[C---:B------:R-:W-:Y:S01]  /*12fa0*/  FMUL.FTZ R39, R2.reuse, R151 ;  /* 0x0000009702277220 */ /* 0x040fe20000410000 */
[----:B------:R-:W3:Y:S01]  /*12fb0*/  MUFU.EX2 R198, R201 ;  /* 0x000000c900c67308 */ /* 0x000ee20000000800 */
[C---:B------:R-:W-:Y:S02]  /*12fc0*/  FMUL.FTZ R64, R3.reuse, R64 ;  /* 0x0000004003407220 */ /* 0x040fe40000410000 */
[----:B------:R-:W-:Y:S01]  /*12fd0*/  FMUL.FTZ R65, R3, R65 ;  /* 0x0000004103417220 */ /* 0x000fe20000410000 */
[----:B-1----:R-:W-:Y:S01]  /*12fe0*/  F2FP.BF16.PACK_AB R157, R171, R169 ;  /* 0x000000a9ab9d723e */ /* 0x002fe200000010ff */
[C---:B------:R-:W-:Y:S01]  /*12ff0*/  FMUL.FTZ R66, R2.reuse, R66 ;  /* 0x0000004202427220 */ /* 0x040fe20000410000 */
[-C--:B--2---:R-:W-:Y:S03]  /*13000*/  HMMA.16816.F32.BF16 R36, R108, R116.reuse, R36 ;  /* 0x000000746c24723c */ /* 0x084fe60000041824 */
[C---:B------:R-:W-:Y:S01]  /*13010*/  FMUL.FTZ R67, R2.reuse, R67 ;  /* 0x0000004302437220 */ /* 0x040fe20000410000 */
[----:B------:R-:W1:Y:S01]  /*13020*/  MUFU.EX2 R167, R175 ;  /* 0x000000af00a77308 */ /* 0x000e620000000800 */
[C---:B------:R-:W-:Y:S02]  /*13030*/  FMUL.FTZ R68, R3.reuse, R68 ;  /* 0x0000004403447220 */ /* 0x040fe40000410000 */
[C---:B------:R-:W-:Y:S01]  /*13040*/  FMUL.FTZ R69, R3.reuse, R69 ;  /* 0x0000004503457220 */ /* 0x040fe20000410000 */
[C---:B------:R-:W-:Y:S04]  /*13050*/  HMMA.16816.F32.BF16 R40, R112.reuse, R116, R40 ;  /* 0x000000747028723c */ /* 0x040fe80000041828 */
[C---:B------:R-:W-:Y:S02]  /*13060*/  FMUL.FTZ R70, R2.reuse, R70 ;  /* 0x0000004602467220 */ /* 0x040fe40000410000 */
[----:B------:R-:W-:Y:S01]  /*13070*/  FMUL.FTZ R71, R2, R71 ;  /* 0x0000004702477220 */ /* 0x000fe20000410000 */
[----:B------:R-:W2:Y:S01]  /*13080*/  MUFU.EX2 R166, R177 ;  /* 0x000000b100a67308 */ /* 0x000ea20000000800 */
[-C--:B------:R-:W-:Y:S04]  /*13090*/  HMMA.16816.F32.BF16 R44, R112, R118.reuse, R44 ;  /* 0x00000076702c723c */ /* 0x080fe8000004182c */
[C---:B------:R-:W-:Y:S01]  /*130a0*/  FMUL.FTZ R80, R3.reuse, R80 ;  /* 0x0000005003507220 */ /* 0x040fe20000410000 */
[----:B---3--:R-:W-:Y:S01]  /*130b0*/  F2FP.BF16.PACK_AB R158, R198, R197 ;  /* 0x000000c5c69e723e */ /* 0x008fe200000010ff */
[C---:B------:R-:W-:Y:S02]  /*130c0*/  FMUL.FTZ R81, R3.reuse, R81 ;  /* 0x0000005103517220 */ /* 0x040fe40000410000 */
[C---:B------:R-:W-:Y:S01]  /*130d0*/  HMMA.16816.F32.BF16 R48, R108.reuse, R118, R48 ;  /* 0x000000766c30723c */ /* 0x040fe20000041830 */
[----:B------:R-:W3:Y:S01]  /*130e0*/  LDSM.16.MT88.4 R116, [R182+0xc00] ;  /* 0x000c0000b674783b */ /* 0x000ee20000004200 */
[----:B------:R-:W4:Y:S02]  /*130f0*/  MUFU.EX2 R164, R178 ;  /* 0x000000b200a47308 */ /* 0x000f240000000800 */
[----:B------:R-:W-:Y:S01]  /*13100*/  FMUL.FTZ R82, R2, R82 ;  /* 0x0000005202527220 */ /* 0x000fe20000410000 */
[----:B-1----:R-:W-:Y:S01]  /*13110*/  F2FP.BF16.PACK_AB R160, R168, R167 ;  /* 0x000000a7a8a0723e */ /* 0x002fe200000010ff */
[C---:B------:R-:W-:Y:S02]  /*13120*/  FMUL.FTZ R83, R2.reuse, R83 ;  /* 0x0000005302537220 */ /* 0x040fe40000410000 */
[C---:B------:R-:W-:Y:S04]  /*13130*/  FMUL.FTZ R84, R3.reuse, R84 ;  /* 0x0000005403547220 */ /* 0x040fe80000410000 */
[C---:B------:R-:W-:Y:S02]  /*13140*/  FMUL.FTZ R85, R3.reuse, R85 ;  /* 0x0000005503557220 */ /* 0x040fe40000410000 */
[----:B------:R-:W-:Y:S01]  /*13150*/  FMUL.FTZ R86, R2, R86 ;  /* 0x0000005602567220 */ /* 0x000fe20000410000 */
[----:B--2---:R-:W-:Y:S01]  /*13160*/  F2FP.BF16.PACK_AB R162, R166, R173 ;  /* 0x000000ada6a2723e */ /* 0x004fe200000010ff */
[C---:B------:R-:W-:Y:S02]  /*13170*/  FMUL.FTZ R87, R2.reuse, R87 ;  /* 0x0000005702577220 */ /* 0x040fe40000410000 */
[C---:B------:R-:W-:Y:S02]  /*13180*/  FMUL.FTZ R96, R3.reuse, R96 ;  /* 0x0000006003607220 */ /* 0x040fe40000410000 */
[----:B------:R-:W-:Y:S02]  /*13190*/  FMUL.FTZ R97, R3, R97 ;  /* 0x0000006103617220 */ /* 0x000fe40000410000 */
[C---:B------:R-:W-:Y:S02]  /*131a0*/  FMUL.FTZ R98, R2.reuse, R98 ;  /* 0x0000006202627220 */ /* 0x040fe40000410000 */
[----:B------:R-:W-:Y:S01]  /*131b0*/  FMUL.FTZ R99, R2, R99 ;  /* 0x0000006302637220 */ /* 0x000fe20000410000 */
[----:B----4-:R-:W-:Y:S01]  /*131c0*/  F2FP.BF16.PACK_AB R161, R164, R165 ;  /* 0x000000a5a4a1723e */ /* 0x010fe200000010ff */
[----:B------:R-:W-:Y:S02]  /*131d0*/  FADD.FTZ R2, R220, R105 ;  /* 0x00000069dc027221 */ /* 0x000fe40000010000 */
[----:B------:R-:W-:Y:S02]  /*131e0*/  FADD.FTZ R0, R206, R107 ;  /* 0x0000006bce007221 */ /* 0x000fe40000010000 */
[----:B------:R-:W-:Y:S01]  /*131f0*/  MUFU.EX2 R107, R199 ;  /* 0x000000c7006b7308 */ /* 0x000fe20000000800 */
[----:B------:R-:W-:Y:S02]  /*13200*/  FADD.FTZ R2, R213, R2 ;  /* 0x00000002d5027221 */ /* 0x000fe40000010000 */
[----:B------:R-:W-:Y:S02]  /*13210*/  FADD.FTZ R3, R224, R106 ;  /* 0x0000006ae0037221 */ /* 0x000fe40000010000 */
[----:B------:R-:W-:Y:S02]  /*13220*/  FADD.FTZ R2, R130, R2 ;  /* 0x0000000282027221 */ /* 0x000fe40000010000 */
[----:B------:R-:W-:Y:S02]  /*13230*/  FADD.FTZ R3, R225, R3 ;  /* 0x00000003e1037221 */ /* 0x000fe40000010000 */
[----:B------:R-:W-:Y:S01]  /*13240*/  FADD.FTZ R0, R211, R0 ;  /* 0x00000000d3007221 */ /* 0x000fe20000010000 */
[-C--:B---3--:R-:W-:Y:S01]  /*13250*/  HMMA.16816.F32.BF16 R52, R108, R116.reuse, R52 ;  /* 0x000000746c34723c */ /* 0x088fe20000041834 */
[----:B------:R-:W1:Y:S02]  /*13260*/  MUFU.EX2 R106, R200 ;  /* 0x000000c8006a7308 */ /* 0x000e640000000800 */
[----:B------:R-:W-:Y:S02]  /*13270*/  FADD.FTZ R3, R131, R3 ;  /* 0x0000000383037221 */ /* 0x000fe40000010000 */
[----:B------:R-:W-:Y:S02]  /*13280*/  FADD.FTZ R0, R231, R0 ;  /* 0x00000000e7007221 */ /* 0x000fe40000010000 */
[----:B------:R-:W-:Y:S01]  /*13290*/  FADD.FTZ R3, R133, R3 ;  /* 0x0000000385037221 */ /* 0x000fe20000010000 */
[C---:B------:R-:W-:Y:S04]  /*132a0*/  HMMA.16816.F32.BF16 R56, R112.reuse, R116, R56 ;  /* 0x000000747038723c */ /* 0x040fe80000041838 */
[----:B------:R-:W-:Y:S02]  /*132b0*/  FADD.FTZ R105, R128, R0 ;  /* 0x0000000080697221 */ /* 0x000fe40000010000 */
[----:B------:R-:W-:Y:S02]  /*132c0*/  FADD.FTZ R100, R205, R100 ;  /* 0x00000064cd647221 */ /* 0x000fe40000010000 */
[-C--:B------:R-:W-:Y:S04]  /*132d0*/  HMMA.16816.F32.BF16 R60, R112, R118.reuse, R60 ;  /* 0x00000076703c723c */ /* 0x080fe8000004183c */
[----:B------:R-:W-:Y:S04]  /*132e0*/  FADD.FTZ R100, R212, R100 ;  /* 0x00000064d4647221 */ /* 0x000fe80000010000 */
[C---:B------:R-:W-:Y:S01]  /*132f0*/  HMMA.16816.F32.BF16 R64, R108.reuse, R118, R64 ;  /* 0x000000766c40723c */ /* 0x040fe20000041840 */
[----:B------:R-:W2:Y:S03]  /*13300*/  LDSM.16.MT88.4 R116, [R181+0x1800] ;  /* 0x00180000b574783b */ /* 0x000ea60000004200 */
[----:B-1----:R-:W-:Y:S01]  /*13310*/  F2FP.BF16.PACK_AB R163, R106, R107 ;  /* 0x0000006b6aa3723e */ /* 0x002fe200000010ff */
[----:B------:R-:W-:Y:S04]  /*13320*/  FADD.FTZ R100, R230, R100 ;  /* 0x00000064e6647221 */ /* 0x000fe80000010000 */
[----:B------:R-:W-:Y:S03]  /*13330*/  FADD.FTZ R0, R129, R100 ;  /* 0x0000006481007221 */ /* 0x000fe60000010000 */
[----:B------:R-:W-:Y:S02]  /*13340*/  FADD.FTZ R100, R132, R2 ;  /* 0x0000000284647221 */ /* 0x000fe40000010000 */
[----:B------:R-:W-:Y:S01]  /*13350*/  FADD.FTZ R2, R221, R105 ;  /* 0x00000069dd027221 */ /* 0x000fe20000010000 */
[----:B------:R-:W-:Y:S01]  /*13360*/  MOV R105, R104 ;  /* 0x0000006800697202 */ /* 0x000fe20000000f00 */
        /* <DEDUP_REMOVED lines=13> */
[----:B------:R-:W-:Y:S04]  /*13440*/  F2FP.BF16.PACK_AB R117, R219, R129 ;  /* 0x00000081db75723e */ /* 0x000fe800000010ff */
[----:B------:R-:W-:Y:S07]  /*13450*/  HMMA.16816.F32.BF16 R96, R108, R118, R96 ;  /* 0x000000766c60723c */ /* 0x000fee0000041860 */
[----:B------:R-:W-:Y:S02]  /*13460*/  F2FP.BF16.PACK_AB R108, R133, R131 ;  /* 0x00000083856c723e */ /* 0x000fe400000010ff */
[----:B------:R-:W-:Y:S03]  /*13470*/  F2FP.BF16.PACK_AB R109, R132, R130 ;  /* 0x00000082846d723e */ /* 0x000fe600000010ff */
[----:B------:R-:W-:Y:S02]  /*13480*/  F2FP.BF16.PACK_AB R110, R229, R223 ;  /* 0x000000dfe56e723e */ /* 0x000fe400000010ff */
[----:B------:R-:W-:Y:S02]  /*13490*/  F2FP.BF16.PACK_AB R111, R228, R227 ;  /* 0x000000e3e46f723e */ /* 0x000fe400000010ff */
[----:B------:R-:W-:Y:S02]  /*134a0*/  F2FP.BF16.PACK_AB R118, R226, R222 ;  /* 0x000000dee276723e */ /* 0x000fe400000010ff */
[----:B------:R-:W-:Y:S03]  /*134b0*/  F2FP.BF16.PACK_AB R119, R214, R218 ;  /* 0x000000dad677723e */ /* 0x000fe600000010ff */
        /* <DEDUP_REMOVED lines=52> */
[----:B------:R-:W-:Y:S01]  /*13800*/  FADD.FTZ R3, R227, R100 ;  /* 0x00000064e3037221 */ /* 0x000fe20000010000 */
[----:B------:R-:W-:Y:S01]  /*13810*/  MOV R100, R102 ;  /* 0x0000006600647202 */ /* 0x000fe20000000f00 */
        /* <DEDUP_REMOVED lines=17> */
[----:B------:R-:W-:Y:S01]  /*13930*/  FADD.FTZ R2, R107, R0 ;  /* 0x000000006b027221 */ /* 0x000fe20000010000 */
[----:B------:R-:W-:Y:S01]  /*13940*/  IADD3 R0, R208, -0x1, RZ ;  /* 0xffffffffd0007810 */ /* 0x000fe20007ffe0ff */
[----:B------:R-:W-:Y:S01]  /*13950*/  FADD.FTZ R222, R198, R3 ;  /* 0x00000003c6de7221 */ /* 0x000fe20000010000 */
[----:B------:R-:W-:Y:S01]  /*13960*/  MOV R107, R101 ;  /* 0x00000065006b7202 */ /* 0x000fe20000000f00 */
[----:B------:R-:W-:Y:S04]  /*13970*/  HMMA.16816.F32.BF16 R96, R156, R14, R96 ;  /* 0x0000000e9c60723c */ /* 0x000fe80000041860 */
[----:B------:R-:W-:Y:S01]  /*13980*/  FADD.FTZ R228, R179, R5 ;  /* 0x00000005b3e47221 */ /* 0x000fe20000010000 */
[----:B------:R-:W-:Y:S01]  /*13990*/  MOV R208, R0 ;  /* 0x0000000000d07202 */ /* 0x000fe20000000f00 */
[----:B------:R-:W-:Y:S02]  /*139a0*/  FADD.FTZ R221, R166, R4 ;  /* 0x00000004a6dd7221 */ /* 0x000fe40000010000 */
[----:B------:R-:W-:Y:S01]  /*139b0*/  FADD.FTZ R223, R106, R2 ;  /* 0x000000026adf7221 */ /* 0x000fe20000010000 */
[----:B------:R-:W-:Y:S01]  /*139c0*/  MOV R106, R103 ;  /* 0x00000067006a7202 */ /* 0x000fe20000000f00 */
[----:B------:R-:W-:-:S09]  /*139d0*/  @P0 BRA `(.L_x_705) ;  /* 0xffffba0000000947 */ /* 0x000fd2000383ffff */
.L_x_673:
[----:B------:R-:W-:Y:S05]  /*139e0*/  BRA.DIV ~URZ, `(.L_x_706) ;  /* 0x000077c27f007947 */ /* 0x000fea000b800000 */
[----:B------:R1:W2:Y:S02]  /*139f0*/  SHFL.BFLY PT, R0, R222, 0x2, 0x1f ;  /* 0x0c401f00de007f89 */ /* 0x0002a400000e0000 */
.L_x_827:
[----:B--2---:R-:W-:Y:S01]  /*13a00*/  FADD.FTZ R7, R0, R222 ;  /* 0x000000de00077221 */ /* 0x004fe20000010000 */
[----:B------:R-:W-:Y:S05]  /*13a10*/  BRA.DIV ~URZ, `(.L_x_707) ;  /* 0x000077e27f007947 */ /* 0x000fea000b800000 */
[----:B------:R-:W2:Y:S04]  /*13a20*/  SHFL.BFLY PT, R2, R228, 0x2, 0x1f ;  /* 0x0c401f00e4027f89 */ /* 0x000ea800000e0000 */
[----:B------:R-:W3:Y:S04]  /*13a30*/  SHFL.BFLY PT, R0, R221, 0x2, 0x1f ;  /* 0x0c401f00dd007f89 */ /* 0x000ee800000e0000 */
[----:B------:R-:W4:Y:S04]  /*13a40*/  SHFL.BFLY PT, R4, R223, 0x2, 0x1f ;  /* 0x0c401f00df047f89 */ /* 0x000f2800000e0000 */
[----:B------:R-:W5:Y:S01]  /*13a50*/  SHFL.BFLY PT, R3, R7, 0x1, 0x1f ;  /* 0x0c201f0007037f89 */ /* 0x000f6200000e0000 */
[----:B--2---:R-:W-:-:S02]  /*13a60*/  FADD.FTZ R2, R2, R228 ;  /* 0x000000e402027221 */ /* 0x004fc40000010000 */
[----:B---3--:R-:W-:-:S03]  /*13a70*/  FADD.FTZ R0, R0, R221 ;  /* 0x000000dd00007221 */ /* 0x008fc60000010000 */
[----:B------:R-:W2:Y:S01]  /*13a80*/  SHFL.BFLY PT, R6, R2, 0x1, 0x1f ;  /* 0x0c201f0002067f89 */ /* 0x000ea200000e0000 */
[----:B----4-:R-:W-:-:S03]  /*13a90*/  FADD.FTZ R4, R4, R223 ;  /* 0x000000df04047221 */ /* 0x010fc60000010000 */
[----:B------:R-:W3:Y:S01]  /*13aa0*/  SHFL.BFLY PT, R5, R0, 0x1, 0x1f ;  /* 0x0c201f0000057f89 */ /* 0x000ee200000e0000 */
[----:B-----5:R-:W-:-:S03]  /*13ab0*/  FADD.FTZ R7, R7, R3 ;  /* 0x0000000307077221 */ /* 0x020fc60000010000 */
[----:B------:R4:W1:Y:S01]  /*13ac0*/  SHFL.BFLY PT, R8, R4, 0x1, 0x1f ;  /* 0x0c201f0004087f89 */ /* 0x00086200000e0000 */
[----:B--2---:R-:W-:Y:S02]  /*13ad0*/  FADD.FTZ R6, R2, R6 ;  /* 0x0000000602067221 */ /* 0x004fe40000010000 */
[----:B---3--:R-:W-:Y:S02]  /*13ae0*/  FADD.FTZ R5, R0, R5 ;  /* 0x0000000500057221 */ /* 0x008fe40000010000 */
.L_x_828:
[----:B------:R-:W-:Y:S01]  /*13af0*/  FSETP.NE.FTZ.AND P3, PT, R7, RZ, PT ;  /* 0x000000ff0700720b */ /* 0x000fe20003f75000 */
[----:B------:R-:W-:Y:S01]  /*13b00*/  CS2R R2, SRZ ;  /* 0x0000000000027805 */ /* 0x000fe2000001ff00 */
[----:B------:R-:W-:Y:S01]  /*13b10*/  MOV R0, RZ ;  /* 0x000000ff00007202 */ /* 0x000fe20000000f00 */
[----:B-1--4-:R-:W-:Y:S01]  /*13b20*/  FADD.FTZ R4, R8, R4 ;  /* 0x0000000408047221 */ /* 0x012fe20000010000 */
[----:B------:R-:W-:Y:S02]  /*13b30*/  FSETP.NE.FTZ.AND P2, PT, R6, RZ, PT ;  /* 0x000000ff0600720b */ /* 0x000fe40003f55000 */
[----:B------:R-:W-:Y:S02]  /*13b40*/  FSETP.NE.FTZ.AND P1, PT, R5, RZ, PT ;  /* 0x000000ff0500720b */ /* 0x000fe40003f35000 */
[----:B------:R-:W-:-:S02]  /*13b50*/  FSETP.NE.FTZ.AND P0, PT, R4, RZ, PT ;  /* 0x000000ff0400720b */ /* 0x000fc40003f15000 */
        /* <DEDUP_REMOVED lines=47> */
[C---:B------:R-:W-:Y:S02]  /*13e50*/  FMUL.FTZ R133, R3.reuse, R151 ;  /* 0x0000009703857220 */ /* 0x040fe40000410000 */
[C---:B------:R-:W-:Y:S01]  /*13e60*/  FMUL.FTZ R146, R3.reuse, R82 ;  /* 0x0000005203927220 */ /* 0x040fe20000410000 */
[----:B------:R-:W1:Y:S01]  /*13e70*/  @P0 MUFU.RCP R0, R4 ;  /* 0x0000000400000308 */ /* 0x000e620000001000 */
[----:B------:R-:W-:-:S02]  /*13e80*/  FMUL.FTZ R147, R3, R83 ;  /* 0x0000005303937220 */ /* 0x000fc40000410000 */
[C---:B------:R-:W-:Y:S02]  /*13e90*/  FMUL.FTZ R46, R2.reuse, R60 ;  /* 0x0000003c022e7220 */ /* 0x040fe40000410000 */
[----:B------:R-:W-:Y:S02]  /*13ea0*/  FMUL.FTZ R47, R2, R61 ;  /* 0x0000003d022f7220 */ /* 0x000fe40000410000 */
        /* <DEDUP_REMOVED lines=74> */
.L_x_572:
[----:B------:R3:W5:Y:S04]  /*14350*/  LDL R6, [R1] ;  /* 0x0000000001067983 */ /* 0x0007680000100800 */
[----:B------:R-:W4:Y:S01]  /*14360*/  S2R R2, SR_TID.X ;  /* 0x0000000000027919 */ /* 0x000f220000002100 */
[----:B------:R-:W-:Y:S01]  /*14370*/  BSSY B0, `(.L_x_708) ;  /* 0x0000011000007945 */ /* 0x000fe20003800000 */
[----:B----4-:R-:W-:-:S13]  /*14380*/  LOP3.LUT P0, RZ, R2, 0x7f, RZ, 0xc0, !PT ;  /* 0x0000007f02ff7812 */ /* 0x010fda000780c0ff */
[----:B------:R-:W-:Y:S05]  /*14390*/  @P0 BRA `(.L_x_709) ;  /* 0x000000e000000947 */ /* 0x000fea0003800000 */
[----:B---3--:R-:W3:Y:S01]  /*143a0*/  S2R R4, SR_LANEID ;  /* 0x0000000000047919 */ /* 0x008ee20000000000 */
[----:B------:R-:W-:Y:S01]  /*143b0*/  VOTEU.ANY UR4, UPT, PT ;  /* 0x0000000000047886 */ /* 0x000fe200038e0100 */
[----:B--2---:R-:W-:Y:S01]  /*143c0*/  IMAD.MOV.U32 R5, RZ, RZ, c[0x0][0x564] ;  /* 0x00015900ff057624 */ /* 0x004fe200078e00ff */
[----:B------:R-:W3:Y:S08]  /*143d0*/  FLO.U32 R3, UR4 ;  /* 0x0000000400037d00 */ /* 0x000ef000080e0000 */
[----:B------:R-:W2:Y:S01]  /*143e0*/  POPC R2, UR4 ;  /* 0x0000000400027d09 */ /* 0x000ea20008000000 */
[----:B---3--:R-:W-:Y:S01]  /*143f0*/  ISETP.EQ.U32.AND P0, PT, R3, R4, PT ;  /* 0x000000040300720c */ /* 0x008fe20003f02070 */
[----:B------:R-:W-:-:S12]  /*14400*/  IMAD.MOV.U32 R4, RZ, RZ, c[0x0][0x560] ;  /* 0x00015800ff047624 */ /* 0x000fd800078e00ff */
[----:B--2---:R2:W3:Y:S04]  /*14410*/  @P0 ATOMG.E.ADD.STRONG.GPU PT, R2, [R4.64], R2 ;  /* 0x00000002040209a8 */ /* 0x0044e800081ee1c6 */
[----:B--2---:R-:W2:Y:S04]  /*14420*/  S2R R4, SR_LTMASK ;  /* 0x0000000000047919 */ /* 0x004ea80000003900 */
[----:B---3--:R2:W3:Y:S02]  /*14430*/  SHFL.IDX PT, R3, R2, R3, 0x1f ;  /* 0x00001f0302037589 */ /* 0x0084e400000e0000 */
[----:B--2---:R-:W-:-:S06]  /*14440*/  LOP3.LUT R2, R4, UR4, RZ, 0xc0, !PT ;  /* 0x0000000404027c12 */ /* 0x004fcc000f8ec0ff */
[----:B------:R-:W3:Y:S02]  /*14450*/  POPC R2, R2 ;  /* 0x0000000200027309 */ /* 0x000ee40000000000 */
[----:B---3-5:R-:W-:-:S05]  /*14460*/  IADD3 R6, R3, c[0x0][0xc], R2 ;  /* 0x0000030003067a10 */ /* 0x028fca0007ffe002 */
[----:B------:R2:W-:Y:S02]  /*14470*/  STL [R1], R6 ;  /* 0x0000000601007387 */ /* 0x0005e40000100800 */
.L_x_709:
[----:B---3--:R-:W-:Y:S05]  /*14480*/  BSYNC B0 ;  /* 0x0000000000007941 */ /* 0x008fea0003800000 */
.L_x_708:
[----:B------:R-:W-:Y:S01]  /*14490*/  PRMT R0, R0, 0x9910, RZ ;  /* 0x0000991000007816 */ /* 0x000fe200000000ff */
[----:B------:R-:W-:Y:S01]  /*144a0*/  BSSY B1, `(.L_x_710) ;  /* 0x00003b3000017945 */ /* 0x000fe20003800000 */
[----:B-----5:R-:W-:Y:S02]  /*144b0*/  IMAD.MOV.U32 R74, RZ, RZ, R6 ;  /* 0x000000ffff4a7224 */ /* 0x020fe400078e0006 */
[----:B------:R-:W-:-:S13]  /*144c0*/  ISETP.NE.AND P0, PT, R0, RZ, PT ;  /* 0x000000ff0000720c */ /* 0x000fda0003f05270 */
[----:B------:R-:W-:Y:S05]  /*144d0*/  @!P0 BRA `(.L_x_711) ;  /* 0x00002e3000008947 */ /* 0x000fea0003800000 */
[----:B------:R-:W3:Y:S04]  /*144e0*/  LDL R8, [R1+0x10] ;  /* 0x0000100001087983 */ /* 0x000ee80000100800 */
[----:B-1----:R-:W4:Y:S04]  /*144f0*/  LDL R7, [R1+0x14] ;  /* 0x0000140001077983 */ /* 0x002f280000100800 */
[----:B--2---:R-:W2:Y:S04]  /*14500*/  LDL R6, [R1+0x1c] ;  /* 0x00001c0001067983 */ /* 0x004ea80000100800 */
[----:B------:R-:W2:Y:S04]  /*14510*/  LDL R9, [R1+0x18] ;  /* 0x0000180001097983 */ /* 0x000ea80000100800 */
[----:B------:R-:W2:Y:S01]  /*14520*/  LDL R10, [R1+0xc] ;  /* 0x00000c00010a7983 */ /* 0x000ea20000100800 */
[----:B------:R-:W-:Y:S01]  /*14530*/  WARPSYNC 0xffffffff ;  /* 0xffffffff00007948 */ /* 0x000fe20003800000 */
[----:B------:R-:W-:-:S02]  /*14540*/  F2FP.BF16.PACK_AB R0, R157, R156 ;  /* 0x0000009c9d00723e */ /* 0x000fc400000010ff */
[----:B------:R-:W-:Y:S01]  /*14550*/  BAR.SYNC.DEFER_BLOCKING 0x1, 0x80 ;  /* 0x0042000000007b1d */ /* 0x000fe20000010000 */
[----:B------:R-:W-:Y:S02]  /*14560*/  F2FP.BF16.PACK_AB R3, R141, R140 ;  /* 0x0000008c8d03723e */ /* 0x000fe400000010ff */
[----:B------:R-:W-:Y:S02]  /*14570*/  F2FP.BF16.PACK_AB R2, R159, R158 ;  /* 0x0000009e9f02723e */ /* 0x000fe400000010ff */
[----:B------:R-:W-:Y:S02]  /*14580*/  F2FP.BF16.PACK_AB R4, R31, R30 ;  /* 0x0000001e1f04723e */ /* 0x000fe400000010ff */
[----:B------:R-:W-:Y:S02]  /*14590*/  F2FP.BF16.PACK_AB R5, R61, R60 ;  /* 0x0000003c3d05723e */ /* 0x000fe400000010ff */
[----:B------:R-:W-:Y:S02]  /*145a0*/  ISETP.NE.U32.AND P0, PT, RZ, c[0x0][0x508], PT ;  /* 0x00014200ff007a0c */ /* 0x000fe40003f05070 */
[----:B------:R-:W-:-:S02]  /*145b0*/  ISETP.NE.U32.AND P2, PT, RZ, c[0x0][0x500], PT ;  /* 0x00014000ff007a0c */ /* 0x000fc40003f45070 */
[----:B------:R-:W-:Y:S02]  /*145c0*/  ISETP.NE.AND.EX P1, PT, RZ, c[0x0][0x50c], PT, P0 ;  /* 0x00014300ff007a0c */ /* 0x000fe40003f25300 */
[----:B------:R-:W-:Y:S01]  /*145d0*/  ISETP.NE.AND.EX P2, PT, RZ, c[0x0][0x504], PT, P2 ;  /* 0x00014100ff007a0c */ /* 0x000fe20003f45320 */
[----:B------:R-:W-:Y:S01]  /*145e0*/  IMAD.MOV.U32 R11, RZ, RZ, c[0x0][0x388] ;  /* 0x0000e200ff0b7624 */ /* 0x000fe200078e00ff */
[----:B---3--:R1:W-:Y:S04]  /*145f0*/  STS [R8+0x80], R0 ;  /* 0x0000800008007388 */ /* 0x0083e80000000800 */
[----:B------:R3:W-:Y:S04]  /*14600*/  STS [R8+0x280], R3 ;  /* 0x0002800308007388 */ /* 0x0007e80000000800 */
[----:B----4-:R4:W-:Y:S01]  /*14610*/  STS [R7], R2 ;  /* 0x0000000207007388 */ /* 0x0109e20000000800 */
[----:B-1----:R-:W-:-:S02]  /*14620*/  F2FP.BF16.PACK_AB R0, R145, R144 ;  /* 0x000000909100723e */ /* 0x002fc400000010ff */
[----:B---3--:R-:W-:-:S03]  /*14630*/  F2FP.BF16.PACK_AB R3, R35, R34 ;  /* 0x000000222303723e */ /* 0x008fc600000010ff */
[----:B------:R1:W-:Y:S01]  /*14640*/  STS [R7+0x200], R0 ;  /* 0x0002000007007388 */ /* 0x0003e20000000800 */
[----:B----4-:R-:W-:-:S03]  /*14650*/  F2FP.BF16.PACK_AB R2, R53, R52 ;  /* 0x000000343502723e */ /* 0x010fc600000010ff */
        /* <DEDUP_REMOVED lines=54> */
[----:B---3--:R-:W-:Y:S02]  /*149c0*/  F2FP.BF16.PACK_AB R0, R107, R106 ;  /* 0x0000006a6b00723e */ /* 0x008fe400000010ff */
[----:B----4-:R-:W-:-:S03]  /*149d0*/  F2FP.BF16.PACK_AB R2, R151, R150 ;  /* 0x000000969702723e */ /* 0x010fc600000010ff */
[----:B------:R2:W-:Y:S04]  /*149e0*/  STS [R8+0x4080], R0 ;  /* 0x0040800008007388 */ /* 0x0005e80000000800 */
[----:B------:R3:W-:Y:S01]  /*149f0*/  STS [R8+0x4280], R2 ;  /* 0x0042800208007388 */ /* 0x0007e20000000800 */
[----:B-1----:R-:W-:-:S05]  /*14a00*/  F2FP.BF16.PACK_AB R3, R171, R170 ;  /* 0x000000aaab03723e */ /* 0x002fca00000010ff */
[----:B------:R1:W-:Y:S01]  /*14a10*/  STS [R7+0x4000], R3 ;  /* 0x0040000307007388 */ /* 0x0003e20000000800 */
[----:B--2---:R-:W-:Y:S02]  /*14a20*/  F2FP.BF16.PACK_AB R0, R147, R146 ;  /* 0x000000929300723e */ /* 0x004fe400000010ff */
[----:B---3--:R-:W-:-:S03]  /*14a30*/  F2FP.BF16.PACK_AB R2, R69, R68 ;  /* 0x000000444502723e */ /* 0x008fc600000010ff */
[----:B------:R2:W-:Y:S04]  /*14a40*/  STS [R7+0x4200], R0 ;  /* 0x0042000007007388 */ /* 0x0005e80000000800 */
[----:B------:R3:W-:Y:S04]  /*14a50*/  STS [R8+0x5080], R2 ;  /* 0x0050800208007388 */ /* 0x0007e80000000800 */
[----:B------:R4:W-:Y:S04]  /*14a60*/  STS [R8+0x5280], R4 ;  /* 0x0052800408007388 */ /* 0x0009e80000000800 */
[----:B------:R-:W-:Y:S01]  /*14a70*/  STS [R7+0x5000], R5 ;  /* 0x0050000507007388 */ /* 0x000fe20000000800 */
[----:B-1----:R-:W-:-:S05]  /*14a80*/  F2FP.BF16.PACK_AB R3, R63, R62 ;  /* 0x0000003e3f03723e */ /* 0x002fca00000010ff */
[----:B------:R1:W-:Y:S01]  /*14a90*/  STS [R7+0x5200], R3 ;  /* 0x0052000307007388 */ /* 0x0003e20000000800 */
[----:B--2---:R-:W-:Y:S02]  /*14aa0*/  F2FP.BF16.PACK_AB R0, R83, R82 ;  /* 0x000000525300723e */ /* 0x004fe400000010ff */
[----:B---3--:R-:W-:Y:S02]  /*14ab0*/  F2FP.BF16.PACK_AB R2, R169, R168 ;  /* 0x000000a8a902723e */ /* 0x008fe400000010ff */
[----:B----4-:R-:W-:-:S03]  /*14ac0*/  F2FP.BF16.PACK_AB R4, R49, R48 ;  /* 0x000000303104723e */ /* 0x010fc600000010ff */
[----:B------:R2:W-:Y:S04]  /*14ad0*/  STS [R6+0x4080], R2 ;  /* 0x0040800206007388 */ /* 0x0005e80000000800 */
[----:B------:R3:W-:Y:S04]  /*14ae0*/  STS [R6+0x4280], R0 ;  /* 0x0042800006007388 */ /* 0x0007e80000000800 */
[----:B------:R-:W4:Y:S01]  /*14af0*/  LDL.LU R8, [R1+0x24] ;  /* 0x0000240001087983 */ /* 0x000f220000300800 */
[----:B-1----:R-:W-:Y:S02]  /*14b00*/  F2FP.BF16.PACK_AB R3, R51, R50 ;  /* 0x000000323303723e */ /* 0x002fe400000010ff */
[----:B--2---:R-:W-:-:S02]  /*14b10*/  F2FP.BF16.PACK_AB R2, R85, R84 ;  /* 0x000000545502723e */ /* 0x004fc400000010ff */
[----:B---3--:R-:W-:-:S03]  /*14b20*/  F2FP.BF16.PACK_AB R0, R81, R80 ;  /* 0x000000505100723e */ /* 0x008fc600000010ff */
[----:B------:R1:W-:Y:S04]  /*14b30*/  STS [R9+0x4000], R2 ;  /* 0x0040000209007388 */ /* 0x0003e80000000800 */
[----:B------:R2:W-:Y:S04]  /*14b40*/  STS [R9+0x4200], R0 ;  /* 0x0042000009007388 */ /* 0x0005e80000000800 */
[----:B------:R3:W-:Y:S04]  /*14b50*/  STS [R6+0x5080], R4 ;  /* 0x0050800406007388 */ /* 0x0007e80000000800 */
[----:B------:R3:W-:Y:S01]  /*14b60*/  STS [R6+0x5280], R3 ;  /* 0x0052800306007388 */ /* 0x0007e20000000800 */
[----:B-1----:R-:W-:Y:S01]  /*14b70*/  F2FP.BF16.PACK_AB R2, R29, R28 ;  /* 0x0000001c1d02723e */ /* 0x002fe200000010ff */
[----:B--2---:R-:W-:-:S02]  /*14b80*/  IMAD.MOV.U32 R0, RZ, RZ, RZ ;  /* 0x000000ffff007224 */ /* 0x004fc400078e00ff */
[----:B---3--:R-:W-:Y:S01]  /*14b90*/  IMAD.MOV.U32 R4, RZ, RZ, 0x4 ;  /* 0x00000004ff047424 */ /* 0x008fe200078e00ff */
[----:B------:R-:W-:-:S03]  /*14ba0*/  F2FP.BF16.PACK_AB R3, R27, R26 ;  /* 0x0000001a1b03723e */ /* 0x000fc600000010ff */
[CC--:B------:R-:W-:Y:S02]  /*14bb0*/  @P1 IMAD.WIDE R6, R10.reuse, R4.reuse, c[0x0][0x508] ;  /* 0x000142000a061625 */ /* 0x0c0fe400078e0204 */
[----:B------:R1:W-:Y:S02]  /*14bc0*/  STS [R9+0x5000], R3 ;  /* 0x0050000309007388 */ /* 0x0003e40000000800 */
[----:B------:R-:W-:Y:S02]  /*14bd0*/  IMAD.WIDE R4, R10, R4, c[0x0][0x500] ;  /* 0x000140000a047625 */ /* 0x000fe400078e0204 */
[----:B------:R2:W-:Y:S04]  /*14be0*/  STS [R9+0x5200], R2 ;  /* 0x0052000209007388 */ /* 0x0005e80000000800 */
[----:B------:R-:W-:Y:S06]  /*14bf0*/  BAR.SYNC.DEFER_BLOCKING 0x1, 0x80 ;  /* 0x0042000000007b1d */ /* 0x000fec0000010000 */
[----:B------:R2:W5:Y:S04]  /*14c00*/  @P1 LDG.E R11, [R6.64] ;  /* 0x00000006060b1981 */ /* 0x000568000c1e1900 */
[----:B------:R2:W5:Y:S01]  /*14c10*/  @P2 LDG.E R0, [R4.64] ;  /* 0x0000000604002981 */ /* 0x000562000c1e1900 */
[----:B----4-:R-:W-:-:S04]  /*14c20*/  ISETP.NE.AND P0, PT, R8, RZ, PT ;  /* 0x000000ff0800720c */ /* 0x010fc80003f05270 */
[----:B-1----:R-:W-:Y:S01]  /*14c30*/  SEL R3, R8, c[0x0][0x3d4], P0 ;  /* 0x0000f50008037a07 */ /* 0x002fe20000000000 */
[----:B------:R-:W-:Y:S05]  /*14c40*/  @P1 BRA `(.L_x_712) ;  /* 0x0000004000001947 */ /* 0x000fea0003800000 */
[----:B--2---:R-:W-:Y:S05]  /*14c50*/  @!P2 BRA `(.L_x_712) ;  /* 0x000000300000a947 */ /* 0x004fea0003800000 */
[----:B------:R1:W2:Y:S04]  /*14c60*/  LDG.E R2, [R4.64] ;  /* 0x0000000604027981 */ /* 0x0002a8000c1e1900 */
[----:B-1----:R-:W2:Y:S02]  /*14c70*/  LDG.E R4, [R4.64+0x4] ;  /* 0x0000040604047981 */ /* 0x002ea4000c1e1900 */
[----:B--2--5:R-:W-:Y:S02]  /*14c80*/  IADD3 R11, -R2, R4, RZ ;  /* 0x00000004020b7210 */ /* 0x024fe40007ffe1ff */
.L_x_712:
[----:B--2---:R-:W2:Y:S04]  /*14c90*/  LDL.LU R7, [R1+0x8] ;  /* 0x0000080001077983 */ /* 0x004ea80000300800 */
[----:B------:R-:W3:Y:S01]  /*14ca0*/  LDL R16, [R1+0x2c] ;  /* 0x00002c0001107983 */ /* 0x000ee20000100800 */
[----:B------:R-:W-:Y:S01]  /*14cb0*/  IMAD.MOV.U32 R2, RZ, RZ, 0x368 ;  /* 0x00000368ff027424 */ /* 0x000fe200078e00ff */
[----:B------:R-:W-:Y:S01]  /*14cc0*/  ISETP.GT.AND P2, PT, R3, 0x1, PT ;  /* 0x000000010300780c */ /* 0x000fe20003f44270 */
[----:B------:R-:W-:Y:S01]  /*14cd0*/  IMAD.IADD R5, R251, 0x1, R250 ;  /* 0x00000001fb057824 */ /* 0x000fe200078e02fa */
[----:B------:R-:W4:Y:S01]  /*14ce0*/  LDL R75, [R1+0x34] ;  /* 0x00003400014b7983 */ /* 0x000f220000100800 */
[----:B------:R-:W-:-:S02]  /*14cf0*/  ISETP.NE.U32.AND P0, PT, RZ, c[0x0][0x500], PT ;  /* 0x00014000ff007a0c */ /* 0x000fc40003f05070 */
[----:B------:R-:W-:Y:S02]  /*14d00*/  SEL R2, R2, 0x328, P2 ;  /* 0x0000032802027807 */ /* 0x000fe40001000000 */
[----:B------:R-:W-:Y:S02]  /*14d10*/  ISETP.NE.AND.EX P0, PT, RZ, c[0x0][0x504], PT, P0 ;  /* 0x00014100ff007a0c */ /* 0x000fe40003f05300 */
[----:B------:R1:W1:Y:S01]  /*14d20*/  LDC.64 R8, c[0x0][R2+0x170] ;  /* 0x00005c0002087b82 */ /* 0x0002620000000a00 */
[----:B------:R-:W-:-:S04]  /*14d30*/  SHF.R.S32.HI R3, RZ, 0x1f, R10 ;  /* 0x0000001fff037819 */ /* 0x000fc8000001140a */
[----:B------:R-:W-:-:S03]  /*14d40*/  SEL R6, R3, RZ, !P0 ;  /* 0x000000ff03067207 */ /* 0x000fc60004000000 */
[----:B------:R1:W2:Y:S08]  /*14d50*/  LDC.64 R14, c[0x0][R2+0x168] ;  /* 0x00005a00020e7b82 */ /* 0x0002b00000000a00 */
[----:B------:R1:W2:Y:S08]  /*14d60*/  LDC.64 R18, c[0x0][R2+0x178] ;  /* 0x00005e0002127b82 */ /* 0x0002b00000000a00 */
[----:B------:R1:W2:Y:S02]  /*14d70*/  LDC.64 R20, c[0x0][R2+0x160] ;  /* 0x0000580002147b82 */ /* 0x0002a40000000a00 */
[----:B-1----:R-:W-:-:S05]  /*14d80*/  IMAD.MOV.U32 R2, RZ, RZ, c[0x0][0x4e8] ;  /* 0x00013a00ff027624 */ /* 0x002fca00078e00ff */
[----:B------:R-:W-:Y:S02]  /*14d90*/  ISETP.NE.AND P5, PT, R2, 0x1, PT ;  /* 0x000000010200780c */ /* 0x000fe40003fa5270 */
[----:B------:R-:W-:-:S05]  /*14da0*/  SEL R2, R10, RZ, !P0 ;  /* 0x000000ff0a027207 */ /* 0x000fca0004000000 */
[----:B------:R-:W-:-:S04]  /*14db0*/  IMAD R4, R9, R2, RZ ;  /* 0x0000000209047224 */ /* 0x000fc800078e02ff */
[----:B------:R-:W-:Y:S02]  /*14dc0*/  IMAD R12, R8, R6, R4 ;  /* 0x00000006080c7224 */ /* 0x000fe400078e0204 */
[----:B------:R-:W-:Y:S01]  /*14dd0*/  @P5 IMAD.HI.U32 R10, R5, c[0x0][0x4ec], RZ ;  /* 0x00013b00050a5a27 */ /* 0x000fe200078e00ff */
[----:B------:R-:W1:Y:S03]  /*14de0*/  S2R R76, SR_TID.X ;  /* 0x00000000004c7919 */ /* 0x000e660000002100 */
[----:B------:R-:W-:Y:S01]  /*14df0*/  IMAD.MOV.U32 R4, RZ, RZ, R5 ;  /* 0x000000ffff047224 */ /* 0x000fe200078e0005 */
[----:B------:R-:W-:Y:S02]  /*14e00*/  @P5 SHF.R.U32.HI R4, RZ, c[0x0][0x4f0], R10 ;  /* 0x00013c00ff045a19 */ /* 0x000fe4000001160a */
[----:B-----5:R-:W-:Y:S02]  /*14e10*/  SHF.R.S32.HI R17, RZ, 0x1f, R0 ;  /* 0x0000001fff117819 */ /* 0x020fe40000011400 */
[----:B------:R-:W-:-:S04]  /*14e20*/  LOP3.LUT R194, R194, 0xfffffffd, RZ, 0xc0, !PT ;  /* 0xfffffffdc2c27812 */ /* 0x000fc800078ec0ff */
[----:B------:R-:W-:Y:S02]  /*14e30*/  LOP3.LUT R194, R194, 0xfffffffe, RZ, 0xc0, !PT ;  /* 0xfffffffec2c27812 */ /* 0x000fe400078ec0ff */
[----:B--2---:R-:W-:Y:S01]  /*14e40*/  LOP3.LUT R3, R7, 0xffff, RZ, 0xc0, !PT ;  /* 0x0000ffff07037812 */ /* 0x004fe200078ec0ff */
[----:B------:R-:W-:Y:S01]  /*14e50*/  IMAD.WIDE.U32 R6, R8, R2, RZ ;  /* 0x0000000208067225 */ /* 0x000fe200078e00ff */
[----:B---3--:R-:W-:-:S03]  /*14e60*/  SEL R10, R16, RZ, P2 ;  /* 0x000000ff100a7207 */ /* 0x008fc60001000000 */
[----:B------:R-:W-:-:S04]  /*14e70*/  IMAD.WIDE.U32 R8, R14, R3, RZ ;  /* 0x000000030e087225 */ /* 0x000fc800078e00ff */
[----:B------:R-:W-:Y:S01]  /*14e80*/  IMAD R13, R15, R3, RZ ;  /* 0x000000030f0d7224 */ /* 0x000fe200078e02ff */
[----:B------:R-:W-:Y:S01]  /*14e90*/  IADD3 R15, P1, P0, R6, R8, R0 ;  /* 0x00000008060f7210 */ /* 0x000fe2000783e000 */
[----:B------:R-:W-:Y:S02]  /*14ea0*/  IMAD.IADD R14, R7, 0x1, R12 ;  /* 0x00000001070e7824 */ /* 0x000fe400078e020c */
[----:B------:R-:W-:Y:S02]  /*14eb0*/  IMAD.IADD R6, R9, 0x1, R13 ;  /* 0x0000000109067824 */ /* 0x000fe400078e020d */
[-C--:B------:R-:W-:Y:S02]  /*14ec0*/  IMAD R12, R19, R10.reuse, RZ ;  /* 0x0000000a130c7224 */ /* 0x080fe400078e02ff */
[----:B------:R-:W-:Y:S02]  /*14ed0*/  IMAD.MOV R7, RZ, RZ, -R4 ;  /* 0x000000ffff077224 */ /* 0x000fe400078e0a04 */
        /* <DEDUP_REMOVED lines=14> */
[----:B-1----:R-:W-:Y:S01]  /*14fc0*/  SHF.R.S32.HI R16, RZ, 0x1f, R76 ;  /* 0x0000001fff107819 */ /* 0x002fe2000001144c */
[----:B------:R-:W-:Y:S01]  /*14fd0*/  IMAD.IADD R4, R7, 0x1, R4 ;  /* 0x0000000107047824 */ /* 0x000fe200078e0204 */
[----:B------:R-:W-:Y:S02]  /*14fe0*/  LEA R7, P0, R6, R8, 0x2 ;  /* 0x0000000806077211 */ /* 0x000fe400078010ff */
[----:B------:R-:W-:Y:S02]  /*14ff0*/  SEL R9, R9, c[0x0][0x454], P2 ;  /* 0x0001150009097a07 */ /* 0x000fe40001000000 */
[----:B------:R-:W-:Y:S02]  /*15000*/  LEA.HI R16, R16, R76, RZ, 0x5 ;  /* 0x0000004c10107211 */ /* 0x000fe400078f28ff */
[----:B------:R-:W-:Y:S02]  /*15010*/  LEA.HI.X R6, R6, R9, R4, 0x2, P0 ;  /* 0x0000000906067211 */ /* 0x000fe400000f1404 */
[----:B------:R-:W-:Y:S01]  /*15020*/  LOP3.LUT R16, R16, 0xffffffe0, RZ, 0xc0, !PT ;  /* 0xffffffe010107812 */ /* 0x000fe200078ec0ff */
[----:B------:R-:W-:Y:S01]  /*15030*/  SHFL.IDX PT, R14, R7, RZ, 0x1c1f ;  /* 0x001c1fff070e7589 */ /* 0x000fe200000e0000 */
[----:B------:R-:W-:-:S03]  /*15040*/  IMAD R4, R11, c[0x0][0x4e8], RZ ;  /* 0x00013a000b047a24 */ /* 0x000fc600078e02ff */
[----:B------:R-:W1:Y:S01]  /*15050*/  SHFL.IDX PT, R15, R6, RZ, 0x1c1f ;  /* 0x001c1fff060f7589 */ /* 0x000e6200000e0000 */
[----:B------:R-:W-:-:S03]  /*15060*/  IMAD.IADD R16, R76, 0x1, -R16 ;  /* 0x000000014c107824 */ /* 0x000fc600078e0a10 */
[----:B------:R-:W-:Y:S04]  /*15070*/  SHFL.IDX PT, R12, R7, 0x1, 0x1c1f ;  /* 0x003c1f00070c7f89 */ /* 0x000fe800000e0000 */
[----:B------:R-:W2:Y:S04]  /*15080*/  SHFL.IDX PT, R13, R6, 0x1, 0x1c1f ;  /* 0x003c1f00060d7f89 */ /* 0x000ea800000e0000 */
[----:B------:R-:W-:Y:S04]  /*15090*/  SHFL.IDX PT, R11, R6, 0x2, 0x1c1f ;  /* 0x005c1f00060b7f89 */ /* 0x000fe800000e0000 */
[----:B------:R4:W-:Y:S01]  /*150a0*/  SHFL.IDX PT, R9, R6, 0x3, 0x1c1f ;  /* 0x007c1f0006097f89 */ /* 0x0009e200000e0000 */
[----:B------:R-:W-:-:S03]  /*150b0*/  LOP3.LUT P0, RZ, R16, 0x3, RZ, 0xc0, !PT ;  /* 0x0000000310ff7812 */ /* 0x000fc6000780c0ff */
[----:B------:R-:W3:Y:S04]  /*150c0*/  SHFL.IDX PT, R10, R7, 0x2, 0x1c1f ;  /* 0x005c1f00070a7f89 */ /* 0x000ee800000e0000 */
[----:B------:R1:W1:Y:S01]  /*150d0*/  SHFL.IDX PT, R8, R7, 0x3, 0x1c1f ;  /* 0x007c1f0007087f89 */ /* 0x00026200000e0000 */
[----:B----4-:R-:W-:-:S05]  /*150e0*/  IMAD.IADD R6, R75, 0x1, R250 ;  /* 0x000000014b067824 */ /* 0x010fca00078e02fa */
[C---:B------:R-:W-:Y:S02]  /*150f0*/  IADD3 R18, R6.reuse, 0x8, RZ ;  /* 0x0000000806127810 */ /* 0x040fe40007ffe0ff */
[CC--:B------:R-:W-:Y:S02]  /*15100*/  ISETP.GE.OR P4, PT, R6.reuse, R4.reuse, P0 ;  /* 0x000000040600720c */ /* 0x0c0fe40000786670 */
[----:B------:R-:W-:Y:S02]  /*15110*/  IADD3 R16, R6, 0x40, RZ ;  /* 0x0000004006107810 */ /* 0x000fe40007ffe0ff */
[-C--:B------:R-:W-:Y:S02]  /*15120*/  ISETP.GE.OR P3, PT, R18, R4.reuse, P0 ;  /* 0x000000041200720c */ /* 0x080fe40000766670 */
[----:B------:R-:W-:Y:S02]  /*15130*/  ISETP.GE.OR P1, PT, R16, R4, P0 ;  /* 0x000000041000720c */ /* 0x000fe40000726670 */
[----:B-1----:R-:W-:-:S05]  /*15140*/  IADD3 R7, R6, 0x48, RZ ;  /* 0x0000004806077810 */ /* 0x002fca0007ffe0ff */
[----:B------:R1:W-:Y:S04]  /*15150*/  @!P4 ST.E [R14.64], R23 ;  /* 0x000000170e00c985 */ /* 0x0003e8000c101906 */
[----:B--2---:R1:W-:Y:S01]  /*15160*/  @!P3 ST.E [R12.64], R24 ;  /* 0x000000180c00b985 */ /* 0x0043e2000c101906 */
[-C--:B------:R-:W-:Y:S02]  /*15170*/  ISETP.GE.AND P3, PT, R16, R4.reuse, PT ;  /* 0x000000041000720c */ /* 0x080fe40003f66270 */
[CC--:B------:R-:W-:Y:S01]  /*15180*/  ISETP.GE.OR P0, PT, R7.reuse, R4.reuse, P0 ;  /* 0x000000040700720c */ /* 0x0c0fe20000706670 */
[----:B---3--:R1:W-:Y:S01]  /*15190*/  @!P1 ST.E [R10.64], R25 ;  /* 0x000000190a009985 */ /* 0x0083e2000c101906 */
[-C--:B------:R-:W-:Y:S02]  /*151a0*/  ISETP.GE.AND P1, PT, R7, R4.reuse, PT ;  /* 0x000000040700720c */ /* 0x080fe40003f26270 */
[----:B------:R-:W-:-:S07]  /*151b0*/  ISETP.GE.AND P6, PT, R18, R4, PT ;  /* 0x000000041200720c */ /* 0x000fce0003fc6270 */
[----:B------:R-:W-:Y:S02]  /*151c0*/  @P3 LOP3.LUT R194, R194, 0x1, RZ, 0xfc, !PT ;  /* 0x00000001c2c23812 */ /* 0x000fe400078efcff */
[----:B------:R1:W-:Y:S01]  /*151d0*/  @!P0 ST.E [R8.64], R22 ;  /* 0x0000001608008985 */ /* 0x0003e2000c101906 */
[----:B------:R-:W-:Y:S02]  /*151e0*/  ISETP.GE.AND P0, PT, R6, R4, PT ;  /* 0x000000040600720c */ /* 0x000fe40003f06270 */
[----:B------:R-:W-:Y:S01]  /*151f0*/  @P1 LOP3.LUT R194, R194, 0x2, RZ, 0xfc, !PT ;  /* 0x00000002c2c21812 */ /* 0x000fe200078efcff */
[----:B------:R-:W-:Y:S05]  /*15200*/  @P2 BRA `(.L_x_713) ;  /* 0x0000089000002947 */ /* 0x000fea0003800000 */
[----:B------:R-:W2:Y:S01]  /*15210*/  LDL R19, [R1+0x28] ;  /* 0x0000280001137983 */ /* 0x000ea20000100800 */
[----:B------:R-:W-:Y:S01]  /*15220*/  IMAD R17, R17, c[0x0][0x3a0], RZ ;  /* 0x0000e80011117a24 */ /* 0x000fe200078e02ff */
[----:B-1----:R-:W-:Y:S01]  /*15230*/  IADD3 R8, R238, R250, RZ ;  /* 0x000000faee087210 */ /* 0x002fe20007ffe0ff */
[----:B------:R-:W-:-:S03]  /*15240*/  IMAD.WIDE.U32 R6, R0, c[0x0][0x3a0], RZ ;  /* 0x0000e80000067a25 */ /* 0x000fc600078e00ff */
[----:B------:R-:W-:Y:S01]  /*15250*/  MOV R5, R8 ;  /* 0x0000000800057202 */ /* 0x000fe20000000f00 */
[----:B------:R-:W-:Y:S02]  /*15260*/  IMAD R0, R0, c[0x0][0x3a4], R17 ;  /* 0x0000e90000007a24 */ /* 0x000fe400078e0211 */
[----:B------:R-:W-:-:S03]  /*15270*/  @P5 IMAD.HI.U32 R9, R8, c[0x0][0x4ec], RZ ;  /* 0x00013b0008095a27 */ /* 0x000fc600078e00ff */
        /* <DEDUP_REMOVED lines=38> */
.L_x_829:
[----:B------:R-:W-:Y:S05]  /*154e0*/  BRA.DIV ~URZ, `(.L_x_715) ;  /* 0x00005fa27f007947 */ /* 0x000fea000b800000 */
[----:B------:R3:W4:Y:S02]  /*154f0*/  SHFL.IDX PT, R0, R13, RZ, 0x1c1f ;  /* 0x001c1fff0d007589 */ /* 0x00072400000e0000 */
.L_x_830:
[----:B------:R-:W-:Y:S01]  /*15500*/  IADD3 R12, R239, R250, RZ ;  /* 0x000000faef0c7210 */ /* 0x000fe20007ffe0ff */
        /* <DEDUP_REMOVED lines=10> */
[CC--:B------:R-:W-:Y:S02]  /*155b0*/  @!P1 LEA R8, P4, R235.reuse, R0.reuse, 0x1 ;  /* 0x00000000eb089211 */ /* 0x0c0fe400078808ff */
[----:B------:R-:W-:Y:S02]  /*155c0*/  @!P0 LEA R2, P3, R236, R0, 0x1 ;  /* 0x00000000ec028211 */ /* 0x000fe400078608ff */
[-C--:B--2---:R-:W-:Y:S02]  /*155d0*/  @!P2 LEA.HI.X R11, R210, R6.reuse, R15, 0x1, P5 ;  /* 0x00000006d20ba211 */ /* 0x084fe400028f0c0f */
[-C--:B------:R-:W-:Y:S02]  /*155e0*/  @!P1 LEA.HI.X R9, R235, R6.reuse, R14, 0x1, P4 ;  /* 0x00000006eb099211 */ /* 0x080fe400020f0c0e */
[----:B------:R-:W-:Y:S01]  /*155f0*/  @!P0 LEA.HI.X R3, R236, R6, R5, 0x1, P3 ;  /* 0x00000006ec038211 */ /* 0x000fe200018f0c05 */
[----:B------:R2:W-:Y:S04]  /*15600*/  @!P2 ST.E.128 [R10.64], R24 ;  /* 0x000000180a00a985 */ /* 0x0005e8000c101d06 */
[----:B------:R2:W-:Y:S04]  /*15610*/  @!P1 ST.E.128 [R8.64], R20 ;  /* 0x0000001408009985 */ /* 0x0005e8000c101d06 */
[----:B------:R2:W-:Y:S02]  /*15620*/  @!P0 ST.E.128 [R2.64], R16 ;  /* 0x0000001002008985 */ /* 0x0005e4000c101d06 */
.L_x_717:
[----:B------:R-:W-:Y:S05]  /*15630*/  BSYNC B0 ;  /* 0x0000000000007941 */ /* 0x000fea0003800000 */
.L_x_716:
[----:B------:R-:W-:Y:S05]  /*15640*/  BRA.DIV ~URZ, `(.L_x_718) ;  /* 0x00005eb27f007947 */ /* 0x000fea000b800000 */
[----:B--2---:R2:W1:Y:S04]  /*15650*/  SHFL.IDX PT, R6, R7, 0x1, 0x1c1f ;  /* 0x003c1f0007067f89 */ /* 0x00446800000e0000 */
[----:B----4-:R2:W4:Y:S02]  /*15660*/  SHFL.IDX PT, R0, R13, 0x1, 0x1c1f ;  /* 0x003c1f000d007f89 */ /* 0x01052400000e0000 */
.L_x_831:
        /* <DEDUP_REMOVED lines=13> */
[-C--:B-1----:R-:W-:Y:S02]  /*15740*/  @!P2 LEA.HI.X R11, R210, R6.reuse, R15, 0x1, P5 ;  /* 0x00000006d20ba211 */ /* 0x082fe400028f0c0f */
[-C--:B------:R-:W-:Y:S02]  /*15750*/  @!P1 LEA.HI.X R9, R235, R6.reuse, R14, 0x1, P4 ;  /* 0x00000006eb099211 */ /* 0x080fe400020f0c0e */
[----:B------:R-:W-:Y:S01]  /*15760*/  @!P0 LEA.HI.X R3, R236, R6, R5, 0x1, P3 ;  /* 0x00000006ec038211 */ /* 0x000fe200018f0c05 */
[----:B------:R1:W-:Y:S04]  /*15770*/  @!P2 ST.E.128 [R10.64], R36 ;  /* 0x000000240a00a985 */ /* 0x0003e8000c101d06 */
[----:B------:R1:W-:Y:S04]  /*15780*/  @!P1 ST.E.128 [R8.64], R32 ;  /* 0x0000002008009985 */ /* 0x0003e8000c101d06 */
[----:B------:R1:W-:Y:S02]  /*15790*/  @!P0 ST.E.128 [R2.64], R28 ;  /* 0x0000001c02008985 */ /* 0x0003e4000c101d06 */
.L_x_720:
[----:B------:R-:W-:Y:S05]  /*157a0*/  BSYNC B0 ;  /* 0x0000000000007941 */ /* 0x000fea0003800000 */
.L_x_719:
[----:B------:R-:W-:Y:S05]  /*157b0*/  BRA.DIV ~URZ, `(.L_x_721) ;  /* 0x00005e127f007947 */ /* 0x000fea000b800000 */
[----:B-1----:R1:W2:Y:S02]  /*157c0*/  SHFL.IDX PT, R6, R7, 0x2, 0x1c1f ;  /* 0x005c1f0007067f89 */ /* 0x0022a400000e0000 */
.L_x_832:
[----:B------:R-:W-:Y:S05]  /*157d0*/  BRA.DIV ~URZ, `(.L_x_722) ;  /* 0x00005e627f007947 */ /* 0x000fea000b800000 */
[----:B----4-:R4:W1:Y:S02]  /*157e0*/  SHFL.IDX PT, R0, R13, 0x2, 0x1c1f ;  /* 0x005c1f000d007f89 */ /* 0x01086400000e0000 */
.L_x_833:
        /* <DEDUP_REMOVED lines=19> */
.L_x_724:
[----:B------:R-:W-:Y:S05]  /*15920*/  BSYNC B0 ;  /* 0x0000000000007941 */ /* 0x000fea0003800000 */
.L_x_723:
[----:B------:R-:W-:Y:S05]  /*15930*/  BRA.DIV ~URZ, `(.L_x_725) ;  /* 0x00005d727f007947 */ /* 0x000fea000b800000 */
[----:B--2---:R2:W3:Y:S04]  /*15940*/  SHFL.IDX PT, R6, R7, 0x3, 0x1c1f ;  /* 0x007c1f0007067f89 */ /* 0x0044e800000e0000 */
[----:B-1----:R2:W1:Y:S02]  /*15950*/  SHFL.IDX PT, R0, R13, 0x3, 0x1c1f ;  /* 0x007c1f000d007f89 */ /* 0x00246400000e0000 */
.L_x_834:
[----:B------:R-:W-:-:S04]  /*15960*/  IADD3 R2, R12, 0x60, RZ ;  /* 0x000000600c027810 */ /* 0x000fc80007ffe0ff */
[----:B------:R-:W-:-:S13]  /*15970*/  ISETP.GE.AND P0, PT, R2, R4, PT ;  /* 0x000000040200720c */ /* 0x000fda0003f06270 */
[----:B------:R-:W-:Y:S05]  /*15980*/  @P0 BRA `(.L_x_726) ;  /* 0x0000264000000947 */ /* 0x000fea0003800000 */
[----:B------:R-:W-:Y:S02]  /*15990*/  ISETP.GE.AND P1, PT, R210, c[0x0][0x3c8], PT ;  /* 0x0000f200d2007a0c */ /* 0x000fe40003f26270 */
[----:B------:R-:W-:Y:S02]  /*159a0*/  ISETP.GE.AND P0, PT, R235, c[0x0][0x3c8], PT ;  /* 0x0000f200eb007a0c */ /* 0x000fe40003f06270 */
[----:B------:R-:W-:Y:S02]  /*159b0*/  SHF.R.S32.HI R8, RZ, 0x1f, R210 ;  /* 0x0000001fff087819 */ /* 0x000fe400000114d2 */
[----:B--2---:R-:W-:-:S07]  /*159c0*/  SHF.R.S32.HI R7, RZ, 0x1f, R235 ;  /* 0x0000001fff077819 */ /* 0x004fce00000114eb */
[CC--:B-1----:R-:W-:Y:S02]  /*159d0*/  @!P1 LEA R4, P3, R210.reuse, R0.reuse, 0x1 ;  /* 0x00000000d2049211 */ /* 0x0c2fe400078608ff */
[C---:B------:R-:W-:Y:S02]  /*159e0*/  @!P0 LEA R2, P2, R235.reuse, R0, 0x1 ;  /* 0x00000000eb028211 */ /* 0x040fe400078408ff */
[-C--:B---3--:R-:W-:Y:S02]  /*159f0*/  @!P1 LEA.HI.X R5, R210, R6.reuse, R8, 0x1, P3 ;  /* 0x00000006d2059211 */ /* 0x088fe400018f0c08 */
[----:B------:R-:W-:-:S03]  /*15a00*/  @!P0 LEA.HI.X R3, R235, R6, R7, 0x1, P2 ;  /* 0x00000006eb038211 */ /* 0x000fc600010f0c07 */
[----:B------:R1:W-:Y:S04]  /*15a10*/  @!P1 ST.E.128 [R4.64], R60 ;  /* 0x0000003c04009985 */ /* 0x0003e8000c101d06 */
[----:B------:R1:W-:Y:S01]  /*15a20*/  @!P0 ST.E.128 [R2.64], R56 ;  /* 0x0000003802008985 */ /* 0x0003e2000c101d06 */
[----:B------:R-:W-:-:S13]  /*15a30*/  ISETP.GE.AND P0, PT, R236, c[0x0][0x3c8], PT ;  /* 0x0000f200ec007a0c */ /* 0x000fda0003f06270 */
[----:B------:R-:W-:Y:S05]  /*15a40*/  @P0 BRA `(.L_x_726) ;  /* 0x0000258000000947 */ /* 0x000fea0003800000 */
[----:B------:R-:W-:Y:S02]  /*15a50*/  SHF.R.S32.HI R7, RZ, 0x1f, R236 ;  /* 0x0000001fff077819 */ /* 0x000fe400000114ec */
[----:B-1----:R-:W-:-:S04]  /*15a60*/  LEA R2, P0, R236, R0, 0x1 ;  /* 0x00000000ec027211 */ /* 0x002fc800078008ff */
[----:B------:R-:W-:-:S05]  /*15a70*/  LEA.HI.X R3, R236, R6, R7, 0x1, P0 ;  /* 0x00000006ec037211 */ /* 0x000fca00000f0c07 */
[----:B------:R1:W-:Y:S01]  /*15a80*/  ST.E.128 [R2.64], R52 ;  /* 0x0000003402007985 */ /* 0x0003e2000c101d06 */
[----:B------:R-:W-:Y:S05]  /*15a90*/  BRA `(.L_x_726) ;  /* 0x0000253000007947 */ /* 0x000fea0003800000 */
.L_x_713:
        /* <DEDUP_REMOVED lines=33> */
.L_x_835:
[----:B------:R-:W-:Y:S05]  /*15cb0*/  BRA.DIV ~URZ, `(.L_x_728) ;  /* 0x00005b327f007947 */ /* 0x000fea000b800000 */
[----:B------:R3:W4:Y:S02]  /*15cc0*/  SHFL.IDX PT, R0, R13, RZ, 0x1c1f ;  /* 0x001c1fff0d007589 */ /* 0x00072400000e0000 */
.L_x_836:
[----:B------:R-:W-:Y:S01]  /*15cd0*/  BSSY B0, `(.L_x_729) ;  /* 0x0000054000007945 */ /* 0x000fe20003800000 */
[----:B------:R-:W-:Y:S05]  /*15ce0*/  @P0 BRA `(.L_x_730) ;  /* 0x0000052000000947 */ /* 0x000fea0003800000 */
[C---:B------:R-:W-:Y:S02]  /*15cf0*/  ISETP.GE.AND P1, PT, R234.reuse, c[0x0][0x3c8], PT ;  /* 0x0000f200ea007a0c */ /* 0x040fe40003f26270 */
[C---:B------:R-:W-:Y:S02]  /*15d00*/  IADD3 R9, R234.reuse, 0x8, RZ ;  /* 0x00000008ea097810 */ /* 0x040fe40007ffe0ff */
[----:B------:R-:W-:Y:S02]  /*15d10*/  IADD3 R10, R234, 0x10, RZ ;  /* 0x00000010ea0a7810 */ /* 0x000fe40007ffe0ff */
[----:B------:R-:W-:Y:S02]  /*15d20*/  ISETP.GE.AND P2, PT, R9, c[0x0][0x3c8], PT ;  /* 0x0000f20009007a0c */ /* 0x000fe40003f46270 */
[----:B------:R-:W-:-:S02]  /*15d30*/  SHF.R.S32.HI R6, RZ, 0x1f, R234 ;  /* 0x0000001fff067819 */ /* 0x000fc400000114ea */
[----:B------:R-:W-:Y:S02]  /*15d40*/  ISETP.GE.AND P4, PT, R10, c[0x0][0x3c8], PT ;  /* 0x0000f2000a007a0c */ /* 0x000fe40003f86270 */
[C---:B------:R-:W-:Y:S02]  /*15d50*/  IADD3 R11, R234.reuse, 0x8, RZ ;  /* 0x00000008ea0b7810 */ /* 0x040fe40007ffe0ff */
[C---:B----4-:R-:W-:Y:S02]  /*15d60*/  @!P1 LEA R2, P0, R234.reuse, R0, 0x2 ;  /* 0x00000000ea029211 */ /* 0x050fe400078010ff */
[----:B------:R-:W-:Y:S02]  /*15d70*/  SHF.R.S32.HI R11, RZ, 0x1f, R11 ;  /* 0x0000001fff0b7819 */ /* 0x000fe4000001140b */
[----:B--2---:R-:W-:Y:S02]  /*15d80*/  @!P1 LEA.HI.X R3, R234, R4, R6, 0x2, P0 ;  /* 0x00000004ea039211 */ /* 0x004fe400000f1406 */
[----:B------:R-:W-:-:S02]  /*15d90*/  @!P2 LEA R6, P0, R9, R0, 0x2 ;  /* 0x000000000906a211 */ /* 0x000fc400078010ff */
[C---:B------:R-:W-:Y:S01]  /*15da0*/  IADD3 R5, R234.reuse, 0x18, RZ ;  /* 0x00000018ea057810 */ /* 0x040fe20007ffe0ff */
[----:B------:R2:W-:Y:S01]  /*15db0*/  @!P1 ST.E.64 [R2.64], R156 ;  /* 0x0000009c02009985 */ /* 0x0005e2000c101b06 */
[----:B------:R-:W-:Y:S02]  /*15dc0*/  @!P2 LEA.HI.X R7, R9, R4, R11, 0x2, P0 ;  /* 0x000000040907a211 */ /* 0x000fe400000f140b */
[----:B------:R-:W-:Y:S02]  /*15dd0*/  ISETP.GE.AND P3, PT, R5, c[0x0][0x3c8], PT ;  /* 0x0000f20005007a0c */ /* 0x000fe40003f66270 */
[C---:B------:R-:W-:Y:S01]  /*15de0*/  IADD3 R11, R234.reuse, 0x10, RZ ;  /* 0x00000010ea0b7810 */ /* 0x040fe20007ffe0ff */
[----:B------:R4:W-:Y:S01]  /*15df0*/  @!P2 ST.E.64 [R6.64], R158 ;  /* 0x0000009e0600a985 */ /* 0x0009e2000c101b06 */
[----:B------:R-:W-:Y:S02]  /*15e00*/  IADD3 R8, R234, 0x20, RZ ;  /* 0x00000020ea087810 */ /* 0x000fe40007ffe0ff */
[----:B------:R-:W-:-:S02]  /*15e10*/  SHF.R.S32.HI R11, RZ, 0x1f, R11 ;  /* 0x0000001fff0b7819 */ /* 0x000fc4000001140b */
[----:B------:R-:W-:Y:S02]  /*15e20*/  ISETP.GE.AND P1, PT, R8, c[0x0][0x3c8], PT ;  /* 0x0000f20008007a0c */ /* 0x000fe40003f26270 */
[C---:B------:R-:W-:Y:S02]  /*15e30*/  IADD3 R9, R234.reuse, 0x28, RZ ;  /* 0x00000028ea097810 */ /* 0x040fe40007ffe0ff */
[----:B------:R-:W-:-:S04]  /*15e40*/  IADD3 R14, R234, 0x48, RZ ;  /* 0x00000048ea0e7810 */ /* 0x000fc80007ffe0ff */
[----:B------:R-:W-:Y:S02]  /*15e50*/  SHF.R.S32.HI R14, RZ, 0x1f, R14 ;  /* 0x0000001fff0e7819 */ /* 0x000fe4000001140e */
[----:B--2---:R-:W-:-:S04]  /*15e60*/  @!P4 LEA R2, P0, R10, R0, 0x2 ;  /* 0x000000000a02c211 */ /* 0x004fc800078010ff */
[----:B------:R-:W-:Y:S02]  /*15e70*/  @!P4 LEA.HI.X R3, R10, R4, R11, 0x2, P0 ;  /* 0x000000040a03c211 */ /* 0x000fe400000f140b */
[----:B------:R-:W-:Y:S02]  /*15e80*/  IADD3 R11, R234, 0x18, RZ ;  /* 0x00000018ea0b7810 */ /* 0x000fe40007ffe0ff */
[----:B----4-:R-:W-:Y:S01]  /*15e90*/  @!P3 LEA R6, P0, R5, R0, 0x2 ;  /* 0x000000000506b211 */ /* 0x010fe200078010ff */
[----:B------:R2:W-:Y:S01]  /*15ea0*/  @!P4 ST.E.64 [R2.64], R160 ;  /* 0x000000a00200c985 */ /* 0x0005e2000c101b06 */
[----:B------:R-:W-:Y:S02]  /*15eb0*/  SHF.R.S32.HI R11, RZ, 0x1f, R11 ;  /* 0x0000001fff0b7819 */ /* 0x000fe4000001140b */
[----:B------:R-:W-:Y:S02]  /*15ec0*/  ISETP.GE.AND P4, PT, R9, c[0x0][0x3c8], PT ;  /* 0x0000f20009007a0c */ /* 0x000fe40003f86270 */
[----:B------:R-:W-:-:S02]  /*15ed0*/  @!P3 LEA.HI.X R7, R5, R4, R11, 0x2, P0 ;  /* 0x000000040507b211 */ /* 0x000fc400000f140b */
[C---:B------:R-:W-:Y:S02]  /*15ee0*/  IADD3 R11, R234.reuse, 0x20, RZ ;  /* 0x00000020ea0b7810 */ /* 0x040fe40007ffe0ff */
[----:B------:R-:W-:Y:S01]  /*15ef0*/  IADD3 R10, R234, 0x30, RZ ;  /* 0x00000030ea0a7810 */ /* 0x000fe20007ffe0ff */
[----:B------:R4:W-:Y:S01]  /*15f00*/  @!P3 ST.E.64 [R6.64], R162 ;  /* 0x000000a20600b985 */ /* 0x0009e2000c101b06 */
[----:B------:R-:W-:Y:S02]  /*15f10*/  SHF.R.S32.HI R11, RZ, 0x1f, R11 ;  /* 0x0000001fff0b7819 */ /* 0x000fe4000001140b */
[----:B------:R-:W-:Y:S02]  /*15f20*/  ISETP.GE.AND P2, PT, R10, c[0x0][0x3c8], PT ;  /* 0x0000f2000a007a0c */ /* 0x000fe40003f46270 */
[----:B------:R-:W-:Y:S02]  /*15f30*/  IADD3 R5, R234, 0x38, RZ ;  /* 0x00000038ea057810 */ /* 0x000fe40007ffe0ff */
[----:B--2---:R-:W-:-:S04]  /*15f40*/  @!P1 LEA R2, P0, R8, R0, 0x2 ;  /* 0x0000000008029211 */ /* 0x004fc800078010ff */
[----:B------:R-:W-:Y:S02]  /*15f50*/  @!P1 LEA.HI.X R3, R8, R4, R11, 0x2, P0 ;  /* 0x0000000408039211 */ /* 0x000fe400000f140b */
[C---:B------:R-:W-:Y:S02]  /*15f60*/  IADD3 R11, R234.reuse, 0x28, RZ ;  /* 0x00000028ea0b7810 */ /* 0x040fe40007ffe0ff */
[----:B------:R-:W-:Y:S01]  /*15f70*/  IADD3 R8, R234, 0x40, RZ ;  /* 0x00000040ea087810 */ /* 0x000fe20007ffe0ff */
[----:B------:R2:W-:Y:S01]  /*15f80*/  @!P1 ST.E.64 [R2.64], R148 ;  /* 0x0000009402009985 */ /* 0x0005e2000c101b06 */
[----:B----4-:R-:W-:Y:S02]  /*15f90*/  @!P4 LEA R6, P0, R9, R0, 0x2 ;  /* 0x000000000906c211 */ /* 0x010fe400078010ff */
[----:B------:R-:W-:Y:S02]  /*15fa0*/  SHF.R.S32.HI R11, RZ, 0x1f, R11 ;  /* 0x0000001fff0b7819 */ /* 0x000fe4000001140b */
[----:B------:R-:W-:-:S02]  /*15fb0*/  ISETP.GE.AND P1, PT, R5, c[0x0][0x3c8], PT ;  /* 0x0000f20005007a0c */ /* 0x000fc40003f26270 */
[----:B------:R-:W-:Y:S02]  /*15fc0*/  @!P4 LEA.HI.X R7, R9, R4, R11, 0x2, P0 ;  /* 0x000000040907c211 */ /* 0x000fe400000f140b */
[C---:B------:R-:W-:Y:S02]  /*15fd0*/  IADD3 R11, R234.reuse, 0x30, RZ ;  /* 0x00000030ea0b7810 */ /* 0x040fe40007ffe0ff */
[----:B------:R-:W-:Y:S01]  /*15fe0*/  IADD3 R9, R234, 0x38, RZ ;  /* 0x00000038ea097810 */ /* 0x000fe20007ffe0ff */
[----:B------:R4:W-:Y:S01]  /*15ff0*/  @!P4 ST.E.64 [R6.64], R152 ;  /* 0x000000980600c985 */ /* 0x0009e2000c101b06 */
[----:B------:R-:W-:Y:S02]  /*16000*/  SHF.R.S32.HI R11, RZ, 0x1f, R11 ;  /* 0x0000001fff0b7819 */ /* 0x000fe4000001140b */
[----:B------:R-:W-:Y:S02]  /*16010*/  ISETP.GE.AND P4, PT, R8, c[0x0][0x3c8], PT ;  /* 0x0000f20008007a0c */ /* 0x000fe40003f86270 */
[----:B------:R-:W-:-:S02]  /*16020*/  SHF.R.S32.HI R9, RZ, 0x1f, R9 ;  /* 0x0000001fff097819 */ /* 0x000fc40000011409 */
[----:B--2---:R-:W-:-:S04]  /*16030*/  @!P2 LEA R2, P0, R10, R0, 0x2 ;  /* 0x000000000a02a211 */ /* 0x004fc800078010ff */
[----:B------:R-:W-:Y:S02]  /*16040*/  @!P2 LEA.HI.X R3, R10, R4, R11, 0x2, P0 ;  /* 0x000000040a03a211 */ /* 0x000fe400000f140b */
[C---:B------:R-:W-:Y:S02]  /*16050*/  IADD3 R10, R234.reuse, 0x48, RZ ;  /* 0x00000048ea0a7810 */ /* 0x040fe40007ffe0ff */
[----:B------:R-:W-:Y:S01]  /*16060*/  IADD3 R11, R234, 0x50, RZ ;  /* 0x00000050ea0b7810 */ /* 0x000fe20007ffe0ff */
[----:B------:R2:W-:Y:S01]  /*16070*/  @!P2 ST.E.64 [R2.64], R164 ;  /* 0x000000a40200a985 */ /* 0x0005e2000c101b06 */
[----:B------:R-:W-:Y:S02]  /*16080*/  ISETP.GE.AND P3, PT, R10, c[0x0][0x3c8], PT ;  /* 0x0000f2000a007a0c */ /* 0x000fe40003f66270 */
[----:B----4-:R-:W-:Y:S02]  /*16090*/  @!P1 LEA R6, P0, R5, R0, 0x2 ;  /* 0x0000000005069211 */ /* 0x010fe400078010ff */
[----:B------:R-:W-:-:S02]  /*160a0*/  ISETP.GE.AND P2, PT, R11, c[0x0][0x3c8], PT ;  /* 0x0000f2000b007a0c */ /* 0x000fc40003f46270 */
[----:B------:R-:W-:Y:S02]  /*160b0*/  @!P1 LEA.HI.X R7, R5, R4, R9, 0x2, P0 ;  /* 0x0000000405079211 */ /* 0x000fe400000f1409 */
[C---:B------:R-:W-:Y:S02]  /*160c0*/  IADD3 R9, R234.reuse, 0x40, RZ ;  /* 0x00000040ea097810 */ /* 0x040fe40007ffe0ff */
[----:B------:R-:W-:Y:S01]  /*160d0*/  IADD3 R5, R234, 0x58, RZ ;  /* 0x00000058ea057810 */ /* 0x000fe20007ffe0ff */
[----:B------:R4:W-:Y:S01]  /*160e0*/  @!P1 ST.E.64 [R6.64], R166 ;  /* 0x000000a606009985 */ /* 0x0009e2000c101b06 */
[----:B------:R-:W-:Y:S02]  /*160f0*/  SHF.R.S32.HI R9, RZ, 0x1f, R9 ;  /* 0x0000001fff097819 */ /* 0x000fe40000011409 */
[----:B------:R-:W-:Y:S02]  /*16100*/  ISETP.GE.AND P1, PT, R5, c[0x0][0x3c8], PT ;  /* 0x0000f20005007a0c */ /* 0x000fe40003f26270 */
[----:B--2---:R-:W-:-:S04]  /*16110*/  @!P4 LEA R2, P0, R8, R0, 0x2 ;  /* 0x000000000802c211 */ /* 0x004fc800078010ff */
[----:B------:R-:W-:Y:S02]  /*16120*/  @!P4 LEA.HI.X R3, R8, R4, R9, 0x2, P0 ;  /* 0x000000040803c211 */ /* 0x000fe400000f1409 */
[----:B------:R-:W-:-:S03]  /*16130*/  @!P3 LEA R8, P0, R10, R0, 0x2 ;  /* 0x000000000a08b211 */ /* 0x000fc600078010ff */
[----:B------:R2:W-:Y:S01]  /*16140*/  @!P4 ST.E.64 [R2.64], R106 ;  /* 0x0000006a0200c985 */ /* 0x0005e2000c101b06 */
[----:B------:R-:W-:Y:S02]  /*16150*/  @!P3 LEA.HI.X R9, R10, R4, R14, 0x2, P0 ;  /* 0x000000040a09b211 */ /* 0x000fe400000f140e */
[C---:B------:R-:W-:Y:S02]  /*16160*/  IADD3 R14, R234.reuse, 0x50, RZ ;  /* 0x00000050ea0e7810 */ /* 0x040fe40007ffe0ff */
[C---:B----4-:R-:W-:Y:S01]  /*16170*/  @!P2 LEA R6, P0, R11.reuse, R0, 0x2 ;  /* 0x000000000b06a211 */ /* 0x050fe200078010ff */
[----:B------:R4:W-:Y:S01]  /*16180*/  @!P3 ST.E.64 [R8.64], R170 ;  /* 0x000000aa0800b985 */ /* 0x0009e2000c101b06 */
[----:B------:R-:W-:Y:S02]  /*16190*/  SHF.R.S32.HI R14, RZ, 0x1f, R14 ;  /* 0x0000001fff0e7819 */ /* 0x000fe4000001140e */
[----:B------:R-:W-:Y:S02]  /*161a0*/  IADD3 R10, R234, 0x58, RZ ;  /* 0x00000058ea0a7810 */ /* 0x000fe40007ffe0ff */
[----:B------:R-:W-:-:S02]  /*161b0*/  @!P2 LEA.HI.X R7, R11, R4, R14, 0x2, P0 ;  /* 0x000000040b07a211 */ /* 0x000fc400000f140e */
[----:B------:R-:W-:-:S03]  /*161c0*/  SHF.R.S32.HI R10, RZ, 0x1f, R10 ;  /* 0x0000001fff0a7819 */ /* 0x000fc6000001140a */
[----:B------:R4:W-:Y:S01]  /*161d0*/  @!P2 ST.E.64 [R6.64], R168 ;  /* 0x000000a80600a985 */ /* 0x0009e2000c101b06 */
[----:B--2---:R-:W-:-:S04]  /*161e0*/  @!P1 LEA R2, P0, R5, R0, 0x2 ;  /* 0x0000000005029211 */ /* 0x004fc800078010ff */
[----:B------:R-:W-:-:S05]  /*161f0*/  @!P1 LEA.HI.X R3, R5, R4, R10, 0x2, P0 ;  /* 0x0000000405039211 */ /* 0x000fca00000f140a */
[----:B------:R4:W-:Y:S04]  /*16200*/  @!P1 ST.E.64 [R2.64], R84 ;  /* 0x0000005402009985 */ /* 0x0009e8000c101b06 */
.L_x_730:
[----:B------:R-:W-:Y:S05]  /*16210*/  BSYNC B0 ;  /* 0x0000000000007941 */ /* 0x000fea0003800000 */
.L_x_729:
[----:B------:R-:W-:Y:S05]  /*16220*/  BRA.DIV ~URZ, `(.L_x_731) ;  /* 0x000056327f007947 */ /* 0x000fea000b800000 */
[----:B--2---:R2:W1:Y:S04]  /*16230*/  SHFL.IDX PT, R4, R12, 0x1, 0x1c1f ;  /* 0x003c1f000c047f89 */ /* 0x00446800000e0000 */
[----:B----4-:R2:W4:Y:S02]  /*16240*/  SHFL.IDX PT, R0, R13, 0x1, 0x1c1f ;  /* 0x003c1f000d007f89 */ /* 0x01052400000e0000 */
.L_x_837:
[----:B------:R-:W-:Y:S01]  /*16250*/  BSSY B0, `(.L_x_732) ;  /* 0x0000054000007945 */ /* 0x000fe20003800000 */
[----:B------:R-:W-:Y:S05]  /*16260*/  @P6 BRA `(.L_x_733) ;  /* 0x0000052000006947 */ /* 0x000fea0003800000 */
[C---:B------:R-:W-:Y:S02]  /*16270*/  ISETP.GE.AND P1, PT, R234.reuse, c[0x0][0x3c8], PT ;  /* 0x0000f200ea007a0c */ /* 0x040fe40003f26270 */
[C---:B------:R-:W-:Y:S02]  /*16280*/  IADD3 R9, R234.reuse, 0x8, RZ ;  /* 0x00000008ea097810 */ /* 0x040fe40007ffe0ff */
[----:B------:R-:W-:Y:S02]  /*16290*/  IADD3 R11, R234, 0x10, RZ ;  /* 0x00000010ea0b7810 */ /* 0x000fe40007ffe0ff */
[----:B------:R-:W-:-:S02]  /*162a0*/  ISETP.GE.AND P0, PT, R9, c[0x0][0x3c8], PT ;  /* 0x0000f20009007a0c */ /* 0x000fc40003f06270 */
[C---:B------:R-:W-:Y:S02]  /*162b0*/  IADD3 R5, R234.reuse, 0x18, RZ ;  /* 0x00000018ea057810 */ /* 0x040fe40007ffe0ff */
[----:B------:R-:W-:Y:S02]  /*162c0*/  SHF.R.S32.HI R6, RZ, 0x1f, R234 ;  /* 0x0000001fff067819 */ /* 0x000fe400000114ea */
[----:B------:R-:W-:Y:S02]  /*162d0*/  ISETP.GE.AND P3, PT, R11, c[0x0][0x3c8], PT ;  /* 0x0000f2000b007a0c */ /* 0x000fe40003f66270 */
[C---:B----4-:R-:W-:Y:S02]  /*162e0*/  @!P1 LEA R2, P2, R234.reuse, R0, 0x2 ;  /* 0x00000000ea029211 */ /* 0x050fe400078410ff */
[----:B------:R-:W-:Y:S02]  /*162f0*/  IADD3 R10, R234, 0x8, RZ ;  /* 0x00000008ea0a7810 */ /* 0x000fe40007ffe0ff */
[----:B------:R-:W-:-:S02]  /*16300*/  ISETP.GE.AND P5, PT, R5, c[0x0][0x3c8], PT ;  /* 0x0000f20005007a0c */ /* 0x000fc40003fa6270 */
[C---:B-1----:R-:W-:Y:S02]  /*16310*/  @!P1 LEA.HI.X R3, R234.reuse, R4, R6, 0x2, P2 ;  /* 0x00000004ea039211 */ /* 0x042fe400010f1406 */
[----:B------:R-:W-:Y:S02]  /*16320*/  SHF.R.S32.HI R10, RZ, 0x1f, R10 ;  /* 0x0000001fff0a7819 */ /* 0x000fe4000001140a */
[C---:B------:R-:W-:Y:S01]  /*16330*/  @!P0 LEA R6, P2, R9.reuse, R0, 0x2 ;  /* 0x0000000009068211 */ /* 0x040fe200078410ff */
[----:B------:R1:W-:Y:S01]  /*16340*/  @!P1 ST.E.64 [R2.64], R140 ;  /* 0x0000008c02009985 */ /* 0x0003e2000c101b06 */
[C---:B------:R-:W-:Y:S02]  /*16350*/  IADD3 R8, R234.reuse, 0x20, RZ ;  /* 0x00000020ea087810 */ /* 0x040fe40007ffe0ff */
[----:B------:R-:W-:Y:S02]  /*16360*/  @!P0 LEA.HI.X R7, R9, R4, R10, 0x2, P2 ;  /* 0x0000000409078211 */ /* 0x000fe400010f140a */
[----:B------:R-:W-:-:S02]  /*16370*/  IADD3 R14, R234, 0x10, RZ ;  /* 0x00000010ea0e7810 */ /* 0x000fc40007ffe0ff */
[----:B------:R-:W-:Y:S01]  /*16380*/  ISETP.GE.AND P2, PT, R8, c[0x0][0x3c8], PT ;  /* 0x0000f20008007a0c */ /* 0x000fe20003f46270 */
[----:B------:R4:W-:Y:S01]  /*16390*/  @!P0 ST.E.64 [R6.64], R144 ;  /* 0x0000009006008985 */ /* 0x0009e2000c101b06 */
[C---:B------:R-:W-:Y:S02]  /*163a0*/  IADD3 R9, R234.reuse, 0x18, RZ ;  /* 0x00000018ea097810 */ /* 0x040fe40007ffe0ff */
[----:B------:R-:W-:Y:S02]  /*163b0*/  IADD3 R10, R234, 0x28, RZ ;  /* 0x00000028ea0a7810 */ /* 0x000fe40007ffe0ff */
[----:B------:R-:W-:Y:S02]  /*163c0*/  SHF.R.S32.HI R14, RZ, 0x1f, R14 ;  /* 0x0000001fff0e7819 */ /* 0x000fe4000001140e */
[----:B------:R-:W-:Y:S02]  /*163d0*/  SHF.R.S32.HI R9, RZ, 0x1f, R9 ;  /* 0x0000001fff097819 */ /* 0x000fe40000011409 */
[----:B------:R-:W-:-:S02]  /*163e0*/  ISETP.GE.AND P1, PT, R10, c[0x0][0x3c8], PT ;  /* 0x0000f2000a007a0c */ /* 0x000fc40003f26270 */
[C---:B------:R-:W-:Y:S02]  /*163f0*/  IADD3 R17, R234.reuse, 0x40, RZ ;  /* 0x00000040ea117810 */ /* 0x040fe40007ffe0ff */
[C---:B------:R-:W-:Y:S02]  /*16400*/  IADD3 R15, R234.reuse, 0x30, RZ ;  /* 0x00000030ea0f7810 */ /* 0x040fe40007ffe0ff */
[----:B------:R-:W-:Y:S02]  /*16410*/  IADD3 R18, R234, 0x40, RZ ;  /* 0x00000040ea127810 */ /* 0x000fe40007ffe0ff */
[----:B------:R-:W-:Y:S02]  /*16420*/  SHF.R.S32.HI R15, RZ, 0x1f, R15 ;  /* 0x0000001fff0f7819 */ /* 0x000fe4000001140f */
[----:B------:R-:W-:Y:S02]  /*16430*/  SHF.R.S32.HI R18, RZ, 0x1f, R18 ;  /* 0x0000001fff127819 */ /* 0x000fe40000011412 */
[----:B-1----:R-:W-:-:S02]  /*16440*/  @!P3 LEA R2, P4, R11, R0, 0x2 ;  /* 0x000000000b02b211 */ /* 0x002fc400078810ff */
[C---:B------:R-:W-:Y:S02]  /*16450*/  IADD3 R16, R234.reuse, 0x48, RZ ;  /* 0x00000048ea107810 */ /* 0x040fe40007ffe0ff */
[----:B------:R-:W-:Y:S02]  /*16460*/  @!P3 LEA.HI.X R3, R11, R4, R14, 0x2, P4 ;  /* 0x000000040b03b211 */ /* 0x000fe400020f140e */
[C---:B------:R-:W-:Y:S02]  /*16470*/  IADD3 R11, R234.reuse, 0x30, RZ ;  /* 0x00000030ea0b7810 */ /* 0x040fe40007ffe0ff */
[C---:B----4-:R-:W-:Y:S01]  /*16480*/  @!P5 LEA R6, P0, R5.reuse, R0, 0x2 ;  /* 0x000000000506d211 */ /* 0x050fe200078010ff */
[----:B------:R1:W-:Y:S01]  /*16490*/  @!P3 ST.E.64 [R2.64], R142 ;  /* 0x0000008e0200b985 */ /* 0x0003e2000c101b06 */
[----:B------:R-:W-:Y:S02]  /*164a0*/  IADD3 R14, R234, 0x28, RZ ;  /* 0x00000028ea0e7810 */ /* 0x000fe40007ffe0ff */
[----:B------:R-:W-:-:S02]  /*164b0*/  @!P5 LEA.HI.X R7, R5, R4, R9, 0x2, P0 ;  /* 0x000000040507d211 */ /* 0x000fc400000f1409 */
[C---:B------:R-:W-:Y:S02]  /*164c0*/  IADD3 R9, R234.reuse, 0x20, RZ ;  /* 0x00000020ea097810 */ /* 0x040fe40007ffe0ff */
[----:B------:R-:W-:Y:S01]  /*164d0*/  ISETP.GE.AND P0, PT, R11, c[0x0][0x3c8], PT ;  /* 0x0000f2000b007a0c */ /* 0x000fe20003f06270 */
[----:B------:R4:W-:Y:S01]  /*164e0*/  @!P5 ST.E.64 [R6.64], R96 ;  /* 0x000000600600d985 */ /* 0x0009e2000c101b06 */
[----:B------:R-:W-:Y:S02]  /*164f0*/  IADD3 R5, R234, 0x38, RZ ;  /* 0x00000038ea057810 */ /* 0x000fe40007ffe0ff */
[----:B------:R-:W-:Y:S02]  /*16500*/  SHF.R.S32.HI R9, RZ, 0x1f, R9 ;  /* 0x0000001fff097819 */ /* 0x000fe40000011409 */
[----:B------:R-:W-:Y:S02]  /*16510*/  ISETP.GE.AND P4, PT, R5, c[0x0][0x3c8], PT ;  /* 0x0000f20005007a0c */ /* 0x000fe40003f86270 */
[----:B------:R-:W-:-:S02]  /*16520*/  SHF.R.S32.HI R14, RZ, 0x1f, R14 ;  /* 0x0000001fff0e7819 */ /* 0x000fc4000001140e */
[----:B------:R-:W-:Y:S02]  /*16530*/  ISETP.GE.AND P5, PT, R17, c[0x0][0x3c8], PT ;  /* 0x0000f20011007a0c */ /* 0x000fe40003fa6270 */
[----:B------:R-:W-:Y:S02]  /*16540*/  SHF.R.S32.HI R16, RZ, 0x1f, R16 ;  /* 0x0000001fff107819 */ /* 0x000fe40000011410 */
[----:B-1----:R-:W-:-:S04]  /*16550*/  @!P2 LEA R2, P3, R8, R0, 0x2 ;  /* 0x000000000802a211 */ /* 0x002fc800078610ff */
[----:B------:R-:W-:Y:S02]  /*16560*/  @!P2 LEA.HI.X R3, R8, R4, R9, 0x2, P3 ;  /* 0x000000040803a211 */ /* 0x000fe400018f1409 */
[----:B------:R-:W-:-:S03]  /*16570*/  @!P1 LEA R8, P3, R10, R0, 0x2 ;  /* 0x000000000a089211 */ /* 0x000fc600078610ff */
[----:B------:R1:W-:Y:S01]  /*16580*/  @!P2 ST.E.64 [R2.64], R132 ;  /* 0x000000840200a985 */ /* 0x0003e2000c101b06 */
[----:B------:R-:W-:Y:S02]  /*16590*/  @!P1 LEA.HI.X R9, R10, R4, R14, 0x2, P3 ;  /* 0x000000040a099211 */ /* 0x000fe400018f140e */
[C---:B------:R-:W-:Y:S02]  /*165a0*/  IADD3 R14, R234.reuse, 0x48, RZ ;  /* 0x00000048ea0e7810 */ /* 0x040fe40007ffe0ff */
[C---:B----4-:R-:W-:Y:S01]  /*165b0*/  @!P0 LEA R6, P2, R11.reuse, R0, 0x2 ;  /* 0x000000000b068211 */ /* 0x050fe200078410ff */
[----:B------:R4:W-:Y:S01]  /*165c0*/  @!P1 ST.E.64 [R8.64], R134 ;  /* 0x0000008608009985 */ /* 0x0009e2000c101b06 */
[----:B------:R-:W-:Y:S02]  /*165d0*/  IADD3 R10, R234, 0x38, RZ ;  /* 0x00000038ea0a7810 */ /* 0x000fe40007ffe0ff */
[----:B------:R-:W-:Y:S02]  /*165e0*/  ISETP.GE.AND P3, PT, R14, c[0x0][0x3c8], PT ;  /* 0x0000f2000e007a0c */ /* 0x000fe40003f66270 */
[----:B------:R-:W-:-:S02]  /*165f0*/  @!P0 LEA.HI.X R7, R11, R4, R15, 0x2, P2 ;  /* 0x000000040b078211 */ /* 0x000fc400010f140f */
[----:B------:R-:W-:Y:S02]  /*16600*/  SHF.R.S32.HI R10, RZ, 0x1f, R10 ;  /* 0x0000001fff0a7819 */ /* 0x000fe4000001140a */
[----:B------:R-:W-:Y:S01]  /*16610*/  IADD3 R15, R234, 0x50, RZ ;  /* 0x00000050ea0f7810 */ /* 0x000fe20007ffe0ff */
[----:B------:R5:W-:Y:S03]  /*16620*/  @!P0 ST.E.64 [R6.64], R136 ;  /* 0x0000008806008985 */ /* 0x000be6000c101b06 */
[----:B------:R-:W-:Y:S02]  /*16630*/  ISETP.GE.AND P2, PT, R15, c[0x0][0x3c8], PT ;  /* 0x0000f2000f007a0c */ /* 0x000fe40003f46270 */
[----:B-1----:R-:W-:-:S04]  /*16640*/  @!P4 LEA R2, P1, R5, R0, 0x2 ;  /* 0x000000000502c211 */ /* 0x002fc800078210ff */
[----:B------:R-:W-:Y:S02]  /*16650*/  @!P4 LEA.HI.X R3, R5, R4, R10, 0x2, P1 ;  /* 0x000000040503c211 */ /* 0x000fe400008f140a */
[C---:B------:R-:W-:Y:S02]  /*16660*/  @!P5 LEA R10, P0, R17.reuse, R0, 0x2 ;  /* 0x00000000110ad211 */ /* 0x040fe400078010ff */
[----:B------:R-:W-:Y:S01]  /*16670*/  IADD3 R5, R234, 0x58, RZ ;  /* 0x00000058ea057810 */ /* 0x000fe20007ffe0ff */
[----:B------:R1:W-:Y:S01]  /*16680*/  @!P4 ST.E.64 [R2.64], R138 ;  /* 0x0000008a0200c985 */ /* 0x0003e2000c101b06 */
[----:B------:R-:W-:Y:S02]  /*16690*/  @!P5 LEA.HI.X R11, R17, R4, R18, 0x2, P0 ;  /* 0x00000004110bd211 */ /* 0x000fe400000f1412 */
[C---:B----4-:R-:W-:Y:S02]  /*166a0*/  @!P3 LEA R8, P0, R14.reuse, R0, 0x2 ;  /* 0x000000000e08b211 */ /* 0x050fe400078010ff */
[----:B------:R-:W-:Y:S01]  /*166b0*/  ISETP.GE.AND P1, PT, R5, c[0x0][0x3c8], PT ;  /* 0x0000f20005007a0c */ /* 0x000fe20003f26270 */
[----:B------:R4:W-:Y:S01]  /*166c0*/  @!P5 ST.E.64 [R10.64], R150 ;  /* 0x000000960a00d985 */ /* 0x0009e2000c101b06 */
[----:B------:R-:W-:-:S02]  /*166d0*/  @!P3 LEA.HI.X R9, R14, R4, R16, 0x2, P0 ;  /* 0x000000040e09b211 */ /* 0x000fc400000f1410 */
[C---:B------:R-:W-:Y:S02]  /*166e0*/  IADD3 R16, R234.reuse, 0x50, RZ ;  /* 0x00000050ea107810 */ /* 0x040fe40007ffe0ff */
[C---:B-----5:R-:W-:Y:S01]  /*166f0*/  @!P2 LEA R6, P0, R15.reuse, R0, 0x2 ;  /* 0x000000000f06a211 */ /* 0x060fe200078010ff */
[----:B------:R4:W-:Y:S01]  /*16700*/  @!P3 ST.E.64 [R8.64], R146 ;  /* 0x000000920800b985 */ /* 0x0009e2000c101b06 */
[----:B------:R-:W-:Y:S02]  /*16710*/  SHF.R.S32.HI R16, RZ, 0x1f, R16 ;  /* 0x0000001fff107819 */ /* 0x000fe40000011410 */
[----:B------:R-:W-:Y:S02]  /*16720*/  IADD3 R14, R234, 0x58, RZ ;  /* 0x00000058ea0e7810 */ /* 0x000fe40007ffe0ff */
[----:B------:R-:W-:Y:S02]  /*16730*/  @!P2 LEA.HI.X R7, R15, R4, R16, 0x2, P0 ;  /* 0x000000040f07a211 */ /* 0x000fe400000f1410 */
[----:B------:R-:W-:-:S03]  /*16740*/  SHF.R.S32.HI R14, RZ, 0x1f, R14 ;  /* 0x0000001fff0e7819 */ /* 0x000fc6000001140e */
[----:B------:R4:W-:Y:S01]  /*16750*/  @!P2 ST.E.64 [R6.64], R82 ;  /* 0x000000520600a985 */ /* 0x0009e2000c101b06 */
[----:B-1----:R-:W-:-:S04]  /*16760*/  @!P1 LEA R2, P0, R5, R0, 0x2 ;  /* 0x0000000005029211 */ /* 0x002fc800078010ff */
[----:B------:R-:W-:-:S05]  /*16770*/  @!P1 LEA.HI.X R3, R5, R4, R14, 0x2, P0 ;  /* 0x0000000405039211 */ /* 0x000fca00000f140e */
[----:B------:R4:W-:Y:S04]  /*16780*/  @!P1 ST.E.64 [R2.64], R80 ;  /* 0x0000005002009985 */ /* 0x0009e8000c101b06 */
.L_x_733:
[----:B------:R-:W-:Y:S05]  /*16790*/  BSYNC B0 ;  /* 0x0000000000007941 */ /* 0x000fea0003800000 */
.L_x_732:
[----:B------:R-:W-:Y:S05]  /*167a0*/  BRA.DIV ~URZ, `(.L_x_734) ;  /* 0x000051827f007947 */ /* 0x000fea000b800000 */
[----:B-1----:R1:W2:Y:S02]  /*167b0*/  SHFL.IDX PT, R4, R12, 0x2, 0x1c1f ;  /* 0x005c1f000c047f89 */ /* 0x0022a400000e0000 */
.L_x_838:
[----:B------:R-:W-:Y:S05]  /*167c0*/  BRA.DIV ~URZ, `(.L_x_735) ;  /* 0x000051d27f007947 */ /* 0x000fea000b800000 */
[----:B----4-:R4:W1:Y:S02]  /*167d0*/  SHFL.IDX PT, R0, R13, 0x2, 0x1c1f ;  /* 0x005c1f000d007f89 */ /* 0x01086400000e0000 */
.L_x_839:
[----:B------:R-:W-:Y:S01]  /*167e0*/  LOP3.LUT P0, RZ, R194, 0x1, RZ, 0xc0, !PT ;  /* 0x00000001c2ff7812 */ /* 0x000fe2000780c0ff */
[----:B------:R-:W-:-:S12]  /*167f0*/  BSSY B0, `(.L_x_736) ;  /* 0x0000054000007945 */ /* 0x000fd80003800000 */
[----:B------:R-:W-:Y:S05]  /*16800*/  @P0 BRA `(.L_x_737) ;  /* 0x0000052000000947 */ /* 0x000fea0003800000 */
[C---:B------:R-:W-:Y:S02]  /*16810*/  IADD3 R5, R234.reuse, 0x8, RZ ;  /* 0x00000008ea057810 */ /* 0x040fe40007ffe0ff */
[C---:B------:R-:W-:Y:S02]  /*16820*/  ISETP.GE.AND P0, PT, R234.reuse, c[0x0][0x3c8], PT ;  /* 0x0000f200ea007a0c */ /* 0x040fe40003f06270 */
[----:B------:R-:W-:Y:S02]  /*16830*/  ISETP.GE.AND P2, PT, R5, c[0x0][0x3c8], PT ;  /* 0x0000f20005007a0c */ /* 0x000fe40003f46270 */
[C---:B------:R-:W-:Y:S02]  /*16840*/  IADD3 R16, R234.reuse, 0x10, RZ ;  /* 0x00000010ea107810 */ /* 0x040fe40007ffe0ff */
[----:B------:R-:W-:Y:S02]  /*16850*/  IADD3 R10, R234, 0x18, RZ ;  /* 0x00000018ea0a7810 */ /* 0x000fe40007ffe0ff */
[----:B------:R-:W-:-:S02]  /*16860*/  ISETP.GE.AND P4, PT, R16, c[0x0][0x3c8], PT ;  /* 0x0000f20010007a0c */ /* 0x000fc40003f86270 */
[----:B------:R-:W-:Y:S02]  /*16870*/  IADD3 R6, R234, 0x8, RZ ;  /* 0x00000008ea067810 */ /* 0x000fe40007ffe0ff */
[----:B------:R-:W-:Y:S02]  /*16880*/  ISETP.GE.AND P3, PT, R10, c[0x0][0x3c8], PT ;  /* 0x0000f2000a007a0c */ /* 0x000fe40003f66270 */
[-C--:B-1----:R-:W-:Y:S02]  /*16890*/  @!P0 LEA R2, P5, R234, R0.reuse, 0x2 ;  /* 0x00000000ea028211 */ /* 0x082fe400078a10ff */
[----:B------:R-:W-:Y:S02]  /*168a0*/  SHF.R.S32.HI R7, RZ, 0x1f, R234 ;  /* 0x0000001fff077819 */ /* 0x000fe400000114ea */
[----:B------:R-:W-:Y:S02]  /*168b0*/  SHF.R.S32.HI R6, RZ, 0x1f, R6 ;  /* 0x0000001fff067819 */ /* 0x000fe40000011406 */
[----:B------:R-:W-:-:S02]  /*168c0*/  @!P2 LEA R8, P1, R5, R0, 0x2 ;  /* 0x000000000508a211 */ /* 0x000fc400078210ff */
[CC--:B--2---:R-:W-:Y:S02]  /*168d0*/  @!P0 LEA.HI.X R3, R234.reuse, R4.reuse, R7, 0x2, P5 ;  /* 0x00000004ea038211 */ /* 0x0c4fe400028f1407 */
[C---:B------:R-:W-:Y:S02]  /*168e0*/  IADD3 R11, R234.reuse, 0x28, RZ ;  /* 0x00000028ea0b7810 */ /* 0x040fe40007ffe0ff */
[C---:B------:R-:W-:Y:S01]  /*168f0*/  IADD3 R14, R234.reuse, 0x20, RZ ;  /* 0x00000020ea0e7810 */ /* 0x040fe20007ffe0ff */
[----:B------:R1:W-:Y:S01]  /*16900*/  @!P0 ST.E.64 [R2.64], R34 ;  /* 0x0000002202008985 */ /* 0x0003e2000c101b06 */
[----:B------:R-:W-:Y:S02]  /*16910*/  @!P2 LEA.HI.X R9, R5, R4, R6, 0x2, P1 ;  /* 0x000000040509a211 */ /* 0x000fe400008f1406 */
[C---:B------:R-:W-:Y:S02]  /*16920*/  IADD3 R17, R234.reuse, 0x10, RZ ;  /* 0x00000010ea117810 */ /* 0x040fe40007ffe0ff */
[----:B------:R-:W-:Y:S01]  /*16930*/  IADD3 R15, R234, 0x18, RZ ;  /* 0x00000018ea0f7810 */ /* 0x000fe20007ffe0ff */
[----:B------:R2:W-:Y:S01]  /*16940*/  @!P2 ST.E.64 [R8.64], R36 ;  /* 0x000000240800a985 */ /* 0x0005e2000c101b06 */
[----:B------:R-:W-:-:S02]  /*16950*/  ISETP.GE.AND P0, PT, R11, c[0x0][0x3c8], PT ;  /* 0x0000f2000b007a0c */ /* 0x000fc40003f06270 */
[----:B------:R-:W-:Y:S02]  /*16960*/  ISETP.GE.AND P1, PT, R14, c[0x0][0x3c8], PT ;  /* 0x0000f2000e007a0c */ /* 0x000fe40003f26270 */
[----:B------:R-:W-:Y:S02]  /*16970*/  @!P4 LEA R6, P5, R16, R0, 0x2 ;  /* 0x000000001006c211 */ /* 0x000fe400078a10ff */
[----:B------:R-:W-:Y:S02]  /*16980*/  SHF.R.S32.HI R17, RZ, 0x1f, R17 ;  /* 0x0000001fff117819 */ /* 0x000fe40000011411 */
[----:B------:R-:W-:Y:S02]  /*16990*/  SHF.R.S32.HI R15, RZ, 0x1f, R15 ;  /* 0x0000001fff0f7819 */ /* 0x000fe4000001140f */
[----:B------:R-:W-:Y:S02]  /*169a0*/  IADD3 R5, R234, 0x30, RZ ;  /* 0x00000030ea057810 */ /* 0x000fe40007ffe0ff */
[----:B------:R-:W-:-:S02]  /*169b0*/  @!P4 LEA.HI.X R7, R16, R4, R17, 0x2, P5 ;  /* 0x000000041007c211 */ /* 0x000fc400028f1411 */
[----:B------:R-:W-:Y:S02]  /*169c0*/  ISETP.GE.AND P6, PT, R5, c[0x0][0x3c8], PT ;  /* 0x0000f20005007a0c */ /* 0x000fe40003fc6270 */
[C---:B------:R-:W-:Y:S01]  /*169d0*/  IADD3 R16, R234.reuse, 0x20, RZ ;  /* 0x00000020ea107810 */ /* 0x040fe20007ffe0ff */
[----:B------:R5:W-:Y:S01]  /*169e0*/  @!P4 ST.E.64 [R6.64], R38 ;  /* 0x000000260600c985 */ /* 0x000be2000c101b06 */
[----:B------:R-:W-:Y:S02]  /*169f0*/  IADD3 R17, R234, 0x48, RZ ;  /* 0x00000048ea117810 */ /* 0x000fe40007ffe0ff */
[----:B------:R-:W-:Y:S02]  /*16a00*/  SHF.R.S32.HI R16, RZ, 0x1f, R16 ;  /* 0x0000001fff107819 */ /* 0x000fe40000011410 */
[----:B-1----:R-:W-:Y:S02]  /*16a10*/  @!P3 LEA R2, P2, R10, R0, 0x2 ;  /* 0x000000000a02b211 */ /* 0x002fe400078410ff */
[----:B------:R-:W-:-:S02]  /*16a20*/  IADD3 R18, R234, 0x48, RZ ;  /* 0x00000048ea127810 */ /* 0x000fc40007ffe0ff */
[----:B------:R-:W-:Y:S02]  /*16a30*/  @!P3 LEA.HI.X R3, R10, R4, R15, 0x2, P2 ;  /* 0x000000040a03b211 */ /* 0x000fe400010f140f */
[C---:B------:R-:W-:Y:S02]  /*16a40*/  IADD3 R15, R234.reuse, 0x28, RZ ;  /* 0x00000028ea0f7810 */ /* 0x040fe40007ffe0ff */
[----:B------:R-:W-:Y:S01]  /*16a50*/  IADD3 R10, R234, 0x38, RZ ;  /* 0x00000038ea0a7810 */ /* 0x000fe20007ffe0ff */
[----:B------:R1:W-:Y:S01]  /*16a60*/  @!P3 ST.E.64 [R2.64], R40 ;  /* 0x000000280200b985 */ /* 0x0003e2000c101b06 */
[----:B------:R-:W-:Y:S02]  /*16a70*/  SHF.R.S32.HI R15, RZ, 0x1f, R15 ;  /* 0x0000001fff0f7819 */ /* 0x000fe4000001140f */
[----:B--2---:R-:W-:Y:S02]  /*16a80*/  @!P1 LEA R8, P5, R14, R0, 0x2 ;  /* 0x000000000e089211 */ /* 0x004fe400078a10ff */
[----:B------:R-:W-:-:S02]  /*16a90*/  ISETP.GE.AND P4, PT, R10, c[0x0][0x3c8], PT ;  /* 0x0000f2000a007a0c */ /* 0x000fc40003f86270 */
[----:B------:R-:W-:Y:S02]  /*16aa0*/  @!P1 LEA.HI.X R9, R14, R4, R16, 0x2, P5 ;  /* 0x000000040e099211 */ /* 0x000fe400028f1410 */
[C---:B------:R-:W-:Y:S02]  /*16ab0*/  IADD3 R14, R234.reuse, 0x40, RZ ;  /* 0x00000040ea0e7810 */ /* 0x040fe40007ffe0ff */
[----:B------:R-:W-:Y:S01]  /*16ac0*/  IADD3 R16, R234, 0x40, RZ ;  /* 0x00000040ea107810 */ /* 0x000fe20007ffe0ff */
[----:B------:R-:W-:Y:S01]  /*16ad0*/  @!P1 ST.E.64 [R8.64], R64 ;  /* 0x0000004008009985 */ /* 0x000fe2000c101b06 */
[----:B------:R-:W-:Y:S02]  /*16ae0*/  ISETP.GE.AND P3, PT, R14, c[0x0][0x3c8], PT ;  /* 0x0000f2000e007a0c */ /* 0x000fe40003f66270 */
[----:B-----5:R-:W-:Y:S02]  /*16af0*/  @!P6 LEA R6, P5, R5, R0, 0x2 ;  /* 0x000000000506e211 */ /* 0x020fe400078a10ff */
[----:B------:R-:W-:-:S02]  /*16b00*/  SHF.R.S32.HI R16, RZ, 0x1f, R16 ;  /* 0x0000001fff107819 */ /* 0x000fc40000011410 */
[----:B------:R-:W-:Y:S02]  /*16b10*/  SHF.R.S32.HI R18, RZ, 0x1f, R18 ;  /* 0x0000001fff127819 */ /* 0x000fe40000011412 */
[----:B-1----:R-:W-:-:S04]  /*16b20*/  @!P0 LEA R2, P2, R11, R0, 0x2 ;  /* 0x000000000b028211 */ /* 0x002fc800078410ff */
[-C--:B------:R-:W-:Y:S02]  /*16b30*/  @!P0 LEA.HI.X R3, R11, R4.reuse, R15, 0x2, P2 ;  /* 0x000000040b038211 */ /* 0x080fe400010f140f */
[C---:B------:R-:W-:Y:S02]  /*16b40*/  IADD3 R11, R234.reuse, 0x30, RZ ;  /* 0x00000030ea0b7810 */ /* 0x040fe40007ffe0ff */
[----:B------:R-:W-:Y:S01]  /*16b50*/  IADD3 R15, R234, 0x50, RZ ;  /* 0x00000050ea0f7810 */ /* 0x000fe20007ffe0ff */
        /* <DEDUP_REMOVED lines=9> */
[----:B------:R-:W-:Y:S02]  /*16bf0*/  ISETP.GE.AND P0, PT, R5, c[0x0][0x3c8], PT ;  /* 0x0000f20005007a0c */ /* 0x000fe40003f06270 */
[----:B-1----:R-:W-:-:S04]  /*16c00*/  @!P4 LEA R2, P5, R10, R0, 0x2 ;  /* 0x000000000a02c211 */ /* 0x002fc800078a10ff */
[----:B------:R-:W-:Y:S02]  /*16c10*/  @!P4 LEA.HI.X R3, R10, R4, R11, 0x2, P5 ;  /* 0x000000040a03c211 */ /* 0x000fe400028f140b */
[----:B------:R-:W-:-:S03]  /*16c20*/  @!P3 LEA R10, P5, R14, R0, 0x2 ;  /* 0x000000000e0ab211 */ /* 0x000fc600078a10ff */
[----:B------:R1:W-:Y:S01]  /*16c30*/  @!P4 ST.E.64 [R2.64], R46 ;  /* 0x0000002e0200c985 */ /* 0x0003e2000c101b06 */
[----:B------:R-:W-:Y:S02]  /*16c40*/  @!P3 LEA.HI.X R11, R14, R4, R16, 0x2, P5 ;  /* 0x000000040e0bb211 */ /* 0x000fe400028f1410 */
[-C--:B------:R-:W-:Y:S02]  /*16c50*/  @!P2 LEA R8, P4, R17, R0.reuse, 0x2 ;  /* 0x000000001108a211 */ /* 0x080fe400078810ff */
[C---:B------:R-:W-:Y:S01]  /*16c60*/  IADD3 R16, R234.reuse, 0x50, RZ ;  /* 0x00000050ea107810 */ /* 0x040fe20007ffe0ff */
[----:B------:R3:W-:Y:S01]  /*16c70*/  @!P3 ST.E.64 [R10.64], R68 ;  /* 0x000000440a00b985 */ /* 0x0007e2000c101b06 */
[----:B------:R-:W-:Y:S02]  /*16c80*/  IADD3 R14, R234, 0x58, RZ ;  /* 0x00000058ea0e7810 */ /* 0x000fe40007ffe0ff */
[----:B--2---:R-:W-:Y:S02]  /*16c90*/  @!P1 LEA R6, P5, R15, R0, 0x2 ;  /* 0x000000000f069211 */ /* 0x004fe400078a10ff */
[----:B------:R-:W-:-:S02]  /*16ca0*/  SHF.R.S32.HI R16, RZ, 0x1f, R16 ;  /* 0x0000001fff107819 */ /* 0x000fc40000011410 */
[-C--:B------:R-:W-:Y:S02]  /*16cb0*/  @!P2 LEA.HI.X R9, R17, R4.reuse, R18, 0x2, P4 ;  /* 0x000000041109a211 */ /* 0x080fe400020f1412 */
[----:B------:R-:W-:Y:S02]  /*16cc0*/  SHF.R.S32.HI R14, RZ, 0x1f, R14 ;  /* 0x0000001fff0e7819 */ /* 0x000fe4000001140e */
[----:B------:R-:W-:Y:S01]  /*16cd0*/  @!P1 LEA.HI.X R7, R15, R4, R16, 0x2, P5 ;  /* 0x000000040f079211 */ /* 0x000fe200028f1410 */
[----:B------:R3:W-:Y:S04]  /*16ce0*/  @!P2 ST.E.64 [R8.64], R60 ;  /* 0x0000003c0800a985 */ /* 0x0007e8000c101b06 */
[----:B------:R3:W-:Y:S01]  /*16cf0*/  @!P1 ST.E.64 [R6.64], R48 ;  /* 0x0000003006009985 */ /* 0x0007e2000c101b06 */
[----:B-1----:R-:W-:-:S04]  /*16d00*/  @!P0 LEA R2, P4, R5, R0, 0x2 ;  /* 0x0000000005028211 */ /* 0x002fc800078810ff */
[----:B------:R-:W-:-:S05]  /*16d10*/  @!P0 LEA.HI.X R3, R5, R4, R14, 0x2, P4 ;  /* 0x0000000405038211 */ /* 0x000fca00020f140e */
[----:B------:R3:W-:Y:S04]  /*16d20*/  @!P0 ST.E.64 [R2.64], R26 ;  /* 0x0000001a02008985 */ /* 0x0007e8000c101b06 */
.L_x_737:
[----:B------:R-:W-:Y:S05]  /*16d30*/  BSYNC B0 ;  /* 0x0000000000007941 */ /* 0x000fea0003800000 */
.L_x_736:
[----:B------:R-:W-:Y:S05]  /*16d40*/  BRA.DIV ~URZ, `(.L_x_738) ;  /* 0x00004cc27f007947 */ /* 0x000fea000b800000 */
[----:B--2---:R2:W3:Y:S04]  /*16d50*/  SHFL.IDX PT, R4, R12, 0x3, 0x1c1f ;  /* 0x007c1f000c047f89 */ /* 0x0044e800000e0000 */
[----:B-1----:R2:W1:Y:S02]  /*16d60*/  SHFL.IDX PT, R0, R13, 0x3, 0x1c1f ;  /* 0x007c1f000d007f89 */ /* 0x00246400000e0000 */
.L_x_840:
[----:B------:R-:W-:-:S13]  /*16d70*/  LOP3.LUT P0, RZ, R194, 0x2, RZ, 0xc0, !PT ;  /* 0x00000002c2ff7812 */ /* 0x000fda000780c0ff */
[----:B------:R-:W-:Y:S05]  /*16d80*/  @P0 BRA `(.L_x_726) ;  /* 0x0000124000000947 */ /* 0x000fea0003800000 */
[C---:B------:R-:W-:Y:S02]  /*16d90*/  ISETP.GE.AND P4, PT, R234.reuse, c[0x0][0x3c8], PT ;  /* 0x0000f200ea007a0c */ /* 0x040fe40003f86270 */
[C---:B---3--:R-:W-:Y:S02]  /*16da0*/  IADD3 R8, R234.reuse, 0x8, RZ ;  /* 0x00000008ea087810 */ /* 0x048fe40007ffe0ff */
[----:B--2---:R-:W-:Y:S02]  /*16db0*/  IADD3 R12, R234, 0x18, RZ ;  /* 0x00000018ea0c7810 */ /* 0x004fe40007ffe0ff */
[----:B------:R-:W-:Y:S02]  /*16dc0*/  ISETP.GE.AND P3, PT, R8, c[0x0][0x3c8], PT ;  /* 0x0000f20008007a0c */ /* 0x000fe40003f66270 */
[----:B------:R-:W-:Y:S02]  /*16dd0*/  ISETP.GE.AND P1, PT, R12, c[0x0][0x3c8], PT ;  /* 0x0000f2000c007a0c */ /* 0x000fe40003f26270 */
[----:B------:R-:W-:-:S02]  /*16de0*/  SHF.R.S32.HI R10, RZ, 0x1f, R234 ;  /* 0x0000001fff0a7819 */ /* 0x000fc400000114ea */
[C---:B------:R-:W-:Y:S02]  /*16df0*/  IADD3 R11, R234.reuse, 0x10, RZ ;  /* 0x00000010ea0b7810 */ /* 0x040fe40007ffe0ff */
[C---:B-1----:R-:W-:Y:S02]  /*16e00*/  @!P4 LEA R6, P6, R234.reuse, R0, 0x2 ;  /* 0x00000000ea06c211 */ /* 0x042fe400078c10ff */
[C---:B------:R-:W-:Y:S02]  /*16e10*/  IADD3 R9, R234.reuse, 0x8, RZ ;  /* 0x00000008ea097810 */ /* 0x040fe40007ffe0ff */
[----:B------:R-:W-:Y:S02]  /*16e20*/  @!P4 LEA.HI.X R7, R234, R4, R10, 0x2, P6 ;  /* 0x00000004ea07c211 */ /* 0x000fe400030f140a */
[----:B------:R-:W-:Y:S02]  /*16e30*/  ISETP.GE.AND P2, PT, R11, c[0x0][0x3c8], PT ;  /* 0x0000f2000b007a0c */ /* 0x000fe40003f46270 */
[----:B------:R-:W-:Y:S01]  /*16e40*/  SHF.R.S32.HI R9, RZ, 0x1f, R9 ;  /* 0x0000001fff097819 */ /* 0x000fe20000011409 */
[----:B------:R1:W-:Y:S01]  /*16e50*/  @!P4 ST.E.64 [R6.64], R52 ;  /* 0x000000340600c985 */ /* 0x0003e2000c101b06 */
[----:B------:R-:W-:-:S02]  /*16e60*/  @!P3 LEA R2, P5, R8, R0, 0x2 ;  /* 0x000000000802b211 */ /* 0x000fc400078a10ff */
[----:B------:R-:W-:Y:S02]  /*16e70*/  IADD3 R5, R234, 0x20, RZ ;  /* 0x00000020ea057810 */ /* 0x000fe40007ffe0ff */
[----:B------:R-:W-:Y:S02]  /*16e80*/  @!P3 LEA.HI.X R3, R8, R4, R9, 0x2, P5 ;  /* 0x000000040803b211 */ /* 0x000fe400028f1409 */
[----:B----4-:R-:W-:Y:S02]  /*16e90*/  IADD3 R13, R234, 0x10, RZ ;  /* 0x00000010ea0d7810 */ /* 0x010fe40007ffe0ff */
[----:B------:R-:W-:Y:S01]  /*16ea0*/  ISETP.GE.AND P0, PT, R5, c[0x0][0x3c8], PT ;  /* 0x0000f20005007a0c */ /* 0x000fe20003f06270 */
[----:B------:R2:W-:Y:S01]  /*16eb0*/  @!P3 ST.E.64 [R2.64], R30 ;  /* 0x0000001e0200b985 */ /* 0x0005e2000c101b06 */
[----:B------:R-:W-:Y:S02]  /*16ec0*/  @!P2 LEA R8, P3, R11, R0, 0x2 ;  /* 0x000000000b08a211 */ /* 0x000fe400078610ff */
[----:B------:R-:W-:-:S02]  /*16ed0*/  SHF.R.S32.HI R13, RZ, 0x1f, R13 ;  /* 0x0000001fff0d7819 */ /* 0x000fc4000001140d */
[C---:B------:R-:W-:Y:S02]  /*16ee0*/  IADD3 R14, R234.reuse, 0x28, RZ ;  /* 0x00000028ea0e7810 */ /* 0x040fe40007ffe0ff */
[----:B------:R-:W-:Y:S02]  /*16ef0*/  @!P2 LEA.HI.X R9, R11, R4, R13, 0x2, P3 ;  /* 0x000000040b09a211 */ /* 0x000fe400018f140d */
[C---:B------:R-:W-:Y:S02]  /*16f00*/  IADD3 R13, R234.reuse, 0x18, RZ ;  /* 0x00000018ea0d7810 */ /* 0x040fe40007ffe0ff */
[----:B------:R-:W-:Y:S01]  /*16f10*/  IADD3 R11, R234, 0x20, RZ ;  /* 0x00000020ea0b7810 */ /* 0x000fe20007ffe0ff */
[----:B------:R-:W-:Y:S01]  /*16f20*/  @!P2 ST.E.64 [R8.64], R66 ;  /* 0x000000420800a985 */ /* 0x000fe2000c101b06 */
[----:B------:R-:W-:Y:S02]  /*16f30*/  ISETP.GE.AND P5, PT, R14, c[0x0][0x3c8], PT ;  /* 0x0000f2000e007a0c */ /* 0x000fe40003fa6270 */
[----:B------:R-:W-:-:S02]  /*16f40*/  IADD3 R10, R234, 0x30, RZ ;  /* 0x00000030ea0a7810 */ /* 0x000fc40007ffe0ff */
[----:B------:R-:W-:Y:S02]  /*16f50*/  SHF.R.S32.HI R13, RZ, 0x1f, R13 ;  /* 0x0000001fff0d7819 */ /* 0x000fe4000001140d */
[----:B-1----:R-:W-:Y:S02]  /*16f60*/  @!P1 LEA R6, P4, R12, R0, 0x2 ;  /* 0x000000000c069211 */ /* 0x002fe400078810ff */
[----:B------:R-:W-:Y:S02]  /*16f70*/  SHF.R.S32.HI R11, RZ, 0x1f, R11 ;  /* 0x0000001fff0b7819 */ /* 0x000fe4000001140b */
[C---:B------:R-:W-:Y:S02]  /*16f80*/  IADD3 R16, R234.reuse, 0x28, RZ ;  /* 0x00000028ea107810 */ /* 0x040fe40007ffe0ff */
[----:B------:R-:W-:Y:S02]  /*16f90*/  IADD3 R15, R234, 0x40, RZ ;  /* 0x00000040ea0f7810 */ /* 0x000fe40007ffe0ff */
[----:B------:R-:W-:-:S02]  /*16fa0*/  SHF.R.S32.HI R16, RZ, 0x1f, R16 ;  /* 0x0000001fff107819 */ /* 0x000fc40000011410 */
[----:B--2---:R-:W-:Y:S02]  /*16fb0*/  @!P0 LEA R2, P6, R5, R0, 0x2 ;  /* 0x0000000005028211 */ /* 0x004fe400078c10ff */
[----:B------:R-:W-:Y:S02]  /*16fc0*/  ISETP.GE.AND P2, PT, R15, c[0x0][0x3c8], PT ;  /* 0x0000f2000f007a0c */ /* 0x000fe40003f46270 */
[----:B------:R-:W-:Y:S02]  /*16fd0*/  P2R R3, PR, RZ, 0x10 ;  /* 0x00000010ff037803 */ /* 0x000fe40000000000 */
[----:B------:R-:W-:Y:S02]  /*16fe0*/  ISETP.GE.AND P4, PT, R10, c[0x0][0x3c8], PT ;  /* 0x0000f2000a007a0c */ /* 0x000fe40003f86270 */
[----:B------:R-:W-:Y:S02]  /*16ff0*/  ISETP.NE.AND P3, PT, R3, RZ, PT ;  /* 0x000000ff0300720c */ /* 0x000fe40003f65270 */
[----:B------:R-:W-:-:S02]  /*17000*/  @!P0 LEA.HI.X R3, R5, R4, R11, 0x2, P6 ;  /* 0x0000000405038211 */ /* 0x000fc400030f140b */
[----:B------:R-:W-:Y:S02]  /*17010*/  @!P1 LEA.HI.X R7, R12, R4, R13, 0x2, P3 ;  /* 0x000000040c079211 */ /* 0x000fe400018f140d */
[C---:B------:R-:W-:Y:S02]  /*17020*/  IADD3 R12, R234.reuse, 0x38, RZ ;  /* 0x00000038ea0c7810 */ /* 0x040fe40007ffe0ff */
[----:B------:R-:W-:Y:S01]  /*17030*/  IADD3 R11, R234, 0x30, RZ ;  /* 0x00000030ea0b7810 */ /* 0x000fe20007ffe0ff */
[----:B------:R1:W-:Y:S01]  /*17040*/  @!P1 ST.E.64 [R6.64], R56 ;  /* 0x0000003806009985 */ /* 0x0003e2000c101b06 */
[----:B------:R-:W-:Y:S02]  /*17050*/  ISETP.GE.AND P3, PT, R12, c[0x0][0x3c8], PT ;  /* 0x0000f2000c007a0c */ /* 0x000fe40003f66270 */
[----:B------:R-:W-:Y:S01]  /*17060*/  SHF.R.S32.HI R11, RZ, 0x1f, R11 ;  /* 0x0000001fff0b7819 */ /* 0x000fe2000001140b */
[----:B------:R2:W-:Y:S01]  /*17070*/  @!P0 ST.E.64 [R2.64], R32 ;  /* 0x0000002002008985 */ /* 0x0005e2000c101b06 */
[----:B------:R-:W-:-:S02]  /*17080*/  IADD3 R13, R234, 0x48, RZ ;  /* 0x00000048ea0d7810 */ /* 0x000fc40007ffe0ff */
[----:B------:R-:W-:Y:S02]  /*17090*/  IADD3 R5, R234, 0x50, RZ ;  /* 0x00000050ea057810 */ /* 0x000fe40007ffe0ff */
[----:B------:R-:W-:Y:S02]  /*170a0*/  ISETP.GE.AND P1, PT, R13, c[0x0][0x3c8], PT ;  /* 0x0000f2000d007a0c */ /* 0x000fe40003f26270 */
[----:B-1----:R-:W-:-:S04]  /*170b0*/  @!P5 LEA R6, P0, R14, R0, 0x2 ;  /* 0x000000000e06d211 */ /* 0x002fc800078010ff */
[----:B------:R-:W-:Y:S02]  /*170c0*/  @!P5 LEA.HI.X R7, R14, R4, R16, 0x2, P0 ;  /* 0x000000040e07d211 */ /* 0x000fe400000f1410 */
[----:B--2---:R-:W-:Y:S02]  /*170d0*/  @!P4 LEA R2, P6, R10, R0, 0x2 ;  /* 0x000000000a02c211 */ /* 0x004fe400078c10ff */
[----:B------:R-:W-:Y:S01]  /*170e0*/  IADD3 R14, R234, 0x38, RZ ;  /* 0x00000038ea0e7810 */ /* 0x000fe20007ffe0ff */
[----:B------:R-:W-:Y:S01]  /*170f0*/  @!P5 ST.E.64 [R6.64], R54 ;  /* 0x000000360600d985 */ /* 0x000fe2000c101b06 */
[----:B------:R-:W-:Y:S02]  /*17100*/  @!P4 LEA.HI.X R3, R10, R4, R11, 0x2, P6 ;  /* 0x000000040a03c211 */ /* 0x000fe400030f140b */
[----:B------:R-:W-:Y:S02]  /*17110*/  @!P3 LEA R10, P5, R12, R0, 0x2 ;  /* 0x000000000c0ab211 */ /* 0x000fe400078a10ff */
[----:B------:R-:W-:Y:S01]  /*17120*/  ISETP.GE.AND P0, PT, R5, c[0x0][0x3c8], PT ;  /* 0x0000f20005007a0c */ /* 0x000fe20003f06270 */
[----:B------:R1:W-:Y:S01]  /*17130*/  @!P4 ST.E.64 [R2.64], R58 ;  /* 0x0000003a0200c985 */ /* 0x0003e2000c101b06 */
[----:B------:R-:W-:-:S02]  /*17140*/  SHF.R.S32.HI R14, RZ, 0x1f, R14 ;  /* 0x0000001fff0e7819 */ /* 0x000fc4000001140e */
[----:B------:R-:W-:Y:S02]  /*17150*/  IADD3 R16, R234, 0x40, RZ ;  /* 0x00000040ea107810 */ /* 0x000fe40007ffe0ff */
[----:B------:R-:W-:Y:S02]  /*17160*/  @!P2 LEA R8, P6, R15, R0, 0x2 ;  /* 0x000000000f08a211 */ /* 0x000fe400078c10ff */
[----:B------:R-:W-:-:S04]  /*17170*/  SHF.R.S32.HI R16, RZ, 0x1f, R16 ;  /* 0x0000001fff107819 */ /* 0x000fc80000011410 */
[----:B------:R-:W-:Y:S02]  /*17180*/  @!P2 LEA.HI.X R9, R15, R4, R16, 0x2, P6 ;  /* 0x000000040f09a211 */ /* 0x000fe400030f1410 */
[----:B-1----:R-:W-:Y:S02]  /*17190*/  P2R R2, PR, RZ, 0x20 ;  /* 0x00000020ff027803 */ /* 0x002fe40000000000 */
[----:B------:R-:W-:Y:S02]  /*171a0*/  @!P1 LEA R6, P5, R13, R0, 0x2 ;  /* 0x000000000d069211 */ /* 0x000fe400078a10ff */
[----:B------:R-:W-:-:S04]  /*171b0*/  ISETP.NE.AND P4, PT, R2, RZ, PT ;  /* 0x000000ff0200720c */ /* 0x000fc80003f85270 */
[----:B------:R-:W-:Y:S02]  /*171c0*/  @!P3 LEA.HI.X R11, R12, R4, R14, 0x2, P4 ;  /* 0x000000040c0bb211 */ /* 0x000fe400020f140e */
[C---:B------:R-:W-:Y:S02]  /*171d0*/  IADD3 R14, R234.reuse, 0x48, RZ ;  /* 0x00000048ea0e7810 */ /* 0x040fe40007ffe0ff */
[----:B------:R-:W-:Y:S01]  /*171e0*/  IADD3 R12, R234, 0x50, RZ ;  /* 0x00000050ea0c7810 */ /* 0x000fe20007ffe0ff */
[----:B------:R1:W-:Y:S01]  /*171f0*/  @!P3 ST.E.64 [R10.64], R72 ;  /* 0x000000480a00b985 */ /* 0x0003e2000c101b06 */
[----:B------:R-:W-:Y:S02]  /*17200*/  SHF.R.S32.HI R14, RZ, 0x1f, R14 ;  /* 0x0000001fff0e7819 */ /* 0x000fe4000001140e */
[----:B------:R-:W-:Y:S01]  /*17210*/  SHF.R.S32.HI R12, RZ, 0x1f, R12 ;  /* 0x0000001fff0c7819 */ /* 0x000fe2000001140c */
[----:B------:R1:W-:Y:S01]  /*17220*/  @!P2 ST.E.64 [R8.64], R70 ;  /* 0x000000460800a985 */ /* 0x0003e2000c101b06 */
[----:B------:R-:W-:-:S02]  /*17230*/  @!P0 LEA R2, P4, R5, R0, 0x2 ;  /* 0x0000000005028211 */ /* 0x000fc400078810ff */
[-C--:B------:R-:W-:Y:S02]  /*17240*/  @!P1 LEA.HI.X R7, R13, R4.reuse, R14, 0x2, P5 ;  /* 0x000000040d079211 */ /* 0x080fe400028f140e */
[----:B------:R-:W-:Y:S02]  /*17250*/  @!P0 LEA.HI.X R3, R5, R4, R12, 0x2, P4 ;  /* 0x0000000405038211 */ /* 0x000fe400020f140c */
[----:B------:R-:W-:Y:S01]  /*17260*/  IADD3 R5, R234, 0x58, RZ ;  /* 0x00000058ea057810 */ /* 0x000fe20007ffe0ff */
[----:B------:R1:W-:Y:S04]  /*17270*/  @!P1 ST.E.64 [R6.64], R62 ;  /* 0x0000003e06009985 */ /* 0x0003e8000c101b06 */
[----:B------:R1:W-:Y:S01]  /*17280*/  @!P0 ST.E.64 [R2.64], R50 ;  /* 0x0000003202008985 */ /* 0x0003e2000c101b06 */
[----:B------:R-:W-:-:S13]  /*17290*/  ISETP.GE.AND P0, PT, R5, c[0x0][0x3c8], PT ;  /* 0x0000f20005007a0c */ /* 0x000fda0003f06270 */
[----:B------:R-:W-:Y:S05]  /*172a0*/  @P0 BRA `(.L_x_726) ;  /* 0x00000d2000000947 */ /* 0x000fea0003800000 */
[----:B------:R-:W-:Y:S02]  /*172b0*/  IADD3 R12, R234, 0x58, RZ ;  /* 0x00000058ea0c7810 */ /* 0x000fe40007ffe0ff */
[----:B-1----:R-:W-:Y:S02]  /*172c0*/  LEA R2, P0, R5, R0, 0x2 ;  /* 0x0000000005027211 */ /* 0x002fe400078010ff */
[----:B------:R-:W-:-:S04]  /*172d0*/  SHF.R.S32.HI R12, RZ, 0x1f, R12 ;  /* 0x0000001fff0c7819 */ /* 0x000fc8000001140c */
[----:B------:R-:W-:-:S05]  /*172e0*/  LEA.HI.X R3, R5, R4, R12, 0x2, P0 ;  /* 0x0000000405037211 */ /* 0x000fca00000f140c */
[----:B------:R1:W-:Y:S01]  /*172f0*/  ST.E.64 [R2.64], R28 ;  /* 0x0000001c02007985 */ /* 0x0003e2000c101b06 */
[----:B------:R-:W-:Y:S05]  /*17300*/  BRA `(.L_x_726) ;  /* 0x00000cc000007947 */ /* 0x000fea0003800000 */
.L_x_711:
[----:B-1----:R-:W3:Y:S04]  /*17310*/  LDL.LU R7, [R1+0x24] ;  /* 0x0000240001077983 */ /* 0x002ee80000300800 */
[----:B--2---:R-:W2:Y:S01]  /*17320*/  LDL R6, [R1+0xc] ;  /* 0x00000c0001067983 */ /* 0x004ea20000100800 */
[----:B------:R-:W-:Y:S01]  /*17330*/  ISETP.NE.U32.AND P0, PT, RZ, c[0x0][0x508], PT ;  /* 0x00014200ff007a0c */ /* 0x000fe20003f05070 */
[----:B------:R-:W-:Y:S01]  /*17340*/  IMAD.MOV.U32 R4, RZ, RZ, 0x4 ;  /* 0x00000004ff047424 */ /* 0x000fe200078e00ff */
[----:B------:R-:W-:Y:S01]  /*17350*/  ISETP.NE.U32.AND P2, PT, RZ, c[0x0][0x500], PT ;  /* 0x00014000ff007a0c */ /* 0x000fe20003f45070 */
[----:B------:R-:W-:Y:S01]  /*17360*/  IMAD.MOV.U32 R20, RZ, RZ, c[0x0][0x388] ;  /* 0x0000e200ff147624 */ /* 0x000fe200078e00ff */
[----:B------:R-:W-:Y:S01]  /*17370*/  ISETP.NE.AND.EX P0, PT, RZ, c[0x0][0x50c], PT, P0 ;  /* 0x00014300ff007a0c */ /* 0x000fe20003f05300 */
[----:B------:R-:W-:Y:S01]  /*17380*/  IMAD.MOV.U32 R0, RZ, RZ, RZ ;  /* 0x000000ffff007224 */ /* 0x000fe200078e00ff */
[----:B------:R-:W-:Y:S01]  /*17390*/  ISETP.NE.AND.EX P2, PT, RZ, c[0x0][0x504], PT, P2 ;  /* 0x00014100ff007a0c */ /* 0x000fe20003f45320 */
[----:B--2---:R-:W-:-:S10]  /*173a0*/  IMAD.WIDE R2, R6, R4, c[0x0][0x500] ;  /* 0x0001400006027625 */ /* 0x004fd400078e0204 */
[----:B------:R-:W-:Y:S02]  /*173b0*/  @P0 IMAD.WIDE R4, R6, R4, c[0x0][0x508] ;  /* 0x0001420006040625 */ /* 0x000fe400078e0204 */
[----:B------:R1:W5:Y:S04]  /*173c0*/  @P2 LDG.E R0, [R2.64] ;  /* 0x0000000602002981 */ /* 0x000368000c1e1900 */
[----:B------:R1:W5:Y:S01]  /*173d0*/  @P0 LDG.E R20, [R4.64] ;  /* 0x0000000604140981 */ /* 0x000362000c1e1900 */
[----:B---3--:R-:W-:-:S04]  /*173e0*/  ISETP.NE.AND P1, PT, R7, RZ, PT ;  /* 0x000000ff0700720c */ /* 0x008fc80003f25270 */
[----:B------:R-:W-:Y:S01]  /*173f0*/  SEL R19, R7, c[0x0][0x3d4], P1 ;  /* 0x0000f50007137a07 */ /* 0x000fe20000800000 */
[----:B------:R-:W-:Y:S05]  /*17400*/  @P0 BRA `(.L_x_739) ;  /* 0x0000004000000947 */ /* 0x000fea0003800000 */
[----:B------:R-:W-:Y:S05]  /*17410*/  @!P2 BRA `(.L_x_739) ;  /* 0x000000300000a947 */ /* 0x000fea0003800000 */
[----:B-1----:R1:W2:Y:S04]  /*17420*/  LDG.E R4, [R2.64] ;  /* 0x0000000602047981 */ /* 0x0022a8000c1e1900 */
[----:B-1----:R-:W2:Y:S02]  /*17430*/  LDG.E R2, [R2.64+0x4] ;  /* 0x0000040602027981 */ /* 0x002ea4000c1e1900 */
[----:B--2--5:R-:W-:Y:S02]  /*17440*/  IADD3 R20, -R4, R2, RZ ;  /* 0x0000000204147210 */ /* 0x024fe40007ffe1ff */
.L_x_739:
[----:B-1----:R-:W2:Y:S01]  /*17450*/  LDL.LU R4, [R1+0x8] ;  /* 0x0000080001047983 */ /* 0x002ea20000300800 */
[----:B------:R-:W-:Y:S01]  /*17460*/  SHF.R.S32.HI R2, RZ, 0x1f, R6 ;  /* 0x0000001fff027819 */ /* 0x000fe20000011406 */
[----:B------:R-:W-:Y:S01]  /*17470*/  BSSY B0, `(.L_x_740) ;  /* 0x0000038000007945 */ /* 0x000fe20003800000 */
[----:B-----5:R-:W-:Y:S01]  /*17480*/  SHF.R.S32.HI R18, RZ, 0x1f, R0 ;  /* 0x0000001fff127819 */ /* 0x020fe20000011400 */
[----:B------:R-:W1:Y:S01]  /*17490*/  S2R R3, SR_TID.X ;  /* 0x0000000000037919 */ /* 0x000e620000002100 */
[----:B------:R-:W-:-:S02]  /*174a0*/  SEL R13, R6, RZ, !P2 ;  /* 0x000000ff060d7207 */ /* 0x000fc40005000000 */
[----:B------:R-:W-:Y:S02]  /*174b0*/  SEL R21, R2, RZ, !P2 ;  /* 0x000000ff02157207 */ /* 0x000fe40005000000 */
[----:B-1----:R-:W-:Y:S02]  /*174c0*/  ISETP.GT.AND P0, PT, R3, 0x7f, PT ;  /* 0x0000007f0300780c */ /* 0x002fe40003f04270 */
[----:B--2---:R-:W-:-:S11]  /*174d0*/  LOP3.LUT R12, R4, 0xffff, RZ, 0xc0, !PT ;  /* 0x0000ffff040c7812 */ /* 0x004fd600078ec0ff */
[----:B------:R-:W-:Y:S05]  /*174e0*/  @P0 BRA `(.L_x_741) ;  /* 0x0000030000000947 */ /* 0x000fea0003800000 */
[----:B------:R-:W-:Y:S01]  /*174f0*/  IMAD R2, R20, c[0x0][0x4e8], RZ ;  /* 0x00013a0014027a24 */ /* 0x000fe200078e02ff */
[----:B------:R-:W-:-:S04]  /*17500*/  IADD3 R16, R250, R3, RZ ;  /* 0x00000003fa107210 */ /* 0x000fc80007ffe0ff */
        /* <DEDUP_REMOVED lines=24> */
[----:B------:R-:W-:Y:S02]  /*17690*/  IADD3.X R9, R7, R9, R18, P1, P0 ;  /* 0x0000000907097210 */ /* 0x000fe40000fe0412 */
[----:B--2---:R-:W-:-:S05]  /*176a0*/  SEL R3, R22, RZ, P2 ;  /* 0x000000ff16037207 */ /* 0x004fca0001000000 */
[-C--:B-----5:R-:W-:Y:S02]  /*176b0*/  IMAD R8, R15, R3.reuse, RZ ;  /* 0x000000030f087224 */ /* 0x0a0fe400078e02ff */
[----:B------:R-:W-:-:S04]  /*176c0*/  IMAD.WIDE.U32 R4, R14, R3, RZ ;  /* 0x000000030e047225 */ /* 0x000fc800078e00ff */
[----:B------:R-:W-:Y:S01]  /*176d0*/  IMAD R3, R6, c[0x0][0x4e8], R16 ;  /* 0x00013a0006037a24 */ /* 0x000fe200078e0210 */
        /* <DEDUP_REMOVED lines=17> */
.L_x_741:
[----:B------:R-:W-:Y:S05]  /*177f0*/  BSYNC B0 ;  /* 0x0000000000007941 */ /* 0x000fea0003800000 */
.L_x_740:
[----:B------:R-:W-:-:S13]  /*17800*/  ISETP.GT.AND P0, PT, R19, 0x1, PT ;  /* 0x000000011300780c */ /* 0x000fda0003f04270 */
[----:B------:R-:W-:Y:S05]  /*17810*/  @P0 BRA `(.L_x_726) ;  /* 0x000007b000000947 */ /* 0x000fea0003800000 */
[----:B-1----:R-:W-:Y:S01]  /*17820*/  MOV R2, c[0x0][0x4e8] ;  /* 0x00013a0000027a02 */ /* 0x002fe20000000f00 */
[----:B------:R-:W-:Y:S02]  /*17830*/  IMAD R4, R18, c[0x0][0x3a0], RZ ;  /* 0x0000e80012047a24 */ /* 0x000fe400078e02ff */
[----:B------:R-:W-:Y:S01]  /*17840*/  IMAD R5, R21, c[0x0][0x3f0], RZ ;  /* 0x0000fc0015057a24 */ /* 0x000fe200078e02ff */
[----:B------:R-:W-:Y:S01]  /*17850*/  ISETP.NE.AND P0, PT, R2, 0x1, PT ;  /* 0x000000010200780c */ /* 0x000fe20003f05270 */
[----:B------:R-:W-:-:S04]  /*17860*/  IMAD.WIDE.U32 R2, R0, c[0x0][0x3a0], RZ ;  /* 0x0000e80000027a25 */ /* 0x000fc800078e00ff */
[----:B------:R-:W-:Y:S01]  /*17870*/  IMAD R0, R0, c[0x0][0x3a4], R4 ;  /* 0x0000e90000007a24 */ /* 0x000fe200078e0204 */
[----:B------:R-:W-:Y:S01]  /*17880*/  IADD3 R4, R238, R250, RZ ;  /* 0x000000faee047210 */ /* 0x000fe20007ffe0ff */
[----:B------:R-:W-:-:S03]  /*17890*/  IMAD R7, R13, c[0x0][0x3f4], R5 ;  /* 0x0000fd000d077a24 */ /* 0x000fc600078e0205 */
[----:B------:R-:W-:Y:S02]  /*178a0*/  IADD3 R3, R3, R0, RZ ;  /* 0x0000000003037210 */ /* 0x000fe40007ffe0ff */
[----:B------:R-:W-:Y:S01]  /*178b0*/  MOV R0, R4 ;  /* 0x0000000400007202 */ /* 0x000fe20000000f00 */
[----:B------:R-:W-:-:S04]  /*178c0*/  @P0 IMAD.HI.U32 R6, R4, c[0x0][0x4ec], RZ ;  /* 0x00013b0004060a27 */ /* 0x000fc800078e00ff */
[----:B------:R-:W-:Y:S01]  /*178d0*/  IMAD.WIDE.U32 R2, R12, c[0x0][0x3e8], R2 ;  /* 0x0000fa000c027a25 */ /* 0x000fe200078e0002 */
[----:B------:R-:W-:-:S03]  /*178e0*/  @P0 SHF.R.U32.HI R0, RZ, c[0x0][0x4f0], R6 ;  /* 0x00013c00ff000a19 */ /* 0x000fc60000011606 */
[----:B------:R-:W-:Y:S01]  /*178f0*/  IMAD R3, R12, c[0x0][0x3ec], R3 ;  /* 0x0000fb000c037a24 */ /* 0x000fe200078e0203 */
[----:B------:R-:W-:Y:S02]  /*17900*/  SHF.R.S32.HI R6, RZ, 0x1f, R0 ;  /* 0x0000001fff067819 */ /* 0x000fe40000011400 */
[----:B------:R-:W-:Y:S01]  /*17910*/  IADD3 R5, -R0, RZ, RZ ;  /* 0x000000ff00057210 */ /* 0x000fe20007ffe1ff */
[----:B------:R-:W-:-:S04]  /*17920*/  IMAD.WIDE.U32 R2, R13, c[0x0][0x3f0], R2 ;  /* 0x0000fc000d027a25 */ /* 0x000fc800078e0002 */
[----:B------:R-:W-:Y:S01]  /*17930*/  IMAD R6, R6, c[0x0][0x3e0], RZ ;  /* 0x0000f80006067a24 */ /* 0x000fe200078e02ff */
[----:B------:R-:W-:Y:S01]  /*17940*/  IADD3 R3, R3, R7, RZ ;  /* 0x0000000703037210 */ /* 0x000fe20007ffe0ff */
        /* <DEDUP_REMOVED lines=13> */
.L_x_841:
[----:B------:R-:W-:Y:S05]  /*17a20*/  BRA.DIV ~URZ, `(.L_x_743) ;  /* 0x000041227f007947 */ /* 0x000fea000b800000 */
[----:B------:R3:W4:Y:S02]  /*17a30*/  SHFL.IDX PT, R0, R13, RZ, 0x1c1f ;  /* 0x001c1fff0d007589 */ /* 0x00072400000e0000 */
.L_x_842:
[----:B------:R-:W-:Y:S01]  /*17a40*/  IMAD R12, R20, c[0x0][0x4e8], RZ ;  /* 0x00013a00140c7a24 */ /* 0x000fe200078e02ff */
        /* <DEDUP_REMOVED lines=16> */
[----:B------:R2:W-:Y:S04]  /*17b50*/  @!P2 ST.E.128 [R8.64], RZ ;  /* 0x000000ff0800a985 */ /* 0x0005e8000c101d06 */
[----:B------:R2:W-:Y:S04]  /*17b60*/  @!P1 ST.E.128 [R6.64], RZ ;  /* 0x000000ff06009985 */ /* 0x0005e8000c101d06 */
[----:B------:R2:W-:Y:S02]  /*17b70*/  @!P0 ST.E.128 [R2.64], RZ ;  /* 0x000000ff02008985 */ /* 0x0005e4000c101d06 */
.L_x_745:
[----:B------:R-:W-:Y:S05]  /*17b80*/  BSYNC B0 ;  /* 0x0000000000007941 */ /* 0x000fea0003800000 */
.L_x_744:
[----:B------:R-:W-:Y:S05]  /*17b90*/  BRA.DIV ~URZ, `(.L_x_746) ;  /* 0x000040227f007947 */ /* 0x000fea000b800000 */
[----:B--2---:R2:W1:Y:S04]  /*17ba0*/  SHFL.IDX PT, R4, R10, 0x1, 0x1c1f ;  /* 0x003c1f000a047f89 */ /* 0x00446800000e0000 */
[----:B----4-:R2:W4:Y:S02]  /*17bb0*/  SHFL.IDX PT, R0, R13, 0x1, 0x1c1f ;  /* 0x003c1f000d007f89 */ /* 0x01052400000e0000 */
.L_x_843:
        /* <DEDUP_REMOVED lines=16> */
[----:B------:R1:W-:Y:S04]  /*17cc0*/  @!P2 ST.E.128 [R8.64], RZ ;  /* 0x000000ff0800a985 */ /* 0x0003e8000c101d06 */
[----:B------:R1:W-:Y:S04]  /*17cd0*/  @!P1 ST.E.128 [R6.64], RZ ;  /* 0x000000ff06009985 */ /* 0x0003e8000c101d06 */
[----:B------:R1:W-:Y:S02]  /*17ce0*/  @!P0 ST.E.128 [R2.64], RZ ;  /* 0x000000ff02008985 */ /* 0x0003e4000c101d06 */
.L_x_748:
[----:B------:R-:W-:Y:S05]  /*17cf0*/  BSYNC B0 ;  /* 0x0000000000007941 */ /* 0x000fea0003800000 */
.L_x_747:
[----:B------:R-:W-:Y:S05]  /*17d00*/  BRA.DIV ~URZ, `(.L_x_749) ;  /* 0x00003f827f007947 */ /* 0x000fea000b800000 */
[----:B-1----:R1:W2:Y:S02]  /*17d10*/  SHFL.IDX PT, R4, R10, 0x2, 0x1c1f ;  /* 0x005c1f000a047f89 */ /* 0x0022a400000e0000 */
.L_x_844:
[----:B------:R-:W-:Y:S05]  /*17d20*/  BRA.DIV ~URZ, `(.L_x_750) ;  /* 0x00003fd27f007947 */ /* 0x000fea000b800000 */
[----:B----4-:R4:W1:Y:S02]  /*17d30*/  SHFL.IDX PT, R0, R13, 0x2, 0x1c1f ;  /* 0x005c1f000d007f89 */ /* 0x01086400000e0000 */
.L_x_845:
        /* <DEDUP_REMOVED lines=19> */
.L_x_752:
[----:B------:R-:W-:Y:S05]  /*17e70*/  BSYNC B0 ;  /* 0x0000000000007941 */ /* 0x000fea0003800000 */
.L_x_751:
[----:B------:R-:W-:Y:S05]  /*17e80*/  BRA.DIV ~URZ, `(.L_x_753) ;  /* 0x00003ee27f007947 */ /* 0x000fea000b800000 */
[----:B--2---:R2:W3:Y:S04]  /*17e90*/  SHFL.IDX PT, R4, R10, 0x3, 0x1c1f ;  /* 0x007c1f000a047f89 */ /* 0x0044e800000e0000 */
[----:B-1----:R2:W1:Y:S02]  /*17ea0*/  SHFL.IDX PT, R0, R13, 0x3, 0x1c1f ;  /* 0x007c1f000d007f89 */ /* 0x00246400000e0000 */
.L_x_846:
[----:B------:R-:W-:-:S04]  /*17eb0*/  IADD3 R11, R11, 0x60, RZ ;  /* 0x000000600b0b7810 */ /* 0x000fc80007ffe0ff */
[----:B------:R-:W-:-:S13]  /*17ec0*/  ISETP.GE.AND P0, PT, R11, R12, PT ;  /* 0x0000000c0b00720c */ /* 0x000fda0003f06270 */
[----:B------:R-:W-:Y:S05]  /*17ed0*/  @P0 BRA `(.L_x_726) ;  /* 0x000000f000000947 */ /* 0x000fea0003800000 */
[----:B------:R-:W-:Y:S02]  /*17ee0*/  ISETP.GE.AND P2, PT, R210, c[0x0][0x3c8], PT ;  /* 0x0000f200d2007a0c */ /* 0x000fe40003f46270 */
[----:B------:R-:W-:Y:S02]  /*17ef0*/  ISETP.GE.AND P1, PT, R235, c[0x0][0x3c8], PT ;  /* 0x0000f200eb007a0c */ /* 0x000fe40003f26270 */
[----:B------:R-:W-:Y:S02]  /*17f00*/  ISETP.GE.AND P0, PT, R236, c[0x0][0x3c8], PT ;  /* 0x0000f200ec007a0c */ /* 0x000fe40003f06270 */
[----:B--234-:R-:W-:Y:S02]  /*17f10*/  SHF.R.S32.HI R13, RZ, 0x1f, R210 ;  /* 0x0000001fff0d7819 */ /* 0x01cfe400000114d2 */
[----:B------:R-:W-:Y:S02]  /*17f20*/  SHF.R.S32.HI R10, RZ, 0x1f, R235 ;  /* 0x0000001fff0a7819 */ /* 0x000fe400000114eb */
[----:B------:R-:W-:-:S03]  /*17f30*/  SHF.R.S32.HI R5, RZ, 0x1f, R236 ;  /* 0x0000001fff057819 */ /* 0x000fc600000114ec */
[-C--:B-1----:R-:W-:Y:S02]  /*17f40*/  @!P2 LEA R8, P5, R210, R0.reuse, 0x1 ;  /* 0x00000000d208a211 */ /* 0x082fe400078a08ff */
[CC--:B------:R-:W-:Y:S02]  /*17f50*/  @!P1 LEA R6, P4, R235.reuse, R0.reuse, 0x1 ;  /* 0x00000000eb069211 */ /* 0x0c0fe400078808ff */
[----:B------:R-:W-:Y:S02]  /*17f60*/  @!P0 LEA R2, P3, R236, R0, 0x1 ;  /* 0x00000000ec028211 */ /* 0x000fe400078608ff */
[-C--:B------:R-:W-:Y:S02]  /*17f70*/  @!P2 LEA.HI.X R9, R210, R4.reuse, R13, 0x1, P5 ;  /* 0x00000004d209a211 */ /* 0x080fe400028f0c0d */
[-C--:B------:R-:W-:Y:S02]  /*17f80*/  @!P1 LEA.HI.X R7, R235, R4.reuse, R10, 0x1, P4 ;  /* 0x00000004eb079211 */ /* 0x080fe400020f0c0a */
[----:B------:R-:W-:Y:S01]  /*17f90*/  @!P0 LEA.HI.X R3, R236, R4, R5, 0x1, P3 ;  /* 0x00000004ec038211 */ /* 0x000fe200018f0c05 */
[----:B------:R1:W-:Y:S04]  /*17fa0*/  @!P2 ST.E.128 [R8.64], RZ ;  /* 0x000000ff0800a985 */ /* 0x0003e8000c101d06 */
[----:B------:R1:W-:Y:S04]  /*17fb0*/  @!P1 ST.E.128 [R6.64], RZ ;  /* 0x000000ff06009985 */ /* 0x0003e8000c101d06 */
[----:B------:R1:W-:Y:S02]  /*17fc0*/  @!P0 ST.E.128 [R2.64], RZ ;  /* 0x000000ff02008985 */ /* 0x0003e4000c101d06 */
.L_x_726:
[----:B------:R-:W-:Y:S05]  /*17fd0*/  BSYNC B1 ;  /* 0x0000000000017941 */ /* 0x000fea0003800000 */
.L_x_710:
[----:B-1----:R-:W5:Y:S02]  /*17fe0*/  LDL R0, [R1+0x30] ;  /* 0x0000300001007983 */ /* 0x002f640000100800 */
[----:B-----5:R-:W-:-:S13]  /*17ff0*/  ISETP.NE.AND P0, PT, R0, RZ, PT ;  /* 0x000000ff0000720c */ /* 0x020fda0003f05270 */
        /* <DEDUP_REMOVED lines=9> */
[----:B--2-4-:R-:W-:-:S04]  /*18090*/  LOP3.LUT R13, R0, 0x1f, RZ, 0xc0, !PT ;  /* 0x0000001f000d7812 */ /* 0x014fc800078ec0ff */
[----:B------:R-:W-:Y:S01]  /*180a0*/  ISETP.NE.AND P6, PT, R13, 0x1f, PT ;  /* 0x0000001f0d00780c */ /* 0x000fe20003fc5270 */
[----:B------:R-:W-:Y:S10]  /*180b0*/  BRA.DIV ~URZ, `(.L_x_755) ;  /* 0x00003d827f007947 */ /* 0x000ff4000b800000 */
[----:B------:R1:W2:Y:S02]  /*180c0*/  SHFL.IDX PT, R9, R74, RZ, 0x1f ;  /* 0x00001fff4a097589 */ /* 0x0002a400000e0000 */
.L_x_847:
[----:B------:R-:W-:Y:S05]  /*180d0*/  BRA.DIV ~URZ, `(.L_x_756) ;  /* 0x00003dd27f007947 */ /* 0x000fea000b800000 */
[----:B------:R3:W4:Y:S02]  /*180e0*/  SHFL.IDX PT, R8, R74, 0x1, 0x1f ;  /* 0x00201f004a087f89 */ /* 0x00072400000e0000 */
.L_x_848:
        /* <DEDUP_REMOVED lines=19> */
.L_x_849:
        /* <DEDUP_REMOVED lines=16> */
.L_x_850:
[----:B---3--:R-:W-:Y:S01]  /*18320*/  IMAD R0, R0, c[0x0][0x538], RZ ;  /* 0x00014e0000007a24 */ /* 0x008fe200078e02ff */
[----:B------:R-:W-:Y:S04]  /*18330*/  BSSY B1, `(.L_x_759) ;  /* 0x00000ce000017945 */ /* 0x000fe80003800000 */
[----:B----4-:R-:W-:-:S04]  /*18340*/  IADD3 R8, R0, R8, RZ ;  /* 0x0000000800087210 */ /* 0x010fc80007ffe0ff */
[----:B--2---:R-:W-:-:S13]  /*18350*/  ISETP.GT.AND P0, PT, R8, R9, PT ;  /* 0x000000090800720c */ /* 0x004fda0003f04270 */
[----:B------:R-:W-:Y:S05]  /*18360*/  @P0 BRA `(.L_x_760) ;  /* 0x0000025000000947 */ /* 0x000fea0003800000 */
.L_x_764:
        /* <DEDUP_REMOVED lines=17> */
.L_x_851:
        /* <DEDUP_REMOVED lines=16> */
.L_x_852:
[----:B--2---:R-:W-:-:S05]  /*18580*/  IMAD R0, R0, c[0x0][0x538], RZ ;  /* 0x00014e0000007a24 */ /* 0x004fca00078e02ff */
[----:B------:R-:W-:-:S04]  /*18590*/  IADD3 R8, R0, R8, RZ ;  /* 0x0000000800087210 */ /* 0x000fc80007ffe0ff */
[----:B------:R-:W-:-:S13]  /*185a0*/  ISETP.GT.AND P0, PT, R8, R9, PT ;  /* 0x000000090800720c */ /* 0x000fda0003f04270 */
[----:B-1----:R-:W-:Y:S05]  /*185b0*/  @!P0 BRA `(.L_x_764) ;  /* 0xfffffdb000008947 */ /* 0x002fea000383ffff */
.L_x_760:
[----:B------:R-:W-:-:S05]  /*185c0*/  IADD3 R10, -R0, R8, RZ ;  /* 0x00000008000a7210 */ /* 0x000fca0007ffe1ff */
[----:B------:R-:W-:-:S05]  /*185d0*/  IMAD R0, R4, c[0x0][0x538], R10 ;  /* 0x00014e0004007a24 */ /* 0x000fca00078e020a */
[----:B------:R-:W-:Y:S01]  /*185e0*/  ISETP.GT.AND P0, PT, R0, R9, PT ;  /* 0x000000090000720c */ /* 0x000fe20003f04270 */
[----:B------:R-:W-:-:S12]  /*185f0*/  BRA.DIV ~URZ, `(.L_x_765) ;  /* 0x00003d127f007947 */ /* 0x000fd8000b800000 */
[----:B------:R-:W-:-:S03]  /*18600*/  VOTE.ANY R11, PT, !P0 ;  /* 0x00000000000b7806 */ /* 0x000fc600040e0100 */
.L_x_853:
[----:B------:R-:W2:Y:S01]  /*18610*/  LDL.LU R2, [R1+0xc] ;  /* 0x00000c0001027983 */ /* 0x000ea20000300800 */
[----:B------:R-:W2:Y:S02]  /*18620*/  POPC R0, R11 ;  /* 0x0000000b00007309 */ /* 0x000ea40000000000 */
[----:B--2---:R-:W-:-:S05]  /*18630*/  IADD3 R2, R0, R2, RZ ;  /* 0x0000000200027210 */ /* 0x004fca0007ffe0ff */
[----:B------:R2:W-:Y:S01]  /*18640*/  STL [R1+0xc], R2 ;  /* 0x00000c0201007387 */ /* 0x0005e20000100800 */
[----:B------:R-:W-:Y:S05]  /*18650*/  BRA.DIV ~URZ, `(.L_x_766) ;  /* 0x00003d027f007947 */ /* 0x000fea000b800000 */
[----:B------:R3:W4:Y:S04]  /*18660*/  SHFL.IDX PT, R8, R6, R0, 0x1f ;  /* 0x00001f0006087589 */ /* 0x00072800000e0000 */
[----:B------:R3:W1:Y:S02]  /*18670*/  SHFL.IDX PT, R7, R7, R0, 0x1f ;  /* 0x00001f0007077589 */ /* 0x00066400000e0000 */
.L_x_854:
[----:B------:R-:W-:Y:S01]  /*18680*/  ISETP.NE.AND P0, PT, R11, RZ, PT ;  /* 0x000000ff0b00720c */ /* 0x000fe20003f05270 */
[----:B------:R-:W-:-:S12]  /*18690*/  BSSY B0, `(.L_x_767) ;  /* 0x0000005000007945 */ /* 0x000fd80003800000 */
[----:B------:R-:W-:Y:S05]  /*186a0*/  @!P0 BRA `(.L_x_768) ;  /* 0x0000003000008947 */ /* 0x000fea0003800000 */
[----:B---3--:R-:W-:Y:S01]  /*186b0*/  IADD3 R0, R0, -0x1, RZ ;  /* 0xffffffff00007810 */ /* 0x008fe20007ffe0ff */
[----:B------:R-:W-:Y:S05]  /*186c0*/  BRA.DIV ~URZ, `(.L_x_769) ;  /* 0x00003d627f007947 */ /* 0x000fea000b800000 */
[----:B------:R3:W2:Y:S02]  /*186d0*/  SHFL.IDX PT, R12, R4, R0, 0x1f ;  /* 0x00001f00040c7589 */ /* 0x0006a400000e0000 */
.L_x_768:
[----:B------:R-:W-:Y:S05]  /*186e0*/  BSYNC B0 ;  /* 0x0000000000007941 */ /* 0x000fea0003800000 */
.L_x_767:
[----:B--23--:R-:W-:Y:S01]  /*186f0*/  IMAD R0, R12, c[0x0][0x538], R10 ;  /* 0x00014e000c007a24 */ /* 0x00cfe200078e020a */
[----:B-1----:R-:W-:Y:S01]  /*18700*/  ISETP.NE.AND P0, PT, R7, 0x1, PT ;  /* 0x000000010700780c */ /* 0x002fe20003f05270 */
[----:B------:R-:W-:Y:S03]  /*18710*/  BSSY B0, `(.L_x_770) ;  /* 0x0000086000007945 */ /* 0x000fe60003800000 */
[----:B------:R1:W-:Y:S01]  /*18720*/  STL [R1], R0 ;  /* 0x0000000001007387 */ /* 0x0003e20000100800 */
[----:B------:R-:W-:-:S08]  /*18730*/  IADD3 R9, -R0, R9, RZ ;  /* 0x0000000900097210 */ /* 0x000fd00007ffe1ff */
[----:B------:R-:W-:Y:S05]  /*18740*/  @!P0 BRA `(.L_x_771) ;  /* 0x000003e000008947 */ /* 0x000fea0003800000 */
[-C--:B----4-:R-:W-:Y:S02]  /*18750*/  IABS R2, R8.reuse ;  /* 0x0000000800027213 */ /* 0x090fe40000000000 */
[----:B------:R-:W-:Y:S02]  /*18760*/  IABS R10, R8 ;  /* 0x00000008000a7213 */ /* 0x000fe40000000000 */
[----:B-1----:R-:W1:Y:S08]  /*18770*/  I2F.RP R0, R2 ;  /* 0x0000000200007306 */ /* 0x002e700000209400 */
[----:B-1----:R-:W1:Y:S02]  /*18780*/  MUFU.RCP R0, R0 ;  /* 0x0000000000007308 */ /* 0x002e640000001000 */
[----:B-1----:R-:W-:-:S06]  /*18790*/  IADD3 R0, R0, 0xffffffe, RZ ;  /* 0x0ffffffe00007810 */ /* 0x002fcc0007ffe0ff */
[----:B------:R-:W1:Y:S02]  /*187a0*/  F2I.FTZ.U32.TRUNC.NTZ R5, R0 ;  /* 0x0000000000057305 */ /* 0x000e64000021f000 */
[----:B-1----:R-:W-:Y:S01]  /*187b0*/  IMAD.MOV R3, RZ, RZ, -R5 ;  /* 0x000000ffff037224 */ /* 0x002fe200078e0a05 */
[----:B------:R-:W-:-:S03]  /*187c0*/  IABS R0, R7 ;  /* 0x0000000700007213 */ /* 0x000fc60000000000 */
[----:B------:R-:W-:Y:S01]  /*187d0*/  IMAD.MOV.U32 R4, RZ, RZ, R3 ;  /* 0x000000ffff047224 */ /* 0x000fe200078e0003 */
[----:B------:R-:W-:Y:S01]  /*187e0*/  IABS R3, R9 ;  /* 0x0000000900037213 */ /* 0x000fe20000000000 */
[----:B------:R-:W-:Y:S02]  /*187f0*/  IMAD.MOV.U32 R6, RZ, RZ, R0 ;  /* 0x000000ffff067224 */ /* 0x000fe400078e0000 */
[----:B------:R-:W-:Y:S02]  /*18800*/  IMAD R0, R4, R2, RZ ;  /* 0x0000000204007224 */ /* 0x000fe400078e02ff */
[----:B------:R-:W-:Y:S01]  /*18810*/  IMAD.MOV.U32 R4, RZ, RZ, RZ ;  /* 0x000000ffff047224 */ /* 0x000fe200078e00ff */
[----:B------:R-:W1:Y:S03]  /*18820*/  I2F.RP R11, R6 ;  /* 0x00000006000b7306 */ /* 0x000e660000209400 */
[----:B------:R-:W-:-:S04]  /*18830*/  IMAD.HI.U32 R5, R5, R0, R4 ;  /* 0x0000000005057227 */ /* 0x000fc800078e0004 */
[----:B------:R-:W-:-:S05]  /*18840*/  IMAD.MOV R0, RZ, RZ, -R10 ;  /* 0x000000ffff007224 */ /* 0x000fca00078e0a0a */
[----:B------:R-:W-:Y:S01]  /*18850*/  MOV R4, R0 ;  /* 0x0000000000047202 */ /* 0x000fe20000000f00 */
[----:B------:R-:W-:-:S04]  /*18860*/  IMAD.HI.U32 R0, R5, R3, RZ ;  /* 0x0000000305007227 */ /* 0x000fc800078e00ff */
[----:B------:R-:W-:Y:S02]  /*18870*/  IMAD R3, R0, R4, R3 ;  /* 0x0000000400037224 */ /* 0x000fe400078e0203 */
[----:B-1----:R-:W1:Y:S03]  /*18880*/  MUFU.RCP R4, R11 ;  /* 0x0000000b00047308 */ /* 0x002e660000001000 */
        /* <DEDUP_REMOVED lines=9> */
[----:B------:R-:W-:Y:S01]  /*18920*/  @P2 IADD3 R0, R0, 0x1, RZ ;  /* 0x0000000100002810 */ /* 0x000fe20007ffe0ff */
[----:B-1----:R-:W-:-:S06]  /*18930*/  IMAD.MOV R2, RZ, RZ, -R3 ;  /* 0x000000ffff027224 */ /* 0x002fcc00078e0a03 */
[----:B------:R-:W-:Y:S01]  /*18940*/  @!P1 IMAD.MOV R0, RZ, RZ, -R0 ;  /* 0x000000ffff009224 */ /* 0x000fe200078e0a00 */
[----:B------:R-:W-:Y:S02]  /*18950*/  @!P0 LOP3.LUT R0, RZ, R8, RZ, 0x33, !PT ;  /* 0x00000008ff008212 */ /* 0x000fe400078e33ff */
[----:B------:R-:W-:Y:S02]  /*18960*/  MOV R4, R2 ;  /* 0x0000000200047202 */ /* 0x000fe40000000f00 */
[----:B------:R-:W-:Y:S02]  /*18970*/  IABS R2, R7 ;  /* 0x0000000700027213 */ /* 0x000fe40000000000 */
[----:B------:R-:W-:Y:S01]  /*18980*/  IABS R10, R0 ;  /* 0x00000000000a7213 */ /* 0x000fe20000000000 */
[----:B------:R-:W-:Y:S02]  /*18990*/  IMAD R4, R4, R6, RZ ;  /* 0x0000000604047224 */ /* 0x000fe400078e02ff */
[----:B------:R-:W-:-:S02]  /*189a0*/  IMAD.MOV R5, RZ, RZ, -R2 ;  /* 0x000000ffff057224 */ /* 0x000fc400078e0a02 */
[----:B------:R-:W-:-:S04]  /*189b0*/  IMAD.MOV.U32 R2, RZ, RZ, RZ ;  /* 0x000000ffff027224 */ /* 0x000fc800078e00ff */
[----:B------:R-:W-:Y:S01]  /*189c0*/  IMAD.HI.U32 R2, R3, R4, R2 ;  /* 0x0000000403027227 */ /* 0x000fe200078e0002 */
[----:B------:R-:W-:-:S03]  /*189d0*/  MOV R4, R5 ;  /* 0x0000000500047202 */ /* 0x000fc60000000f00 */
[----:B------:R-:W-:-:S04]  /*189e0*/  IMAD.MOV.U32 R3, RZ, RZ, R10 ;  /* 0x000000ffff037224 */ /* 0x000fc800078e000a */
[----:B------:R-:W-:-:S04]  /*189f0*/  IMAD.HI.U32 R2, R2, R3, RZ ;  /* 0x0000000302027227 */ /* 0x000fc800078e00ff */
[----:B------:R-:W-:Y:S01]  /*18a00*/  IMAD R3, R2, R4, R3 ;  /* 0x0000000402037224 */ /* 0x000fe200078e0203 */
[----:B------:R-:W-:-:S04]  /*18a10*/  IADD3 R4, -R0, RZ, RZ ;  /* 0x000000ff00047210 */ /* 0x000fc80007ffe1ff */
        /* <DEDUP_REMOVED lines=9> */
[----:B------:R-:W-:-:S05]  /*18ab0*/  @!P0 LOP3.LUT R2, RZ, R7, RZ, 0x33, !PT ;  /* 0x00000007ff028212 */ /* 0x000fca00078e33ff */
[----:B------:R-:W-:-:S04]  /*18ac0*/  IMAD.MOV R3, RZ, RZ, -R2 ;  /* 0x000000ffff037224 */ /* 0x000fc800078e0a02 */
[C---:B------:R-:W-:Y:S02]  /*18ad0*/  IMAD R3, R7.reuse, R3, R0 ;  /* 0x0000000307037224 */ /* 0x040fe400078e0200 */
[----:B------:R-:W-:Y:S02]  /*18ae0*/  IMAD R0, R7, 0x1000000, R2 ;  /* 0x0100000007007824 */ /* 0x000fe400078e0202 */
[----:B------:R-:W-:Y:S02]  /*18af0*/  IMAD R2, R8, R4, R9 ;  /* 0x0000000408027224 */ /* 0x000fe400078e0209 */
[----:B------:R-:W-:-:S05]  /*18b00*/  IMAD R0, R3, 0x10000, R0 ;  /* 0x0001000003007824 */ /* 0x000fca00078e0200 */
[----:B------:R1:W-:Y:S01]  /*18b10*/  STL [R1+0x8], R0 ;  /* 0x0000080001007387 */ /* 0x0003e20000100800 */
[----:B------:R-:W-:Y:S05]  /*18b20*/  BRA `(.L_x_772) ;  /* 0x0000044000007947 */ /* 0x000fea0003800000 */
.L_x_771:
[----:B-1----:R-:W2:Y:S01]  /*18b30*/  LDL R0, [R1+0xc] ;  /* 0x00000c0001007983 */ /* 0x002ea20000100800 */
[----:B------:R-:W-:-:S04]  /*18b40*/  IMAD.MOV.U32 R2, RZ, RZ, 0x4 ;  /* 0x00000004ff027424 */ /* 0x000fc800078e00ff */
[----:B--2---:R-:W-:-:S05]  /*18b50*/  IMAD.WIDE R2, R0, R2, c[0x0][0x590] ;  /* 0x0001640000027625 */ /* 0x004fca00078e0202 */
[----:B------:R-:W2:Y:S02]  /*18b60*/  LDG.E R4, [R2.64] ;  /* 0x0000000602047981 */ /* 0x000ea4000c1e1900 */
[----:B--2-4-:R-:W-:-:S05]  /*18b70*/  IMAD R10, R4, R8, RZ ;  /* 0x00000008040a7224 */ /* 0x014fca00078e02ff */
[-C--:B------:R-:W-:Y:S02]  /*18b80*/  IABS R0, R10.reuse ;  /* 0x0000000a00007213 */ /* 0x080fe40000000000 */
        /* <DEDUP_REMOVED lines=27> */
[----:B------:R-:W-:Y:S02]  /*18d40*/  IMAD R11, R4, R2, RZ ;  /* 0x00000002040b7224 */ /* 0x000fe400078e02ff */
[----:B------:R-:W-:-:S03]  /*18d50*/  IMAD.MOV R2, RZ, RZ, -R2 ;  /* 0x000000ffff027224 */ /* 0x000fc600078e0a02 */
[----:B------:R-:W-:Y:S01]  /*18d60*/  IADD3 R0, -R11, c[0x0][0x538], RZ ;  /* 0x00014e000b007a10 */ /* 0x000fe20007ffe1ff */
[----:B------:R-:W-:-:S03]  /*18d70*/  IMAD R6, R10, R2, R9 ;  /* 0x000000020a067224 */ /* 0x000fc600078e0209 */
[----:B------:R-:W-:Y:S02]  /*18d80*/  IMNMX R0, R4, R0, PT ;  /* 0x0000000004007217 */ /* 0x000fe40003800200 */
[----:B------:R-:W-:Y:S02]  /*18d90*/  IABS R2, R6 ;  /* 0x0000000600027213 */ /* 0x000fe40000000000 */
[-C--:B------:R-:W-:Y:S02]  /*18da0*/  IABS R3, R0.reuse ;  /* 0x0000000000037213 */ /* 0x080fe40000000000 */
[----:B------:R-:W-:Y:S02]  /*18db0*/  IABS R10, R0 ;  /* 0x00000000000a7213 */ /* 0x000fe40000000000 */
[----:B------:R-:W1:Y:S01]  /*18dc0*/  I2F.RP R4, R3 ;  /* 0x0000000300047306 */ /* 0x000e620000209400 */
[----:B------:R-:W-:Y:S02]  /*18dd0*/  MOV R7, R2 ;  /* 0x0000000200077202 */ /* 0x000fe40000000f00 */
[----:B------:R-:W-:-:S05]  /*18de0*/  IMAD.MOV R2, RZ, RZ, -R10 ;  /* 0x000000ffff027224 */ /* 0x000fca00078e0a0a */
[----:B-1----:R-:W1:Y:S02]  /*18df0*/  MUFU.RCP R4, R4 ;  /* 0x0000000400047308 */ /* 0x002e640000001000 */
[----:B-1----:R-:W-:-:S06]  /*18e00*/  IADD3 R4, R4, 0xffffffe, RZ ;  /* 0x0ffffffe04047810 */ /* 0x002fcc0007ffe0ff */
[----:B------:R-:W1:Y:S02]  /*18e10*/  F2I.FTZ.U32.TRUNC.NTZ R5, R4 ;  /* 0x0000000400057305 */ /* 0x000e64000021f000 */
[----:B-1----:R-:W-:-:S04]  /*18e20*/  IMAD.MOV R4, RZ, RZ, -R5 ;  /* 0x000000ffff047224 */ /* 0x002fc800078e0a05 */
[----:B------:R-:W-:Y:S02]  /*18e30*/  IMAD R9, R4, R3, RZ ;  /* 0x0000000304097224 */ /* 0x000fe400078e02ff */
[----:B------:R-:W-:-:S04]  /*18e40*/  IMAD.MOV.U32 R4, RZ, RZ, RZ ;  /* 0x000000ffff047224 */ /* 0x000fc800078e00ff */
[----:B------:R-:W-:-:S04]  /*18e50*/  IMAD.HI.U32 R5, R5, R9, R4 ;  /* 0x0000000905057227 */ /* 0x000fc800078e0004 */
[----:B------:R-:W-:Y:S02]  /*18e60*/  IMAD.MOV.U32 R4, RZ, RZ, R2 ;  /* 0x000000ffff047224 */ /* 0x000fe400078e0002 */
[----:B------:R-:W-:-:S04]  /*18e70*/  IMAD.HI.U32 R2, R5, R7, RZ ;  /* 0x0000000705027227 */ /* 0x000fc800078e00ff */
[----:B------:R-:W-:-:S05]  /*18e80*/  IMAD R4, R2, R4, R7 ;  /* 0x0000000402047224 */ /* 0x000fca00078e0207 */
[----:B------:R-:W-:-:S13]  /*18e90*/  ISETP.GT.U32.AND P0, PT, R3, R4, PT ;  /* 0x000000040300720c */ /* 0x000fda0003f04070 */
[-C--:B------:R-:W-:Y:S02]  /*18ea0*/  @!P0 IADD3 R4, R4, -R3.reuse, RZ ;  /* 0x8000000304048210 */ /* 0x080fe40007ffe0ff */
[----:B------:R-:W-:Y:S02]  /*18eb0*/  @!P0 IADD3 R2, R2, 0x1, RZ ;  /* 0x0000000102028810 */ /* 0x000fe40007ffe0ff */
[----:B------:R-:W-:Y:S02]  /*18ec0*/  ISETP.GE.U32.AND P2, PT, R4, R3, PT ;  /* 0x000000030400720c */ /* 0x000fe40003f46070 */
[----:B------:R-:W-:Y:S02]  /*18ed0*/  LOP3.LUT R3, R6, R0, RZ, 0x3c, !PT ;  /* 0x0000000006037212 */ /* 0x000fe400078e3cff */
[----:B------:R-:W-:Y:S02]  /*18ee0*/  ISETP.NE.AND P0, PT, R0, RZ, PT ;  /* 0x000000ff0000720c */ /* 0x000fe40003f05270 */
[----:B------:R-:W-:Y:S01]  /*18ef0*/  ISETP.GE.AND P1, PT, R3, RZ, PT ;  /* 0x000000ff0300720c */ /* 0x000fe20003f26270 */
[----:B------:R-:W-:Y:S01]  /*18f00*/  IMAD.MOV R3, RZ, RZ, -R0 ;  /* 0x000000ffff037224 */ /* 0x000fe200078e0a00 */
[----:B------:R-:W-:-:S05]  /*18f10*/  IADD3 R6, R11, 0x1000000, R6 ;  /* 0x010000000b067810 */ /* 0x000fca0007ffe006 */
[----:B------:R-:W-:-:S06]  /*18f20*/  @P2 IADD3 R2, R2, 0x1, RZ ;  /* 0x0000000102022810 */ /* 0x000fcc0007ffe0ff */
[----:B------:R-:W-:Y:S01]  /*18f30*/  @!P1 IMAD.MOV R2, RZ, RZ, -R2 ;  /* 0x000000ffff029224 */ /* 0x000fe200078e0a02 */
[----:B------:R-:W-:-:S05]  /*18f40*/  @!P0 LOP3.LUT R2, RZ, R0, RZ, 0x33, !PT ;  /* 0x00000000ff028212 */ /* 0x000fca00078e33ff */
[----:B------:R-:W-:-:S05]  /*18f50*/  IMAD R0, R2, R3, R6 ;  /* 0x0000000302007224 */ /* 0x000fca00078e0206 */
[----:B------:R1:W-:Y:S02]  /*18f60*/  STL [R1+0x8], R0 ;  /* 0x0000080001007387 */ /* 0x0003e40000100800 */
.L_x_772:
[----:B------:R-:W-:Y:S05]  /*18f70*/  BSYNC B0 ;  /* 0x0000000000007941 */ /* 0x000fea0003800000 */
.L_x_770:
[----:B------:R-:W-:-:S04]  /*18f80*/  LOP3.LUT R2, RZ, R2, RZ, 0x33, !PT ;  /* 0x00000002ff027212 */ /* 0x000fc800078e33ff */
[----:B-1----:R-:W-:-:S05]  /*18f90*/  IADD3 R0, R2, R8, RZ ;  /* 0x0000000802007210 */ /* 0x002fca0007ffe0ff */
[----:B------:R1:W-:Y:S01]  /*18fa0*/  STL [R1+0x4], R0 ;  /* 0x0000040001007387 */ /* 0x0003e20000100800 */
[----:B------:R-:W-:Y:S05]  /*18fb0*/  BRA `(.L_x_773) ;  /* 0x0000005000007947 */ /* 0x000fea0003800000 */
.L_x_761:
[----:B------:R-:W-:Y:S01]  /*18fc0*/  MOV R0, c[0x0][0x53c] ;  /* 0x00014f0000007a02 */ /* 0x000fe20000000f00 */
[----:B------:R2:W-:Y:S04]  /*18fd0*/  STL [R1], R9 ;  /* 0x0000000901007387 */ /* 0x0005e80000100800 */
[----:B------:R2:W-:Y:S04]  /*18fe0*/  STL [R1+0x4], RZ ;  /* 0x000004ff01007387 */ /* 0x0005e80000100800 */
[----:B------:R2:W-:Y:S04]  /*18ff0*/  STL [R1+0x8], RZ ;  /* 0x000008ff01007387 */ /* 0x0005e80000100800 */
[----:B------:R2:W-:Y:S02]  /*19000*/  STL [R1+0xc], R0 ;  /* 0x00000c0001007387 */ /* 0x0005e40000100800 */
.L_x_773:
[----:B------:R-:W-:Y:S05]  /*19010*/  BSYNC B1 ;  /* 0x0000000000017941 */ /* 0x000fea0003800000 */
.L_x_759:
        /* <DEDUP_REMOVED lines=9> */
.L_x_754:
[----:B--2---:R-:W2:Y:S02]  /*190b0*/  LDL R0, [R1+0xc] ;  /* 0x00000c0001007983 */ /* 0x004ea40000100800 */
[----:B--2---:R-:W-:-:S13]  /*190c0*/  ISETP.GE.AND P0, PT, R0, c[0x0][0x53c], PT ;  /* 0x00014f0000007a0c */ /* 0x004fda0003f06270 */
[----:B-1--4-:R-:W-:Y:S01]  /*190d0*/  @P0 CALL.REL.NOINC `(.L_x_774) ;  /* 0x0000001000000944 */ /* 0x012fe20003c00000 */
[----:B------:R-:W-:Y:S05]  /*190e0*/  BRA `(.L_x_775) ;  /* 0xfffe8a5000007947 */ /* 0x000fea000383ffff */
.L_x_774:
[----:B------:R-:W-:Y:S05]  /*190f0*/  EXIT ;  /* 0x000000000000794d */ /* 0x000fea0003800000 */
.L_x_547:
[----:B------:R-:W-:Y:S01]  /*19100*/  IMAD.MOV.U32 R0, RZ, RZ, R5 ;  /* 0x000000ffff007224 */ /* 0x000fe200078e0005 */
[----:B------:R-:W-:Y:S02]  /*19110*/  MOV R2, 0x1 ;  /* 0x0000000100027802 */ /* 0x000fe40000000f00 */
[----:B------:R-:W-:Y:S02]  /*19120*/  MOV R3, 0x19140 ;  /* 0x0001914000037802 */ /* 0x000fe40000000f00 */
[----:B------:R-:W-:Y:S05]  /*19130*/  CALL.REL.NOINC `($__internal_11_$__cuda_sm70_shflsync_up_p) ;  /* 0x0000342000007944 */ /* 0x000fea0003c00000 */
[----:B------:R-:W-:Y:S01]  /*19140*/  MOV R0, R4 ;  /* 0x0000000400007202 */ /* 0x000fe20000000f00 */
[----:B------:R-:W-:Y:S05]  /*19150*/  BRA `(.L_x_776) ;  /* 0xfffe730000007947 */ /* 0x000fea000383ffff */
.L_x_548:
[----:B------:R-:W-:Y:S01]  /*19160*/  IMAD.MOV.U32 R0, RZ, RZ, R5 ;  /* 0x000000ffff007224 */ /* 0x000fe200078e0005 */
[----:B------:R-:W-:Y:S02]  /*19170*/  MOV R2, 0x2 ;  /* 0x0000000200027802 */ /* 0x000fe40000000f00 */
[----:B------:R-:W-:Y:S02]  /*19180*/  MOV R3, 0x191a0 ;  /* 0x000191a000037802 */ /* 0x000fe40000000f00 */
[----:B------:R-:W-:Y:S05]  /*19190*/  CALL.REL.NOINC `($__internal_11_$__cuda_sm70_shflsync_up_p) ;  /* 0x000033c000007944 */ /* 0x000fea0003c00000 */
[----:B------:R-:W-:Y:S01]  /*191a0*/  SEL R0, R4, RZ, P4 ;  /* 0x000000ff04007207 */ /* 0x000fe20002000000 */
[----:B------:R-:W-:Y:S01]  /*191b0*/  IMAD.MOV.U32 R2, RZ, RZ, 0x4 ;  /* 0x00000004ff027424 */ /* 0x000fe200078e00ff */
[----:B------:R-:W-:-:S03]  /*191c0*/  MOV R3, 0x191f0 ;  /* 0x000191f000037802 */ /* 0x000fc60000000f00 */
[----:B------:R-:W-:Y:S02]  /*191d0*/  IMAD.IADD R0, R5, 0x1, R0 ;  /* 0x0000000105007824 */ /* 0x000fe400078e0200 */
        /* <DEDUP_REMOVED lines=13> */
[----:B------:R-:W-:Y:S02]  /*192b0*/  MOV R211, 0x1f ;  /* 0x0000001f00d37802 */ /* 0x000fe40000000f00 */
[----:B------:R-:W-:Y:S01]  /*192c0*/  MOV R3, 0x19300 ;  /* 0x0001930000037802 */ /* 0x000fe20000000f00 */
[----:B------:R-:W-:-:S04]  /*192d0*/  IMAD.IADD R4, R0, 0x1, R4 ;  /* 0x0000000100047824 */ /* 0x000fc800078e0204 */
[----:B------:R-:W-:Y:S02]  /*192e0*/  IMAD.MOV.U32 R5, RZ, RZ, R4 ;  /* 0x000000ffff057224 */ /* 0x000fe400078e0004 */
[----:B------:R-:W-:Y:S05]  /*192f0*/  CALL.REL.NOINC `($__internal_10_$__cuda_sm70_shflsync_idx_p) ;  /* 0x0000320000007944 */ /* 0x000fea0003c00000 */
[----:B------:R-:W-:Y:S01]  /*19300*/  MOV R0, R211 ;  /* 0x000000d300007202 */ /* 0x000fe20000000f00 */
[----:B------:R-:W-:Y:S05]  /*19310*/  BRA `(.L_x_777) ;  /* 0xfffe724000007947 */ /* 0x000fea000383ffff */
.L_x_550:
[----:B------:R-:W-:Y:S02]  /*19320*/  SEL R0, RZ, 0x1, P0 ;  /* 0x00000001ff007807 */ /* 0x000fe40000000000 */
[----:B------:R-:W-:Y:S02]  /*19330*/  MOV R2, 0x19350 ;  /* 0x0001935000027802 */ /* 0x000fe40000000f00 */
[----:B------:R-:W-:Y:S05]  /*19340*/  CALL.REL.NOINC `($__internal_12_$__cuda_sm70_votesync_ballot) ;  /* 0x0000328000007944 */ /* 0x000fea0003c00000 */
[----:B------:R-:W-:Y:S01]  /*19350*/  MOV R7, R0 ;  /* 0x0000000000077202 */ /* 0x000fe20000000f00 */
[----:B------:R-:W-:Y:S05]  /*19360*/  BRA `(.L_x_778) ;  /* 0xfffe728000007947 */ /* 0x000fea000383ffff */
.L_x_551:
[----:B------:R-:W-:Y:S01]  /*19370*/  IMAD.MOV.U32 R5, RZ, RZ, R9 ;  /* 0x000000ffff057224 */ /* 0x000fe200078e0009 */
[----:B-1----:R-:W-:Y:S01]  /*19380*/  MOV R2, R0 ;  /* 0x0000000000027202 */ /* 0x002fe20000000f00 */
[----:B------:R-:W-:Y:S01]  /*19390*/  IMAD.MOV.U32 R211, RZ, RZ, 0x1f ;  /* 0x0000001fffd37424 */ /* 0x000fe200078e00ff */
[----:B------:R-:W-:Y:S02]  /*193a0*/  MOV R3, 0x193c0 ;  /* 0x000193c000037802 */ /* 0x000fe40000000f00 */
[----:B------:R-:W-:Y:S05]  /*193b0*/  CALL.REL.NOINC `($__internal_10_$__cuda_sm70_shflsync_idx_p) ;  /* 0x0000314000007944 */ /* 0x000fea0003c00000 */
[----:B------:R-:W-:Y:S01]  /*193c0*/  IMAD.MOV.U32 R12, RZ, RZ, R211 ;  /* 0x000000ffff0c7224 */ /* 0x000fe200078e00d3 */
[----:B------:R-:W-:Y:S01]  /*193d0*/  MOV R5, R8 ;  /* 0x0000000800057202 */ /* 0x000fe20000000f00 */
[----:B------:R-:W-:Y:S01]  /*193e0*/  IMAD.MOV.U32 R6, RZ, RZ, RZ ;  /* 0x000000ffff067224 */ /* 0x000fe200078e00ff */
[----:B------:R-:W-:Y:S01]  /*193f0*/  MOV R2, R0 ;  /* 0x0000000000027202 */ /* 0x000fe20000000f00 */
[----:B------:R-:W-:Y:S01]  /*19400*/  IMAD.MOV.U32 R211, RZ, RZ, 0x1f ;  /* 0x0000001fffd37424 */ /* 0x000fe200078e00ff */
[----:B------:R-:W-:-:S02]  /*19410*/  MOV R3, 0x19430 ;  /* 0x0001943000037802 */ /* 0x000fc40000000f00 */
[----:B------:R-:W-:Y:S05]  /*19420*/  CALL.REL.NOINC `($__internal_10_$__cuda_sm70_shflsync_idx_p) ;  /* 0x000030d000007944 */ /* 0x000fea0003c00000 */
[----:B------:R-:W-:Y:S01]  /*19430*/  MOV R9, R211 ;  /* 0x000000d300097202 */ /* 0x000fe20000000f00 */
[----:B------:R-:W-:Y:S05]  /*19440*/  BRA `(.L_x_779) ;  /* 0xfffe721000007947 */ /* 0x000fea000383ffff */
.L_x_554:
[----:B------:R-:W-:Y:S01]  /*19450*/  IMAD.MOV.U32 R5, RZ, RZ, R4 ;  /* 0x000000ffff057224 */ /* 0x000fe200078e0004 */
[----:B-1----:R-:W-:Y:S01]  /*19460*/  MOV R2, R0 ;  /* 0x0000000000027202 */ /* 0x002fe20000000f00 */
[----:B------:R-:W-:Y:S01]  /*19470*/  IMAD.MOV.U32 R211, RZ, RZ, 0x1f ;  /* 0x0000001fffd37424 */ /* 0x000fe200078e00ff */
[----:B------:R-:W-:-:S02]  /*19480*/  MOV R3, 0x194a0 ;  /* 0x000194a000037802 */ /* 0x000fc40000000f00 */
[----:B---34-:R-:W-:Y:S05]  /*19490*/  CALL.REL.NOINC `($__internal_10_$__cuda_sm70_shflsync_idx_p) ;  /* 0x0000306000007944 */ /* 0x018fea0003c00000 */
[----:B------:R-:W-:Y:S01]  /*194a0*/  MOV R6, R211 ;  /* 0x000000d300067202 */ /* 0x000fe20000000f00 */
[----:B------:R-:W-:Y:S05]  /*194b0*/  BRA `(.L_x_553) ;  /* 0xfffe720000007947 */ /* 0x000fea000383ffff */
.L_x_573:
[----:B------:R-:W-:Y:S01]  /*194c0*/  IMAD.MOV.U32 R5, RZ, RZ, R10 ;  /* 0x000000ffff057224 */ /* 0x000fe200078e000a */
[----:B------:R-:W-:Y:S01]  /*194d0*/  MOV R2, RZ ;  /* 0x000000ff00027202 */ /* 0x000fe20000000f00 */
[----:B------:R-:W-:Y:S01]  /*194e0*/  IMAD.MOV.U32 R211, RZ, RZ, 0x1c1f ;  /* 0x00001c1fffd37424 */ /* 0x000fe200078e00ff */
[----:B------:R-:W-:-:S02]  /*194f0*/  MOV R3, 0x19510 ;  /* 0x0001951000037802 */ /* 0x000fc40000000f00 */
[----:B-----5:R-:W-:Y:S05]  /*19500*/  CALL.REL.NOINC `($__internal_10_$__cuda_sm70_shflsync_idx_p) ;  /* 0x00002ff000007944 */ /* 0x020fea0003c00000 */
[----:B------:R-:W-:Y:S01]  /*19510*/  MOV R4, R211 ;  /* 0x000000d300047202 */ /* 0x000fe20000000f00 */
[----:B------:R-:W-:Y:S05]  /*19520*/  BRA `(.L_x_780) ;  /* 0xfffe95e000007947 */ /* 0x000fea000383ffff */
.L_x_574:
[----:B------:R-:W-:Y:S01]  /*19530*/  IMAD.MOV.U32 R5, RZ, RZ, R13 ;  /* 0x000000ffff057224 */ /* 0x000fe200078e000d */
[----:B------:R-:W-:Y:S01]  /*19540*/  MOV R2, RZ ;  /* 0x000000ff00027202 */ /* 0x000fe20000000f00 */
[----:B------:R-:W-:Y:S01]  /*19550*/  IMAD.MOV.U32 R211, RZ, RZ, 0x1c1f ;  /* 0x00001c1fffd37424 */ /* 0x000fe200078e00ff */
[----:B------:R-:W-:-:S02]  /*19560*/  MOV R3, 0x19580 ;  /* 0x0001958000037802 */ /* 0x000fc40000000f00 */
[----:B-12--5:R-:W-:Y:S05]  /*19570*/  CALL.REL.NOINC `($__internal_10_$__cuda_sm70_shflsync_idx_p) ;  /* 0x00002f8000007944 */ /* 0x026fea0003c00000 */
[----:B------:R-:W-:Y:S01]  /*19580*/  MOV R0, R211 ;  /* 0x000000d300007202 */ /* 0x000fe20000000f00 */
[----:B------:R-:W-:Y:S05]  /*19590*/  BRA `(.L_x_781) ;  /* 0xfffe959000007947 */ /* 0x000fea000383ffff */
.L_x_577:
[----:B------:R-:W-:Y:S01]  /*195a0*/  IMAD.MOV.U32 R5, RZ, RZ, R10 ;  /* 0x000000ffff057224 */ /* 0x000fe200078e000a */
[----:B--2---:R-:W-:Y:S01]  /*195b0*/  MOV R2, 0x1 ;  /* 0x0000000100027802 */ /* 0x004fe20000000f00 */
[----:B------:R-:W-:Y:S01]  /*195c0*/  IMAD.MOV.U32 R211, RZ, RZ, 0x1c1f ;  /* 0x00001c1fffd37424 */ /* 0x000fe200078e00ff */
[----:B------:R-:W-:-:S02]  /*195d0*/  MOV R3, 0x195f0 ;  /* 0x000195f000037802 */ /* 0x000fc40000000f00 */
[----:B-1-345:R-:W-:Y:S05]  /*195e0*/  CALL.REL.NOINC `($__internal_10_$__cuda_sm70_shflsync_idx_p) ;  /* 0x00002f1000007944 */ /* 0x03afea0003c00000 */
[----:B------:R-:W-:Y:S01]  /*195f0*/  IMAD.MOV.U32 R4, RZ, RZ, R211 ;  /* 0x000000ffff047224 */ /* 0x000fe200078e00d3 */
[----:B------:R-:W-:Y:S01]  /*19600*/  MOV R2, 0x1 ;  /* 0x0000000100027802 */ /* 0x000fe20000000f00 */
[----:B------:R-:W-:Y:S01]  /*19610*/  IMAD.MOV.U32 R5, RZ, RZ, R13 ;  /* 0x000000ffff057224 */ /* 0x000fe200078e000d */
[----:B------:R-:W-:-:S02]  /*19620*/  MOV R211, 0x1c1f ;  /* 0x00001c1f00d37802 */ /* 0x000fc40000000f00 */
[----:B------:R-:W-:Y:S02]  /*19630*/  MOV R3, 0x19650 ;  /* 0x0001965000037802 */ /* 0x000fe40000000f00 */
[----:B------:R-:W-:Y:S05]  /*19640*/  CALL.REL.NOINC `($__internal_10_$__cuda_sm70_shflsync_idx_p) ;  /* 0x00002eb000007944 */ /* 0x000fea0003c00000 */
[----:B------:R-:W-:Y:S01]  /*19650*/  MOV R0, R211 ;  /* 0x000000d300007202 */ /* 0x000fe20000000f00 */
[----:B------:R-:W-:Y:S05]  /*19660*/  BRA `(.L_x_782) ;  /* 0xfffe966000007947 */ /* 0x000fea000383ffff */
.L_x_580:
[----:B------:R-:W-:Y:S01]  /*19670*/  IMAD.MOV.U32 R5, RZ, RZ, R10 ;  /* 0x000000ffff057224 */ /* 0x000fe200078e000a */
[----:B-1----:R-:W-:Y:S01]  /*19680*/  MOV R2, 0x2 ;  /* 0x0000000200027802 */ /* 0x002fe20000000f00 */
[----:B------:R-:W-:Y:S01]  /*19690*/  IMAD.MOV.U32 R211, RZ, RZ, 0x1c1f ;  /* 0x00001c1fffd37424 */ /* 0x000fe200078e00ff */
[----:B------:R-:W-:Y:S02]  /*196a0*/  MOV R3, 0x196c0 ;  /* 0x000196c000037802 */ /* 0x000fe40000000f00 */
[----:B--2345:R-:W-:Y:S05]  /*196b0*/  CALL.REL.NOINC `($__internal_10_$__cuda_sm70_shflsync_idx_p) ;  /* 0x00002e4000007944 */ /* 0x03cfea0003c00000 */
[----:B------:R-:W-:Y:S01]  /*196c0*/  MOV R4, R211 ;  /* 0x000000d300047202 */ /* 0x000fe20000000f00 */
[----:B------:R-:W-:Y:S05]  /*196d0*/  BRA `(.L_x_783) ;  /* 0xfffe977000007947 */ /* 0x000fea000383ffff */
.L_x_581:
[----:B------:R-:W-:Y:S01]  /*196e0*/  IMAD.MOV.U32 R5, RZ, RZ, R13 ;  /* 0x000000ffff057224 */ /* 0x000fe200078e000d */
[----:B------:R-:W-:Y:S01]  /*196f0*/  MOV R2, 0x2 ;  /* 0x0000000200027802 */ /* 0x000fe20000000f00 */
[----:B------:R-:W-:Y:S01]  /*19700*/  IMAD.MOV.U32 R211, RZ, RZ, 0x1c1f ;  /* 0x00001c1fffd37424 */ /* 0x000fe200078e00ff */
[----:B------:R-:W-:Y:S02]  /*19710*/  MOV R3, 0x19730 ;  /* 0x0001973000037802 */ /* 0x000fe40000000f00 */
[----:B-12345:R-:W-:Y:S05]  /*19720*/  CALL.REL.NOINC `($__internal_10_$__cuda_sm70_shflsync_idx_p) ;  /* 0x00002dd000007944 */ /* 0x03efea0003c00000 */
[----:B------:R-:W-:Y:S01]  /*19730*/  MOV R0, R211 ;  /* 0x000000d300007202 */ /* 0x000fe20000000f00 */
[----:B------:R-:W-:Y:S05]  /*19740*/  BRA `(.L_x_784) ;  /* 0xfffe972000007947 */ /* 0x000fea000383ffff */
.L_x_584:
[----:B------:R-:W-:Y:S01]  /*19750*/  IMAD.MOV.U32 R5, RZ, RZ, R10 ;  /* 0x000000ffff057224 */ /* 0x000fe200078e000a */
[----:B-1----:R-:W-:Y:S01]  /*19760*/  MOV R2, 0x3 ;  /* 0x0000000300027802 */ /* 0x002fe20000000f00 */
[----:B------:R-:W-:Y:S01]  /*19770*/  IMAD.MOV.U32 R211, RZ, RZ, 0x1c1f ;  /* 0x00001c1fffd37424 */ /* 0x000fe200078e00ff */
[----:B------:R-:W-:-:S02]  /*19780*/  MOV R3, 0x197a0 ;  /* 0x000197a000037802 */ /* 0x000fc40000000f00 */
[----:B--2345:R-:W-:Y:S05]  /*19790*/  CALL.REL.NOINC `($__internal_10_$__cuda_sm70_shflsync_idx_p) ;  /* 0x00002d6000007944 */ /* 0x03cfea0003c00000 */
        /* <DEDUP_REMOVED lines=8> */
.L_x_587:
[----:B-1----:R-:W-:Y:S01]  /*19820*/  IMAD.MOV.U32 R5, RZ, RZ, R16 ;  /* 0x000000ffff057224 */ /* 0x002fe200078e0010 */
[----:B------:R-:W-:Y:S01]  /*19830*/  MOV R2, 0x1 ;  /* 0x0000000100027802 */ /* 0x000fe20000000f00 */
[----:B------:R-:W-:Y:S01]  /*19840*/  IMAD.MOV.U32 R211, RZ, RZ, 0x1c1f ;  /* 0x00001c1fffd37424 */ /* 0x000fe200078e00ff */
[----:B------:R-:W-:Y:S02]  /*19850*/  MOV R3, 0x19870 ;  /* 0x0001987000037802 */ /* 0x000fe40000000f00 */
[----:B------:R-:W-:Y:S05]  /*19860*/  CALL.REL.NOINC `($__internal_10_$__cuda_sm70_shflsync_idx_p) ;  /* 0x00002c9000007944 */ /* 0x000fea0003c00000 */
[----:B------:R-:W-:Y:S01]  /*19870*/  IMAD.MOV.U32 R4, RZ, RZ, R211 ;  /* 0x000000ffff047224 */ /* 0x000fe200078e00d3 */
[----:B------:R-:W-:Y:S01]  /*19880*/  MOV R2, 0x1 ;  /* 0x0000000100027802 */ /* 0x000fe20000000f00 */
[----:B------:R-:W-:Y:S01]  /*19890*/  IMAD.MOV.U32 R5, RZ, RZ, R17 ;  /* 0x000000ffff057224 */ /* 0x000fe200078e0011 */
[----:B------:R-:W-:Y:S02]  /*198a0*/  MOV R211, 0x1c1f ;  /* 0x00001c1f00d37802 */ /* 0x000fe40000000f00 */
[----:B------:R-:W-:Y:S02]  /*198b0*/  MOV R3, 0x198d0 ;  /* 0x000198d000037802 */ /* 0x000fe40000000f00 */
[----:B------:R-:W-:Y:S05]  /*198c0*/  CALL.REL.NOINC `($__internal_10_$__cuda_sm70_shflsync_idx_p) ;  /* 0x00002c3000007944 */ /* 0x000fea0003c00000 */
[----:B------:R-:W-:Y:S01]  /*198d0*/  MOV R2, R211 ;  /* 0x000000d300027202 */ /* 0x000fe20000000f00 */
[----:B------:R-:W-:Y:S05]  /*198e0*/  BRA `(.L_x_786) ;  /* 0xfffea16000007947 */ /* 0x000fea000383ffff */
.L_x_590:
[----:B------:R-:W-:Y:S01]  /*198f0*/  IMAD.MOV.U32 R5, RZ, RZ, R8 ;  /* 0x000000ffff057224 */ /* 0x000fe200078e0008 */
[----:B------:R-:W-:Y:S01]  /*19900*/  MOV R2, RZ ;  /* 0x000000ff00027202 */ /* 0x000fe20000000f00 */
[----:B------:R-:W-:Y:S01]  /*19910*/  IMAD.MOV.U32 R211, RZ, RZ, 0x1c1f ;  /* 0x00001c1fffd37424 */ /* 0x000fe200078e00ff */
[----:B------:R-:W-:-:S02]  /*19920*/  MOV R3, 0x19940 ;  /* 0x0001994000037802 */ /* 0x000fc40000000f00 */
[----:B------:R-:W-:Y:S05]  /*19930*/  CALL.REL.NOINC `($__internal_10_$__cuda_sm70_shflsync_idx_p) ;  /* 0x00002bc000007944 */ /* 0x000fea0003c00000 */
[----:B------:R-:W-:Y:S01]  /*19940*/  MOV R4, R211 ;  /* 0x000000d300047202 */ /* 0x000fe20000000f00 */
[----:B------:R-:W-:Y:S05]  /*19950*/  BRA `(.L_x_787) ;  /* 0xfffeb06000007947 */ /* 0x000fea000383ffff */
.L_x_591:
[----:B------:R-:W-:Y:S01]  /*19960*/  IMAD.MOV.U32 R5, RZ, RZ, R9 ;  /* 0x000000ffff057224 */ /* 0x000fe200078e0009 */
[----:B------:R-:W-:Y:S01]  /*19970*/  MOV R2, RZ ;  /* 0x000000ff00027202 */ /* 0x000fe20000000f00 */
[----:B------:R-:W-:Y:S01]  /*19980*/  IMAD.MOV.U32 R211, RZ, RZ, 0x1c1f ;  /* 0x00001c1fffd37424 */ /* 0x000fe200078e00ff */
[----:B------:R-:W-:-:S02]  /*19990*/  MOV R3, 0x199b0 ;  /* 0x000199b000037802 */ /* 0x000fc40000000f00 */
[----:B-12---:R-:W-:Y:S05]  /*199a0*/  CALL.REL.NOINC `($__internal_10_$__cuda_sm70_shflsync_idx_p) ;  /* 0x00002b5000007944 */ /* 0x006fea0003c00000 */
[----:B------:R-:W-:Y:S01]  /*199b0*/  MOV R0, R211 ;  /* 0x000000d300007202 */ /* 0x000fe20000000f00 */
[----:B------:R-:W-:Y:S05]  /*199c0*/  BRA `(.L_x_788) ;  /* 0xfffeb01000007947 */ /* 0x000fea000383ffff */
.L_x_594:
[----:B------:R-:W-:Y:S01]  /*199d0*/  IMAD.MOV.U32 R5, RZ, RZ, R8 ;  /* 0x000000ffff057224 */ /* 0x000fe200078e0008 */
[----:B----4-:R-:W-:Y:S01]  /*199e0*/  MOV R2, 0x1 ;  /* 0x0000000100027802 */ /* 0x010fe20000000f00 */
[----:B------:R-:W-:Y:S01]  /*199f0*/  IMAD.MOV.U32 R211, RZ, RZ, 0x1c1f ;  /* 0x00001c1fffd37424 */ /* 0x000fe200078e00ff */
[----:B------:R-:W-:-:S03]  /*19a00*/  MOV R3, 0x19a20 ;  /* 0x00019a2000037802 */ /* 0x000fc60000000f00 */
[----:B-123--:R-:W-:Y:S05]  /*19a10*/  CALL.REL.NOINC `($__internal_10_$__cuda_sm70_shflsync_idx_p) ;  /* 0x00002ae000007944 */ /* 0x00efea0003c00000 */
        /* <DEDUP_REMOVED lines=8> */
.L_x_595:
[----:B------:R-:W-:Y:S01]  /*19aa0*/  IMAD.MOV.U32 R2, RZ, RZ, RZ ;  /* 0x000000ffff027224 */ /* 0x000fe200078e00ff */
[----:B------:R-:W-:Y:S02]  /*19ab0*/  MOV R211, 0x1c1f ;  /* 0x00001c1f00d37802 */ /* 0x000fe40000000f00 */
[----:B------:R-:W-:Y:S02]  /*19ac0*/  MOV R3, 0x19ae0 ;  /* 0x00019ae000037802 */ /* 0x000fe40000000f00 */
[----:B------:R-:W-:Y:S05]  /*19ad0*/  CALL.REL.NOINC `($__internal_10_$__cuda_sm70_shflsync_idx_p) ;  /* 0x00002a2000007944 */ /* 0x000fea0003c00000 */
[----:B------:R-:W-:Y:S01]  /*19ae0*/  MOV R3, R211 ;  /* 0x000000d300037202 */ /* 0x000fe20000000f00 */
[----:B------:R-:W-:Y:S05]  /*19af0*/  BRA `(.L_x_790) ;  /* 0xfffeb2c000007947 */ /* 0x000fea000383ffff */
.L_x_600:
[----:B------:R-:W-:Y:S01]  /*19b00*/  IMAD.MOV.U32 R2, RZ, RZ, 0x1 ;  /* 0x00000001ff027424 */ /* 0x000fe200078e00ff */
[----:B------:R-:W-:Y:S02]  /*19b10*/  MOV R211, 0x1c1f ;  /* 0x00001c1f00d37802 */ /* 0x000fe40000000f00 */
[----:B------:R-:W-:Y:S02]  /*19b20*/  MOV R3, 0x19b40 ;  /* 0x00019b4000037802 */ /* 0x000fe40000000f00 */
[----:B-1----:R-:W-:Y:S05]  /*19b30*/  CALL.REL.NOINC `($__internal_10_$__cuda_sm70_shflsync_idx_p) ;  /* 0x000029c000007944 */ /* 0x002fea0003c00000 */
[----:B------:R-:W-:Y:S01]  /*19b40*/  MOV R3, R211 ;  /* 0x000000d300037202 */ /* 0x000fe20000000f00 */
[----:B------:R-:W-:Y:S05]  /*19b50*/  BRA `(.L_x_791) ;  /* 0xfffeb7e000007947 */ /* 0x000fea000383ffff */
.L_x_605:
[----:B------:R-:W-:Y:S01]  /*19b60*/  IMAD.MOV.U32 R2, RZ, RZ, 0x2 ;  /* 0x00000002ff027424 */ /* 0x000fe200078e00ff */
[----:B------:R-:W-:-:S02]  /*19b70*/  MOV R211, 0x1c1f ;  /* 0x00001c1f00d37802 */ /* 0x000fc40000000f00 */
[----:B------:R-:W-:Y:S02]  /*19b80*/  MOV R3, 0x19ba0 ;  /* 0x00019ba000037802 */ /* 0x000fe40000000f00 */
[----:B-12---:R-:W-:Y:S05]  /*19b90*/  CALL.REL.NOINC `($__internal_10_$__cuda_sm70_shflsync_idx_p) ;  /* 0x0000296000007944 */ /* 0x006fea0003c00000 */
[----:B------:R-:W-:Y:S01]  /*19ba0*/  MOV R3, R211 ;  /* 0x000000d300037202 */ /* 0x000fe20000000f00 */
[----:B------:R-:W-:Y:S05]  /*19bb0*/  BRA `(.L_x_792) ;  /* 0xfffebbe000007947 */ /* 0x000fea000383ffff */
.L_x_610:
[----:B------:R-:W-:Y:S01]  /*19bc0*/  IMAD.MOV.U32 R2, RZ, RZ, 0x3 ;  /* 0x00000003ff027424 */ /* 0x000fe200078e00ff */
[----:B------:R-:W-:Y:S02]  /*19bd0*/  MOV R211, 0x1c1f ;  /* 0x00001c1f00d37802 */ /* 0x000fe40000000f00 */
[----:B------:R-:W-:Y:S02]  /*19be0*/  MOV R3, 0x19c00 ;  /* 0x00019c0000037802 */ /* 0x000fe40000000f00 */
[----:B-123--:R-:W-:Y:S05]  /*19bf0*/  CALL.REL.NOINC `($__internal_10_$__cuda_sm70_shflsync_idx_p) ;  /* 0x0000290000007944 */ /* 0x00efea0003c00000 */
[----:B------:R-:W-:Y:S01]  /*19c00*/  MOV R3, R211 ;  /* 0x000000d300037202 */ /* 0x000fe20000000f00 */
[----:B------:R-:W-:Y:S05]  /*19c10*/  BRA `(.L_x_793) ;  /* 0xfffebfe000007947 */ /* 0x000fea000383ffff */
.L_x_615:
[----:B------:R-:W-:Y:S02]  /*19c20*/  MOV R0, 0x2 ;  /* 0x0000000200007802 */ /* 0x000fe40000000f00 */
[----:B------:R-:W-:Y:S02]  /*19c30*/  MOV R2, 0x19c50 ;  /* 0x00019c5000027802 */ /* 0x000fe40000000f00 */
[----:B------:R-:W-:Y:S05]  /*19c40*/  CALL.REL.NOINC `($__internal_9_$__cuda_sm70_shflsync_bfly_p) ;  /* 0x0000285000007944 */ /* 0x000fea0003c00000 */
[----:B------:R-:W-:Y:S05]  /*19c50*/  BRA `(.L_x_794) ;  /* 0xfffec6c000007947 */ /* 0x000fea000383ffff */
.L_x_616:
[----:B------:R-:W-:Y:S02]  /*19c60*/  MOV R0, 0x1 ;  /* 0x0000000100007802 */ /* 0x000fe40000000f00 */
[----:B------:R-:W-:Y:S02]  /*19c70*/  MOV R2, 0x19c90 ;  /* 0x00019c9000027802 */ /* 0x000fe40000000f00 */
[----:B------:R-:W-:Y:S05]  /*19c80*/  CALL.REL.NOINC `($__internal_9_$__cuda_sm70_shflsync_bfly_p) ;  /* 0x0000281000007944 */ /* 0x000fea0003c00000 */
[----:B------:R-:W-:Y:S01]  /*19c90*/  FMNMX.FTZ R104, R4, R0, !PT ;  /* 0x0000000004687209 */ /* 0x000fe20007810000 */
[----:B------:R-:W-:Y:S01]  /*19ca0*/  IMAD.MOV.U32 R4, RZ, RZ, R5 ;  /* 0x000000ffff047224 */ /* 0x000fe200078e0005 */
[----:B------:R-:W-:Y:S01]  /*19cb0*/  MOV R2, 0x19ce0 ;  /* 0x00019ce000027802 */ /* 0x000fe20000000f00 */
[----:B------:R-:W-:-:S02]  /*19cc0*/  IMAD.MOV.U32 R0, RZ, RZ, 0x2 ;  /* 0x00000002ff007424 */ /* 0x000fc400078e00ff */
[----:B------:R-:W-:Y:S05]  /*19cd0*/  CALL.REL.NOINC `($__internal_9_$__cuda_sm70_shflsync_bfly_p) ;  /* 0x000027c000007944 */ /* 0x000fea0003c00000 */
[----:B------:R-:W-:Y:S01]  /*19ce0*/  FMNMX.FTZ R5, R5, R0, !PT ;  /* 0x0000000005057209 */ /* 0x000fe20007810000 */
[----:B------:R-:W-:Y:S01]  /*19cf0*/  IMAD.MOV.U32 R0, RZ, RZ, 0x1 ;  /* 0x00000001ff007424 */ /* 0x000fe200078e00ff */
[----:B------:R-:W-:-:S03]  /*19d00*/  MOV R2, 0x19d30 ;  /* 0x00019d3000027802 */ /* 0x000fc60000000f00 */
[----:B------:R-:W-:Y:S02]  /*19d10*/  IMAD.MOV.U32 R4, RZ, RZ, R5 ;  /* 0x000000ffff047224 */ /* 0x000fe400078e0005 */
[----:B------:R-:W-:Y:S05]  /*19d20*/  CALL.REL.NOINC `($__internal_9_$__cuda_sm70_shflsync_bfly_p) ;  /* 0x0000277000007944 */ /* 0x000fea0003c00000 */
[----:B------:R-:W-:Y:S01]  /*19d30*/  FMNMX.FTZ R103, R5, R0, !PT ;  /* 0x0000000005677209 */ /* 0x000fe20007810000 */
[----:B------:R-:W-:Y:S01]  /*19d40*/  IMAD.MOV.U32 R4, RZ, RZ, R6 ;  /* 0x000000ffff047224 */ /* 0x000fe200078e0006 */
[----:B------:R-:W-:Y:S01]  /*19d50*/  MOV R2, 0x19d80 ;  /* 0x00019d8000027802 */ /* 0x000fe20000000f00 */
[----:B------:R-:W-:Y:S02]  /*19d60*/  IMAD.MOV.U32 R0, RZ, RZ, 0x2 ;  /* 0x00000002ff007424 */ /* 0x000fe400078e00ff */
        /* <DEDUP_REMOVED lines=16> */
[----:B------:R-:W-:Y:S01]  /*19e70*/  MOV R8, R0 ;  /* 0x0000000000087202 */ /* 0x000fe20000000f00 */
[----:B------:R-:W-:Y:S05]  /*19e80*/  BRA `(.L_x_795) ;  /* 0xfffec58000007947 */ /* 0x000fea000383ffff */
.L_x_624:
[----:B------:R-:W-:Y:S01]  /*19e90*/  MOV R2, RZ ;  /* 0x000000ff00027202 */ /* 0x000fe20000000f00 */
[----:B------:R-:W-:Y:S01]  /*19ea0*/  IMAD.MOV.U32 R5, RZ, RZ, R10 ;  /* 0x000000ffff057224 */ /* 0x000fe200078e000a */
[----:B------:R-:W-:Y:S01]  /*19eb0*/  MOV R3, 0x19ee0 ;  /* 0x00019ee000037802 */ /* 0x000fe20000000f00 */
[----:B------:R-:W-:Y:S02]  /*19ec0*/  IMAD.MOV.U32 R211, RZ, RZ, 0x1c1f ;  /* 0x00001c1fffd37424 */ /* 0x000fe400078e00ff */
[----:B-1234-:R-:W-:Y:S05]  /*19ed0*/  CALL.REL.NOINC `($__internal_10_$__cuda_sm70_shflsync_idx_p) ;  /* 0x0000262000007944 */ /* 0x01efea0003c00000 */
[----:B------:R-:W-:Y:S01]  /*19ee0*/  MOV R4, R211 ;  /* 0x000000d300047202 */ /* 0x000fe20000000f00 */
[----:B------:R-:W-:-:S05]  /*19ef0*/  BRA `(.L_x_796) ;  /* 0xfffedb5000007947 */ /* 0x000fca000383ffff */
.L_x_625:
[----:B------:R-:W-:Y:S01]  /*19f00*/  MOV R2, RZ ;  /* 0x000000ff00027202 */ /* 0x000fe20000000f00 */
[----:B------:R-:W-:Y:S01]  /*19f10*/  IMAD.MOV.U32 R5, RZ, RZ, R11 ;  /* 0x000000ffff057224 */ /* 0x000fe200078e000b */
[----:B------:R-:W-:Y:S01]  /*19f20*/  MOV R3, 0x19f50 ;  /* 0x00019f5000037802 */ /* 0x000fe20000000f00 */
[----:B------:R-:W-:Y:S02]  /*19f30*/  IMAD.MOV.U32 R211, RZ, RZ, 0x1c1f ;  /* 0x00001c1fffd37424 */ /* 0x000fe400078e00ff */
[----:B-1234-:R-:W-:Y:S05]  /*19f40*/  CALL.REL.NOINC `($__internal_10_$__cuda_sm70_shflsync_idx_p) ;  /* 0x000025b000007944 */ /* 0x01efea0003c00000 */
[----:B------:R-:W-:Y:S01]  /*19f50*/  MOV R0, R211 ;  /* 0x000000d300007202 */ /* 0x000fe20000000f00 */
[----:B------:R-:W-:-:S05]  /*19f60*/  BRA `(.L_x_797) ;  /* 0xfffedb0000007947 */ /* 0x000fca000383ffff */
.L_x_626:
[----:B----4-:R-:W-:Y:S01]  /*19f70*/  MOV R2, 0x1 ;  /* 0x0000000100027802 */ /* 0x010fe20000000f00 */
[----:B------:R-:W-:Y:S01]  /*19f80*/  IMAD.MOV.U32 R5, RZ, RZ, R10 ;  /* 0x000000ffff057224 */ /* 0x000fe200078e000a */
[----:B------:R-:W-:Y:S01]  /*19f90*/  MOV R3, 0x19fc0 ;  /* 0x00019fc000037802 */ /* 0x000fe20000000f00 */
[----:B------:R-:W-:Y:S02]  /*19fa0*/  IMAD.MOV.U32 R211, RZ, RZ, 0x1c1f ;  /* 0x00001c1fffd37424 */ /* 0x000fe400078e00ff */
[----:B-12---:R-:W-:Y:S05]  /*19fb0*/  CALL.REL.NOINC `($__internal_10_$__cuda_sm70_shflsync_idx_p) ;  /* 0x0000254000007944 */ /* 0x006fea0003c00000 */
[----:B------:R-:W-:Y:S01]  /*19fc0*/  MOV R2, 0x1 ;  /* 0x0000000100027802 */ /* 0x000fe20000000f00 */
[----:B------:R-:W-:Y:S01]  /*19fd0*/  IMAD.MOV.U32 R4, RZ, RZ, R211 ;  /* 0x000000ffff047224 */ /* 0x000fe200078e00d3 */
[----:B------:R-:W-:Y:S01]  /*19fe0*/  MOV R211, 0x1c1f ;  /* 0x00001c1f00d37802 */ /* 0x000fe20000000f00 */
[----:B------:R-:W-:Y:S01]  /*19ff0*/  IMAD.MOV.U32 R5, RZ, RZ, R11 ;  /* 0x000000ffff057224 */ /* 0x000fe200078e000b */
[----:B------:R-:W-:Y:S02]  /*1a000*/  MOV R3, 0x1a020 ;  /* 0x0001a02000037802 */ /* 0x000fe40000000f00 */
[----:B------:R-:W-:Y:S05]  /*1a010*/  CALL.REL.NOINC `($__internal_10_$__cuda_sm70_shflsync_idx_p) ;  /* 0x000024e000007944 */ /* 0x000fea0003c00000 */
[----:B------:R-:W-:Y:S01]  /*1a020*/  MOV R0, R211 ;  /* 0x000000d300007202 */ /* 0x000fe20000000f00 */
[----:B------:R-:W-:-:S05]  /*1a030*/  BRA `(.L_x_798) ;  /* 0xfffedbc000007947 */ /* 0x000fca000383ffff */
.L_x_629:
[----:B------:R-:W-:Y:S01]  /*1a040*/  MOV R2, RZ ;  /* 0x000000ff00027202 */ /* 0x000fe20000000f00 */
[----:B------:R-:W-:Y:S01]  /*1a050*/  IMAD.MOV.U32 R5, RZ, RZ, R7 ;  /* 0x000000ffff057224 */ /* 0x000fe200078e0007 */
[----:B------:R-:W-:Y:S01]  /*1a060*/  MOV R3, 0x1a090 ;  /* 0x0001a09000037802 */ /* 0x000fe20000000f00 */
[----:B------:R-:W-:Y:S02]  /*1a070*/  IMAD.MOV.U32 R211, RZ, RZ, 0x1c1f ;  /* 0x00001c1fffd37424 */ /* 0x000fe400078e00ff */
[----:B------:R-:W-:Y:S05]  /*1a080*/  CALL.REL.NOINC `($__internal_10_$__cuda_sm70_shflsync_idx_p) ;  /* 0x0000247000007944 */ /* 0x000fea0003c00000 */
[----:B------:R-:W-:Y:S01]  /*1a090*/  MOV R4, R211 ;  /* 0x000000d300047202 */ /* 0x000fe20000000f00 */
[----:B------:R-:W-:-:S05]  /*1a0a0*/  BRA `(.L_x_799) ;  /* 0xfffeeab000007947 */ /* 0x000fca000383ffff */
.L_x_630:
[----:B------:R-:W-:Y:S01]  /*1a0b0*/  MOV R2, RZ ;  /* 0x000000ff00027202 */ /* 0x000fe20000000f00 */
[----:B------:R-:W-:Y:S01]  /*1a0c0*/  IMAD.MOV.U32 R5, RZ, RZ, R8 ;  /* 0x000000ffff057224 */ /* 0x000fe200078e0008 */
[----:B------:R-:W-:Y:S01]  /*1a0d0*/  MOV R3, 0x1a100 ;  /* 0x0001a10000037802 */ /* 0x000fe20000000f00 */
[----:B------:R-:W-:Y:S02]  /*1a0e0*/  IMAD.MOV.U32 R211, RZ, RZ, 0x1c1f ;  /* 0x00001c1fffd37424 */ /* 0x000fe400078e00ff */
[----:B-12---:R-:W-:Y:S05]  /*1a0f0*/  CALL.REL.NOINC `($__internal_10_$__cuda_sm70_shflsync_idx_p) ;  /* 0x0000240000007944 */ /* 0x006fea0003c00000 */
[----:B------:R-:W-:Y:S01]  /*1a100*/  MOV R0, R211 ;  /* 0x000000d300007202 */ /* 0x000fe20000000f00 */
[----:B------:R-:W-:-:S05]  /*1a110*/  BRA `(.L_x_800) ;  /* 0xfffeea6000007947 */ /* 0x000fca000383ffff */
.L_x_631:
[----:B--2---:R-:W-:Y:S01]  /*1a120*/  MOV R2, 0x1 ;  /* 0x0000000100027802 */ /* 0x004fe20000000f00 */
[----:B------:R-:W-:Y:S01]  /*1a130*/  IMAD.MOV.U32 R5, RZ, RZ, R7 ;  /* 0x000000ffff057224 */ /* 0x000fe200078e0007 */
[----:B------:R-:W-:Y:S01]  /*1a140*/  MOV R3, 0x1a170 ;  /* 0x0001a17000037802 */ /* 0x000fe20000000f00 */
[----:B------:R-:W-:Y:S03]  /*1a150*/  IMAD.MOV.U32 R211, RZ, RZ, 0x1c1f ;  /* 0x00001c1fffd37424 */ /* 0x000fe600078e00ff */
[----:B-1-3--:R-:W-:Y:S05]  /*1a160*/  CALL.REL.NOINC `($__internal_10_$__cuda_sm70_shflsync_idx_p) ;  /* 0x0000239000007944 */ /* 0x00afea0003c00000 */
        /* <DEDUP_REMOVED lines=8> */
.L_x_632:
[----:B------:R-:W-:Y:S01]  /*1a1f0*/  MOV R211, 0x1c1f ;  /* 0x00001c1f00d37802 */ /* 0x000fe20000000f00 */
[----:B------:R-:W-:Y:S01]  /*1a200*/  IMAD.MOV.U32 R2, RZ, RZ, RZ ;  /* 0x000000ffff027224 */ /* 0x000fe200078e00ff */
[----:B------:R-:W-:Y:S02]  /*1a210*/  MOV R3, 0x1a230 ;  /* 0x0001a23000037802 */ /* 0x000fe40000000f00 */
[----:B------:R-:W-:Y:S05]  /*1a220*/  CALL.REL.NOINC `($__internal_10_$__cuda_sm70_shflsync_idx_p) ;  /* 0x000022d000007944 */ /* 0x000fea0003c00000 */
[----:B------:R-:W-:Y:S01]  /*1a230*/  MOV R4, R211 ;  /* 0x000000d300047202 */ /* 0x000fe20000000f00 */
[----:B------:R-:W-:-:S05]  /*1a240*/  BRA `(.L_x_802) ;  /* 0xfffeecf000007947 */ /* 0x000fca000383ffff */
.L_x_637:
[----:B------:R-:W-:Y:S01]  /*1a250*/  MOV R211, 0x1c1f ;  /* 0x00001c1f00d37802 */ /* 0x000fe20000000f00 */
[----:B------:R-:W-:Y:S01]  /*1a260*/  IMAD.MOV.U32 R2, RZ, RZ, 0x1 ;  /* 0x00000001ff027424 */ /* 0x000fe200078e00ff */
[----:B------:R-:W-:Y:S02]  /*1a270*/  MOV R3, 0x1a290 ;  /* 0x0001a29000037802 */ /* 0x000fe40000000f00 */
[----:B-1----:R-:W-:Y:S05]  /*1a280*/  CALL.REL.NOINC `($__internal_10_$__cuda_sm70_shflsync_idx_p) ;  /* 0x0000227000007944 */ /* 0x002fea0003c00000 */
[----:B------:R-:W-:Y:S01]  /*1a290*/  MOV R4, R211 ;  /* 0x000000d300047202 */ /* 0x000fe20000000f00 */
[----:B------:R-:W-:-:S05]  /*1a2a0*/  BRA `(.L_x_803) ;  /* 0xfffef26000007947 */ /* 0x000fca000383ffff */
.L_x_642:
[----:B------:R-:W-:Y:S01]  /*1a2b0*/  MOV R211, 0x1c1f ;  /* 0x00001c1f00d37802 */ /* 0x000fe20000000f00 */
[----:B------:R-:W-:Y:S01]  /*1a2c0*/  IMAD.MOV.U32 R2, RZ, RZ, 0x2 ;  /* 0x00000002ff027424 */ /* 0x000fe200078e00ff */
[----:B------:R-:W-:Y:S02]  /*1a2d0*/  MOV R3, 0x1a2f0 ;  /* 0x0001a2f000037802 */ /* 0x000fe40000000f00 */
[----:B-12---:R-:W-:Y:S05]  /*1a2e0*/  CALL.REL.NOINC `($__internal_10_$__cuda_sm70_shflsync_idx_p) ;  /* 0x0000221000007944 */ /* 0x006fea0003c00000 */
[----:B------:R-:W-:Y:S01]  /*1a2f0*/  MOV R4, R211 ;  /* 0x000000d300047202 */ /* 0x000fe20000000f00 */
[----:B------:R-:W-:-:S05]  /*1a300*/  BRA `(.L_x_804) ;  /* 0xfffef6a000007947 */ /* 0x000fca000383ffff */
.L_x_647:
[----:B------:R-:W-:Y:S01]  /*1a310*/  MOV R211, 0x1c1f ;  /* 0x00001c1f00d37802 */ /* 0x000fe20000000f00 */
[----:B------:R-:W-:Y:S01]  /*1a320*/  IMAD.MOV.U32 R2, RZ, RZ, 0x3 ;  /* 0x00000003ff027424 */ /* 0x000fe200078e00ff */
[----:B------:R-:W-:Y:S02]  /*1a330*/  MOV R3, 0x1a350 ;  /* 0x0001a35000037802 */ /* 0x000fe40000000f00 */
[----:B-123--:R-:W-:Y:S05]  /*1a340*/  CALL.REL.NOINC `($__internal_10_$__cuda_sm70_shflsync_idx_p) ;  /* 0x000021b000007944 */ /* 0x00efea0003c00000 */
[----:B------:R-:W-:Y:S01]  /*1a350*/  MOV R4, R211 ;  /* 0x000000d300047202 */ /* 0x000fe20000000f00 */
[----:B------:R-:W-:-:S05]  /*1a360*/  BRA `(.L_x_805) ;  /* 0xfffefae000007947 */ /* 0x000fca000383ffff */
.L_x_652:
[----:B------:R-:W-:Y:S02]  /*1a370*/  MOV R0, 0x2 ;  /* 0x0000000200007802 */ /* 0x000fe40000000f00 */
[----:B------:R-:W-:Y:S02]  /*1a380*/  MOV R2, 0x1a3a0 ;  /* 0x0001a3a000027802 */ /* 0x000fe40000000f00 */
[----:B------:R-:W-:Y:S05]  /*1a390*/  CALL.REL.NOINC `($__internal_9_$__cuda_sm70_shflsync_bfly_p) ;  /* 0x0000210000007944 */ /* 0x000fea0003c00000 */
[----:B------:R-:W-:-:S05]  /*1a3a0*/  BRA `(.L_x_806) ;  /* 0xffff024000007947 */ /* 0x000fca000383ffff */
.L_x_653:
[----:B------:R-:W-:Y:S02]  /*1a3b0*/  MOV R0, 0x1 ;  /* 0x0000000100007802 */ /* 0x000fe40000000f00 */
[----:B------:R-:W-:Y:S02]  /*1a3c0*/  MOV R2, 0x1a3e0 ;  /* 0x0001a3e000027802 */ /* 0x000fe40000000f00 */
        /* <DEDUP_REMOVED lines=28> */
[----:B------:R-:W-:-:S05]  /*1a590*/  BRA `(.L_x_807) ;  /* 0xffff014000007947 */ /* 0x000fca000383ffff */
.L_x_662:
[----:B------:R-:W-:Y:S01]  /*1a5a0*/  MOV R2, RZ ;  /* 0x000000ff00027202 */ /* 0x000fe20000000f00 */
[----:B------:R-:W-:Y:S01]  /*1a5b0*/  IMAD.MOV.U32 R5, RZ, RZ, R10 ;  /* 0x000000ffff057224 */ /* 0x000fe200078e000a */
[----:B------:R-:W-:Y:S01]  /*1a5c0*/  MOV R3, 0x1a5f0 ;  /* 0x0001a5f000037802 */ /* 0x000fe20000000f00 */
[----:B------:R-:W-:Y:S02]  /*1a5d0*/  IMAD.MOV.U32 R211, RZ, RZ, 0x1c1f ;  /* 0x00001c1fffd37424 */ /* 0x000fe400078e00ff */
[----:B-1234-:R-:W-:Y:S05]  /*1a5e0*/  CALL.REL.NOINC `($__internal_10_$__cuda_sm70_shflsync_idx_p) ;  /* 0x00001f1000007944 */ /* 0x01efea0003c00000 */
[----:B------:R-:W-:Y:S01]  /*1a5f0*/  MOV R4, R211 ;  /* 0x000000d300047202 */ /* 0x000fe20000000f00 */
[----:B------:R-:W-:-:S05]  /*1a600*/  BRA `(.L_x_808) ;  /* 0xffff1d9000007947 */ /* 0x000fca000383ffff */
.L_x_663:
[----:B------:R-:W-:Y:S01]  /*1a610*/  MOV R2, RZ ;  /* 0x000000ff00027202 */ /* 0x000fe20000000f00 */
[----:B------:R-:W-:Y:S01]  /*1a620*/  IMAD.MOV.U32 R5, RZ, RZ, R11 ;  /* 0x000000ffff057224 */ /* 0x000fe200078e000b */
[----:B------:R-:W-:Y:S01]  /*1a630*/  MOV R3, 0x1a660 ;  /* 0x0001a66000037802 */ /* 0x000fe20000000f00 */
[----:B------:R-:W-:Y:S02]  /*1a640*/  IMAD.MOV.U32 R211, RZ, RZ, 0x1c1f ;  /* 0x00001c1fffd37424 */ /* 0x000fe400078e00ff */
[----:B-1234-:R-:W-:Y:S05]  /*1a650*/  CALL.REL.NOINC `($__internal_10_$__cuda_sm70_shflsync_idx_p) ;  /* 0x00001ea000007944 */ /* 0x01efea0003c00000 */
[----:B------:R-:W-:Y:S01]  /*1a660*/  MOV R0, R211 ;  /* 0x000000d300007202 */ /* 0x000fe20000000f00 */
[----:B------:R-:W-:-:S05]  /*1a670*/  BRA `(.L_x_809) ;  /* 0xffff1d4000007947 */ /* 0x000fca000383ffff */
.L_x_664:
        /* <DEDUP_REMOVED lines=13> */
.L_x_667:
[----:B------:R-:W-:Y:S01]  /*1a750*/  MOV R2, RZ ;  /* 0x000000ff00027202 */ /* 0x000fe20000000f00 */
[----:B------:R-:W-:Y:S01]  /*1a760*/  IMAD.MOV.U32 R5, RZ, RZ, R7 ;  /* 0x000000ffff057224 */ /* 0x000fe200078e0007 */
[----:B------:R-:W-:Y:S01]  /*1a770*/  MOV R3, 0x1a7a0 ;  /* 0x0001a7a000037802 */ /* 0x000fe20000000f00 */
[----:B------:R-:W-:Y:S02]  /*1a780*/  IMAD.MOV.U32 R211, RZ, RZ, 0x1c1f ;  /* 0x00001c1fffd37424 */ /* 0x000fe400078e00ff */
[----:B------:R-:W-:Y:S05]  /*1a790*/  CALL.REL.NOINC `($__internal_10_$__cuda_sm70_shflsync_idx_p) ;  /* 0x00001d6000007944 */ /* 0x000fea0003c00000 */
[----:B------:R-:W-:Y:S01]  /*1a7a0*/  MOV R4, R211 ;  /* 0x000000d300047202 */ /* 0x000fe20000000f00 */
[----:B------:R-:W-:-:S05]  /*1a7b0*/  BRA `(.L_x_811) ;  /* 0xffff2d0000007947 */ /* 0x000fca000383ffff */
.L_x_668:
[----:B------:R-:W-:Y:S01]  /*1a7c0*/  MOV R2, RZ ;  /* 0x000000ff00027202 */ /* 0x000fe20000000f00 */
[----:B------:R-:W-:Y:S01]  /*1a7d0*/  IMAD.MOV.U32 R5, RZ, RZ, R8 ;  /* 0x000000ffff057224 */ /* 0x000fe200078e0008 */
[----:B------:R-:W-:Y:S01]  /*1a7e0*/  MOV R3, 0x1a810 ;  /* 0x0001a81000037802 */ /* 0x000fe20000000f00 */
[----:B------:R-:W-:Y:S02]  /*1a7f0*/  IMAD.MOV.U32 R211, RZ, RZ, 0x1c1f ;  /* 0x00001c1fffd37424 */ /* 0x000fe400078e00ff */
[----:B-12---:R-:W-:Y:S05]  /*1a800*/  CALL.REL.NOINC `($__internal_10_$__cuda_sm70_shflsync_idx_p) ;  /* 0x00001cf000007944 */ /* 0x006fea0003c00000 */
[----:B------:R-:W-:Y:S01]  /*1a810*/  MOV R0, R211 ;  /* 0x000000d300007202 */ /* 0x000fe20000000f00 */
[----:B------:R-:W-:-:S05]  /*1a820*/  BRA `(.L_x_812) ;  /* 0xffff2cb000007947 */ /* 0x000fca000383ffff */
.L_x_669:
        /* <DEDUP_REMOVED lines=13> */
.L_x_670:
[----:B------:R-:W-:Y:S02]  /*1a900*/  MOV R0, 0x2 ;  /* 0x0000000200007802 */ /* 0x000fe40000000f00 */
[----:B------:R-:W-:Y:S02]  /*1a910*/  MOV R2, 0x1a930 ;  /* 0x0001a93000027802 */ /* 0x000fe40000000f00 */
[----:B------:R-:W-:Y:S05]  /*1a920*/  CALL.REL.NOINC `($__internal_9_$__cuda_sm70_shflsync_bfly_p) ;  /* 0x00001b7000007944 */ /* 0x000fea0003c00000 */
[----:B------:R-:W-:-:S05]  /*1a930*/  BRA `(.L_x_814) ;  /* 0xffff31c000007947 */ /* 0x000fca000383ffff */
.L_x_671:
        /* <DEDUP_REMOVED lines=31> */
.L_x_674:
[----:B------:R-:W-:Y:S01]  /*1ab30*/  MOV R211, 0x1c1f ;  /* 0x00001c1f00d37802 */ /* 0x000fe20000000f00 */
[----:B------:R-:W-:Y:S01]  /*1ab40*/  IMAD.MOV.U32 R2, RZ, RZ, RZ ;  /* 0x000000ffff027224 */ /* 0x000fe200078e00ff */
[----:B------:R-:W-:Y:S02]  /*1ab50*/  MOV R3, 0x1ab70 ;  /* 0x0001ab7000037802 */ /* 0x000fe40000000f00 */
[----:B-1234-:R-:W-:Y:S05]  /*1ab60*/  CALL.REL.NOINC `($__internal_10_$__cuda_sm70_shflsync_idx_p) ;  /* 0x0000199000007944 */ /* 0x01efea0003c00000 */
[----:B------:R-:W-:Y:S01]  /*1ab70*/  MOV R0, R211 ;  /* 0x000000d300007202 */ /* 0x000fe20000000f00 */
[----:B------:R-:W-:-:S05]  /*1ab80*/  BRA `(.L_x_816) ;  /* 0xffff4a1000007947 */ /* 0x000fca000383ffff */
.L_x_677:
[----:B------:R-:W-:Y:S01]  /*1ab90*/  MOV R211, 0x1c1f ;  /* 0x00001c1f00d37802 */ /* 0x000fe20000000f00 */
[----:B---3--:R-:W-:Y:S01]  /*1aba0*/  IMAD.MOV.U32 R2, RZ, RZ, 0x1 ;  /* 0x00000001ff027424 */ /* 0x008fe200078e00ff */
[----:B------:R-:W-:Y:S02]  /*1abb0*/  MOV R3, 0x1abd0 ;  /* 0x0001abd000037802 */ /* 0x000fe40000000f00 */
[----:B-12-4-:R-:W-:Y:S05]  /*1abc0*/  CALL.REL.NOINC `($__internal_10_$__cuda_sm70_shflsync_idx_p) ;  /* 0x0000193000007944 */ /* 0x016fea0003c00000 */
        /* <DEDUP_REMOVED lines=8> */
.L_x_680:
[----:B------:R-:W-:Y:S01]  /*1ac50*/  MOV R2, RZ ;  /* 0x000000ff00027202 */ /* 0x000fe20000000f00 */
[----:B------:R-:W-:Y:S01]  /*1ac60*/  IMAD.MOV.U32 R5, RZ, RZ, R7 ;  /* 0x000000ffff057224 */ /* 0x000fe200078e0007 */
[----:B------:R-:W-:Y:S01]  /*1ac70*/  MOV R3, 0x1aca0 ;  /* 0x0001aca000037802 */ /* 0x000fe20000000f00 */
[----:B------:R-:W-:Y:S02]  /*1ac80*/  IMAD.MOV.U32 R211, RZ, RZ, 0x1c1f ;  /* 0x00001c1fffd37424 */ /* 0x000fe400078e00ff */
[----:B------:R-:W-:Y:S05]  /*1ac90*/  CALL.REL.NOINC `($__internal_10_$__cuda_sm70_shflsync_idx_p) ;  /* 0x0000186000007944 */ /* 0x000fea0003c00000 */
[----:B------:R-:W-:Y:S01]  /*1aca0*/  MOV R4, R211 ;  /* 0x000000d300047202 */ /* 0x000fe20000000f00 */
[----:B------:R-:W-:-:S05]  /*1acb0*/  BRA `(.L_x_818) ;  /* 0xffff59e000007947 */ /* 0x000fca000383ffff */
.L_x_681:
[----:B------:R-:W-:Y:S01]  /*1acc0*/  MOV R2, RZ ;  /* 0x000000ff00027202 */ /* 0x000fe20000000f00 */
[----:B------:R-:W-:Y:S01]  /*1acd0*/  IMAD.MOV.U32 R5, RZ, RZ, R8 ;  /* 0x000000ffff057224 */ /* 0x000fe200078e0008 */
[----:B------:R-:W-:Y:S01]  /*1ace0*/  MOV R3, 0x1ad10 ;  /* 0x0001ad1000037802 */ /* 0x000fe20000000f00 */
[----:B------:R-:W-:Y:S02]  /*1acf0*/  IMAD.MOV.U32 R211, RZ, RZ, 0x1c1f ;  /* 0x00001c1fffd37424 */ /* 0x000fe400078e00ff */
[----:B-12---:R-:W-:Y:S05]  /*1ad00*/  CALL.REL.NOINC `($__internal_10_$__cuda_sm70_shflsync_idx_p) ;  /* 0x000017f000007944 */ /* 0x006fea0003c00000 */
[----:B------:R-:W-:Y:S01]  /*1ad10*/  MOV R0, R211 ;  /* 0x000000d300007202 */ /* 0x000fe20000000f00 */
[----:B------:R-:W-:-:S05]  /*1ad20*/  BRA `(.L_x_819) ;  /* 0xffff599000007947 */ /* 0x000fca000383ffff */
.L_x_682:
        /* <DEDUP_REMOVED lines=13> */
.L_x_683:
[----:B------:R-:W-:Y:S01]  /*1ae00*/  MOV R211, 0x1c1f ;  /* 0x00001c1f00d37802 */ /* 0x000fe20000000f00 */
[----:B------:R-:W-:Y:S01]  /*1ae10*/  IMAD.MOV.U32 R2, RZ, RZ, RZ ;  /* 0x000000ffff027224 */ /* 0x000fe200078e00ff */
[----:B------:R-:W-:Y:S02]  /*1ae20*/  MOV R3, 0x1ae40 ;  /* 0x0001ae4000037802 */ /* 0x000fe40000000f00 */
[----:B------:R-:W-:Y:S05]  /*1ae30*/  CALL.REL.NOINC `($__internal_10_$__cuda_sm70_shflsync_idx_p) ;  /* 0x000016c000007944 */ /* 0x000fea0003c00000 */
[----:B------:R-:W-:Y:S01]  /*1ae40*/  MOV R4, R211 ;  /* 0x000000d300047202 */ /* 0x000fe20000000f00 */
[----:B------:R-:W-:-:S05]  /*1ae50*/  BRA `(.L_x_821) ;  /* 0xffff5b6000007947 */ /* 0x000fca000383ffff */
.L_x_688:
[----:B------:R-:W-:Y:S01]  /*1ae60*/  MOV R211, 0x1c1f ;  /* 0x00001c1f00d37802 */ /* 0x000fe20000000f00 */
[----:B------:R-:W-:Y:S01]  /*1ae70*/  IMAD.MOV.U32 R2, RZ, RZ, 0x1 ;  /* 0x00000001ff027424 */ /* 0x000fe200078e00ff */
[----:B------:R-:W-:Y:S02]  /*1ae80*/  MOV R3, 0x1aea0 ;  /* 0x0001aea000037802 */ /* 0x000fe40000000f00 */
[----:B-1----:R-:W-:Y:S05]  /*1ae90*/  CALL.REL.NOINC `($__internal_10_$__cuda_sm70_shflsync_idx_p) ;  /* 0x0000166000007944 */ /* 0x002fea0003c00000 */
[----:B------:R-:W-:Y:S01]  /*1aea0*/  MOV R4, R211 ;  /* 0x000000d300047202 */ /* 0x000fe20000000f00 */
[----:B------:R-:W-:-:S05]  /*1aeb0*/  BRA `(.L_x_822) ;  /* 0xffff60d000007947 */ /* 0x000fca000383ffff */
.L_x_693:
[----:B------:R-:W-:Y:S01]  /*1aec0*/  MOV R211, 0x1c1f ;  /* 0x00001c1f00d37802 */ /* 0x000fe20000000f00 */
[----:B------:R-:W-:Y:S01]  /*1aed0*/  IMAD.MOV.U32 R2, RZ, RZ, 0x2 ;  /* 0x00000002ff027424 */ /* 0x000fe200078e00ff */
[----:B------:R-:W-:Y:S02]  /*1aee0*/  MOV R3, 0x1af00 ;  /* 0x0001af0000037802 */ /* 0x000fe40000000f00 */
[----:B-12---:R-:W-:Y:S05]  /*1aef0*/  CALL.REL.NOINC `($__internal_10_$__cuda_sm70_shflsync_idx_p) ;  /* 0x0000160000007944 */ /* 0x006fea0003c00000 */
[----:B------:R-:W-:Y:S01]  /*1af00*/  MOV R4, R211 ;  /* 0x000000d300047202 */ /* 0x000fe20000000f00 */
[----:B------:R-:W-:-:S05]  /*1af10*/  BRA `(.L_x_823) ;  /* 0xffff651000007947 */ /* 0x000fca000383ffff */
.L_x_698:
[----:B------:R-:W-:Y:S01]  /*1af20*/  MOV R211, 0x1c1f ;  /* 0x00001c1f00d37802 */ /* 0x000fe20000000f00 */
[----:B------:R-:W-:Y:S01]  /*1af30*/  IMAD.MOV.U32 R2, RZ, RZ, 0x3 ;  /* 0x00000003ff027424 */ /* 0x000fe200078e00ff */
[----:B------:R-:W-:Y:S02]  /*1af40*/  MOV R3, 0x1af60 ;  /* 0x0001af6000037802 */ /* 0x000fe40000000f00 */
[----:B-123--:R-:W-:Y:S05]  /*1af50*/  CALL.REL.NOINC `($__internal_10_$__cuda_sm70_shflsync_idx_p) ;  /* 0x000015a000007944 */ /* 0x00efea0003c00000 */
[----:B------:R-:W-:Y:S01]  /*1af60*/  MOV R4, R211 ;  /* 0x000000d300047202 */ /* 0x000fe20000000f00 */
[----:B------:R-:W-:-:S05]  /*1af70*/  BRA `(.L_x_824) ;  /* 0xffff695000007947 */ /* 0x000fca000383ffff */
.L_x_703:
[----:B------:R-:W-:Y:S02]  /*1af80*/  MOV R0, 0x2 ;  /* 0x0000000200007802 */ /* 0x000fe40000000f00 */
[----:B------:R-:W-:Y:S02]  /*1af90*/  MOV R2, 0x1afb0 ;  /* 0x0001afb000027802 */ /* 0x000fe40000000f00 */
[----:B------:R-:W-:Y:S05]  /*1afa0*/  CALL.REL.NOINC `($__internal_9_$__cuda_sm70_shflsync_bfly_p) ;  /* 0x000014f000007944 */ /* 0x000fea0003c00000 */
[----:B------:R-:W-:-:S05]  /*1afb0*/  BRA `(.L_x_825) ;  /* 0xffff70b000007947 */ /* 0x000fca000383ffff */
.L_x_704:
        /* <DEDUP_REMOVED lines=31> */
.L_x_706:
[----:B------:R-:W-:Y:S01]  /*1b1b0*/  IMAD.MOV.U32 R4, RZ, RZ, R222 ;  /* 0x000000ffff047224 */ /* 0x000fe200078e00de */
[----:B------:R-:W-:-:S02]  /*1b1c0*/  MOV R0, 0x2 ;  /* 0x0000000200007802 */ /* 0x000fc40000000f00 */
[----:B------:R-:W-:Y:S02]  /*1b1d0*/  MOV R2, 0x1b1f0 ;  /* 0x0001b1f000027802 */ /* 0x000fe40000000f00 */
[----:B------:R-:W-:Y:S05]  /*1b1e0*/  CALL.REL.NOINC `($__internal_9_$__cuda_sm70_shflsync_bfly_p) ;  /* 0x000012b000007944 */ /* 0x000fea0003c00000 */
[----:B------:R-:W-:Y:S05]  /*1b1f0*/  BRA `(.L_x_827) ;  /* 0xffff880000007947 */ /* 0x000fea000383ffff */
.L_x_707:
[----:B------:R-:W-:Y:S01]  /*1b200*/  IMAD.MOV.U32 R4, RZ, RZ, R7 ;  /* 0x000000ffff047224 */ /* 0x000fe200078e0007 */
[----:B------:R-:W-:Y:S02]  /*1b210*/  MOV R0, 0x1 ;  /* 0x0000000100007802 */ /* 0x000fe40000000f00 */
[----:B------:R-:W-:Y:S02]  /*1b220*/  MOV R2, 0x1b240 ;  /* 0x0001b24000027802 */ /* 0x000fe40000000f00 */
[----:B-1----:R-:W-:Y:S05]  /*1b230*/  CALL.REL.NOINC `($__internal_9_$__cuda_sm70_shflsync_bfly_p) ;  /* 0x0000126000007944 */ /* 0x002fea0003c00000 */
[----:B------:R-:W-:Y:S01]  /*1b240*/  FADD.FTZ R7, R7, R0 ;  /* 0x0000000007077221 */ /* 0x000fe20000010000 */
[----:B------:R-:W-:Y:S02]  /*1b250*/  MOV R4, R228 ;  /* 0x000000e400047202 */ /* 0x000fe40000000f00 */
[----:B------:R-:W-:Y:S02]  /*1b260*/  MOV R0, 0x2 ;  /* 0x0000000200007802 */ /* 0x000fe40000000f00 */
[----:B------:R-:W-:Y:S02]  /*1b270*/  MOV R2, 0x1b290 ;  /* 0x0001b29000027802 */ /* 0x000fe40000000f00 */
[----:B------:R-:W-:Y:S05]  /*1b280*/  CALL.REL.NOINC `($__internal_9_$__cuda_sm70_shflsync_bfly_p) ;  /* 0x0000121000007944 */ /* 0x000fea0003c00000 */
[----:B------:R-:W-:Y:S01]  /*1b290*/  FADD.FTZ R4, R228, R0 ;  /* 0x00000000e4047221 */ /* 0x000fe20000010000 */
[----:B------:R-:W-:Y:S02]  /*1b2a0*/  MOV R0, 0x1 ;  /* 0x0000000100007802 */ /* 0x000fe40000000f00 */
[----:B------:R-:W-:-:S02]  /*1b2b0*/  MOV R2, 0x1b2d0 ;  /* 0x0001b2d000027802 */ /* 0x000fc40000000f00 */
[----:B------:R-:W-:Y:S05]  /*1b2c0*/  CALL.REL.NOINC `($__internal_9_$__cuda_sm70_shflsync_bfly_p) ;  /* 0x000011d000007944 */ /* 0x000fea0003c00000 */
[----:B------:R-:W-:Y:S01]  /*1b2d0*/  FADD.FTZ R6, R4, R0 ;  /* 0x0000000004067221 */ /* 0x000fe20000010000 */
[----:B------:R-:W-:-:S02]  /*1b2e0*/  MOV R4, R221 ;  /* 0x000000dd00047202 */ /* 0x000fc40000000f00 */
[----:B------:R-:W-:Y:S02]  /*1b2f0*/  MOV R0, 0x2 ;  /* 0x0000000200007802 */ /* 0x000fe40000000f00 */
[----:B------:R-:W-:Y:S02]  /*1b300*/  MOV R2, 0x1b320 ;  /* 0x0001b32000027802 */ /* 0x000fe40000000f00 */
[----:B------:R-:W-:Y:S05]  /*1b310*/  CALL.REL.NOINC `($__internal_9_$__cuda_sm70_shflsync_bfly_p) ;  /* 0x0000118000007944 */ /* 0x000fea0003c00000 */
[----:B------:R-:W-:Y:S01]  /*1b320*/  FADD.FTZ R5, R221, R0 ;  /* 0x00000000dd057221 */ /* 0x000fe20000010000 */
[----:B------:R-:W-:Y:S02]  /*1b330*/  MOV R0, 0x1 ;  /* 0x0000000100007802 */ /* 0x000fe40000000f00 */
[----:B------:R-:W-:Y:S02]  /*1b340*/  MOV R2, 0x1b370 ;  /* 0x0001b37000027802 */ /* 0x000fe40000000f00 */
[----:B------:R-:W-:Y:S02]  /*1b350*/  MOV R4, R5 ;  /* 0x0000000500047202 */ /* 0x000fe40000000f00 */
[----:B------:R-:W-:Y:S05]  /*1b360*/  CALL.REL.NOINC `($__internal_9_$__cuda_sm70_shflsync_bfly_p) ;  /* 0x0000113000007944 */ /* 0x000fea0003c00000 */
[----:B------:R-:W-:Y:S01]  /*1b370*/  FADD.FTZ R5, R5, R0 ;  /* 0x0000000005057221 */ /* 0x000fe20000010000 */
[----:B------:R-:W-:Y:S02]  /*1b380*/  MOV R4, R223 ;  /* 0x000000df00047202 */ /* 0x000fe40000000f00 */
[----:B------:R-:W-:-:S02]  /*1b390*/  MOV R0, 0x2 ;  /* 0x0000000200007802 */ /* 0x000fc40000000f00 */
[----:B------:R-:W-:Y:S02]  /*1b3a0*/  MOV R2, 0x1b3c0 ;  /* 0x0001b3c000027802 */ /* 0x000fe40000000f00 */
[----:B------:R-:W-:Y:S05]  /*1b3b0*/  CALL.REL.NOINC `($__internal_9_$__cuda_sm70_shflsync_bfly_p) ;  /* 0x000010e000007944 */ /* 0x000fea0003c00000 */
[----:B------:R-:W-:Y:S01]  /*1b3c0*/  FADD.FTZ R4, R223, R0 ;  /* 0x00000000df047221 */ /* 0x000fe20000010000 */
[----:B------:R-:W-:Y:S02]  /*1b3d0*/  MOV R0, 0x1 ;  /* 0x0000000100007802 */ /* 0x000fe40000000f00 */
[----:B------:R-:W-:Y:S02]  /*1b3e0*/  MOV R2, 0x1b400 ;  /* 0x0001b40000027802 */ /* 0x000fe40000000f00 */
[----:B------:R-:W-:Y:S05]  /*1b3f0*/  CALL.REL.NOINC `($__internal_9_$__cuda_sm70_shflsync_bfly_p) ;  /* 0x000010a000007944 */ /* 0x000fea0003c00000 */
[----:B------:R-:W-:Y:S01]  /*1b400*/  MOV R8, R0 ;  /* 0x0000000000087202 */ /* 0x000fe20000000f00 */
[----:B------:R-:W-:Y:S05]  /*1b410*/  BRA `(.L_x_828) ;  /* 0xffff86d000007947 */ /* 0x000fea000383ffff */
.L_x_714:
[----:B-1234-:R-:W-:Y:S01]  /*1b420*/  IMAD.MOV.U32 R5, RZ, RZ, R7 ;  /* 0x000000ffff057224 */ /* 0x01efe200078e0007 */
[----:B------:R-:W-:Y:S01]  /*1b430*/  MOV R2, RZ ;  /* 0x000000ff00027202 */ /* 0x000fe20000000f00 */
[----:B------:R-:W-:Y:S01]  /*1b440*/  IMAD.MOV.U32 R211, RZ, RZ, 0x1c1f ;  /* 0x00001c1fffd37424 */ /* 0x000fe200078e00ff */
[----:B------:R-:W-:Y:S02]  /*1b450*/  MOV R3, 0x1b470 ;  /* 0x0001b47000037802 */ /* 0x000fe40000000f00 */
[----:B------:R-:W-:Y:S05]  /*1b460*/  CALL.REL.NOINC `($__internal_10_$__cuda_sm70_shflsync_idx_p) ;  /* 0x0000109000007944 */ /* 0x000fea0003c00000 */
[----:B------:R-:W-:Y:S01]  /*1b470*/  MOV R6, R211 ;  /* 0x000000d300067202 */ /* 0x000fe20000000f00 */
[----:B------:R-:W-:Y:S05]  /*1b480*/  BRA `(.L_x_829) ;  /* 0xffffa05000007947 */ /* 0x000fea000383ffff */
.L_x_715:
[----:B------:R-:W-:Y:S01]  /*1b490*/  IMAD.MOV.U32 R5, RZ, RZ, R13 ;  /* 0x000000ffff057224 */ /* 0x000fe200078e000d */
[----:B------:R-:W-:Y:S01]  /*1b4a0*/  MOV R2, RZ ;  /* 0x000000ff00027202 */ /* 0x000fe20000000f00 */
[----:B------:R-:W-:Y:S01]  /*1b4b0*/  IMAD.MOV.U32 R211, RZ, RZ, 0x1c1f ;  /* 0x00001c1fffd37424 */ /* 0x000fe200078e00ff */
[----:B------:R-:W-:-:S02]  /*1b4c0*/  MOV R3, 0x1b4e0 ;  /* 0x0001b4e000037802 */ /* 0x000fc40000000f00 */
[----:B-12---:R-:W-:Y:S05]  /*1b4d0*/  CALL.REL.NOINC `($__internal_10_$__cuda_sm70_shflsync_idx_p) ;  /* 0x0000102000007944 */ /* 0x006fea0003c00000 */
[----:B------:R-:W-:Y:S01]  /*1b4e0*/  MOV R0, R211 ;  /* 0x000000d300007202 */ /* 0x000fe20000000f00 */
[----:B------:R-:W-:Y:S05]  /*1b4f0*/  BRA `(.L_x_830) ;  /* 0xffffa00000007947 */ /* 0x000fea000383ffff */
.L_x_718:
[----:B------:R-:W-:Y:S01]  /*1b500*/  IMAD.MOV.U32 R5, RZ, RZ, R7 ;  /* 0x000000ffff057224 */ /* 0x000fe200078e0007 */
[----:B--2---:R-:W-:Y:S01]  /*1b510*/  MOV R2, 0x1 ;  /* 0x0000000100027802 */ /* 0x004fe20000000f00 */
[----:B------:R-:W-:Y:S01]  /*1b520*/  IMAD.MOV.U32 R211, RZ, RZ, 0x1c1f ;  /* 0x00001c1fffd37424 */ /* 0x000fe200078e00ff */
[----:B------:R-:W-:-:S02]  /*1b530*/  MOV R3, 0x1b550 ;  /* 0x0001b55000037802 */ /* 0x000fc40000000f00 */
[----:B-1-34-:R-:W-:Y:S05]  /*1b540*/  CALL.REL.NOINC `($__internal_10_$__cuda_sm70_shflsync_idx_p) ;  /* 0x00000fb000007944 */ /* 0x01afea0003c00000 */
        /* <DEDUP_REMOVED lines=8> */
.L_x_721:
[----:B------:R-:W-:Y:S01]  /*1b5d0*/  IMAD.MOV.U32 R5, RZ, RZ, R7 ;  /* 0x000000ffff057224 */ /* 0x000fe200078e0007 */
[----:B-1----:R-:W-:Y:S01]  /*1b5e0*/  MOV R2, 0x2 ;  /* 0x0000000200027802 */ /* 0x002fe20000000f00 */
[----:B------:R-:W-:Y:S01]  /*1b5f0*/  IMAD.MOV.U32 R211, RZ, RZ, 0x1c1f ;  /* 0x00001c1fffd37424 */ /* 0x000fe200078e00ff */
[----:B------:R-:W-:Y:S02]  /*1b600*/  MOV R3, 0x1b620 ;  /* 0x0001b62000037802 */ /* 0x000fe40000000f00 */
[----:B--234-:R-:W-:Y:S05]  /*1b610*/  CALL.REL.NOINC `($__internal_10_$__cuda_sm70_shflsync_idx_p) ;  /* 0x00000ee000007944 */ /* 0x01cfea0003c00000 */
[----:B------:R-:W-:Y:S01]  /*1b620*/  MOV R6, R211 ;  /* 0x000000d300067202 */ /* 0x000fe20000000f00 */
[----:B------:R-:W-:Y:S05]  /*1b630*/  BRA `(.L_x_832) ;  /* 0xffffa19000007947 */ /* 0x000fea000383ffff */
.L_x_722:
[----:B------:R-:W-:Y:S01]  /*1b640*/  IMAD.MOV.U32 R5, RZ, RZ, R13 ;  /* 0x000000ffff057224 */ /* 0x000fe200078e000d */
[----:B------:R-:W-:Y:S01]  /*1b650*/  MOV R2, 0x2 ;  /* 0x0000000200027802 */ /* 0x000fe20000000f00 */
[----:B------:R-:W-:Y:S01]  /*1b660*/  IMAD.MOV.U32 R211, RZ, RZ, 0x1c1f ;  /* 0x00001c1fffd37424 */ /* 0x000fe200078e00ff */
[----:B------:R-:W-:Y:S02]  /*1b670*/  MOV R3, 0x1b690 ;  /* 0x0001b69000037802 */ /* 0x000fe40000000f00 */
[----:B-1234-:R-:W-:Y:S05]  /*1b680*/  CALL.REL.NOINC `($__internal_10_$__cuda_sm70_shflsync_idx_p) ;  /* 0x00000e7000007944 */ /* 0x01efea0003c00000 */
[----:B------:R-:W-:Y:S01]  /*1b690*/  MOV R0, R211 ;  /* 0x000000d300007202 */ /* 0x000fe20000000f00 */
[----:B------:R-:W-:Y:S05]  /*1b6a0*/  BRA `(.L_x_833) ;  /* 0xffffa14000007947 */ /* 0x000fea000383ffff */
.L_x_725:
[----:B------:R-:W-:Y:S01]  /*1b6b0*/  IMAD.MOV.U32 R5, RZ, RZ, R7 ;  /* 0x000000ffff057224 */ /* 0x000fe200078e0007 */
[----:B-1----:R-:W-:Y:S01]  /*1b6c0*/  MOV R2, 0x3 ;  /* 0x0000000300027802 */ /* 0x002fe20000000f00 */
[----:B------:R-:W-:Y:S01]  /*1b6d0*/  IMAD.MOV.U32 R211, RZ, RZ, 0x1c1f ;  /* 0x00001c1fffd37424 */ /* 0x000fe200078e00ff */
[----:B------:R-:W-:-:S02]  /*1b6e0*/  MOV R3, 0x1b700 ;  /* 0x0001b70000037802 */ /* 0x000fc40000000f00 */
[----:B--234-:R-:W-:Y:S05]  /*1b6f0*/  CALL.REL.NOINC `($__internal_10_$__cuda_sm70_shflsync_idx_p) ;  /* 0x00000e0000007944 */ /* 0x01cfea0003c00000 */
        /* <DEDUP_REMOVED lines=8> */
.L_x_727:
[----:B------:R-:W-:Y:S01]  /*1b780*/  IMAD.MOV.U32 R5, RZ, RZ, R12 ;  /* 0x000000ffff057224 */ /* 0x000fe200078e000c */
[----:B------:R-:W-:Y:S01]  /*1b790*/  MOV R2, RZ ;  /* 0x000000ff00027202 */ /* 0x000fe20000000f00 */
[----:B------:R-:W-:Y:S01]  /*1b7a0*/  IMAD.MOV.U32 R211, RZ, RZ, 0x1c1f ;  /* 0x00001c1fffd37424 */ /* 0x000fe200078e00ff */
[----:B------:R-:W-:Y:S02]  /*1b7b0*/  MOV R3, 0x1b7d0 ;  /* 0x0001b7d000037802 */ /* 0x000fe40000000f00 */
[----:B------:R-:W-:Y:S05]  /*1b7c0*/  CALL.REL.NOINC `($__internal_10_$__cuda_sm70_shflsync_idx_p) ;  /* 0x00000d3000007944 */ /* 0x000fea0003c00000 */
[----:B------:R-:W-:Y:S01]  /*1b7d0*/  MOV R4, R211 ;  /* 0x000000d300047202 */ /* 0x000fe20000000f00 */
[----:B------:R-:W-:Y:S05]  /*1b7e0*/  BRA `(.L_x_835) ;  /* 0xffffa4c000007947 */ /* 0x000fea000383ffff */
.L_x_728:
[----:B------:R-:W-:Y:S01]  /*1b7f0*/  IMAD.MOV.U32 R5, RZ, RZ, R13 ;  /* 0x000000ffff057224 */ /* 0x000fe200078e000d */
[----:B------:R-:W-:Y:S01]  /*1b800*/  MOV R2, RZ ;  /* 0x000000ff00027202 */ /* 0x000fe20000000f00 */
[----:B------:R-:W-:Y:S01]  /*1b810*/  IMAD.MOV.U32 R211, RZ, RZ, 0x1c1f ;  /* 0x00001c1fffd37424 */ /* 0x000fe200078e00ff */
[----:B------:R-:W-:Y:S02]  /*1b820*/  MOV R3, 0x1b840 ;  /* 0x0001b84000037802 */ /* 0x000fe40000000f00 */
[----:B-12---:R-:W-:Y:S05]  /*1b830*/  CALL.REL.NOINC `($__internal_10_$__cuda_sm70_shflsync_idx_p) ;  /* 0x00000cc000007944 */ /* 0x006fea0003c00000 */
[----:B------:R-:W-:Y:S01]  /*1b840*/  MOV R0, R211 ;  /* 0x000000d300007202 */ /* 0x000fe20000000f00 */
[----:B------:R-:W-:Y:S05]  /*1b850*/  BRA `(.L_x_836) ;  /* 0xffffa47000007947 */ /* 0x000fea000383ffff */
.L_x_731:
[----:B------:R-:W-:Y:S01]  /*1b860*/  IMAD.MOV.U32 R5, RZ, RZ, R12 ;  /* 0x000000ffff057224 */ /* 0x000fe200078e000c */
[----:B----4-:R-:W-:Y:S01]  /*1b870*/  MOV R2, 0x1 ;  /* 0x0000000100027802 */ /* 0x010fe20000000f00 */
[----:B------:R-:W-:Y:S01]  /*1b880*/  IMAD.MOV.U32 R211, RZ, RZ, 0x1c1f ;  /* 0x00001c1fffd37424 */ /* 0x000fe200078e00ff */
[----:B------:R-:W-:-:S02]  /*1b890*/  MOV R3, 0x1b8b0 ;  /* 0x0001b8b000037802 */ /* 0x000fc40000000f00 */
        /* <DEDUP_REMOVED lines=9> */
.L_x_734:
[----:B------:R-:W-:Y:S01]  /*1b930*/  IMAD.MOV.U32 R5, RZ, RZ, R12 ;  /* 0x000000ffff057224 */ /* 0x000fe200078e000c */
[----:B----4-:R-:W-:Y:S01]  /*1b940*/  MOV R2, 0x2 ;  /* 0x0000000200027802 */ /* 0x010fe20000000f00 */
[----:B------:R-:W-:Y:S01]  /*1b950*/  IMAD.MOV.U32 R211, RZ, RZ, 0x1c1f ;  /* 0x00001c1fffd37424 */ /* 0x000fe200078e00ff */
[----:B------:R-:W-:Y:S02]  /*1b960*/  MOV R3, 0x1b980 ;  /* 0x0001b98000037802 */ /* 0x000fe40000000f00 */
[----:B-123--:R-:W-:Y:S05]  /*1b970*/  CALL.REL.NOINC `($__internal_10_$__cuda_sm70_shflsync_idx_p) ;  /* 0x00000b8000007944 */ /* 0x00efea0003c00000 */
[----:B------:R-:W-:Y:S01]  /*1b980*/  MOV R4, R211 ;  /* 0x000000d300047202 */ /* 0x000fe20000000f00 */
[----:B------:R-:W-:Y:S05]  /*1b990*/  BRA `(.L_x_838) ;  /* 0xffffae2000007947 */ /* 0x000fea000383ffff */
.L_x_735:
[----:B------:R-:W-:Y:S01]  /*1b9a0*/  IMAD.MOV.U32 R5, RZ, RZ, R13 ;  /* 0x000000ffff057224 */ /* 0x000fe200078e000d */
[----:B----4-:R-:W-:Y:S01]  /*1b9b0*/  MOV R2, 0x2 ;  /* 0x0000000200027802 */ /* 0x010fe20000000f00 */
[----:B------:R-:W-:Y:S01]  /*1b9c0*/  IMAD.MOV.U32 R211, RZ, RZ, 0x1c1f ;  /* 0x00001c1fffd37424 */ /* 0x000fe200078e00ff */
[----:B------:R-:W-:Y:S02]  /*1b9d0*/  MOV R3, 0x1b9f0 ;  /* 0x0001b9f000037802 */ /* 0x000fe40000000f00 */
[----:B-123--:R-:W-:Y:S05]  /*1b9e0*/  CALL.REL.NOINC `($__internal_10_$__cuda_sm70_shflsync_idx_p) ;  /* 0x00000b1000007944 */ /* 0x00efea0003c00000 */
[----:B------:R-:W-:Y:S01]  /*1b9f0*/  MOV R0, R211 ;  /* 0x000000d300007202 */ /* 0x000fe20000000f00 */
[----:B------:R-:W-:Y:S05]  /*1ba00*/  BRA `(.L_x_839) ;  /* 0xffffadd000007947 */ /* 0x000fea000383ffff */
.L_x_738:
[----:B------:R-:W-:Y:S01]  /*1ba10*/  IMAD.MOV.U32 R5, RZ, RZ, R12 ;  /* 0x000000ffff057224 */ /* 0x000fe200078e000c */
[----:B---3--:R-:W-:Y:S01]  /*1ba20*/  MOV R2, 0x3 ;  /* 0x0000000300027802 */ /* 0x008fe20000000f00 */
        /* <DEDUP_REMOVED lines=11> */
.L_x_742:
[----:B------:R-:W-:Y:S01]  /*1bae0*/  IMAD.MOV.U32 R5, RZ, RZ, R10 ;  /* 0x000000ffff057224 */ /* 0x000fe200078e000a */
[----:B------:R-:W-:Y:S01]  /*1baf0*/  MOV R2, RZ ;  /* 0x000000ff00027202 */ /* 0x000fe20000000f00 */
[----:B------:R-:W-:Y:S01]  /*1bb00*/  IMAD.MOV.U32 R211, RZ, RZ, 0x1c1f ;  /* 0x00001c1fffd37424 */ /* 0x000fe200078e00ff */
[----:B------:R-:W-:Y:S02]  /*1bb10*/  MOV R3, 0x1bb30 ;  /* 0x0001bb3000037802 */ /* 0x000fe40000000f00 */
[----:B------:R-:W-:Y:S05]  /*1bb20*/  CALL.REL.NOINC `($__internal_10_$__cuda_sm70_shflsync_idx_p) ;  /* 0x000009d000007944 */ /* 0x000fea0003c00000 */
[----:B------:R-:W-:Y:S01]  /*1bb30*/  MOV R4, R211 ;  /* 0x000000d300047202 */ /* 0x000fe20000000f00 */
[----:B------:R-:W-:Y:S05]  /*1bb40*/  BRA `(.L_x_841) ;  /* 0xffffbed000007947 */ /* 0x000fea000383ffff */
.L_x_743:
[----:B------:R-:W-:Y:S01]  /*1bb50*/  IMAD.MOV.U32 R5, RZ, RZ, R13 ;  /* 0x000000ffff057224 */ /* 0x000fe200078e000d */
[----:B------:R-:W-:Y:S01]  /*1bb60*/  MOV R2, RZ ;  /* 0x000000ff00027202 */ /* 0x000fe20000000f00 */
[----:B------:R-:W-:Y:S01]  /*1bb70*/  IMAD.MOV.U32 R211, RZ, RZ, 0x1c1f ;  /* 0x00001c1fffd37424 */ /* 0x000fe200078e00ff */
[----:B------:R-:W-:Y:S02]  /*1bb80*/  MOV R3, 0x1bba0 ;  /* 0x0001bba000037802 */ /* 0x000fe40000000f00 */
[----:B-12---:R-:W-:Y:S05]  /*1bb90*/  CALL.REL.NOINC `($__internal_10_$__cuda_sm70_shflsync_idx_p) ;  /* 0x0000096000007944 */ /* 0x006fea0003c00000 */
[----:B------:R-:W-:Y:S01]  /*1bba0*/  MOV R0, R211 ;  /* 0x000000d300007202 */ /* 0x000fe20000000f00 */
[----:B------:R-:W-:Y:S05]  /*1bbb0*/  BRA `(.L_x_842) ;  /* 0xffffbe8000007947 */ /* 0x000fea000383ffff */
.L_x_746:
        /* <DEDUP_REMOVED lines=13> */
.L_x_749:
[----:B------:R-:W-:Y:S01]  /*1bc90*/  IMAD.MOV.U32 R5, RZ, RZ, R10 ;  /* 0x000000ffff057224 */ /* 0x000fe200078e000a */
[----:B-1----:R-:W-:Y:S01]  /*1bca0*/  MOV R2, 0x2 ;  /* 0x0000000200027802 */ /* 0x002fe20000000f00 */
[----:B------:R-:W-:Y:S01]  /*1bcb0*/  IMAD.MOV.U32 R211, RZ, RZ, 0x1c1f ;  /* 0x00001c1fffd37424 */ /* 0x000fe200078e00ff */
[----:B------:R-:W-:Y:S02]  /*1bcc0*/  MOV R3, 0x1bce0 ;  /* 0x0001bce000037802 */ /* 0x000fe40000000f00 */
[----:B--234-:R-:W-:Y:S05]  /*1bcd0*/  CALL.REL.NOINC `($__internal_10_$__cuda_sm70_shflsync_idx_p) ;  /* 0x0000082000007944 */ /* 0x01cfea0003c00000 */
[----:B------:R-:W-:Y:S01]  /*1bce0*/  MOV R4, R211 ;  /* 0x000000d300047202 */ /* 0x000fe20000000f00 */
[----:B------:R-:W-:Y:S05]  /*1bcf0*/  BRA `(.L_x_844) ;  /* 0xffffc02000007947 */ /* 0x000fea000383ffff */
.L_x_750:
[----:B------:R-:W-:Y:S01]  /*1bd00*/  IMAD.MOV.U32 R5, RZ, RZ, R13 ;  /* 0x000000ffff057224 */ /* 0x000fe200078e000d */
[----:B------:R-:W-:Y:S01]  /*1bd10*/  MOV R2, 0x2 ;  /* 0x0000000200027802 */ /* 0x000fe20000000f00 */
[----:B------:R-:W-:Y:S01]  /*1bd20*/  IMAD.MOV.U32 R211, RZ, RZ, 0x1c1f ;  /* 0x00001c1fffd37424 */ /* 0x000fe200078e00ff */
[----:B------:R-:W-:Y:S02]  /*1bd30*/  MOV R3, 0x1bd50 ;  /* 0x0001bd5000037802 */ /* 0x000fe40000000f00 */
[----:B-1234-:R-:W-:Y:S05]  /*1bd40*/  CALL.REL.NOINC `($__internal_10_$__cuda_sm70_shflsync_idx_p) ;  /* 0x000007b000007944 */ /* 0x01efea0003c00000 */
[----:B------:R-:W-:Y:S01]  /*1bd50*/  MOV R0, R211 ;  /* 0x000000d300007202 */ /* 0x000fe20000000f00 */
[----:B------:R-:W-:Y:S05]  /*1bd60*/  BRA `(.L_x_845) ;  /* 0xffffbfd000007947 */ /* 0x000fea000383ffff */
.L_x_753:
        /* <DEDUP_REMOVED lines=13> */
.L_x_755:
[----:B------:R-:W-:Y:S01]  /*1be40*/  IMAD.MOV.U32 R5, RZ, RZ, R74 ;  /* 0x000000ffff057224 */ /* 0x000fe200078e004a */
[----:B------:R-:W-:Y:S01]  /*1be50*/  MOV R2, RZ ;  /* 0x000000ff00027202 */ /* 0x000fe20000000f00 */
[----:B------:R-:W-:Y:S01]  /*1be60*/  IMAD.MOV.U32 R211, RZ, RZ, 0x1f ;  /* 0x0000001fffd37424 */ /* 0x000fe200078e00ff */
[----:B------:R-:W-:Y:S02]  /*1be70*/  MOV R3, 0x1be90 ;  /* 0x0001be9000037802 */ /* 0x000fe40000000f00 */
[----:B------:R-:W-:Y:S05]  /*1be80*/  CALL.REL.NOINC `($__internal_10_$__cuda_sm70_shflsync_idx_p) ;  /* 0x0000067000007944 */ /* 0x000fea0003c00000 */
[----:B------:R-:W-:Y:S01]  /*1be90*/  MOV R9, R211 ;  /* 0x000000d300097202 */ /* 0x000fe20000000f00 */
[----:B------:R-:W-:Y:S05]  /*1bea0*/  BRA `(.L_x_847) ;  /* 0xffffc22000007947 */ /* 0x000fea000383ffff */
.L_x_756:
[----:B------:R-:W-:Y:S01]  /*1beb0*/  IMAD.MOV.U32 R5, RZ, RZ, R74 ;  /* 0x000000ffff057224 */ /* 0x000fe200078e004a */
[----:B------:R-:W-:Y:S01]  /*1bec0*/  MOV R2, 0x1 ;  /* 0x0000000100027802 */ /* 0x000fe20000000f00 */
[----:B------:R-:W-:Y:S01]  /*1bed0*/  IMAD.MOV.U32 R211, RZ, RZ, 0x1f ;  /* 0x0000001fffd37424 */ /* 0x000fe200078e00ff */
[----:B------:R-:W-:Y:S02]  /*1bee0*/  MOV R3, 0x1bf00 ;  /* 0x0001bf0000037802 */ /* 0x000fe40000000f00 */
[----:B-12---:R-:W-:Y:S05]  /*1bef0*/  CALL.REL.NOINC `($__internal_10_$__cuda_sm70_shflsync_idx_p) ;  /* 0x0000060000007944 */ /* 0x006fea0003c00000 */
[----:B------:R-:W-:Y:S01]  /*1bf00*/  MOV R8, R211 ;  /* 0x000000d300087202 */ /* 0x000fe20000000f00 */
[----:B------:R-:W-:Y:S05]  /*1bf10*/  BRA `(.L_x_848) ;  /* 0xffffc1d000007947 */ /* 0x000fea000383ffff */
.L_x_757:
[----:B------:R-:W-:Y:S02]  /*1bf20*/  MOV R2, 0x1 ;  /* 0x0000000100027802 */ /* 0x000fe40000000f00 */
[----:B------:R-:W-:-:S02]  /*1bf30*/  MOV R3, 0x1bf50 ;  /* 0x0001bf5000037802 */ /* 0x000fc40000000f00 */
[----:B-1234-:R-:W-:Y:S05]  /*1bf40*/  CALL.REL.NOINC `($__internal_11_$__cuda_sm70_shflsync_up_p) ;  /* 0x0000061000007944 */ /* 0x01efea0003c00000 */
[----:B------:R-:W-:Y:S05]  /*1bf50*/  BRA `(.L_x_849) ;  /* 0xffffc2c000007947 */ /* 0x000fea000383ffff */
.L_x_758:
[----:B------:R-:W-:Y:S02]  /*1bf60*/  MOV R2, 0x2 ;  /* 0x0000000200027802 */ /* 0x000fe40000000f00 */
[----:B------:R-:W-:-:S02]  /*1bf70*/  MOV R3, 0x1bf90 ;  /* 0x0001bf9000037802 */ /* 0x000fc40000000f00 */
[----:B--2-4-:R-:W-:Y:S05]  /*1bf80*/  CALL.REL.NOINC `($__internal_11_$__cuda_sm70_shflsync_up_p) ;  /* 0x000005d000007944 */ /* 0x014fea0003c00000 */
        /* <DEDUP_REMOVED lines=24> */
.L_x_762:
[----:B------:R-:W-:Y:S02]  /*1c110*/  MOV R2, 0x1 ;  /* 0x0000000100027802 */ /* 0x000fe40000000f00 */
[----:B------:R-:W-:Y:S02]  /*1c120*/  MOV R3, 0x1c140 ;  /* 0x0001c14000037802 */ /* 0x000fe40000000f00 */
[----:B------:R-:W-:Y:S05]  /*1c130*/  CALL.REL.NOINC `($__internal_11_$__cuda_sm70_shflsync_up_p) ;  /* 0x0000042000007944 */ /* 0x000fea0003c00000 */
[----:B------:R-:W-:Y:S01]  /*1c140*/  MOV R2, R4 ;  /* 0x0000000400027202 */ /* 0x000fe20000000f00 */
[----:B------:R-:W-:Y:S05]  /*1c150*/  BRA `(.L_x_851) ;  /* 0xffffc32000007947 */ /* 0x000fea000383ffff */
.L_x_763:
        /* <DEDUP_REMOVED lines=27> */
.L_x_765:
[----:B------:R-:W-:Y:S02]  /*1c310*/  SEL R0, RZ, 0x1, P0 ;  /* 0x00000001ff007807 */ /* 0x000fe40000000000 */
[----:B------:R-:W-:Y:S02]  /*1c320*/  MOV R2, 0x1c340 ;  /* 0x0001c34000027802 */ /* 0x000fe40000000f00 */
[----:B-1----:R-:W-:Y:S05]  /*1c330*/  CALL.REL.NOINC `($__internal_12_$__cuda_sm70_votesync_ballot) ;  /* 0x0000029000007944 */ /* 0x002fea0003c00000 */
[----:B------:R-:W-:Y:S01]  /*1c340*/  MOV R11, R0 ;  /* 0x00000000000b7202 */ /* 0x000fe20000000f00 */
[----:B------:R-:W-:Y:S05]  /*1c350*/  BRA `(.L_x_853) ;  /* 0xffffc2b000007947 */ /* 0x000fea000383ffff */
.L_x_766:
[----:B------:R-:W-:Y:S01]  /*1c360*/  IMAD.MOV.U32 R5, RZ, RZ, R6 ;  /* 0x000000ffff057224 */ /* 0x000fe200078e0006 */
[----:B--2---:R-:W-:Y:S01]  /*1c370*/  MOV R2, R0 ;  /* 0x0000000000027202 */ /* 0x004fe20000000f00 */
[----:B------:R-:W-:Y:S01]  /*1c380*/  IMAD.MOV.U32 R211, RZ, RZ, 0x1f ;  /* 0x0000001fffd37424 */ /* 0x000fe200078e00ff */
[----:B------:R-:W-:Y:S02]  /*1c390*/  MOV R3, 0x1c3b0 ;  /* 0x0001c3b000037802 */ /* 0x000fe40000000f00 */
[----:B-1----:R-:W-:Y:S05]  /*1c3a0*/  CALL.REL.NOINC `($__internal_10_$__cuda_sm70_shflsync_idx_p) ;  /* 0x0000015000007944 */ /* 0x002fea0003c00000 */
[----:B------:R-:W-:Y:S01]  /*1c3b0*/  IMAD.MOV.U32 R8, RZ, RZ, R211 ;  /* 0x000000ffff087224 */ /* 0x000fe200078e00d3 */
[----:B------:R-:W-:Y:S01]  /*1c3c0*/  MOV R2, R0 ;  /* 0x0000000000027202 */ /* 0x000fe20000000f00 */
[----:B------:R-:W-:Y:S01]  /*1c3d0*/  IMAD.MOV.U32 R5, RZ, RZ, R7 ;  /* 0x000000ffff057224 */ /* 0x000fe200078e0007 */
[----:B------:R-:W-:-:S02]  /*1c3e0*/  MOV R211, 0x1f ;  /* 0x0000001f00d37802 */ /* 0x000fc40000000f00 */
[----:B------:R-:W-:Y:S02]  /*1c3f0*/  MOV R3, 0x1c410 ;  /* 0x0001c41000037802 */ /* 0x000fe40000000f00 */
[----:B------:R-:W-:Y:S05]  /*1c400*/  CALL.REL.NOINC `($__internal_10_$__cuda_sm70_shflsync_idx_p) ;  /* 0x000000f000007944 */ /* 0x000fea0003c00000 */
[----:B------:R-:W-:Y:S01]  /*1c410*/  MOV R7, R211 ;  /* 0x000000d300077202 */ /* 0x000fe20000000f00 */
[----:B------:R-:W-:Y:S05]  /*1c420*/  BRA `(.L_x_854) ;  /* 0xffffc25000007947 */ /* 0x000fea000383ffff */
.L_x_769:
[----:B------:R-:W-:Y:S01]  /*1c430*/  IMAD.MOV.U32 R5, RZ, RZ, R4 ;  /* 0x000000ffff057224 */ /* 0x000fe200078e0004 */
[----:B--2---:R-:W-:Y:S01]  /*1c440*/  MOV R2, R0 ;  /* 0x0000000000027202 */ /* 0x004fe20000000f00 */
[----:B------:R-:W-:Y:S01]  /*1c450*/  IMAD.MOV.U32 R211, RZ, RZ, 0x1f ;  /* 0x0000001fffd37424 */ /* 0x000fe200078e00ff */
[----:B------:R-:W-:Y:S02]  /*1c460*/  MOV R3, 0x1c480 ;  /* 0x0001c48000037802 */ /* 0x000fe40000000f00 */
[----:B-1--4-:R-:W-:Y:S05]  /*1c470*/  CALL.REL.NOINC `($__internal_10_$__cuda_sm70_shflsync_idx_p) ;  /* 0x0000008000007944 */ /* 0x012fea0003c00000 */
[----:B------:R-:W-:Y:S01]  /*1c480*/  MOV R12, R211 ;  /* 0x000000d3000c7202 */ /* 0x000fe20000000f00 */
[----:B------:R-:W-:Y:S05]  /*1c490*/  BRA `(.L_x_768) ;  /* 0xffffc24000007947 */ /* 0x000fea000383ffff */
        .weak           $__internal_9_$__cuda_sm70_shflsync_bfly_p
        .type           $__internal_9_$__cuda_sm70_shflsync_bfly_p,@function
        .size           $__internal_9_$__cuda_sm70_shflsync_bfly_p,($__internal_10_$__cuda_sm70_shflsync_idx_p - $__internal_9_$__cuda_sm70_shflsync_bfly_p)
$__internal_9_$__cuda_sm70_shflsync_bfly_p:
[----:B------:R-:W-:Y:S02]  /*1c4a0*/  MOV R162, 0xffffffff ;  /* 0xffffffff00a27802 */ /* 0x000fe40000000f00 */
[----:B------:R-:W-:Y:S02]  /*1c4b0*/  MOV R3, 0x1f ;  /* 0x0000001f00037802 */ /* 0x000fe40000000f00 */
[----:B------:R-:W-:Y:S04]  /*1c4c0*/  WARPSYNC R162 ;  /* 0x000000a200007348 */ /* 0x000fe80003800000 */
[----:B------:R1:W2:Y:S02]  /*1c4d0*/  SHFL.BFLY PT, R0, R4, R0, R3 ;  /* 0x0c00000004007389 */ /* 0x0002a400000e0003 */
[----:B-1----:R-:W-:-:S04]  /*1c4e0*/  MOV R3, 0x0 ;  /* 0x0000000000037802 */ /* 0x002fc80000000f00 */
[----:B--2---:R-:W-:Y:S05]  /*1c4f0*/  RET.REL.NODEC R2 `(_ZN7cutlass13device_kernelIN5flash19enable_sm80_to_sm89INS1_16FlashAttnFwdSm80INS1_25CollectiveMainloopFwdSm80ILi4ELi1ELb0EN4cute5tupleIJNS5_1CILi128EEENS7_ILi48EEENS7_ILi96EEEEEELi96ENS_10bfloat16_tEfNS_4arch4Sm80ELb0ELb1ELb1ELb1ELb1ELb0ELb1ELb1EEENS1_21CollectiveEpilogueFwdINS6_IJS8_SA_S9_EEENS6_IJNS7_ILi1EEESI_SI_EEESC_SE_Li128ELb1ELb1ELb1ELb0EEENS1_36VarlenDynamicPersistentTileSchedulerILi128ELi48ELi128ELi128ELb1ELb1ELb0ELb1ELb0ELb1EEEEEEEEEvNT_6ParamsE) ;  /* 0xfffe3b0002007950 */ /* 0x004fea0003c3ffff */
        .weak           $__internal_10_$__cuda_sm70_shflsync_idx_p
        .type           $__internal_10_$__cuda_sm70_shflsync_idx_p,@function
        .size           $__internal_10_$__cuda_sm70_shflsync_idx_p,($__internal_11_$__cuda_sm70_shflsync_up_p - $__internal_10_$__cuda_sm70_shflsync_idx_p)
$__internal_10_$__cuda_sm70_shflsync_idx_p:
[----:B------:R-:W-:-:S04]  /*1c500*/  MOV R212, 0xffffffff ;  /* 0xffffffff00d47802 */ /* 0x000fc80000000f00 */
[----:B------:R-:W-:Y:S04]  /*1c510*/  WARPSYNC R212 ;  /* 0x000000d400007348 */ /* 0x000fe80003800000 */
[----:B------:R1:W2:Y:S02]  /*1c520*/  SHFL.IDX PT, R211, R5, R2, R211 ;  /* 0x0000000205d37389 */ /* 0x0002a400000e00d3 */
[----:B-1----:R-:W-:Y:S02]  /*1c530*/  MOV R2, R3 ;  /* 0x0000000300027202 */ /* 0x002fe40000000f00 */
[----:B------:R-:W-:-:S04]  /*1c540*/  MOV R3, 0x0 ;  /* 0x0000000000037802 */ /* 0x000fc80000000f00 */
[----:B--2---:R-:W-:Y:S05]  /*1c550*/  RET.REL.NODEC R2 `(_ZN7cutlass13device_kernelIN5flash19enable_sm80_to_sm89INS1_16FlashAttnFwdSm80INS1_25CollectiveMainloopFwdSm80ILi4ELi1ELb0EN4cute5tupleIJNS5_1CILi128EEENS7_ILi48EEENS7_ILi96EEEEEELi96ENS_10bfloat16_tEfNS_4arch4Sm80ELb0ELb1ELb1ELb1ELb1ELb0ELb1ELb1EEENS1_21CollectiveEpilogueFwdINS6_IJS8_SA_S9_EEENS6_IJNS7_ILi1EEESI_SI_EEESC_SE_Li128ELb1ELb1ELb1ELb0EEENS1_36VarlenDynamicPersistentTileSchedulerILi128ELi48ELi128ELi128ELb1ELb1ELb0ELb1ELb0ELb1EEEEEEEEEvNT_6ParamsE) ;  /* 0xfffe3aa002007950 */ /* 0x004fea0003c3ffff */
        .weak           $__internal_11_$__cuda_sm70_shflsync_up_p
        .type           $__internal_11_$__cuda_sm70_shflsync_up_p,@function
        .size           $__internal_11_$__cuda_sm70_shflsync_up_p,($__internal_12_$__cuda_sm70_votesync_ballot - $__internal_11_$__cuda_sm70_shflsync_up_p)
$__internal_11_$__cuda_sm70_shflsync_up_p:
[----:B------:R-:W-:Y:S02]  /*1c560*/  IMAD.MOV.U32 R4, RZ, RZ, RZ ;  /* 0x000000ffff047224 */ /* 0x000fe400078e00ff */
[----:B------:R-:W-:-:S04]  /*1c570*/  IMAD.MOV.U32 R10, RZ, RZ, -0x1 ;  /* 0xffffffffff0a7424 */ /* 0x000fc800078e00ff */
[----:B------:R-:W-:Y:S04]  /*1c580*/  WARPSYNC R10 ;  /* 0x0000000a00007348 */ /* 0x000fe80003800000 */
[----:B------:R1:W2:Y:S02]  /*1c590*/  SHFL.UP PT, R4, R0, R2, R4 ;  /* 0x0400000200047389 */ /* 0x0002a400000e0004 */
[----:B-1----:R-:W-:Y:S02]  /*1c5a0*/  MOV R2, R3 ;  /* 0x0000000300027202 */ /* 0x002fe40000000f00 */
[----:B------:R-:W-:-:S04]  /*1c5b0*/  MOV R3, 0x0 ;  /* 0x0000000000037802 */ /* 0x000fc80000000f00 */
[----:B--2---:R-:W-:Y:S05]  /*1c5c0*/  RET.REL.NODEC R2 `(_ZN7cutlass13device_kernelIN5flash19enable_sm80_to_sm89INS1_16FlashAttnFwdSm80INS1_25CollectiveMainloopFwdSm80ILi4ELi1ELb0EN4cute5tupleIJNS5_1CILi128EEENS7_ILi48EEENS7_ILi96EEEEEELi96ENS_10bfloat16_tEfNS_4arch4Sm80ELb0ELb1ELb1ELb1ELb1ELb0ELb1ELb1EEENS1_21CollectiveEpilogueFwdINS6_IJS8_SA_S9_EEENS6_IJNS7_ILi1EEESI_SI_EEESC_SE_Li128ELb1ELb1ELb1ELb0EEENS1_36VarlenDynamicPersistentTileSchedulerILi128ELi48ELi128ELi128ELb1ELb1ELb0ELb1ELb0ELb1EEEEEEEEEvNT_6ParamsE) ;  /* 0xfffe3a3002007950 */ /* 0x004fea0003c3ffff */
        .weak           $__internal_12_$__cuda_sm70_votesync_ballot
        .type           $__internal_12_$__cuda_sm70_votesync_ballot,@function
        .size           $__internal_12_$__cuda_sm70_votesync_ballot,(.L_x_1827 - $__internal_12_$__cuda_sm70_votesync_ballot)
$__internal_12_$__cuda_sm70_votesync_ballot:
[----:B------:R-:W-:Y:S01]  /*1c5d0*/  ISETP.NE.U32.AND P0, PT, R0, 0x1, PT ;  /* 0x000000010000780c */ /* 0x000fe20003f05070 */
[----:B------:R-:W-:-:S04]  /*1c5e0*/  IMAD.MOV.U32 R3, RZ, RZ, -0x1 ;  /* 0xffffffffff037424 */ /* 0x000fc800078e00ff */
[----:B------:R-:W-:Y:S08]  /*1c5f0*/  WARPSYNC R3 ;  /* 0x0000000300007348 */ /* 0x000ff00003800000 */
[----:B------:R-:W-:-:S04]  /*1c600*/  VOTE.ANY R0, PT, !P0 ;  /* 0x0000000000007806 */ /* 0x000fc800040e0100 */
[----:B------:R-:W-:Y:S01]  /*1c610*/  LOP3.LUT R0, R0, R3, RZ, 0xc0, !PT ;  /* 0x0000000300007212 */ /* 0x000fe200078ec0ff */
[----:B------:R-:W-:-:S04]  /*1c620*/  IMAD.MOV.U32 R3, RZ, RZ, 0x0 ;  /* 0x00000000ff037424 */ /* 0x000fc800078e00ff */
[----:B------:R-:W-:Y:S05]  /*1c630*/  RET.REL.NODEC R2 `(_ZN7cutlass13device_kernelIN5flash19enable_sm80_to_sm89INS1_16FlashAttnFwdSm80INS1_25CollectiveMainloopFwdSm80ILi4ELi1ELb0EN4cute5tupleIJNS5_1CILi128EEENS7_ILi48EEENS7_ILi96EEEEEELi96ENS_10bfloat16_tEfNS_4arch4Sm80ELb0ELb1ELb1ELb1ELb1ELb0ELb1ELb1EEENS1_21CollectiveEpilogueFwdINS6_IJS8_SA_S9_EEENS6_IJNS7_ILi1EEESI_SI_EEESC_SE_Li128ELb1ELb1ELb1ELb0EEENS1_36VarlenDynamicPersistentTileSchedulerILi128ELi48ELi128ELi128ELb1ELb1ELb0ELb1ELb0ELb1EEEEEEEEEvNT_6ParamsE) ;  /* 0xfffe39c002007950 */ /* 0x000fea0003c3ffff */
.L_x_855:
        /* <DEDUP_REMOVED lines=12> */
.L_x_1827:


//--------------------- .text._ZN7cutlass13device_kernelIN5flash19enable_sm80_to_sm89INS1_16FlashAttnFwdSm80INS1_25CollectiveMainloopFwdSm80ILi4ELi1ELb0EN4cute5tupleIJNS5_1CILi128EEENS7_ILi48EEENS7_ILi96EEEEEELi96ENS_10bfloat16_tEfNS_4arch4Sm80ELb0ELb1ELb1ELb1ELb1ELb1ELb1ELb1EEENS1_21CollectiveEpilogueFwdINS6_IJS8_SA_S9_EEENS6_IJNS7_ILi1EEESI_SI_EEESC_SE_Li128ELb1ELb1ELb1ELb0EEENS1_36VarlenDynamicPersistentTileSchedulerILi128ELi48ELi128ELi128ELb1ELb1ELb0ELb1ELb0ELb1EEEEEEEEEvNT_6ParamsE --------------------------
	.section	.text._ZN7cutlass13device_kernelIN5flash19enable_sm80_to_sm89INS1_16FlashAttnFwdSm80INS1_25CollectiveMainloopFwdSm80ILi4ELi1ELb0EN4cute5tupleIJNS5_1CILi128EEENS7_ILi48EEENS7_ILi96EEEEEELi96ENS_10bfloat16_tEfNS_4arch4Sm80ELb0ELb1ELb1ELb1ELb1ELb1ELb1ELb1EEENS1_21CollectiveEpilogueFwdINS6_IJS8_SA_S9_EEENS6_IJNS7_ILi1EEESI_SI_EEESC_SE_Li128ELb1ELb1ELb1ELb0EEENS1_36VarlenDynamicPersistentTileSchedulerILi128ELi48ELi128ELi128ELb1ELb1ELb0ELb1ELb0ELb1EEEEEEEEEvNT_6ParamsE,"ax",@progbits
	.sectioninfo	@"SHI_REGISTERS=255"
	.align	128
.text._ZN7cutlass13device_kernelIN5flash19enable_sm80_to_sm89INS1_16FlashAttnFwdSm80INS1_25CollectiveMainloopFwdSm80ILi4ELi1ELb0EN4cute5tupleIJNS5_1CILi128EEENS7_ILi48EEENS7_ILi96EEEEEELi96ENS_10bfloat16_tEfNS_4arch4Sm80ELb0ELb1ELb1ELb1ELb1ELb1ELb1ELb1EEENS1_21CollectiveEpilogueFwdINS6_IJS8_SA_S9_EEENS6_IJNS7_ILi1EEESI_SI_EEESC_SE_Li128ELb1ELb1ELb1ELb0EEENS1_36VarlenDynamicPersistentTileSchedulerILi128ELi48ELi128ELi128ELb1ELb1ELb0ELb1ELb0ELb1EEEEEEEEEvNT_6ParamsE:
        .type           _ZN7cutlass13device_kernelIN5flash19enable_sm80_to_sm89INS1_16FlashAttnFwdSm80INS1_25CollectiveMainloopFwdSm80ILi4ELi1ELb0EN4cute5tupleIJNS5_1CILi128EEENS7_ILi48EEENS7_ILi96EEEEEELi96ENS_10bfloat16_tEfNS_4arch4Sm80ELb0ELb1ELb1ELb1ELb1ELb1ELb1ELb1EEENS1_21CollectiveEpilogueFwdINS6_IJS8_SA_S9_EEENS6_IJNS7_ILi1EEESI_SI_EEESC_SE_Li128ELb1ELb1ELb1ELb0EEENS1_36VarlenDynamicPersistentTileSchedulerILi128ELi48ELi128ELi128ELb1ELb1ELb0ELb1ELb0ELb1EEEEEEEEEvNT_6ParamsE,@function
        .size           _ZN7cutlass13device_kernelIN5flash19enable_sm80_to_sm89INS1_16FlashAttnFwdSm80INS1_25CollectiveMainloopFwdSm80ILi4ELi1ELb0EN4cute5tupleIJNS5_1CILi128EEENS7_ILi48EEENS7_ILi96EEEEEELi96ENS_10bfloat16_tEfNS_4arch4Sm80ELb0ELb1ELb1ELb1ELb1ELb1ELb1ELb1EEENS1_21CollectiveEpilogueFwdINS6_IJS8_SA_S9_EEENS6_IJNS7_ILi1EEESI_SI_EEESC_SE_Li128ELb1ELb1ELb1ELb0EEENS1_36VarlenDynamicPersistentTileSchedulerILi128ELi48ELi128ELi128ELb1ELb1ELb0ELb1ELb0ELb1EEEEEEEEEvNT_6ParamsE,(.L_x_1832 - _ZN7cutlass13device_kernelIN5flash19enable_sm80_to_sm89INS1_16FlashAttnFwdSm80INS1_25CollectiveMainloopFwdSm80ILi4ELi1ELb0EN4cute5tupleIJNS5_1CILi128EEENS7_ILi48EEENS7_ILi96EEEEEELi96ENS_10bfloat16_tEfNS_4arch4Sm80ELb0ELb1ELb1ELb1ELb1ELb1ELb1ELb1EEENS1_21CollectiveEpilogueFwdINS6_IJS8_SA_S9_EEENS6_IJNS7_ILi1EEESI_SI_EEESC_SE_Li128ELb1ELb1ELb1ELb0EEENS1_36VarlenDynamicPersistentTileSchedulerILi128ELi48ELi128ELi128ELb1ELb1ELb0ELb1ELb0ELb1EEEEEEEEEvNT_6ParamsE)
        .other          _ZN7cutlass13device_kernelIN5flash19enable_sm80_to_sm89INS1_16FlashAttnFwdSm80INS1_25CollectiveMainloopFwdSm80ILi4ELi1ELb0EN4cute5tupleIJNS5_1CILi128EEENS7_ILi48EEENS7_ILi96EEEEEELi96ENS_10bfloat16_tEfNS_4arch4Sm80ELb0ELb1ELb1ELb1ELb1ELb1ELb1ELb1EEENS1_21CollectiveEpilogueFwdINS6_IJS8_SA_S9_EEENS6_IJNS7_ILi1EEESI_SI_EEESC_SE_Li128ELb1ELb1ELb1ELb0EEENS1_36VarlenDynamicPersistentTileSchedulerILi128ELi48ELi128ELi128ELb1ELb1ELb0ELb1ELb0ELb1EEEEEEEEEvNT_6ParamsE,@"STO_CUDA_ENTRY STV_DEFAULT"
_ZN7cutlass13device_kernelIN5flash19enable_sm80_to_sm89INS1_16FlashAttnFwdSm80INS1_25CollectiveMainloopFwdSm80ILi4ELi1ELb0EN4cute5tupleIJNS5_1CILi128EEENS7_ILi48EEENS7_ILi96EEEEEELi96ENS_10bfloat16_tEfNS_4arch4Sm80ELb0ELb1ELb1ELb1ELb1ELb1ELb1ELb1EEENS1_21CollectiveEpilogueFwdINS6_IJS8_SA_S9_EEENS6_IJNS7_ILi1EEESI_SI_EEESC_SE_Li128ELb1ELb1ELb1ELb0EEENS1_36VarlenDynamicPersistentTileSchedulerILi128ELi48ELi128ELi128ELb1ELb1ELb0ELb1ELb0ELb1EEEEEEEEEvNT_6ParamsE:
        /* <DEDUP_REMOVED lines=54> */
.L_x_861:
        /* <DEDUP_REMOVED lines=16> */
.L_x_1170:
        /* <DEDUP_REMOVED lines=16> */
.L_x_1171:
[----:B--2---:R-:W-:-:S05]  /*0560*/  IMAD R0, R0, c[0x0][0x538], RZ ;  /* 0x00014e0000007a24 */ /* 0x004fca00078e02ff */
[----:B------:R-:W-:-:S04]  /*0570*/  IADD3 R7, R0, R7, RZ ;  /* 0x0000000700077210 */ /* 0x000fc80007ffe0ff */
[----:B------:R-:W-:-:S13]  /*0580*/  ISETP.GT.AND P0, PT, R7, UR4, PT ;  /* 0x0000000407007c0c */ /* 0x000fda000bf04270 */
[----:B-1----:R-:W-:Y:S05]  /*0590*/  @!P0 BRA `(.L_x_861) ;  /* 0xfffffdc000008947 */ /* 0x002fea000383ffff */
.L_x_857:
[----:B------:R-:W-:-:S05]  /*05a0*/  IADD3 R10, -R0, R7, RZ ;  /* 0x00000007000a7210 */ /* 0x000fca0007ffe1ff */
[----:B------:R-:W-:-:S05]  /*05b0*/  IMAD R0, R4, c[0x0][0x538], R10 ;  /* 0x00014e0004007a24 */ /* 0x000fca00078e020a */
[----:B------:R-:W-:Y:S01]  /*05c0*/  ISETP.GT.AND P0, PT, R0, UR4, PT ;  /* 0x0000000400007c0c */ /* 0x000fe2000bf04270 */
[----:B------:R-:W-:-:S12]  /*05d0*/  BRA.DIV ~URZ, `(.L_x_862) ;  /* 0x000267027f007947 */ /* 0x000fd8000b800000 */
[----:B------:R-:W-:-:S04]  /*05e0*/  VOTE.ANY R7, PT, !P0 ;  /* 0x0000000000077806 */ /* 0x000fc800040e0100 */
.L_x_1172:
[----:B------:R-:W1:Y:S02]  /*05f0*/  POPC R0, R7 ;  /* 0x0000000700007309 */ /* 0x000e640000000000 */
[----:B-1----:R-:W-:-:S05]  /*0600*/  IADD3 R2, R0, R6, RZ ;  /* 0x0000000600027210 */ /* 0x002fca0007ffe0ff */
[----:B------:R1:W-:Y:S01]  /*0610*/  STL [R1+0x8c], R2 ;  /* 0x00008c0201007387 */ /* 0x0003e20000100800 */
[----:B------:R-:W-:Y:S05]  /*0620*/  BRA.DIV ~URZ, `(.L_x_863) ;  /* 0x000267027f007947 */ /* 0x000fea000b800000 */
[----:B------:R2:W3:Y:S01]  /*0630*/  SHFL.IDX PT, R12, R9, R0, 0x1f ;  /* 0x00001f00090c7589 */ /* 0x0004e200000e0000 */
[----:B------:R-:W-:-:S03]  /*0640*/  MOV R5, RZ ;  /* 0x000000ff00057202 */ /* 0x000fc60000000f00 */
[----:B------:R2:W4:Y:S04]  /*0650*/  SHFL.IDX PT, R9, R8, R0, 0x1f ;  /* 0x00001f0008097589 */ /* 0x00052800000e0000 */
.L_x_1173:
[----:B------:R-:W-:Y:S01]  /*0660*/  ISETP.NE.AND P0, PT, R7, RZ, PT ;  /* 0x000000ff0700720c */ /* 0x000fe20003f05270 */
[----:B------:R-:W-:-:S12]  /*0670*/  BSSY B0, `(.L_x_864) ;  /* 0x0000005000007945 */ /* 0x000fd80003800000 */
[----:B------:R-:W-:Y:S05]  /*0680*/  @!P0 BRA `(.L_x_865) ;  /* 0x0000003000008947 */ /* 0x000fea0003800000 */
[----:B--2---:R-:W-:Y:S01]  /*0690*/  IADD3 R0, R0, -0x1, RZ ;  /* 0xffffffff00007810 */ /* 0x004fe20007ffe0ff */
[----:B------:R-:W-:Y:S05]  /*06a0*/  BRA.DIV ~URZ, `(.L_x_866) ;  /* 0x000267627f007947 */ /* 0x000fea000b800000 */
[----:B------:R2:W1:Y:S02]  /*06b0*/  SHFL.IDX PT, R5, R4, R0, 0x1f ;  /* 0x00001f0004057589 */ /* 0x00046400000e0000 */
.L_x_865:
[----:B------:R-:W-:Y:S05]  /*06c0*/  BSYNC B0 ;  /* 0x0000000000007941 */ /* 0x000fea0003800000 */
.L_x_864:
[----:B-12---:R-:W-:Y:S01]  /*06d0*/  IMAD R0, R5, c[0x0][0x538], R10 ;  /* 0x00014e0005007a24 */ /* 0x006fe200078e020a */
[----:B----4-:R-:W-:Y:S01]  /*06e0*/  ISETP.NE.AND P0, PT, R9, 0x1, PT ;  /* 0x000000010900780c */ /* 0x010fe20003f05270 */
[----:B------:R-:W-:Y:S03]  /*06f0*/  BSSY B0, `(.L_x_867) ;  /* 0x0000089000007945 */ /* 0x000fe60003800000 */
[----:B------:R1:W-:Y:S01]  /*0700*/  STL [R1+0x80], R0 ;  /* 0x0000800001007387 */ /* 0x0003e20000100800 */
        /* <DEDUP_REMOVED lines=65> */
.L_x_868:
        /* <DEDUP_REMOVED lines=70> */
.L_x_869:
[----:B------:R-:W-:Y:S05]  /*0f80*/  BSYNC B0 ;  /* 0x0000000000007941 */ /* 0x000fea0003800000 */
.L_x_867:
[----:B------:R-:W-:-:S04]  /*0f90*/  LOP3.LUT R0, RZ, R0, RZ, 0x33, !PT ;  /* 0x00000000ff007212 */ /* 0x000fc800078e33ff */
[----:B------:R-:W-:-:S05]  /*0fa0*/  IADD3 R0, R0, R12, RZ ;  /* 0x0000000c00007210 */ /* 0x000fca0007ffe0ff */
[----:B------:R2:W-:Y:S01]  /*0fb0*/  STL [R1+0x84], R0 ;  /* 0x0000840001007387 */ /* 0x0005e20000100800 */
[----:B------:R-:W-:Y:S05]  /*0fc0*/  BRA `(.L_x_870) ;  /* 0x0000006000007947 */ /* 0x000fea0003800000 */
.L_x_858:
[----:B------:R-:W-:Y:S01]  /*0fd0*/  MOV R0, UR4 ;  /* 0x0000000400007c02 */ /* 0x000fe20008000f00 */
[----:B------:R-:W-:Y:S04]  /*0fe0*/  STL [R1+0x84], RZ ;  /* 0x000084ff01007387 */ /* 0x000fe80000100800 */
[----:B------:R-:W-:Y:S04]  /*0ff0*/  STL [R1+0x88], RZ ;  /* 0x000088ff01007387 */ /* 0x000fe80000100800 */
[----:B------:R1:W-:Y:S02]  /*1000*/  STL [R1+0x80], R0 ;  /* 0x0000800001007387 */ /* 0x0003e40000100800 */
[----:B-1----:R-:W-:-:S05]  /*1010*/  MOV R0, c[0x0][0x53c] ;  /* 0x00014f0000007a02 */ /* 0x002fca0000000f00 */
[----:B------:R1:W-:Y:S02]  /*1020*/  STL [R1+0x8c], R0 ;  /* 0x00008c0001007387 */ /* 0x0003e40000100800 */
.L_x_870:
[----:B------:R-:W3:Y:S04]  /*1030*/  LDL R4, [R1+0x80] ;  /* 0x0000800001047983 */ /* 0x000ee80000100800 */
[----:B------:R-:W3:Y:S04]  /*1040*/  LDL R5, [R1+0x84] ;  /* 0x0000840001057983 */ /* 0x000ee80000100800 */
[----:B------:R-:W3:Y:S04]  /*1050*/  LDL R6, [R1+0x88] ;  /* 0x0000880001067983 */ /* 0x000ee80000100800 */
[----:B------:R-:W3:Y:S01]  /*1060*/  LDL R7, [R1+0x8c] ;  /* 0x00008c0001077983 */ /* 0x000ee20000100800 */
[----:B------:R-:W-:Y:S01]  /*1070*/  ISETP.NE.AND P0, PT, R13, RZ, PT ;  /* 0x000000ff0d00720c */ /* 0x000fe20003f05270 */
[----:B------:R-:W-:-:S12]  /*1080*/  WARPSYNC 0xffffffff ;  /* 0xffffffff00007948 */ /* 0x000fd80003800000 */
[----:B---3--:R3:W-:Y:S04]  /*1090*/  @!P0 STS.128 [0xc080], R4 ;  /* 0x00c08004ff008388 */ /* 0x0087e80000000c00 */
[----:B------:R-:W-:Y:S06]  /*10a0*/  BAR.ARV 0x5, 0x80 ;  /* 0x0142000000007b1d */ /* 0x000fec0000002000 */
.L_x_856:
[----:B-12---:R-:W2:Y:S02]  /*10b0*/  LDL R0, [R1+0x8c] ;  /* 0x00008c0001007983 */ /* 0x006ea40000100800 */
[----:B--2---:R-:W-:-:S13]  /*10c0*/  ISETP.GE.AND P0, PT, R0, c[0x0][0x53c], PT ;  /* 0x00014f0000007a0c */ /* 0x004fda0003f06270 */
[----:B------:R-:W-:Y:S05]  /*10d0*/  @P0 EXIT ;  /* 0x000000000000094d */ /* 0x000fea0003800000 */
[----:B------:R-:W1:Y:S01]  /*10e0*/  S2R R24, SR_TID.X ;  /* 0x0000000000187919 */ /* 0x000e620000002100 */
[----:B------:R-:W-:Y:S02]  /*10f0*/  ULDC UR4, c[0x0][0x2ac] ;  /* 0x0000ab0000047ab9 */ /* 0x000fe40000000800 */
[----:B------:R-:W-:Y:S02]  /*1100*/  ULDC UR6, c[0x0][0x1d0] ;  /* 0x0000740000067ab9 */ /* 0x000fe40000000800 */
[----:B------:R-:W-:Y:S01]  /*1110*/  UIMAD UR6, UR4, UR6, URZ ;  /* 0x00000006040672a4 */ /* 0x000fe2000f8e023f */
[----:B-1----:R-:W-:Y:S02]  /*1120*/  SHF.R.S32.HI R11, RZ, 0x1f, R24 ;  /* 0x0000001fff0b7819 */ /* 0x002fe40000011418 */
[-C--:B------:R-:W-:Y:S02]  /*1130*/  LEA.HI R20, R24, R24.reuse, RZ, 0x1 ;  /* 0x0000001818147211 */ /* 0x080fe400078f08ff */
[----:B---3--:R-:W-:-:S02]  /*1140*/  LEA.HI R4, R11, R24, RZ, 0x4 ;  /* 0x000000180b047211 */ /* 0x008fc400078f20ff */
[----:B------:R-:W-:Y:S02]  /*1150*/  SHF.R.S32.HI R138, RZ, 0x1, R20 ;  /* 0x00000001ff8a7819 */ /* 0x000fe40000011414 */
[----:B------:R-:W-:Y:S02]  /*1160*/  SHF.R.S32.HI R0, RZ, 0x4, R4 ;  /* 0x00000004ff007819 */ /* 0x000fe40000011404 */
[----:B------:R-:W-:Y:S02]  /*1170*/  LEA.HI R2, R20, R138, RZ, 0x1 ;  /* 0x0000008a14027211 */ /* 0x000fe400078f08ff */
[----:B------:R-:W-:Y:S02]  /*1180*/  LEA.HI R3, R4, R0, RZ, 0x1 ;  /* 0x0000000004037211 */ /* 0x000fe400078f08ff */
[----:B------:R-:W-:Y:S02]  /*1190*/  LOP3.LUT R2, R2, 0x7fffffe, RZ, 0xc0, !PT ;  /* 0x07fffffe02027812 */ /* 0x000fe400078ec0ff */
[----:B------:R-:W-:-:S02]  /*11a0*/  LOP3.LUT R3, R3, 0xfffffffe, RZ, 0xc0, !PT ;  /* 0xfffffffe03037812 */ /* 0x000fc400078ec0ff */
[----:B------:R-:W-:Y:S01]  /*11b0*/  LOP3.LUT R4, R4, 0xfffffff0, RZ, 0xc0, !PT ;  /* 0xfffffff004047812 */ /* 0x000fe200078ec0ff */
[----:B------:R-:W-:Y:S01]  /*11c0*/  IMAD.IADD R2, R138, 0x1, -R2 ;  /* 0x000000018a027824 */ /* 0x000fe200078e0a02 */
[CC--:B------:R-:W-:Y:S01]  /*11d0*/  LEA.HI R21, R11.reuse, R24.reuse, RZ, 0x3 ;  /* 0x000000180b157211 */ /* 0x0c0fe200078f18ff */
[C---:B------:R-:W-:Y:S01]  /*11e0*/  IMAD.IADD R19, R0.reuse, 0x1, -R3 ;  /* 0x0000000100137824 */ /* 0x040fe200078e0a03 */
[----:B------:R-:W-:Y:S01]  /*11f0*/  LEA.HI R12, R11, R24, RZ, 0x2 ;  /* 0x000000180b0c7211 */ /* 0x000fe200078f10ff */
[----:B------:R-:W-:Y:S01]  /*1200*/  IMAD R0, R0, 0x8, R2 ;  /* 0x0000000800007824 */ /* 0x000fe200078e0202 */
[----:B------:R-:W-:Y:S01]  /*1210*/  LOP3.LUT R3, R21, 0xfffffff8, RZ, 0xc0, !PT ;  /* 0xfffffff815037812 */ /* 0x000fe200078ec0ff */
[----:B------:R-:W-:Y:S01]  /*1220*/  IMAD.IADD R2, R24, 0x1, -R4 ;  /* 0x0000000118027824 */ /* 0x000fe200078e0a04 */
[----:B------:R-:W-:Y:S02]  /*1230*/  SHF.R.S32.HI R6, RZ, 0x3, R21 ;  /* 0x00000003ff067819 */ /* 0x000fe40000011415 */
[----:B------:R-:W-:Y:S01]  /*1240*/  LOP3.LUT R9, R12, 0xfffffffc, RZ, 0xc0, !PT ;  /* 0xfffffffc0c097812 */ /* 0x000fe200078ec0ff */
[----:B------:R-:W-:Y:S01]  /*1250*/  IMAD.IADD R5, R24, 0x1, -R3 ;  /* 0x0000000118057824 */ /* 0x000fe200078e0a03 */
[----:B------:R-:W-:Y:S01]  /*1260*/  LEA.HI R8, R2, R2, RZ, 0x1 ;  /* 0x0000000202087211 */ /* 0x000fe200078f08ff */
[----:B------:R-:W-:Y:S01]  /*1270*/  IMAD.SHL.U32 R3, R6, 0x40, RZ ;  /* 0x0000004006037824 */ /* 0x000fe200078e00ff */
[----:B------:R-:W-:Y:S01]  /*1280*/  SHF.R.S32.HI R7, RZ, 0x1f, R2 ;  /* 0x0000001fff077819 */ /* 0x000fe20000011402 */
[----:B------:R-:W-:Y:S01]  /*1290*/  IMAD.IADD R13, R24, 0x1, -R9 ;  /* 0x00000001180d7824 */ /* 0x000fe200078e0a09 */
[----:B------:R-:W-:-:S02]  /*12a0*/  LOP3.LUT R4, R8, 0x7fffffe, RZ, 0xc0, !PT ;  /* 0x07fffffe08047812 */ /* 0x000fc400078ec0ff */
[----:B------:R-:W-:Y:S01]  /*12b0*/  LEA.HI R16, R7, R2, RZ, 0x3 ;  /* 0x0000000207107211 */ /* 0x000fe200078f18ff */
[----:B------:R-:W-:Y:S01]  /*12c0*/  IMAD.SHL.U32 R30, R13, 0x8, RZ ;  /* 0x000000080d1e7824 */ /* 0x000fe200078e00ff */
[----:B------:R-:W-:Y:S01]  /*12d0*/  SHF.R.S32.HI R32, RZ, 0x2, R12 ;  /* 0x00000002ff207819 */ /* 0x000fe2000001140c */
[----:B------:R-:W-:Y:S01]  /*12e0*/  IMAD.IADD R15, R2, 0x1, -R4 ;  /* 0x00000001020f7824 */ /* 0x000fe200078e0a04 */
[----:B------:R-:W-:Y:S02]  /*12f0*/  LOP3.LUT R2, R3, 0xc0, RZ, 0xc0, !PT ;  /* 0x000000c003027812 */ /* 0x000fe400078ec0ff */
[----:B------:R-:W-:Y:S02]  /*1300*/  LEA.HI R10, R5, R5, RZ, 0x1 ;  /* 0x00000005050a7211 */ /* 0x000fe400078f08ff */
[----:B------:R-:W-:Y:S02]  /*1310*/  SHF.R.U32.HI R3, RZ, 0x3, R2 ;  /* 0x00000003ff037819 */ /* 0x000fe40000011602 */
[----:B------:R-:W-:-:S02]  /*1320*/  LOP3.LUT R2, R2, 0x18, R30, 0xf8, !PT ;  /* 0x0000001802027812 */ /* 0x000fc400078ef81e */
[----:B------:R-:W-:Y:S02]  /*1330*/  LEA.HI R6, R12, R32, RZ, 0x1 ;  /* 0x000000200c067211 */ /* 0x000fe400078f08ff */
[----:B------:R-:W-:Y:S02]  /*1340*/  LOP3.LUT R4, R10, 0x3fffffe, RZ, 0xc0, !PT ;  /* 0x03fffffe0a047812 */ /* 0x000fe400078ec0ff */
[----:B------:R-:W-:Y:S02]  /*1350*/  LOP3.LUT R9, R2, R3, RZ, 0x3c, !PT ;  /* 0x0000000302097212 */ /* 0x000fe400078e3cff */
[----:B------:R-:W-:Y:S01]  /*1360*/  LOP3.LUT R3, R6, 0x7fffffe, RZ, 0xc0, !PT ;  /* 0x07fffffe06037812 */ /* 0x000fe200078ec0ff */
[----:B------:R-:W-:Y:S01]  /*1370*/  IMAD.IADD R17, R5, 0x1, -R4 ;  /* 0x0000000105117824 */ /* 0x000fe200078e0a04 */
[----:B------:R-:W-:Y:S02]  /*1380*/  LEA.HI R11, R11, R24, RZ, 0x5 ;  /* 0x000000180b0b7211 */ /* 0x000fe400078f28ff */
[----:B------:R-:W-:Y:S01]  /*1390*/  LEA.HI R2, R13, R13, RZ, 0x1 ;  /* 0x0000000d0d027211 */ /* 0x000fe200078f08ff */
[----:B------:R-:W-:Y:S01]  /*13a0*/  IMAD.IADD R4, R32, 0x1, -R3 ;  /* 0x0000000120047824 */ /* 0x000fe200078e0a03 */
[----:B------:R-:W-:-:S02]  /*13b0*/  LOP3.LUT R5, R11, 0xffffffe0, RZ, 0xc0, !PT ;  /* 0xffffffe00b057812 */ /* 0x000fc400078ec0ff */
[C---:B------:R-:W-:Y:S01]  /*13c0*/  LOP3.LUT R3, R2.reuse, 0x1ffffffe, RZ, 0xc0, !PT ;  /* 0x1ffffffe02037812 */ /* 0x040fe200078ec0ff */
[----:B------:R-:W-:Y:S01]  /*13d0*/  IMAD.SHL.U32 R2, R2, 0x20, RZ ;  /* 0x0000002002027824 */ /* 0x000fe200078e00ff */
[----:B------:R-:W-:Y:S01]  /*13e0*/  SHF.R.S32.HI R7, RZ, 0x5, R11 ;  /* 0x00000005ff077819 */ /* 0x000fe2000001140b */
[----:B------:R-:W-:Y:S01]  /*13f0*/  IMAD.IADD R29, R24, 0x1, -R5 ;  /* 0x00000001181d7824 */ /* 0x000fe200078e0a05 */
[----:B------:R-:W-:Y:S02]  /*1400*/  SHF.R.S32.HI R6, RZ, 0x1f, R11 ;  /* 0x0000001fff067819 */ /* 0x000fe4000001140b */
[----:B------:R-:W-:Y:S01]  /*1410*/  LOP3.LUT R2, R2, 0xffffffc0, RZ, 0xc0, !PT ;  /* 0xffffffc002027812 */ /* 0x000fe200078ec0ff */
[----:B------:R-:W-:Y:S01]  /*1420*/  IMAD R5, R7, 0x8, R4 ;  /* 0x0000000807057824 */ /* 0x000fe200078e0204 */
[----:B------:R-:W-:Y:S01]  /*1430*/  IADD3 R23, R138, 0x40, RZ ;  /* 0x000000408a177810 */ /* 0x000fe20007ffe0ff */
[----:B------:R-:W-:Y:S01]  /*1440*/  IMAD.IADD R4, R13, 0x1, -R3 ;  /* 0x000000010d047824 */ /* 0x000fe200078e0a03 */
[----:B------:R-:W-:Y:S01]  /*1450*/  LEA.HI R3, R6, R7, RZ, 0x2 ;  /* 0x0000000706037211 */ /* 0x000fe200078f10ff */
[----:B------:R-:W-:Y:S01]  /*1460*/  IMAD.U32 R5, R5, 0x20, R9 ;  /* 0x0000002005057824 */ /* 0x000fe200078e0009 */
[----:B------:R-:W-:Y:S01]  /*1470*/  SHF.R.S32.HI R6, RZ, 0x1f, R29 ;  /* 0x0000001fff067819 */ /* 0x000fe2000001141d */
[----:B------:R-:W-:Y:S01]  /*1480*/  IMAD R22, R4, 0x8, R2 ;  /* 0x0000000804167824 */ /* 0x000fe200078e0202 */
[----:B------:R-:W-:-:S02]  /*1490*/  LOP3.LUT R2, R3, 0xffffffc, RZ, 0xc0, !PT ;  /* 0x0ffffffc03027812 */ /* 0x000fc400078ec0ff */
[----:B------:R-:W-:Y:S01]  /*14a0*/  LEA.HI R18, R6, R29, RZ, 0x2 ;  /* 0x0000001d06127211 */ /* 0x000fe200078f10ff */
[----:B------:R1:W-:Y:S01]  /*14b0*/  STL [R1+0x3c], R5 ;  /* 0x00003c0501007387 */ /* 0x0003e20000100800 */
[----:B------:R-:W-:Y:S01]  /*14c0*/  SHF.R.S32.HI R11, RZ, 0x1f, R12 ;  /* 0x0000001fff0b7819 */ /* 0x000fe2000001140c */
[----:B------:R-:W-:Y:S01]  /*14d0*/  IMAD.IADD R3, R7, 0x1, -R2 ;  /* 0x0000000107037824 */ /* 0x000fe200078e0a02 */
[----:B------:R-:W-:Y:S02]  /*14e0*/  SHF.R.S32.HI R2, RZ, 0x2, R18 ;  /* 0x00000002ff027819 */ /* 0x000fe40000011412 */
[----:B------:R-:W-:Y:S02]  /*14f0*/  LEA.HI R4, R11, R32, RZ, 0x3 ;  /* 0x000000200b047211 */ /* 0x000fe400078f18ff */
[----:B------:R-:W-:Y:S01]  /*1500*/  LEA.HI R14, R23, R23, RZ, 0x1 ;  /* 0x00000017170e7211 */ /* 0x000fe200078f08ff */
[----:B------:R-:W-:Y:S01]  /*1510*/  IMAD R27, R3, 0x10, R2 ;  /* 0x00000010031b7824 */ /* 0x000fe200078e0202 */
[----:B------:R-:W-:-:S02]  /*1520*/  LOP3.LUT R4, R4, 0xfffffff8, RZ, 0xc0, !PT ;  /* 0xfffffff804047812 */ /* 0x000fc400078ec0ff */
[----:B------:R-:W-:Y:S02]  /*1530*/  LOP3.LUT R9, R14, 0x7fffffe, RZ, 0xc0, !PT ;  /* 0x07fffffe0e097812 */ /* 0x000fe400078ec0ff */
[----:B------:R-:W-:Y:S01]  /*1540*/  SHF.R.S32.HI R6, RZ, 0x1, R8 ;  /* 0x00000001ff067819 */ /* 0x000fe20000011408 */
[----:B------:R-:W-:Y:S01]  /*1550*/  STL [R1+0xe8], R27 ;  /* 0x0000e81b01007387 */ /* 0x000fe20000100800 */
[----:B------:R-:W-:Y:S02]  /*1560*/  SHF.R.S32.HI R2, RZ, 0x1, R10 ;  /* 0x00000001ff027819 */ /* 0x000fe4000001140a */
[----:B------:R-:W-:Y:S02]  /*1570*/  SHF.R.S32.HI R31, RZ, 0x1f, R30 ;  /* 0x0000001fff1f7819 */ /* 0x000fe4000001141e */
[C---:B------:R-:W-:Y:S01]  /*1580*/  LOP3.LUT P3, RZ, R2.reuse, 0x2, RZ, 0xc0, !PT ;  /* 0x0000000202ff7812 */ /* 0x040fe2000786c0ff */
[----:B------:R-:W-:Y:S01]  /*1590*/  IMAD.SHL.U32 R2, R2, 0x40, RZ ;  /* 0x0000004002027824 */ /* 0x000fe200078e00ff */
[----:B------:R-:W-:-:S02]  /*15a0*/  IADD3 R252, R30, 0x20, RZ ;  /* 0x000000201efc7810 */ /* 0x000fc40007ffe0ff */
[----:B-1----:R-:W-:Y:S02]  /*15b0*/  SHF.R.S32.HI R5, RZ, 0x1f, R23 ;  /* 0x0000001fff057819 */ /* 0x002fe40000011417 */
[----:B------:R-:W-:Y:S02]  /*15c0*/  LOP3.LUT R2, R2, 0xc0, RZ, 0xc0, !PT ;  /* 0x000000c002027812 */ /* 0x000fe400078ec0ff */
[----:B------:R-:W-:Y:S02]  /*15d0*/  LEA.HI R3, R5, R23, RZ, 0x3 ;  /* 0x0000001705037211 */ /* 0x000fe400078f18ff */
[----:B------:R-:W-:Y:S01]  /*15e0*/  SHF.R.S32.HI R5, RZ, 0x1f, R8 ;  /* 0x0000001fff057819 */ /* 0x000fe20000011408 */
[----:B------:R-:W-:Y:S02]  /*15f0*/  IMAD.IADD R8, R32, 0x1, -R4 ;  /* 0x0000000120087824 */ /* 0x000fe400078e0a04 */
[----:B------:R-:W-:Y:S01]  /*1600*/  IMAD.SHL.U32 R3, R3, 0x20, RZ ;  /* 0x0000002003037824 */ /* 0x000fe200078e00ff */
[----:B------:R-:W-:Y:S01]  /*1610*/  LEA.HI R5, R5, R6, RZ, 0x2 ;  /* 0x0000000605057211 */ /* 0x000fe200078f10ff */
[----:B------:R-:W-:Y:S01]  /*1620*/  IMAD.IADD R4, R23, 0x1, -R9 ;  /* 0x0000000117047824 */ /* 0x000fe200078e0a09 */
[----:B------:R-:W-:-:S02]  /*1630*/  LOP3.LUT R9, R2, 0x8, R21, 0xf8, !PT ;  /* 0x0000000802097812 */ /* 0x000fc400078ef815 */
[----:B------:R-:W-:Y:S02]  /*1640*/  LOP3.LUT R3, R3, 0xffffff00, RZ, 0xc0, !PT ;  /* 0xffffff0003037812 */ /* 0x000fe400078ec0ff */
[----:B------:R-:W-:-:S03]  /*1650*/  LOP3.LUT R5, R5, 0xfffffffc, RZ, 0xc0, !PT ;  /* 0xfffffffc05057812 */ /* 0x000fc600078ec0ff */
[----:B------:R-:W-:Y:S01]  /*1660*/  IMAD R23, R4, 0x20, R3 ;  /* 0x0000002004177824 */ /* 0x000fe200078e0203 */
[----:B------:R-:W-:Y:S01]  /*1670*/  LEA.HI R4, R8, R8, RZ, 0x1 ;  /* 0x0000000808047211 */ /* 0x000fe200078f08ff */
[----:B------:R-:W-:Y:S02]  /*1680*/  IMAD.SHL.U32 R3, R16, 0x20, RZ ;  /* 0x0000002010037824 */ /* 0x000fe400078e00ff */
[----:B------:R-:W-:Y:S01]  /*1690*/  IMAD.IADD R12, R6, 0x1, -R5 ;  /* 0x00000001060c7824 */ /* 0x000fe200078e0a05 */
[----:B------:R-:W-:Y:S01]  /*16a0*/  SHF.R.U32.HI R5, RZ, 0x3, R2 ;  /* 0x00000003ff057819 */ /* 0x000fe20000011602 */
[----:B------:R-:W-:Y:S01]  /*16b0*/  IMAD.SHL.U32 R2, R7, 0x200, RZ ;  /* 0x0000020007027824 */ /* 0x000fe200078e00ff */
[----:B------:R-:W-:Y:S01]  /*16c0*/  LOP3.LUT R3, R3, 0xffffff00, RZ, 0xc0, !PT ;  /* 0xffffff0003037812 */ /* 0x000fe200078ec0ff */
[----:B------:R-:W-:Y:S01]  /*16d0*/  STL [R1+0xb4], R23 ;  /* 0x0000b41701007387 */ /* 0x000fe20000100800 */
[----:B------:R-:W-:Y:S02]  /*16e0*/  LOP3.LUT R6, R4, 0x3fffffe, RZ, 0xc0, !PT ;  /* 0x03fffffe04067812 */ /* 0x000fe400078ec0ff */
[----:B------:R-:W-:Y:S01]  /*16f0*/  LOP3.LUT R9, R9, R5, RZ, 0x3c, !PT ;  /* 0x0000000509097212 */ /* 0x000fe200078e3cff */
[----:B------:R-:W-:Y:S01]  /*1700*/  IMAD.IADD R5, R3, 0x1, R2 ;  /* 0x0000000103057824 */ /* 0x000fe200078e0202 */
[----:B------:R-:W-:Y:S01]  /*1710*/  LOP3.LUT R7, R20, 0xfffffffe, RZ, 0xc0, !PT ;  /* 0xfffffffe14077812 */ /* 0x000fe200078ec0ff */
[----:B------:R-:W-:Y:S01]  /*1720*/  IMAD.IADD R6, R8, 0x1, -R6 ;  /* 0x0000000108067824 */ /* 0x000fe200078e0a06 */
[----:B------:R-:W-:Y:S01]  /*1730*/  SHF.R.S32.HI R4, RZ, 0x1, R4 ;  /* 0x00000001ff047819 */ /* 0x000fe20000011404 */
[----:B------:R-:W-:Y:S01]  /*1740*/  IMAD R2, R13, 0x2, R2 ;  /* 0x000000020d027824 */ /* 0x000fe200078e0202 */
[----:B------:R-:W-:Y:S01]  /*1750*/  LOP3.LUT P4, RZ, R12, 0x2, RZ, 0xc0, !PT ;  /* 0x000000020cff7812 */ /* 0x000fe2000788c0ff */
[----:B------:R-:W-:Y:S01]  /*1760*/  IMAD.IADD R170, R24, 0x1, -R7 ;  /* 0x0000000118aa7824 */ /* 0x000fe200078e0a07 */
[----:B------:R-:W-:Y:S01]  /*1770*/  LOP3.LUT P0, RZ, R4, 0x2, RZ, 0xc0, !PT ;  /* 0x0000000204ff7812 */ /* 0x000fe2000780c0ff */
[----:B------:R-:W-:Y:S01]  /*1780*/  IMAD R10, R6, 0x20, R2 ;  /* 0x00000020060a7824 */ /* 0x000fe200078e0202 */
[----:B------:R-:W-:Y:S01]  /*1790*/  LOP3.LUT R2, R4, 0x1, RZ, 0xc0, !PT ;  /* 0x0000000104027812 */ /* 0x000fe200078ec0ff */
[----:B------:R-:W-:-:S02]  /*17a0*/  IMAD R16, R15, 0x20, R3 ;  /* 0x000000200f107824 */ /* 0x000fc400078e0203 */
[----:B------:R-:W-:Y:S01]  /*17b0*/  IMAD R15, R15, 0x20, R5 ;  /* 0x000000200f0f7824 */ /* 0x000fe200078e0205 */
[----:B------:R-:W-:Y:S01]  /*17c0*/  LEA.HI R5, R11, R32, RZ, 0x2 ;  /* 0x000000200b057211 */ /* 0x000fe200078f10ff */
[----:B------:R-:W-:Y:S01]  /*17d0*/  IMAD R3, R19, 0x8, R17 ;  /* 0x0000000813037824 */ /* 0x000fe200078e0211 */
[----:B------:R-:W-:Y:S01]  /*17e0*/  ISETP.NE.U32.AND P1, PT, R2, 0x1, PT ;  /* 0x000000010200780c */ /* 0x000fe20003f25070 */
[----:B------:R-:W-:Y:S02]  /*17f0*/  IMAD.SHL.U32 R164, R170, 0x4, RZ ;  /* 0x00000004aaa47824 */ /* 0x000fe400078e00ff */
[----:B------:R-:W-:Y:S01]  /*1800*/  IMAD.U32 R2, R3, 0x20, R9 ;  /* 0x0000002003027824 */ /* 0x000fe200078e0009 */
[----:B------:R-:W-:Y:S01]  /*1810*/  LOP3.LUT R3, R5, 0xfffffffc, RZ, 0xc0, !PT ;  /* 0xfffffffc05037812 */ /* 0x000fe200078ec0ff */
[----:B------:R-:W-:Y:S01]  /*1820*/  IMAD.SHL.U32 R7, R0, 0x20, RZ ;  /* 0x0000002000077824 */ /* 0x000fe200078e00ff */
[----:B------:R-:W-:Y:S01]  /*1830*/  IADD3 R166, R164, 0x10, RZ ;  /* 0x00000010a4a67810 */ /* 0x000fe20007ffe0ff */
[----:B------:R-:W-:Y:S01]  /*1840*/  IMAD.SHL.U32 R8, R19, 0x8, RZ ;  /* 0x0000000813087824 */ /* 0x000fe200078e00ff */
[----:B------:R-:W-:Y:S01]  /*1850*/  SHF.R.S32.HI R5, RZ, 0x1, R14 ;  /* 0x00000001ff057819 */ /* 0x000fe2000001140e */
[----:B------:R-:W-:Y:S01]  /*1860*/  IMAD.IADD R3, R32, 0x1, -R3 ;  /* 0x0000000120037824 */ /* 0x000fe200078e0a03 */
[C---:B------:R-:W-:Y:S01]  /*1870*/  IADD3 R139, R164.reuse, 0x20, RZ ;  /* 0x00000020a48b7810 */ /* 0x040fe20007ffe0ff */
[C---:B------:R-:W-:Y:S01]  /*1880*/  IMAD.IADD R137, R164.reuse, 0x1, R166 ;  /* 0x00000001a4897824 */ /* 0x040fe200078e02a6 */
[C---:B------:R-:W-:Y:S01]  /*1890*/  IADD3 R169, R164.reuse, 0x8, RZ ;  /* 0x00000008a4a97810 */ /* 0x040fe20007ffe0ff */
[----:B------:R-:W-:Y:S01]  /*18a0*/  IMAD.SHL.U32 R6, R5, 0x40, RZ ;  /* 0x0000004005067824 */ /* 0x000fe200078e00ff */
[C---:B------:R-:W-:Y:S01]  /*18b0*/  LOP3.LUT P2, RZ, R3.reuse, 0x2, RZ, 0xc0, !PT ;  /* 0x0000000203ff7812 */ /* 0x040fe2000784c0ff */
[----:B------:R-:W-:Y:S01]  /*18c0*/  IMAD.SHL.U32 R5, R3, 0x40, RZ ;  /* 0x0000004003057824 */ /* 0x000fe200078e00ff */
[----:B------:R-:W-:Y:S01]  /*18d0*/  SHF.R.S32.HI R3, RZ, 0x1f, R137 ;  /* 0x0000001fff037819 */ /* 0x000fe20000011489 */
[----:B------:R-:W-:Y:S01]  /*18e0*/  IMAD.IADD R136, R164, 0x1, R139 ;  /* 0x00000001a4887824 */ /* 0x000fe200078e028b */
[----:B------:R-:W-:Y:S01]  /*18f0*/  LOP3.LUT R28, R6, 0xc0, RZ, 0xc0, !PT ;  /* 0x000000c0061c7812 */ /* 0x000fe200078ec0ff */
[----:B------:R-:W-:Y:S01]  /*1900*/  IMAD.SHL.U32 R110, R170, 0x8, RZ ;  /* 0x00000008aa6e7824 */ /* 0x000fe200078e00ff */
[----:B------:R-:W-:-:S02]  /*1910*/  LEA.HI R0, R3, R137, RZ, 0x5 ;  /* 0x0000008903007211 */ /* 0x000fc400078f28ff */
[----:B------:R-:W-:Y:S01]  /*1920*/  LOP3.LUT R26, R5, 0xc0, RZ, 0xc0, !PT ;  /* 0x000000c0051a7812 */ /* 0x000fe200078ec0ff */
[----:B------:R-:W-:Y:S01]  /*1930*/  IMAD.SHL.U32 R5, R4, 0x40, RZ ;  /* 0x0000004004057824 */ /* 0x000fe200078e00ff */
[----:B------:R-:W-:Y:S01]  /*1940*/  LEA.HI R9, R3, R137, RZ, 0x3 ;  /* 0x0000008903097211 */ /* 0x000fe200078f18ff */
[----:B------:R-:W-:Y:S01]  /*1950*/  IMAD.SHL.U32 R0, R0, 0x80, RZ ;  /* 0x0000008000007824 */ /* 0x000fe200078e00ff */
[----:B------:R-:W-:Y:S01]  /*1960*/  SHF.R.U32.HI R24, RZ, 0x3, R26 ;  /* 0x00000003ff187819 */ /* 0x000fe2000001161a */
[----:B------:R-:W-:Y:S01]  /*1970*/  STL [R1+0xac], R28 ;  /* 0x0000ac1c01007387 */ /* 0x000fe20000100800 */
[--C-:B------:R-:W-:Y:S02]  /*1980*/  LOP3.LUT R4, R26, 0x18, R9.reuse, 0xf8, !PT ;  /* 0x000000181a047812 */ /* 0x100fe400078ef809 */
[----:B------:R-:W-:Y:S01]  /*1990*/  SHF.R.U32.HI R25, RZ, 0x3, R28 ;  /* 0x00000003ff197819 */ /* 0x000fe2000001161c */
[----:B------:R-:W-:Y:S01]  /*19a0*/  STL [R1+0x68], R26 ;  /* 0x0000681a01007387 */ /* 0x000fe20000100800 */
[----:B------:R-:W-:-:S02]  /*19b0*/  LOP3.LUT R3, R28, 0x18, R9, 0xf8, !PT ;  /* 0x000000181c037812 */ /* 0x000fc400078ef809 */
[----:B------:R-:W-:Y:S01]  /*19c0*/  LOP3.LUT R5, R5, 0xc0, RZ, 0xc0, !PT ;  /* 0x000000c005057812 */ /* 0x000fe200078ec0ff */
[----:B------:R-:W-:Y:S01]  /*19d0*/  STL [R1+0xb0], R25 ;  /* 0x0000b01901007387 */ /* 0x000fe20000100800 */
[----:B------:R-:W-:Y:S02]  /*19e0*/  LOP3.LUT R6, R4, R24, RZ, 0x3c, !PT ;  /* 0x0000001804067212 */ /* 0x000fe400078e3cff */
[----:B------:R-:W-:Y:S01]  /*19f0*/  LOP3.LUT R0, R0, 0xfffff000, RZ, 0xc0, !PT ;  /* 0xfffff00000007812 */ /* 0x000fe200078ec0ff */
[----:B------:R-:W-:Y:S01]  /*1a00*/  STL [R1+0x6c], R24 ;  /* 0x00006c1801007387 */ /* 0x000fe20000100800 */
[----:B------:R-:W-:Y:S02]  /*1a10*/  LOP3.LUT R4, R3, R25, RZ, 0x3c, !PT ;  /* 0x0000001903047212 */ /* 0x000fe400078e3cff */
[----:B------:R-:W-:Y:S02]  /*1a20*/  LEA.HI R5, R5, R5, RZ, 0x1d ;  /* 0x0000000505057211 */ /* 0x000fe400078fe8ff */
[----:B------:R-:W-:-:S02]  /*1a30*/  SHF.R.S32.HI R3, RZ, 0x1f, R136 ;  /* 0x0000001fff037819 */ /* 0x000fc40000011488 */
[----:B------:R-:W-:Y:S01]  /*1a40*/  IADD3 R17, R6, R0, R7 ;  /* 0x0000000006117210 */ /* 0x000fe20007ffe007 */
[----:B------:R-:W-:Y:S01]  /*1a50*/  IMAD.IADD R10, R5, 0x1, R10 ;  /* 0x00000001050a7824 */ /* 0x000fe200078e020a */
[----:B------:R-:W-:Y:S01]  /*1a60*/  IADD3 R14, R4, R23, R0 ;  /* 0x00000017040e7210 */ /* 0x000fe20007ffe000 */
[----:B------:R-:W-:Y:S01]  /*1a70*/  IMAD.SHL.U32 R4, R12, 0x40, RZ ;  /* 0x000000400c047824 */ /* 0x000fe200078e00ff */
[CC--:B------:R-:W-:Y:S01]  /*1a80*/  LEA.HI R0, R3.reuse, R136.reuse, RZ, 0x5 ;  /* 0x0000008803007211 */ /* 0x0c0fe200078f28ff */
[----:B------:R-:W-:Y:S01]  /*1a90*/  IMAD.SHL.U32 R21, R10, 0x2, RZ ;  /* 0x000000020a157824 */ /* 0x000fe200078e00ff */
[----:B------:R-:W-:Y:S01]  /*1aa0*/  LEA.HI R5, R3, R136, RZ, 0x3 ;  /* 0x0000008803057211 */ /* 0x000fe200078f18ff */
[----:B------:R-:W-:Y:S01]  /*1ab0*/  IMAD.MOV.U32 R12, RZ, RZ, 0x20 ;  /* 0x00000020ff0c7424 */ /* 0x000fe200078e00ff */
[----:B------:R-:W-:Y:S01]  /*1ac0*/  LOP3.LUT R3, R4, 0xc0, RZ, 0xc0, !PT ;  /* 0x000000c004037812 */ /* 0x000fe200078ec0ff */
[----:B------:R-:W-:Y:S01]  /*1ad0*/  IMAD.SHL.U32 R0, R0, 0x80, RZ ;  /* 0x0000008000007824 */ /* 0x000fe200078e00ff */
[----:B------:R-:W-:Y:S01]  /*1ae0*/  LOP3.LUT R6, R26, 0x18, R5, 0xf8, !PT ;  /* 0x000000181a067812 */ /* 0x000fe200078ef805 */
[----:B------:R-:W-:Y:S01]  /*1af0*/  STL [R1+0x98], R21 ;  /* 0x0000981501007387 */ /* 0x000fe20000100800 */
[----:B------:R-:W-:-:S02]  /*1b00*/  LOP3.LUT R8, R3, 0x8, R8, 0xf8, !PT ;  /* 0x0000000803087812 */ /* 0x000fc400078ef808 */
[----:B------:R-:W-:Y:S02]  /*1b10*/  LOP3.LUT R4, R28, 0x18, R5, 0xf8, !PT ;  /* 0x000000181c047812 */ /* 0x000fe400078ef805 */
[----:B------:R-:W-:Y:S02]  /*1b20*/  LOP3.LUT R0, R0, 0xfffff000, RZ, 0xc0, !PT ;  /* 0xfffff00000007812 */ /* 0x000fe400078ec0ff */
[----:B------:R-:W-:Y:S02]  /*1b30*/  SHF.R.U32.HI R3, RZ, 0x3, R3 ;  /* 0x00000003ff037819 */ /* 0x000fe40000011603 */
[----:B------:R-:W-:Y:S02]  /*1b40*/  LOP3.LUT R6, R6, R24, RZ, 0x3c, !PT ;  /* 0x0000001806067212 */ /* 0x000fe400078e3cff */
[----:B------:R-:W-:Y:S02]  /*1b50*/  LOP3.LUT R4, R4, R25, RZ, 0x3c, !PT ;  /* 0x0000001904047212 */ /* 0x000fe400078e3cff */
[----:B------:R-:W-:-:S02]  /*1b60*/  LOP3.LUT R3, R8, R3, RZ, 0x3c, !PT ;  /* 0x0000000308037212 */ /* 0x000fc400078e3cff */
[----:B------:R-:W-:Y:S02]  /*1b70*/  IADD3 R11, R6, R0, R7 ;  /* 0x00000000060b7210 */ /* 0x000fe40007ffe007 */
[----:B------:R-:W-:Y:S02]  /*1b80*/  IADD3 R6, R21, 0x80, RZ ;  /* 0x0000008015067810 */ /* 0x000fe40007ffe0ff */
[----:B------:R-:W-:Y:S01]  /*1b90*/  IADD3 R10, R4, R23, R0 ;  /* 0x00000017040a7210 */ /* 0x000fe20007ffe000 */
[----:B------:R-:W-:Y:S01]  /*1ba0*/  IMAD.IADD R0, R3, 0x1, R15 ;  /* 0x0000000103007824 */ /* 0x000fe200078e020f */
[----:B------:R-:W-:Y:S01]  /*1bb0*/  IADD3 R20, R21, 0x70, RZ ;  /* 0x0000007015147810 */ /* 0x000fe20007ffe0ff */
[----:B------:R-:W-:Y:S01]  /*1bc0*/  IMAD.IADD R4, R3, 0x1, R16 ;  /* 0x0000000103047824 */ /* 0x000fe200078e0210 */
[----:B------:R-:W-:Y:S01]  /*1bd0*/  @P1 IADD3 R20, R6, 0x10, RZ ;  /* 0x0000001006141810 */ /* 0x000fe20007ffe0ff */
[----:B------:R-:W-:Y:S01]  /*1be0*/  IMAD R3, R13, 0x20, R32 ;  /* 0x000000200d037824 */ /* 0x000fe200078e0220 */
[----:B------:R-:W-:-:S02]  /*1bf0*/  IADD3 R15, R110, 0x40, RZ ;  /* 0x000000406e0f7810 */ /* 0x000fc40007ffe0ff */
[----:B------:R-:W-:Y:S01]  /*1c00*/  SHF.R.S32.HI R6, RZ, 0x1f, R169 ;  /* 0x0000001fff067819 */ /* 0x000fe200000114a9 */
[----:B------:R-:W-:Y:S01]  /*1c10*/  STL [R1+0x9c], R20 ;  /* 0x00009c1401007387 */ /* 0x000fe20000100800 */
[----:B------:R-:W-:Y:S02]  /*1c20*/  IADD3 R8, R110, 0x50, RZ ;  /* 0x000000506e087810 */ /* 0x000fe40007ffe0ff */
[C---:B------:R-:W-:Y:S01]  /*1c30*/  IADD3 R168, R164.reuse, 0x18, RZ ;  /* 0x00000018a4a87810 */ /* 0x040fe20007ffe0ff */
[----:B------:R1:W-:Y:S01]  /*1c40*/  STL [R1+0x28], R3 ;  /* 0x0000280301007387 */ /* 0x0003e20000100800 */
[----:B------:R-:W-:Y:S02]  /*1c50*/  IADD3 R167, R164, 0x28, RZ ;  /* 0x00000028a4a77810 */ /* 0x000fe40007ffe0ff */
[----:B------:R-:W-:Y:S02]  /*1c60*/  SHF.R.S32.HI R16, RZ, 0x1f, R168 ;  /* 0x0000001fff107819 */ /* 0x000fe400000114a8 */
[----:B------:R-:W-:-:S02]  /*1c70*/  SHF.R.S32.HI R13, RZ, 0x1f, R167 ;  /* 0x0000001fff0d7819 */ /* 0x000fc400000114a7 */
[----:B------:R-:W-:Y:S02]  /*1c80*/  SHF.R.S32.HI R5, RZ, 0x3, R5 ;  /* 0x00000003ff057819 */ /* 0x000fe40000011405 */
[----:B------:R-:W-:Y:S02]  /*1c90*/  LEA R171, R2, 0x3c80, 0x1 ;  /* 0x00003c8002ab7811 */ /* 0x000fe400078e08ff */
[----:B------:R-:W-:Y:S02]  /*1ca0*/  LEA R2, R17, 0x6080, 0x1 ;  /* 0x0000608011027811 */ /* 0x000fe400078e08ff */
[----:B------:R-:W-:Y:S02]  /*1cb0*/  LEA R10, R10, 0x6080, 0x1 ;  /* 0x000060800a0a7811 */ /* 0x000fe400078e08ff */
[----:B------:R-:W-:Y:S02]  /*1cc0*/  LEA R198, R0, 0x6080, 0x1 ;  /* 0x0000608000c67811 */ /* 0x000fe400078e08ff */
[----:B------:R-:W-:-:S02]  /*1cd0*/  IADD3 R200, R171, 0x20, RZ ;  /* 0x00000020abc87810 */ /* 0x000fc40007ffe0ff */
[----:B------:R-:W-:Y:S02]  /*1ce0*/  LEA R196, R4, 0x1880, 0x1 ;  /* 0x0000188004c47811 */ /* 0x000fe400078e08ff */
[----:B------:R-:W-:Y:S02]  /*1cf0*/  @P3 IADD3 R200, R171, -0x20, RZ ;  /* 0xffffffe0abc83810 */ /* 0x000fe40007ffe0ff */
[----:B------:R-:W-:Y:S02]  /*1d00*/  SHF.R.S32.HI R111, RZ, 0x1f, R110 ;  /* 0x0000001fff6f7819 */ /* 0x000fe4000001146e */
[----:B-1----:R-:W-:Y:S02]  /*1d10*/  IADD3 R3, R110, 0x30, RZ ;  /* 0x000000306e037810 */ /* 0x002fe40007ffe0ff */
[C---:B------:R-:W-:Y:S02]  /*1d20*/  IADD3 R208, R200.reuse, 0x400, RZ ;  /* 0x00000400c8d07810 */ /* 0x040fe40007ffe0ff */
[C---:B------:R-:W-:Y:S01]  /*1d30*/  IADD3 R207, R200.reuse, 0x800, RZ ;  /* 0x00000800c8cf7810 */ /* 0x040fe20007ffe0ff */
[----:B------:R-:W-:Y:S01]  /*1d40*/  STL [R1+0x1c], R3 ;  /* 0x00001c0301007387 */ /* 0x000fe20000100800 */
[----:B------:R-:W-:-:S02]  /*1d50*/  IADD3 R206, R200, 0xc00, RZ ;  /* 0x00000c00c8ce7810 */ /* 0x000fc40007ffe0ff */
[C---:B------:R-:W-:Y:S01]  /*1d60*/  IADD3 R205, R200.reuse, 0x1000, RZ ;  /* 0x00001000c8cd7810 */ /* 0x040fe20007ffe0ff */
[----:B------:R1:W-:Y:S01]  /*1d70*/  STL [R1+0x18], R15 ;  /* 0x0000180f01007387 */ /* 0x0003e20000100800 */
[C---:B------:R-:W-:Y:S02]  /*1d80*/  IADD3 R204, R200.reuse, 0x1400, RZ ;  /* 0x00001400c8cc7810 */ /* 0x040fe40007ffe0ff */
[C---:B------:R-:W-:Y:S01]  /*1d90*/  IADD3 R203, R200.reuse, 0x1800, RZ ;  /* 0x00001800c8cb7810 */ /* 0x040fe20007ffe0ff */
[----:B------:R-:W-:Y:S01]  /*1da0*/  STL.64 [R1], R30 ;  /* 0x0000001e01007387 */ /* 0x000fe20000100a00 */
[C---:B------:R-:W-:Y:S02]  /*1db0*/  IADD3 R202, R200.reuse, 0x1c00, RZ ;  /* 0x00001c00c8ca7810 */ /* 0x040fe40007ffe0ff */
[----:B------:R-:W-:Y:S01]  /*1dc0*/  IADD3 R201, R200, 0x2000, RZ ;  /* 0x00002000c8c97810 */ /* 0x000fe20007ffe0ff */
[----:B------:R2:W-:Y:S04]  /*1dd0*/  STL [R1+0xc8], R6 ;  /* 0x0000c80601007387 */ /* 0x0005e80000100800 */
[----:B------:R-:W-:Y:S01]  /*1de0*/  STL [R1+0x14], R8 ;  /* 0x0000140801007387 */ /* 0x000fe20000100800 */
[----:B-1----:R-:W-:-:S02]  /*1df0*/  SHF.R.S32.HI R15, RZ, 0x1f, R15 ;  /* 0x0000001fff0f7819 */ /* 0x002fc4000001140f */
[----:B--2---:R-:W-:-:S05]  /*1e00*/  SHF.R.S32.HI R6, RZ, 0x1f, R166 ;  /* 0x0000001fff067819 */ /* 0x004fca00000114a6 */
[----:B------:R1:W-:Y:S04]  /*1e10*/  STL [R1+0xc4], R6 ;  /* 0x0000c40601007387 */ /* 0x0003e80000100800 */
[----:B------:R-:W-:Y:S01]  /*1e20*/  STL [R1+0xc0], R16 ;  /* 0x0000c01001007387 */ /* 0x000fe20000100800 */
[----:B-1----:R-:W-:-:S05]  /*1e30*/  SHF.R.S32.HI R6, RZ, 0x1f, R139 ;  /* 0x0000001fff067819 */ /* 0x002fca000001148b */
[----:B------:R1:W-:Y:S04]  /*1e40*/  STL [R1+0xbc], R6 ;  /* 0x0000bc0601007387 */ /* 0x0003e80000100800 */
[----:B------:R2:W-:Y:S01]  /*1e50*/  STL [R1+0xb8], R13 ;  /* 0x0000b80d01007387 */ /* 0x0005e20000100800 */
[----:B-1----:R-:W-:Y:S02]  /*1e60*/  IADD3 R6, R30, 0x40, RZ ;  /* 0x000000401e067810 */ /* 0x002fe40007ffe0ff */
[----:B--2---:R-:W-:Y:S02]  /*1e70*/  SHF.R.S32.HI R13, RZ, 0x1f, R3 ;  /* 0x0000001fff0d7819 */ /* 0x004fe40000011403 */
[----:B------:R-:W-:-:S03]  /*1e80*/  LOP3.LUT R3, R18, 0x7ffffffc, RZ, 0xc0, !PT ;  /* 0x7ffffffc12037812 */ /* 0x000fc600078ec0ff */
[----:B------:R1:W-:Y:S02]  /*1e90*/  STL [R1+0x78], R13 ;  /* 0x0000780d01007387 */ /* 0x0003e40000100800 */
[----:B------:R-:W-:Y:S02]  /*1ea0*/  IMAD.IADD R3, R29, 0x1, -R3 ;  /* 0x000000011d037824 */ /* 0x000fe400078e0a03 */
[----:B------:R-:W-:Y:S02]  /*1eb0*/  STL [R1+0x8], R6 ;  /* 0x0000080601007387 */ /* 0x000fe40000100800 */
[----:B------:R-:W-:Y:S01]  /*1ec0*/  IMAD.SHL.U32 R251, R3, 0x2, RZ ;  /* 0x0000000203fb7824 */ /* 0x000fe200078e00ff */
[----:B------:R-:W-:Y:S01]  /*1ed0*/  SHF.R.S32.HI R3, RZ, 0x3, R9 ;  /* 0x00000003ff037819 */ /* 0x000fe20000011409 */
[----:B------:R2:W-:Y:S01]  /*1ee0*/  STL [R1+0x74], R15 ;  /* 0x0000740f01007387 */ /* 0x0005e20000100800 */
[----:B------:R-:W-:Y:S02]  /*1ef0*/  LOP3.LUT R9, R26, 0x18, R110, 0xf8, !PT ;  /* 0x000000181a097812 */ /* 0x000fe400078ef86e */
[----:B------:R-:W-:-:S02]  /*1f00*/  IADD3 R18, R251, 0x40, RZ ;  /* 0x00000040fb127810 */ /* 0x000fc40007ffe0ff */
[----:B------:R-:W-:Y:S02]  /*1f10*/  LOP3.LUT R9, R9, R24, RZ, 0x3c, !PT ;  /* 0x0000001809097212 */ /* 0x000fe400078e3cff */
[C---:B------:R-:W-:Y:S02]  /*1f20*/  IADD3 R19, R251.reuse, 0x38, RZ ;  /* 0x00000038fb137810 */ /* 0x040fe40007ffe0ff */
[----:B------:R-:W-:Y:S01]  /*1f30*/  IADD3 R16, R251, 0x48, RZ ;  /* 0x00000048fb107810 */ /* 0x000fe20007ffe0ff */
[----:B------:R-:W-:-:S03]  /*1f40*/  IMAD.IADD R9, R7, 0x1, R9 ;  /* 0x0000000107097824 */ /* 0x000fc600078e0209 */
[----:B------:R-:W-:Y:S02]  /*1f50*/  SHF.R.S32.HI R16, RZ, 0x1f, R16 ;  /* 0x0000001fff107819 */ /* 0x000fe40000011410 */
[----:B-1----:R-:W-:Y:S02]  /*1f60*/  SHF.R.S32.HI R13, RZ, 0x1f, R8 ;  /* 0x0000001fff0d7819 */ /* 0x002fe40000011408 */
[----:B------:R-:W-:-:S03]  /*1f70*/  SHF.R.S32.HI R8, RZ, 0x1f, R252 ;  /* 0x0000001fff087819 */ /* 0x000fc600000114fc */
[----:B------:R1:W-:Y:S01]  /*1f80*/  STL [R1+0x70], R13 ;  /* 0x0000700d01007387 */ /* 0x0003e20000100800 */
[----:B--2---:R-:W-:-:S03]  /*1f90*/  IADD3 R15, R251, 0x50, RZ ;  /* 0x00000050fb0f7810 */ /* 0x004fc60007ffe0ff */
[----:B------:R2:W-:Y:S01]  /*1fa0*/  STL [R1+0x94], R8 ;  /* 0x0000940801007387 */ /* 0x0005e20000100800 */
[----:B-1----:R-:W-:Y:S02]  /*1fb0*/  SHF.R.S32.HI R13, RZ, 0x1f, R6 ;  /* 0x0000001fff0d7819 */ /* 0x002fe40000011406 */
[----:B------:R-:W-:Y:S01]  /*1fc0*/  LOP3.LUT R6, R28, 0x18, R110, 0xf8, !PT ;  /* 0x000000181c067812 */ /* 0x000fe200078ef86e */
[----:B--2---:R-:W-:Y:S02]  /*1fd0*/  IMAD.IADD R8, R27, 0x1, R22 ;  /* 0x000000011b087824 */ /* 0x004fe400078e0216 */
[----:B------:R1:W-:Y:S01]  /*1fe0*/  STL [R1+0x90], R13 ;  /* 0x0000900d01007387 */ /* 0x0003e20000100800 */
[C---:B------:R-:W-:Y:S02]  /*1ff0*/  IADD3 R27, R251.reuse, 0x8, RZ ;  /* 0x00000008fb1b7810 */ /* 0x040fe40007ffe0ff */
[C---:B------:R-:W-:Y:S01]  /*2000*/  IADD3 R22, R251.reuse, 0x30, RZ ;  /* 0x00000030fb167810 */ /* 0x040fe20007ffe0ff */
[----:B------:R2:W-:Y:S03]  /*2010*/  STL [R1+0x7c], R8 ;  /* 0x00007c0801007387 */ /* 0x0005e60000100800 */
[----:B------:R-:W-:Y:S01]  /*2020*/  SHF.R.S32.HI R22, RZ, 0x1f, R22 ;  /* 0x0000001fff167819 */ /* 0x000fe20000011416 */
[----:B------:R3:W-:Y:S04]  /*2030*/  STL [R1+0x64], R3 ;  /* 0x0000640301007387 */ /* 0x0007e80000100800 */
[----:B------:R4:W-:Y:S01]  /*2040*/  STL [R1+0x60], R5 ;  /* 0x0000600501007387 */ /* 0x0009e20000100800 */
[----:B-1----:R-:W-:-:S02]  /*2050*/  IADD3 R13, R251, 0x58, RZ ;  /* 0x00000058fb0d7810 */ /* 0x002fc40007ffe0ff */
[----:B--2---:R-:W-:Y:S02]  /*2060*/  LOP3.LUT R8, R26, 0x8, R110, 0xf8, !PT ;  /* 0x000000081a087812 */ /* 0x004fe400078ef86e */
[----:B------:R-:W-:Y:S02]  /*2070*/  IADD3 R26, R251, 0x10, RZ ;  /* 0x00000010fb1a7810 */ /* 0x000fe40007ffe0ff */
[----:B---3--:R-:W-:Y:S02]  /*2080*/  LOP3.LUT R3, R6, R25, RZ, 0x3c, !PT ;  /* 0x0000001906037212 */ /* 0x008fe400078e3cff */
[----:B------:R-:W-:Y:S02]  /*2090*/  LOP3.LUT R8, R8, R24, RZ, 0x3c, !PT ;  /* 0x0000001808087212 */ /* 0x000fe400078e3cff */
[----:B----4-:R-:W-:Y:S01]  /*20a0*/  SEL R5, R12, 0xffffffe0, !P0 ;  /* 0xffffffe00c057807 */ /* 0x010fe20004000000 */
[----:B------:R-:W-:Y:S01]  /*20b0*/  IMAD.IADD R6, R23, 0x1, R3 ;  /* 0x0000000117067824 */ /* 0x000fe200078e0203 */
[----:B------:R-:W-:Y:S01]  /*20c0*/  IADD3 R23, R251, 0x28, RZ ;  /* 0x00000028fb177810 */ /* 0x000fe20007ffe0ff */
[----:B------:R-:W-:Y:S01]  /*20d0*/  IMAD.IADD R8, R7, 0x1, R8 ;  /* 0x0000000107087824 */ /* 0x000fe200078e0208 */
[----:B------:R-:W-:Y:S01]  /*20e0*/  SHF.R.S32.HI R3, RZ, 0x1f, R251 ;  /* 0x0000001fff037819 */ /* 0x000fe200000114fb */
[----:B------:R-:W-:Y:S01]  /*20f0*/  IMAD.IADD R0, R5, 0x1, R20 ;  /* 0x0000000105007824 */ /* 0x000fe200078e0214 */
[----:B------:R-:W-:-:S02]  /*2100*/  LEA R28, R6, 0x6080, 0x1 ;  /* 0x00006080061c7811 */ /* 0x000fc400078e08ff */
[----:B------:R-:W-:Y:S02]  /*2110*/  SHF.R.S32.HI R6, RZ, 0x1f, R26 ;  /* 0x0000001fff067819 */ /* 0x000fe4000001141a */
[----:B------:R-:W-:Y:S01]  /*2120*/  SHF.R.S32.HI R6, RZ, 0x1f, R23 ;  /* 0x0000001fff067819 */ /* 0x000fe20000011417 */
[----:B------:R-:W-:Y:S01]  /*2130*/  STL [R1+0xe0], R28 ;  /* 0x0000e01c01007387 */ /* 0x000fe20000100800 */
[----:B------:R-:W-:Y:S02]  /*2140*/  SHF.R.S32.HI R6, RZ, 0x1f, R18 ;  /* 0x0000001fff067819 */ /* 0x000fe40000011412 */
[----:B------:R-:W-:Y:S01]  /*2150*/  SHF.R.S32.HI R6, RZ, 0x1f, R13 ;  /* 0x0000001fff067819 */ /* 0x000fe2000001140d */
[----:B------:R1:W-:Y:S01]  /*2160*/  STL [R1+0xdc], R2 ;  /* 0x0000dc0201007387 */ /* 0x0003e20000100800 */
[----:B------:R-:W-:Y:S02]  /*2170*/  LEA R6, R8, 0x1880, 0x1 ;  /* 0x0000188008067811 */ /* 0x000fe400078e08ff */
[----:B------:R-:W-:-:S02]  /*2180*/  LEA R8, R14, 0x6080, 0x1 ;  /* 0x000060800e087811 */ /* 0x000fc400078e08ff */
[C---:B------:R-:W-:Y:S02]  /*2190*/  IADD3 R24, R251.reuse, 0x20, RZ ;  /* 0x00000020fb187810 */ /* 0x040fe40007ffe0ff */
[----:B------:R-:W-:Y:S01]  /*21a0*/  SEL R3, R12, 0xffffffe0, !P4 ;  /* 0xffffffe00c037807 */ /* 0x000fe20006000000 */
[----:B------:R2:W-:Y:S01]  /*21b0*/  STL [R1+0xd8], R8 ;  /* 0x0000d80801007387 */ /* 0x0005e20000100800 */
[----:B------:R-:W-:Y:S02]  /*21c0*/  IADD3 R25, R251, 0x18, RZ ;  /* 0x00000018fb197810 */ /* 0x000fe40007ffe0ff */
[----:B------:R-:W-:Y:S01]  /*21d0*/  SHF.R.S32.HI R12, RZ, 0x1f, R27 ;  /* 0x0000001fff0c7819 */ /* 0x000fe2000001141b */
[----:B------:R-:W-:Y:S01]  /*21e0*/  STL [R1+0xc], R6 ;  /* 0x00000c0601007387 */ /* 0x000fe20000100800 */
[----:B------:R-:W-:Y:S01]  /*21f0*/  SHF.R.S32.HI R12, RZ, 0x1f, R24 ;  /* 0x0000001fff0c7819 */ /* 0x000fe20000011418 */
[----:B------:R-:W-:Y:S01]  /*2200*/  IMAD.IADD R199, R198, 0x1, R3 ;  /* 0x00000001c6c77824 */ /* 0x000fe200078e0203 */
[----:B------:R-:W-:Y:S01]  /*2210*/  SHF.R.S32.HI R12, RZ, 0x1f, R19 ;  /* 0x0000001fff0c7819 */ /* 0x000fe20000011413 */
[----:B------:R-:W-:Y:S01]  /*2220*/  IMAD.IADD R197, R3, 0x1, R196 ;  /* 0x0000000103c57824 */ /* 0x000fe200078e02c4 */
[----:B------:R-:W-:-:S02]  /*2230*/  SHF.R.S32.HI R25, RZ, 0x1f, R25 ;  /* 0x0000001fff197819 */ /* 0x000fc40000011419 */
[----:B------:R-:W-:Y:S02]  /*2240*/  SHF.R.S32.HI R12, RZ, 0x1f, R15 ;  /* 0x0000001fff0c7819 */ /* 0x000fe4000001140f */
[----:B-1----:R-:W-:-:S05]  /*2250*/  LEA R2, R11, 0x6080, 0x1 ;  /* 0x000060800b027811 */ /* 0x002fca00078e08ff */
[----:B------:R1:W-:Y:S01]  /*2260*/  STL [R1+0xd4], R2 ;  /* 0x0000d40201007387 */ /* 0x0003e20000100800 */
[----:B--2---:R-:W-:-:S03]  /*2270*/  LEA R8, R9, 0x6080, 0x1 ;  /* 0x0000608009087811 */ /* 0x004fc600078e08ff */
[----:B------:R-:W-:Y:S04]  /*2280*/  STL [R1+0xd0], R10 ;  /* 0x0000d00a01007387 */ /* 0x000fe80000100800 */
[----:B------:R-:W-:Y:S01]  /*2290*/  STL [R1+0xcc], R8 ;  /* 0x0000cc0801007387 */ /* 0x000fe20000100800 */
[C---:B-1----:R-:W-:Y:S02]  /*22a0*/  IADD3 R2, R6.reuse, 0x20, RZ ;  /* 0x0000002006027810 */ /* 0x042fe40007ffe0ff */
[----:B------:R-:W-:-:S05]  /*22b0*/  @P2 IADD3 R2, R6, -0x20, RZ ;  /* 0xffffffe006022810 */ /* 0x000fca0007ffe0ff */
[----:B------:R1:W-:Y:S02]  /*22c0*/  STL [R1+0x10], R2 ;  /* 0x0000100201007387 */ /* 0x0003e40000100800 */
[----:B-1----:R-:W-:-:S05]  /*22d0*/  IMAD.IADD R2, R21, 0x1, R5 ;  /* 0x0000000115027824 */ /* 0x002fca00078e0205 */
[----:B------:R1:W-:Y:S04]  /*22e0*/  STL [R1+0xa4], R2 ;  /* 0x0000a40201007387 */ /* 0x0003e80000100800 */
[----:B------:R1:W-:Y:S02]  /*22f0*/  STL [R1+0xa0], R0 ;  /* 0x0000a00001007387 */ /* 0x0003e40000100800 */
.L_x_1169:
[----:B------:R-:W2:Y:S01]  /*2300*/  LDL R19, [R1+0x8c] ;  /* 0x00008c0001137983 */ /* 0x000ea20000100800 */
[----:B------:R-:W-:Y:S01]  /*2310*/  ISETP.NE.U32.AND P0, PT, RZ, c[0x0][0x370], PT ;  /* 0x0000dc00ff007a0c */ /* 0x000fe20003f05070 */
[----:B------:R-:W-:Y:S01]  /*2320*/  IMAD.MOV.U32 R18, RZ, RZ, 0x4 ;  /* 0x00000004ff127424 */ /* 0x000fe200078e00ff */
[----:B------:R-:W-:Y:S01]  /*2330*/  CS2R R16, SRZ ;  /* 0x0000000000107805 */ /* 0x000fe2000001ff00 */
[----:B------:R-:W-:Y:S01]  /*2340*/  ISETP.NE.U32.AND P1, PT, RZ, c[0x0][0x360], PT ;  /* 0x0000d800ff007a0c */ /* 0x000fe20003f25070 */
[----:B------:R-:W-:Y:S01]  /*2350*/  IMAD.MOV.U32 R127, RZ, RZ, RZ ;  /* 0x000000ffff7f7224 */ /* 0x000fe200078e00ff */
[----:B------:R-:W-:Y:S01]  /*2360*/  ISETP.NE.AND.EX P2, PT, RZ, c[0x0][0x374], PT, P0 ;  /* 0x0000dd00ff007a0c */ /* 0x000fe20003f45300 */
[----:B------:R-:W-:Y:S01]  /*2370*/  IMAD.MOV.U32 R15, RZ, RZ, RZ ;  /* 0x000000ffff0f7224 */ /* 0x000fe200078e00ff */
[----:B------:R-:W-:-:S02]  /*2380*/  ISETP.NE.AND.EX P0, PT, RZ, c[0x0][0x364], PT, P1 ;  /* 0x0000d900ff007a0c */ /* 0x000fc40003f05310 */
[----:B------:R-:W-:Y:S02]  /*2390*/  ISETP.NE.U32.AND P1, PT, RZ, c[0x0][0x348], PT ;  /* 0x0000d200ff007a0c */ /* 0x000fe40003f25070 */
[----:B------:R-:W-:Y:S02]  /*23a0*/  ISETP.NE.U32.AND P3, PT, RZ, c[0x0][0x350], PT ;  /* 0x0000d400ff007a0c */ /* 0x000fe40003f65070 */
[----:B------:R-:W-:Y:S02]  /*23b0*/  ISETP.NE.U32.AND P4, PT, RZ, c[0x0][0x358], PT ;  /* 0x0000d600ff007a0c */ /* 0x000fe40003f85070 */
[----:B------:R-:W-:Y:S02]  /*23c0*/  ISETP.NE.AND.EX P1, PT, RZ, c[0x0][0x34c], PT, P1 ;  /* 0x0000d300ff007a0c */ /* 0x000fe40003f25310 */
[----:B------:R-:W-:Y:S02]  /*23d0*/  ISETP.NE.AND.EX P3, PT, RZ, c[0x0][0x354], PT, P3 ;  /* 0x0000d500ff007a0c */ /* 0x000fe40003f65330 */
[----:B------:R-:W-:Y:S01]  /*23e0*/  ISETP.NE.AND.EX P4, PT, RZ, c[0x0][0x35c], PT, P4 ;  /* 0x0000d700ff007a0c */ /* 0x000fe20003f85340 */
[----:B--2---:R-:W-:-:S04]  /*23f0*/  @P2 IMAD.WIDE R12, R19, R18, c[0x0][0x370] ;  /* 0x0000dc00130c2625 */ /* 0x004fc800078e0212 */
[CC--:B------:R-:W-:Y:S01]  /*2400*/  @P0 IMAD.WIDE R10, R19.reuse, R18.reuse, c[0x0][0x360] ;  /* 0x0000d800130a0625 */ /* 0x0c0fe200078e0212 */
[----:B------:R-:W2:Y:S03]  /*2410*/  @P2 LDG.E R16, [R12.64] ;  /* 0x000000080c102981 */ /* 0x000ea6000c1e1900 */
[CC--:B------:R-:W-:Y:S01]  /*2420*/  IMAD.WIDE R8, R19.reuse, R18.reuse, c[0x0][0x348] ;  /* 0x0000d20013087625 */ /* 0x0c0fe200078e0212 */
[----:B------:R3:W5:Y:S03]  /*2430*/  @P0 LDG.E R249, [R10.64] ;  /* 0x000000080af90981 */ /* 0x000766000c1e1900 */
[CC--:B------:R-:W-:Y:S01]  /*2440*/  IMAD.WIDE R4, R19.reuse, R18.reuse, c[0x0][0x350] ;  /* 0x0000d40013047625 */ /* 0x0c0fe200078e0212 */
[----:B------:R3:W5:Y:S03]  /*2450*/  @P1 LDG.E R127, [R8.64] ;  /* 0x00000008087f1981 */ /* 0x000766000c1e1900 */
[----:B-1----:R-:W-:Y:S01]  /*2460*/  IMAD.WIDE R2, R19, R18, c[0x0][0x358] ;  /* 0x0000d60013027625 */ /* 0x002fe200078e0212 */
[----:B------:R3:W5:Y:S04]  /*2470*/  @P3 LDG.E R17, [R4.64] ;  /* 0x0000000804113981 */ /* 0x000768000c1e1900 */
[----:B------:R3:W5:Y:S01]  /*2480*/  @P4 LDG.E R15, [R2.64] ;  /* 0x00000008020f4981 */ /* 0x000762000c1e1900 */
[----:B------:R-:W-:Y:S03]  /*2490*/  YIELD ;  /* 0x0000000000007946 */ /* 0x000fe60003800000 */
[----:B--2---:R3:W-:Y:S01]  /*24a0*/  STL [R1+0x5c], R16 ;  /* 0x00005c1001007387 */ /* 0x0047e20000100800 */
[----:B------:R-:W-:Y:S05]  /*24b0*/  @P0 BRA `(.L_x_871) ;  /* 0x0000005000000947 */ /* 0x000fea0003800000 */
[----:B-----5:R-:W-:Y:S01]  /*24c0*/  MOV R249, c[0x0][0x168] ;  /* 0x00005a0000f97a02 */ /* 0x020fe20000000f00 */
[----:B------:R-:W-:Y:S05]  /*24d0*/  @!P1 BRA `(.L_x_871) ;  /* 0x0000003000009947 */ /* 0x000fea0003800000 */
[----:B------:R-:W2:Y:S04]  /*24e0*/  LDG.E R6, [R8.64] ;  /* 0x0000000808067981 */ /* 0x000ea8000c1e1900 */
[----:B------:R-:W2:Y:S02]  /*24f0*/  LDG.E R0, [R8.64+0x4] ;  /* 0x0000040808007981 */ /* 0x000ea4000c1e1900 */
[----:B--2---:R-:W-:-:S02]  /*2500*/  IADD3 R249, -R6, R0, RZ ;  /* 0x0000000006f97210 */ /* 0x004fc40007ffe1ff */
.L_x_871:
[----:B------:R-:W-:-:S04]  /*2510*/  ISETP.NE.U32.AND P0, PT, RZ, c[0x0][0x368], PT ;  /* 0x0000da00ff007a0c */ /* 0x000fc80003f05070 */
[----:B------:R-:W-:-:S13]  /*2520*/  ISETP.NE.AND.EX P0, PT, RZ, c[0x0][0x36c], PT, P0 ;  /* 0x0000db00ff007a0c */ /* 0x000fda0003f05300 */
[----:B------:R-:W-:Y:S05]  /*2530*/  @!P0 BRA `(.L_x_872) ;  /* 0x0000003000008947 */ /* 0x000fea0003800000 */
[----:B---3--:R-:W-:-:S05]  /*2540*/  IMAD.WIDE R4, R19, R18, c[0x0][0x368] ;  /* 0x0000da0013047625 */ /* 0x008fca00078e0212 */
[----:B------:R1:W5:Y:S01]  /*2550*/  LDG.E R14, [R4.64] ;  /* 0x00000008040e7981 */ /* 0x000362000c1e1900 */
[----:B------:R-:W-:Y:S05]  /*2560*/  BRA `(.L_x_873) ;  /* 0x0000005000007947 */ /* 0x000fea0003800000 */
.L_x_872:
[----:B------:R-:W-:Y:S01]  /*2570*/  MOV R14, UR6 ;  /* 0x00000006000e7c02 */ /* 0x000fe20008000f00 */
[----:B------:R-:W-:Y:S05]  /*2580*/  @!P3 BRA `(.L_x_873) ;  /* 0x000000300000b947 */ /* 0x000fea0003800000 */
[----:B------:R-:W2:Y:S04]  /*2590*/  LDG.E R6, [R4.64] ;  /* 0x0000000804067981 */ /* 0x000ea8000c1e1900 */
[----:B------:R-:W2:Y:S02]  /*25a0*/  LDG.E R0, [R4.64+0x4] ;  /* 0x0000040804007981 */ /* 0x000ea4000c1e1900 */
[----:B--2---:R-:W-:Y:S02]  /*25b0*/  IADD3 R14, -R6, R0, RZ ;  /* 0x00000000060e7210 */ /* 0x004fe40007ffe1ff */
.L_x_873:
[----:B-1-3--:R-:W2:Y:S04]  /*25c0*/  LDL.LU R5, [R1+0x84] ;  /* 0x0000840001057983 */ /* 0x00aea80000300800 */
[----:B------:R1:W3:Y:S04]  /*25d0*/  @P4 LDG.E R4, [R2.64] ;  /* 0x0000000802044981 */ /* 0x0002e8000c1e1900 */
[----:B------:R1:W3:Y:S01]  /*25e0*/  @P4 LDG.E R0, [R2.64+0x4] ;  /* 0x0000040802004981 */ /* 0x0002e2000c1e1900 */
[----:B------:R-:W-:Y:S01]  /*25f0*/  ISETP.NE.U32.AND P0, PT, RZ, c[0x0][0x378], PT ;  /* 0x0000de00ff007a0c */ /* 0x000fe20003f05070 */
[----:B-----5:R-:W-:-:S03]  /*2600*/  IMAD.MOV.U32 R126, RZ, RZ, R14 ;  /* 0x000000ffff7e7224 */ /* 0x020fc600078e000e */
[----:B------:R-:W-:Y:S01]  /*2610*/  ISETP.NE.AND.EX P0, PT, RZ, c[0x0][0x37c], PT, P0 ;  /* 0x0000df00ff007a0c */ /* 0x000fe20003f05300 */
[----:B------:R-:W-:-:S05]  /*2620*/  IMAD.MOV.U32 R6, RZ, RZ, c[0x0][0x2c4] ;  /* 0x0000b100ff067624 */ /* 0x000fca00078e00ff */
[----:B------:R-:W-:Y:S01]  /*2630*/  ISETP.NE.AND P2, PT, R6, 0x1, PT ;  /* 0x000000010600780c */ /* 0x000fe20003f45270 */
[----:B------:R-:W-:Y:S02]  /*2640*/  IMAD.IADD R13, R14, 0x1, -R16 ;  /* 0x000000010e0d7824 */ /* 0x000fe400078e0a10 */
[----:B------:R-:W-:-:S04]  /*2650*/  IMAD.MOV.U32 R6, RZ, RZ, c[0x0][0x32c] ;  /* 0x0000cb00ff067624 */ /* 0x000fc800078e00ff */
[----:B-1----:R-:W-:-:S05]  /*2660*/  @P0 IMAD.WIDE R2, R19, R18, c[0x0][0x378] ;  /* 0x0000de0013020625 */ /* 0x002fca00078e0212 */
[----:B------:R1:W5:Y:S01]  /*2670*/  @P0 LDG.E R126, [R2.64] ;  /* 0x00000008027e0981 */ /* 0x000362000c1e1900 */
[----:B------:R-:W-:Y:S02]  /*2680*/  ISETP.GE.AND P1, PT, R6, 0x1, PT ;  /* 0x000000010600780c */ /* 0x000fe40003f26270 */
[----:B------:R-:W-:-:S04]  /*2690*/  LOP3.LUT R209, R209, 0xfffffdff, RZ, 0xc0, !PT ;  /* 0xfffffdffd1d17812 */ /* 0x000fc800078ec0ff */
[----:B------:R-:W-:-:S04]  /*26a0*/  @P2 LOP3.LUT R209, R209, 0x200, RZ, 0xfc, !PT ;  /* 0x00000200d1d12812 */ /* 0x000fc800078efcff */
[----:B------:R-:W-:-:S04]  /*26b0*/  LOP3.LUT R209, R209, 0xffffff7f, RZ, 0xc0, !PT ;  /* 0xffffff7fd1d17812 */ /* 0x000fc800078ec0ff */
[----:B------:R-:W-:Y:S01]  /*26c0*/  @P1 LOP3.LUT R209, R209, 0x80, RZ, 0xfc, !PT ;  /* 0x00000080d1d11812 */ /* 0x000fe200078efcff */
[----:B-1----:R-:W-:Y:S02]  /*26d0*/  IMAD.MOV.U32 R2, RZ, RZ, c[0x0][0x228] ;  /* 0x00008a00ff027624 */ /* 0x002fe400078e00ff */
[----:B--2---:R-:W-:-:S05]  /*26e0*/  IMAD.SHL.U32 R8, R5, 0x80, RZ ;  /* 0x0000008005087824 */ /* 0x004fca00078e00ff */
[----:B------:R1:W-:Y:S01]  /*26f0*/  STL [R1+0x58], R8 ;  /* 0x0000580801007387 */ /* 0x0003e20000100800 */
[----:B---3--:R-:W-:Y:S01]  /*2700*/  @P4 IMAD.IADD R2, R0, 0x1, -R4 ;  /* 0x0000000100024824 */ /* 0x008fe200078e0a04 */
[----:B------:R-:W-:-:S03]  /*2710*/  IADD3 R0, R8, 0x7f, RZ ;  /* 0x0000007f08007810 */ /* 0x000fc60007ffe0ff */
[----:B------:R-:W-:Y:S02]  /*2720*/  IMAD.IADD R250, R13, 0x1, R2 ;  /* 0x000000010dfa7824 */ /* 0x000fe400078e0202 */
[----:B------:R-:W-:-:S03]  /*2730*/  @P2 IMAD.HI.U32 R4, R0, c[0x0][0x2c8], RZ ;  /* 0x0000b20000042a27 */ /* 0x000fc600078e00ff */
[C---:B------:R-:W-:Y:S02]  /*2740*/  IADD3 R3, R250.reuse, 0x2f, RZ ;  /* 0x0000002ffa037810 */ /* 0x040fe40007ffe0ff */
[----:B------:R-:W-:Y:S02]  /*2750*/  @P2 SHF.R.U32.HI R0, RZ, c[0x0][0x2cc], R4 ;  /* 0x0000b300ff002a19 */ /* 0x000fe40000011604 */
[----:B------:R-:W-:Y:S01]  /*2760*/  IADD3 R4, R250, 0x1, -R249 ;  /* 0x00000001fa047810 */ /* 0x000fe20007ffe8f9 */
[----:B------:R-:W-:-:S04]  /*2770*/  IMAD.HI R3, R3, 0x2aaaaaab, RZ ;  /* 0x2aaaaaab03037827 */ /* 0x000fc800078e02ff */
[----:B------:R-:W-:Y:S01]  /*2780*/  IMAD.IADD R0, R4, 0x1, R0 ;  /* 0x0000000104007824 */ /* 0x000fe200078e0200 */
[----:B------:R-:W-:-:S04]  /*2790*/  SHF.R.U32.HI R5, RZ, 0x1f, R3 ;  /* 0x0000001fff057819 */ /* 0x000fc80000011603 */
[----:B------:R-:W-:Y:S02]  /*27a0*/  LEA.HI.SX32 R140, R3, R5, 0x1d ;  /* 0x00000005038c7211 */ /* 0x000fe400078feaff */
[----:B------:R-:W-:Y:S01]  /*27b0*/  IADD3 R4, R0, c[0x0][0x328], RZ ;  /* 0x0000ca0000047a10 */ /* 0x000fe20007ffe0ff */
[----:B------:R-:W-:Y:S05]  /*27c0*/  @!P1 BRA `(.L_x_874) ;  /* 0x0000010000009947 */ /* 0x000fea0003800000 */
[C---:B-1----:R-:W-:Y:S01]  /*27d0*/  ISETP.GT.AND P0, PT, R0.reuse, RZ, PT ;  /* 0x000000ff0000720c */ /* 0x042fe20003f04270 */
        /* <DEDUP_REMOVED lines=9> */
.L_x_876:
[----:B------:R-:W-:-:S13]  /*2870*/  ISETP.NE.AND P0, PT, R6, 0x1, PT ;  /* 0x000000010600780c */ /* 0x000fda0003f05270 */
[----:B------:R-:W-:-:S05]  /*2880*/  @P0 IMAD.HI.U32 R0, R3, c[0x0][0x330], RZ ;  /* 0x0000cc0003000a27 */ /* 0x000fca00078e00ff */
[----:B------:R-:W-:Y:S02]  /*2890*/  @P0 SHF.R.U32.HI R3, RZ, c[0x0][0x334], R0 ;  /* 0x0000cd00ff030a19 */ /* 0x000fe40000011600 */
.L_x_877:
[----:B------:R-:W-:Y:S05]  /*28a0*/  BSYNC B0 ;  /* 0x0000000000007941 */ /* 0x000fea0003800000 */
.L_x_875:
[----:B------:R-:W-:-:S05]  /*28b0*/  IMAD R3, R3, R6, c[0x0][0x32c] ;  /* 0x0000cb0003037624 */ /* 0x000fca00078e0206 */
[----:B------:R-:W-:-:S04]  /*28c0*/  IMNMX R4, R4, R3, PT ;  /* 0x0000000304047217 */ /* 0x000fc80003800200 */
.L_x_874:
[----:B-1----:R-:W-:Y:S01]  /*28d0*/  IADD3 R4, R4, 0x2f, RZ ;  /* 0x0000002f04047810 */ /* 0x002fe20007ffe0ff */
[----:B------:R-:W-:-:S04]  /*28e0*/  @P2 IMAD.HI.U32 R3, R8, c[0x0][0x2c8], RZ ;  /* 0x0000b20008032a27 */ /* 0x000fc800078e00ff */
[----:B------:R-:W-:-:S04]  /*28f0*/  IMAD.HI R4, R4, 0x2aaaaaab, RZ ;  /* 0x2aaaaaab04047827 */ /* 0x000fc800078e02ff */
[----:B------:R-:W-:Y:S01]  /*2900*/  IMAD.MOV.U32 R0, RZ, RZ, R8 ;  /* 0x000000ffff007224 */ /* 0x000fe200078e0008 */
[----:B------:R-:W-:Y:S01]  /*2910*/  @P2 SHF.R.U32.HI R0, RZ, c[0x0][0x2cc], R3 ;  /* 0x0000b300ff002a19 */ /* 0x000fe20000011603 */
[----:B------:R-:W-:Y:S01]  /*2920*/  IMAD.IADD R211, R250, 0x1, -R249 ;  /* 0x00000001fad37824 */ /* 0x000fe200078e0af9 */
[----:B------:R-:W-:-:S03]  /*2930*/  SHF.R.U32.HI R3, RZ, 0x1f, R4 ;  /* 0x0000001fff037819 */ /* 0x000fc60000011604 */
[----:B------:R-:W-:Y:S01]  /*2940*/  IMAD.IADD R0, R211, 0x1, R0 ;  /* 0x00000001d3007824 */ /* 0x000fe200078e0200 */
[----:B------:R-:W-:-:S04]  /*2950*/  LEA.HI.SX32 R4, R4, R3, 0x1d ;  /* 0x0000000304047211 */ /* 0x000fc800078feaff */
[----:B------:R-:W-:Y:S02]  /*2960*/  IADD3 R3, R0, -c[0x0][0x324], RZ ;  /* 0x8000c90000037a10 */ /* 0x000fe40007ffe0ff */
        /* <DEDUP_REMOVED lines=11> */
.L_x_880:
[----:B------:R-:W-:-:S13]  /*2a20*/  ISETP.NE.AND P0, PT, R6, 0x1, PT ;  /* 0x000000010600780c */ /* 0x000fda0003f05270 */
[----:B------:R-:W-:-:S05]  /*2a30*/  @P0 IMAD.HI.U32 R4, R0, c[0x0][0x330], RZ ;  /* 0x0000cc0000040a27 */ /* 0x000fca00078e00ff */
[----:B------:R-:W-:Y:S02]  /*2a40*/  @P0 SHF.R.U32.HI R0, RZ, c[0x0][0x334], R4 ;  /* 0x0000cd00ff000a19 */ /* 0x000fe40000011604 */
.L_x_881:
[----:B------:R-:W-:Y:S05]  /*2a50*/  BSYNC B0 ;  /* 0x0000000000007941 */ /* 0x000fea0003800000 */
.L_x_879:
[----:B------:R-:W-:-:S05]  /*2a60*/  IMAD R0, R0, c[0x0][0x32c], RZ ;  /* 0x0000cb0000007a24 */ /* 0x000fca00078e02ff */
[----:B------:R-:W-:-:S04]  /*2a70*/  IMNMX R3, R3, R0, !PT ;  /* 0x0000000003037217 */ /* 0x000fc80007800200 */
.L_x_878:
        /* <DEDUP_REMOVED lines=12> */
[----:B------:R-:W-:Y:S02]  /*2b40*/  SHF.R.U32.HI R9, RZ, 0x10, R3 ;  /* 0x00000010ff097819 */ /* 0x000fe40000011603 */
[----:B------:R-:W-:Y:S02]  /*2b50*/  LOP3.LUT R20, R3, 0xff, RZ, 0xc0, !PT ;  /* 0x000000ff03147812 */ /* 0x000fe400078ec0ff */
[C---:B------:R-:W-:Y:S01]  /*2b60*/  ISETP.NE.AND P1, PT, R9.reuse, RZ, PT ;  /* 0x000000ff0900720c */ /* 0x040fe20003f25270 */
[----:B------:R1:W-:Y:S03]  /*2b70*/  STL [R1+0x84], R9 ;  /* 0x0000840901007387 */ /* 0x0003e60000100800 */
[----:B------:R-:W-:Y:S01]  /*2b80*/  SEL R125, R9, c[0x0][0x338], P1 ;  /* 0x0000ce00097d7a07 */ /* 0x000fe20000800000 */
[----:B------:R1:W-:Y:S01]  /*2b90*/  STL [R1+0xa8], R20 ;  /* 0x0000a81401007387 */ /* 0x0003e20000100800 */
[----:B------:R-:W-:Y:S05]  /*2ba0*/  @!P0 BRA `(.L_x_883) ;  /* 0x000001d000008947 */ /* 0x000fea0003800000 */
[----:B------:R-:W-:Y:S02]  /*2bb0*/  IABS R3, R125 ;  /* 0x0000007d00037213 */ /* 0x000fe40000000000 */
[----:B------:R-:W-:-:S02]  /*2bc0*/  IADD3 R4, R125, -0x1, R8 ;  /* 0xffffffff7d047810 */ /* 0x000fc40007ffe008 */
[----:B------:R-:W2:Y:S03]  /*2bd0*/  I2F.RP R0, R3 ;  /* 0x0000000300007306 */ /* 0x000ea60000209400 */
[----:B-1----:R-:W-:Y:S02]  /*2be0*/  IMAD.IADD R9, R4, 0x1, -R6 ;  /* 0x0000000104097824 */ /* 0x002fe400078e0a06 */
[----:B------:R-:W-:-:S03]  /*2bf0*/  IMAD.MOV.U32 R4, RZ, RZ, RZ ;  /* 0x000000ffff047224 */ /* 0x000fc600078e00ff */
[----:B------:R-:W-:Y:S01]  /*2c00*/  IABS R12, R9 ;  /* 0x00000009000c7213 */ /* 0x000fe20000000000 */
[----:B--2---:R-:W1:Y:S02]  /*2c10*/  MUFU.RCP R0, R0 ;  /* 0x0000000000007308 */ /* 0x004e640000001000 */
[----:B-1----:R-:W-:-:S06]  /*2c20*/  IADD3 R0, R0, 0xffffffe, RZ ;  /* 0x0ffffffe00007810 */ /* 0x002fcc0007ffe0ff */
[----:B------:R-:W1:Y:S02]  /*2c30*/  F2I.FTZ.U32.TRUNC.NTZ R5, R0 ;  /* 0x0000000000057305 */ /* 0x000e64000021f000 */
        /* <DEDUP_REMOVED lines=20> */
.L_x_883:
[----:B------:R-:W-:Y:S05]  /*2d80*/  BSYNC B0 ;  /* 0x0000000000007941 */ /* 0x000fea0003800000 */
.L_x_882:
[----:B------:R-:W-:-:S04]  /*2d90*/  IMAD R3, R20, R0, R6 ;  /* 0x0000000014037224 */ /* 0x000fc800078e0206 */
[C---:B------:R-:W-:Y:S02]  /*2da0*/  IMAD.IADD R0, R3.reuse, 0x1, R0 ;  /* 0x0000000103007824 */ /* 0x040fe400078e0200 */
[----:B------:R-:W-:-:S03]  /*2db0*/  IMAD R3, R3, 0x30, -R13 ;  /* 0x0000003003037824 */ /* 0x000fc600078e0a0d */
[----:B------:R-:W-:Y:S02]  /*2dc0*/  IMNMX R0, R8, R0, PT ;  /* 0x0000000008007217 */ /* 0x000fe40003800200 */
[----:B------:R-:W-:-:S03]  /*2dd0*/  IMNMX R3, RZ, R3, !PT ;  /* 0x00000003ff037217 */ /* 0x000fc60007800200 */
[----:B------:R-:W-:Y:S02]  /*2de0*/  IMAD R0, R0, 0x30, -R13 ;  /* 0x0000003000007824 */ /* 0x000fe400078e0a0d */
[----:B------:R-:W-:-:S03]  /*2df0*/  IMAD.WIDE.U32 R4, R3, -0x55555555, RZ ;  /* 0xaaaaaaab03047825 */ /* 0x000fc600078e00ff */
        /* <DEDUP_REMOVED lines=10> */
[----:B-1----:R-:W2:Y:S04]  /*2ea0*/  LDL.64 R20, [R1] ;  /* 0x0000000001147983 */ /* 0x002ea80000100a00 */
[----:B------:R-:W3:Y:S04]  /*2eb0*/  LDL R13, [R1+0x8] ;  /* 0x00000800010d7983 */ /* 0x000ee80000100800 */
[----:B------:R-:W4:Y:S04]  /*2ec0*/  LDL R11, [R1+0x3c] ;  /* 0x00003c00010b7983 */ /* 0x000f280000100800 */
[----:B------:R-:W1:Y:S01]  /*2ed0*/  S2R R10, SR_TID.X ;  /* 0x00000000000a7919 */ /* 0x000e620000002100 */
[----:B------:R-:W-:-:S02]  /*2ee0*/  SHF.R.S32.HI R3, RZ, 0x1f, R15 ;  /* 0x0000001fff037819 */ /* 0x000fc4000001140f */
[----:B-1----:R-:W-:-:S04]  /*2ef0*/  SHF.R.S32.HI R9, RZ, 0x1f, R10 ;  /* 0x0000001fff097819 */ /* 0x002fc8000001140a */
[----:B------:R-:W-:-:S04]  /*2f00*/  LEA.HI R9, R9, R10, RZ, 0x2 ;  /* 0x0000000a09097211 */ /* 0x000fc800078f10ff */
[----:B------:R-:W-:-:S04]  /*2f10*/  SHF.R.S32.HI R9, RZ, 0x2, R9 ;  /* 0x00000002ff097819 */ /* 0x000fc80000011409 */
[----:B------:R-:W-:-:S04]  /*2f20*/  IADD3 R88, P0, R9, R15, RZ ;  /* 0x0000000f09587210 */ /* 0x000fc80007f1e0ff */
[----:B------:R-:W-:-:S05]  /*2f30*/  LEA.HI.X.SX32 R89, R9, R3, 0x1, P0 ;  /* 0x0000000309597211 */ /* 0x000fca00000f0eff */
[----:B------:R-:W-:Y:S01]  /*2f40*/  IMAD R3, R89, c[0x0][0x238], RZ ;  /* 0x00008e0059037a24 */ /* 0x000fe200078e02ff */
[----:B------:R-:W-:Y:S02]  /*2f50*/  IADD3 R31, R0, -0x1, RZ ;  /* 0xffffffff001f7810 */ /* 0x000fe40007ffe0ff */
[----:B------:R-:W-:Y:S01]  /*2f60*/  SHF.R.S32.HI R10, RZ, 0x1f, R19 ;  /* 0x0000001fff0a7819 */ /* 0x000fe20000011413 */
[----:B------:R-:W-:Y:S01]  /*2f70*/  IMAD R3, R88, c[0x0][0x23c], R3 ;  /* 0x00008f0058037a24 */ /* 0x000fe200078e0203 */
[----:B------:R-:W-:Y:S02]  /*2f80*/  LOP3.LUT R26, R16, 0xffff, RZ, 0xc0, !PT ;  /* 0x0000ffff101a7812 */ /* 0x000fe400078ec0ff */
[----:B------:R-:W-:Y:S02]  /*2f90*/  SEL R12, R10, RZ, !P4 ;  /* 0x000000ff0a0c7207 */ /* 0x000fe40006000000 */
[----:B------:R-:W-:Y:S01]  /*2fa0*/  SEL R16, R19, RZ, !P4 ;  /* 0x000000ff13107207 */ /* 0x000fe20006000000 */
[----:B------:R-:W-:-:S02]  /*2fb0*/  IMAD.MOV.U32 R128, RZ, RZ, 0x30 ;  /* 0x00000030ff807424 */ /* 0x000fc400078e00ff */
[----:B------:R-:W-:Y:S02]  /*2fc0*/  IMAD R0, R12, c[0x0][0x248], RZ ;  /* 0x000092000c007a24 */ /* 0x000fe400078e02ff */
[----:B------:R-:W-:Y:S02]  /*2fd0*/  IMAD R142, R128, c[0x0][0x23c], RZ ;  /* 0x00008f00808e7a24 */ /* 0x000fe400078e02ff */
[----:B------:R-:W-:Y:S02]  /*2fe0*/  IMAD R6, R16, c[0x0][0x24c], R0 ;  /* 0x0000930010067a24 */ /* 0x000fe400078e0200 */
[----:B------:R-:W-:-:S04]  /*2ff0*/  IMAD.WIDE.U32 R132, R128, c[0x0][0x238], RZ ;  /* 0x00008e0080847a25 */ /* 0x000fc800078e00ff */
[----:B------:R-:W-:Y:S01]  /*3000*/  IMAD.IADD R142, R133, 0x1, R142 ;  /* 0x00000001858e7824 */ /* 0x000fe200078e028e */
[----:B------:R-:W-:Y:S01]  /*3010*/  ISETP.GE.AND P3, PT, R252, c[0x0][0x1d4], PT ;  /* 0x00007500fc007a0c */ /* 0x000fe20003f66270 */
[----:B------:R-:W-:Y:S02]  /*3020*/  IMAD.MOV.U32 R143, RZ, RZ, c[0x0][0x238] ;  /* 0x00008e00ff8f7624 */ /* 0x000fe400078e00ff */
[----:B------:R-:W-:-:S05]  /*3030*/  IMAD.MOV.U32 R141, RZ, RZ, 0x5 ;  /* 0x00000005ff8d7424 */ /* 0x000fca00078e00ff */
[C---:B------:R-:W-:Y:S01]  /*3040*/  SHF.L.U64.HI R141, R143.reuse, R141, c[0x0][0x23c] ;  /* 0x00008f008f8d7619 */ /* 0x040fe2000001028d */
[----:B------:R-:W-:Y:S02]  /*3050*/  IMAD.SHL.U32 R143, R143, 0x20, RZ ;  /* 0x000000208f8f7824 */ /* 0x000fe400078e00ff */
[----:B--2---:R-:W-:-:S04]  /*3060*/  IMAD.WIDE.U32 R4, R88, c[0x0][0x238], R20 ;  /* 0x00008e0058047a25 */ /* 0x004fc800078e0014 */
[----:B------:R-:W-:Y:S02]  /*3070*/  IMAD.IADD R5, R5, 0x1, R3 ;  /* 0x0000000105057824 */ /* 0x000fe400078e0203 */
[----:B------:R-:W-:Y:S02]  /*3080*/  IMAD R3, R31, -0x30, R2 ;  /* 0xffffffd01f037824 */ /* 0x000fe400078e0202 */
[----:B------:R-:W-:-:S03]  /*3090*/  IMAD.WIDE.U32 R4, R26, c[0x0][0x240], R4 ;  /* 0x000090001a047a25 */ /* 0x000fc600078e0004 */
[----:B------:R-:W-:Y:S01]  /*30a0*/  IMNMX R3, R3, 0x30, PT ;  /* 0x0000003003037817 */ /* 0x000fe20003800200 */
[----:B------:R-:W-:-:S04]  /*30b0*/  IMAD R5, R26, c[0x0][0x244], R5 ;  /* 0x000091001a057a24 */ /* 0x000fc800078e0205 */
[----:B------:R-:W-:Y:S02]  /*30c0*/  IMAD.IADD R0, R3, 0x1, -R9 ;  /* 0x0000000103007824 */ /* 0x000fe400078e0a09 */
[----:B------:R-:W-:-:S03]  /*30d0*/  IMAD.WIDE.U32 R92, R16, c[0x0][0x248], R4 ;  /* 0x00009200105c7a25 */ /* 0x000fc600078e0004 */
[----:B------:R-:W-:Y:S01]  /*30e0*/  ISETP.GE.AND P1, PT, R0, 0x1, PT ;  /* 0x000000010000780c */ /* 0x000fe20003f26270 */
[----:B------:R-:W-:Y:S01]  /*30f0*/  IMAD R3, R142, R31, RZ ;  /* 0x0000001f8e037224 */ /* 0x000fe200078e02ff */
[----:B------:R-:W-:Y:S01]  /*3100*/  SHF.R.S32.HI R4, RZ, 0x1f, R31 ;  /* 0x0000001fff047819 */ /* 0x000fe2000001141f */
[----:B------:R-:W-:Y:S02]  /*3110*/  IMAD.IADD R91, R93, 0x1, R6 ;  /* 0x000000015d5b7824 */ /* 0x000fe400078e0206 */
[----:B------:R-:W-:Y:S02]  /*3120*/  IMAD.MOV.U32 R90, RZ, RZ, R92 ;  /* 0x000000ffff5a7224 */ /* 0x000fe400078e005c */
[-C--:B------:R-:W-:Y:S02]  /*3130*/  IMAD R3, R4, R132.reuse, R3 ;  /* 0x0000008404037224 */ /* 0x080fe400078e0203 */
[----:B------:R-:W-:Y:S01]  /*3140*/  IMAD.WIDE.U32 R8, R31, R132, R90 ;  /* 0x000000841f087225 */ /* 0x000fe200078e005a */
[----:B------:R-:W-:-:S03]  /*3150*/  ISETP.GE.AND P5, PT, R20, c[0x0][0x1d4], PT ;  /* 0x0000750014007a0c */ /* 0x000fc60003fa6270 */
[----:B------:R-:W-:Y:S01]  /*3160*/  IMAD.IADD R3, R9, 0x1, R3 ;  /* 0x0000000109037824 */ /* 0x000fe200078e0203 */
[C---:B------:R-:W-:Y:S02]  /*3170*/  @P1 LEA R4, P0, R8.reuse, c[0x0][0x220], 0x1 ;  /* 0x0000880008041a11 */ /* 0x040fe400078008ff */
[----:B---3--:R-:W-:Y:S02]  /*3180*/  ISETP.GE.AND P2, PT, R13, c[0x0][0x1d4], PT ;  /* 0x000075000d007a0c */ /* 0x008fe40003f46270 */
[----:B------:R-:W-:Y:S02]  /*3190*/  @P1 LEA.HI.X R5, R8, c[0x0][0x224], R3, 0x1, P0 ;  /* 0x0000890008051a11 */ /* 0x000fe400000f0c03 */
[----:B------:R-:W-:Y:S01]  /*31a0*/  ISETP.GT.AND P0, PT, R0, 0x20, PT ;  /* 0x000000200000780c */ /* 0x000fe20003f04270 */
[----:B----4-:R-:W-:-:S05]  /*31b0*/  @P1 IMAD.SHL.U32 R0, R11, 0x2, RZ ;  /* 0x000000020b001824 */ /* 0x010fca00078e00ff */
[----:B------:R-:W-:Y:S01]  /*31c0*/  @!PT LDS RZ, [RZ] ;  /* 0x00000000fffff984 */ /* 0x000fe20000000800 */
[----:B------:R-:W-:Y:S01]  /*31d0*/  @!PT LDS RZ, [RZ] ;  /* 0x00000000fffff984 */ /* 0x000fe20000000800 */
[----:B------:R-:W-:Y:S01]  /*31e0*/  @!PT LDS RZ, [RZ] ;  /* 0x00000000fffff984 */ /* 0x000fe20000000800 */
[----:B------:R1:W-:Y:S04]  /*31f0*/  @P1 LDGSTS.E.BYPASS.LTC128B.128 [R0+0x3c80], [R4.64], !P5 ;  /* 0x03c8000004001fae */ /* 0x0003e8000e901d48 */
[----:B------:R1:W-:Y:S04]  /*3200*/  @P1 LDGSTS.E.BYPASS.LTC128B.128 [R0+0x4880], [R4.64+0x40], !P3 ;  /* 0x0488004004001fae */ /* 0x0003e8000d901d48 */
[----:B------:R1:W-:Y:S02]  /*3210*/  @P1 LDGSTS.E.BYPASS.LTC128B.128 [R0+0x5480], [R4.64+0x80], !P2 ;  /* 0x0548008004001fae */ /* 0x0003e4000d101d48 */
[----:B-1----:R-:W-:-:S05]  /*3220*/  @P0 IADD3 R0, P1, R143, R8, RZ ;  /* 0x000000088f000210 */ /* 0x002fca0007f3e0ff */
[----:B------:R-:W-:Y:S01]  /*3230*/  @P0 IMAD.X R3, R3, 0x1, R141, P1 ;  /* 0x0000000103030824 */ /* 0x000fe200008e068d */
[----:B------:R-:W-:-:S04]  /*3240*/  @P0 LEA R4, P1, R0, c[0x0][0x220], 0x1 ;  /* 0x0000880000040a11 */ /* 0x000fc800078208ff */
[----:B------:R-:W-:Y:S02]  /*3250*/  @P0 LEA.HI.X R5, R0, c[0x0][0x224], R3, 0x1, P1 ;  /* 0x0000890000050a11 */ /* 0x000fe400008f0c03 */
[----:B------:R-:W-:-:S04]  /*3260*/  ISETP.NE.U32.AND P1, PT, RZ, c[0x0][0x340], PT ;  /* 0x0000d000ff007a0c */ /* 0x000fc80003f25070 */
[----:B------:R-:W-:-:S13]  /*3270*/  ISETP.NE.AND.EX P1, PT, RZ, c[0x0][0x344], PT, P1 ;  /* 0x0000d100ff007a0c */ /* 0x000fda0003f25310 */
[----:B------:R-:W-:-:S05]  /*3280*/  @P1 IMAD.WIDE R8, R19, R18, c[0x0][0x340] ;  /* 0x0000d00013081625 */ /* 0x000fca00078e0212 */
[----:B------:R-:W2:Y:S01]  /*3290*/  @P1 LDG.E R3, [R8.64] ;  /* 0x0000000808031981 */ /* 0x000ea2000c1e1900 */
[----:B------:R-:W-:-:S04]  /*32a0*/  LOP3.LUT R209, R209, 0xfffffffb, RZ, 0xc0, !PT ;  /* 0xfffffffbd1d17812 */ /* 0x000fc800078ec0ff */
[----:B------:R-:W-:Y:S01]  /*32b0*/  @P5 LOP3.LUT R209, R209, 0x4, RZ, 0xfc, !PT ;  /* 0x00000004d1d15812 */ /* 0x000fe200078efcff */
[----:B------:R-:W-:-:S03]  /*32c0*/  @P0 IMAD.SHL.U32 R0, R11, 0x2, RZ ;  /* 0x000000020b000824 */ /* 0x000fc600078e00ff */
[----:B------:R-:W-:Y:S02]  /*32d0*/  LOP3.LUT R209, R209, 0xfffffffd, RZ, 0xc0, !PT ;  /* 0xfffffffdd1d17812 */ /* 0x000fe400078ec0ff */
[----:B------:R1:W-:Y:S02]  /*32e0*/  @P0 LDGSTS.E.BYPASS.LTC128B.128 [R0+0x4480], [R4.64], !P5 ;  /* 0x0448000004000fae */ /* 0x0003e4000e901d48 */
[----:B------:R-:W-:Y:S02]  /*32f0*/  @P3 LOP3.LUT R209, R209, 0x2, RZ, 0xfc, !PT ;  /* 0x00000002d1d13812 */ /* 0x000fe400078efcff */
[----:B------:R1:W-:Y:S02]  /*3300*/  @P0 LDGSTS.E.BYPASS.LTC128B.128 [R0+0x5080], [R4.64+0x40], !P3 ;  /* 0x0508004004000fae */ /* 0x0003e4000d901d48 */
[----:B------:R-:W-:Y:S02]  /*3310*/  LOP3.LUT R209, R209, 0xfffffffe, RZ, 0xc0, !PT ;  /* 0xfffffffed1d17812 */ /* 0x000fe400078ec0ff */
[----:B------:R1:W-:Y:S01]  /*3320*/  @P0 LDGSTS.E.BYPASS.LTC128B.128 [R0+0x5c80], [R4.64+0x80], !P2 ;  /* 0x05c8008004000fae */ /* 0x0003e2000d101d48 */
[----:B------:R-:W-:-:S03]  /*3330*/  SHF.R.S32.HI R165, RZ, 0x1f, R164 ;  /* 0x0000001fffa57819 */ /* 0x000fc600000114a4 */
[----:B------:R-:W0:Y:S01]  /*3340*/  LDGDEPBAR ;  /* 0x00000000000079af */ /* 0x000e220000000000 */
[----:B------:R-:W-:Y:S01]  /*3350*/  WARPSYNC 0xffffffff ;  /* 0xffffffff00007948 */ /* 0x000fe20003800000 */
[----:B------:R-:W-:Y:S02]  /*3360*/  @P2 LOP3.LUT R209, R209, 0x1, RZ, 0xfc, !PT ;  /* 0x00000001d1d12812 */ /* 0x000fe400078efcff */
[----:B------:R-:W-:Y:S02]  /*3370*/  ISETP.GE.AND P2, PT, R110, c[0x0][0x27c], PT ;  /* 0x00009f006e007a0c */ /* 0x000fe40003f46270 */
[----:B------:R-:W-:Y:S02]  /*3380*/  SHF.R.S32.HI R13, RZ, 0x1f, R138 ;  /* 0x0000001fff0d7819 */ /* 0x000fe4000001148a */
[----:B-----5:R-:W-:Y:S01]  /*3390*/  SHF.R.S32.HI R24, RZ, 0x1f, R126 ;  /* 0x0000001fff187819 */ /* 0x020fe2000001147e */
[----:B-1----:R-:W-:-:S04]  /*33a0*/  IMAD.MOV.U32 R0, RZ, RZ, c[0x0][0x27c] ;  /* 0x00009f00ff007624 */ /* 0x002fc800078e00ff */
[----:B------:R-:W-:Y:S01]  /*33b0*/  IMAD.SHL.U32 R65, R0, 0x2, RZ ;  /* 0x0000000200417824 */ /* 0x000fe200078e00ff */
[--C-:B--2---:R-:W-:Y:S01]  /*33c0*/  @P1 SHF.R.S32.HI R9, RZ, 0x1f, R3.reuse ;  /* 0x0000001fff091819 */ /* 0x104fe20000011403 */
[----:B------:R-:W-:Y:S02]  /*33d0*/  @P1 IMAD.MOV.U32 R8, RZ, RZ, R3 ;  /* 0x000000ffff081224 */ /* 0x000fe400078e0003 */
[----:B------:R-:W-:Y:S02]  /*33e0*/  @!P1 IMAD.MOV.U32 R8, RZ, RZ, R19 ;  /* 0x000000ffff089224 */ /* 0x000fe400078e0013 */
[----:B------:R-:W-:Y:S02]  /*33f0*/  @!P1 IMAD.MOV.U32 R9, RZ, RZ, R10 ;  /* 0x000000ffff099224 */ /* 0x000fe400078e000a */
[----:B------:R-:W-:Y:S01]  /*3400*/  IMAD.WIDE.U32 R4, R26, c[0x0][0x260], R20 ;  /* 0x000098001a047a25 */ /* 0x000fe200078e0014 */
[----:B------:R-:W2:Y:S04]  /*3410*/  LDL R27, [R1+0x6c] ;  /* 0x00006c00011b7983 */ /* 0x000ea80000100800 */
[----:B------:R-:W3:Y:S01]  /*3420*/  LDL R21, [R1+0x68] ;  /* 0x0000680001157983 */ /* 0x000ee20000100800 */
[----:B------:R-:W-:-:S02]  /*3430*/  IMAD R0, R13, c[0x0][0x280], RZ ;  /* 0x0000a0000d007a24 */ /* 0x000fc400078e02ff */
[----:B------:R-:W-:Y:S02]  /*3440*/  IMAD R6, R12, c[0x0][0x268], RZ ;  /* 0x00009a000c067a24 */ /* 0x000fe400078e02ff */
[----:B------:R-:W-:Y:S02]  /*3450*/  IMAD R3, R13, c[0x0][0x290], RZ ;  /* 0x0000a4000d037a24 */ /* 0x000fe400078e02ff */
[C---:B------:R-:W-:Y:S02]  /*3460*/  IMAD R0, R138.reuse, c[0x0][0x284], R0 ;  /* 0x0000a1008a007a24 */ /* 0x040fe400078e0200 */
[----:B------:R-:W-:-:S04]  /*3470*/  IMAD.WIDE.U32 R12, R138, c[0x0][0x280], R110 ;  /* 0x0000a0008a0c7a25 */ /* 0x000fc800078e006e */
[----:B------:R-:W-:Y:S01]  /*3480*/  IMAD.WIDE.U32 R10, R138, c[0x0][0x280], R164 ;  /* 0x0000a0008a0a7a25 */ /* 0x000fe200078e00a4 */
[----:B------:R-:W-:-:S03]  /*3490*/  IADD3 R13, R0, R13, RZ ;  /* 0x0000000d000d7210 */ /* 0x000fc60007ffe0ff */
[----:B------:R-:W-:Y:S02]  /*34a0*/  IMAD.IADD R124, R14, 0x1, R17 ;  /* 0x000000010e7c7824 */ /* 0x000fe400078e0211 */
[----:B------:R-:W-:Y:S02]  /*34b0*/  IMAD R5, R26, c[0x0][0x264], R5 ;  /* 0x000099001a057a24 */ /* 0x000fe400078e0205 */
[----:B------:R-:W-:Y:S01]  /*34c0*/  IMAD.IADD R17, R11, 0x1, R0 ;  /* 0x000000010b117824 */ /* 0x000fe200078e0200 */
[----:B------:R-:W-:Y:S02]  /*34d0*/  SEL R0, RZ, c[0x0][0x27c], !P2 ;  /* 0x00009f00ff007a07 */ /* 0x000fe40005000000 */
[----:B------:R-:W-:Y:S01]  /*34e0*/  ISETP.GE.AND P1, PT, R137, c[0x0][0x27c], PT ;  /* 0x00009f0089007a0c */ /* 0x000fe20003f26270 */
[----:B------:R-:W-:Y:S01]  /*34f0*/  IMAD R25, R16, c[0x0][0x26c], R6 ;  /* 0x00009b0010197a24 */ /* 0x000fe200078e0206 */
[----:B------:R-:W-:Y:S01]  /*3500*/  ISETP.GE.AND P3, PT, R136, c[0x0][0x27c], PT ;  /* 0x00009f0088007a0c */ /* 0x000fe20003f66270 */
[----:B------:R-:W-:Y:S01]  /*3510*/  IMAD.WIDE.U32 R82, R16, c[0x0][0x268], R4 ;  /* 0x00009a0010527a25 */ /* 0x000fe200078e0004 */
[----:B------:R-:W-:-:S02]  /*3520*/  MOV R16, R10 ;  /* 0x0000000a00107202 */ /* 0x000fc40000000f00 */
[----:B------:R-:W-:Y:S01]  /*3530*/  SEL R10, RZ, c[0x0][0x27c], !P1 ;  /* 0x00009f00ff0a7a07 */ /* 0x000fe20004800000 */
[C---:B------:R-:W-:Y:S02]  /*3540*/  IMAD R3, R138.reuse, c[0x0][0x294], R3 ;  /* 0x0000a5008a037a24 */ /* 0x040fe400078e0203 */
[----:B------:R-:W-:Y:S01]  /*3550*/  IMAD.WIDE.U32 R4, R138, c[0x0][0x290], R110 ;  /* 0x0000a4008a047a25 */ /* 0x000fe200078e006e */
[----:B------:R-:W-:-:S03]  /*3560*/  SEL R6, RZ, c[0x0][0x27c], !P3 ;  /* 0x00009f00ff067a07 */ /* 0x000fc60005800000 */
[----:B------:R-:W-:-:S04]  /*3570*/  IMAD.WIDE.U32 R14, R138, c[0x0][0x290], R164 ;  /* 0x0000a4008a0e7a25 */ /* 0x000fc800078e00a4 */
[----:B------:R-:W-:Y:S01]  /*3580*/  IMAD.IADD R0, R110, 0x1, R0 ;  /* 0x000000016e007824 */ /* 0x000fe200078e0200 */
[----:B------:R-:W-:Y:S01]  /*3590*/  IADD3 R11, R3, R5, RZ ;  /* 0x00000005030b7210 */ /* 0x000fe20007ffe0ff */
[----:B------:R-:W-:Y:S02]  /*35a0*/  IMAD.IADD R15, R15, 0x1, R3 ;  /* 0x000000010f0f7824 */ /* 0x000fe400078e0203 */
[----:B------:R-:W-:Y:S01]  /*35b0*/  IMAD.IADD R3, R137, 0x1, R10 ;  /* 0x0000000189037824 */ /* 0x000fe200078e020a */
[----:B------:R-:W-:Y:S01]  /*35c0*/  SHF.R.S32.HI R5, RZ, 0x1f, R0 ;  /* 0x0000001fff057819 */ /* 0x000fe20000011400 */
[----:B------:R-:W-:Y:S01]  /*35d0*/  IMAD.IADD R6, R136, 0x1, R6 ;  /* 0x0000000188067824 */ /* 0x000fe200078e0206 */
[----:B------:R-:W-:Y:S02]  /*35e0*/  MOV R10, R4 ;  /* 0x00000004000a7202 */ /* 0x000fe40000000f00 */
[----:B------:R-:W-:Y:S02]  /*35f0*/  LEA.HI R4, R5, R0, RZ, 0x5 ;  /* 0x0000000005047211 */ /* 0x000fe400078f28ff */
[----:B------:R-:W-:-:S02]  /*3600*/  SHF.R.S32.HI R18, RZ, 0x1f, R3 ;  /* 0x0000001fff127819 */ /* 0x000fc40000011403 */
[----:B------:R-:W-:Y:S02]  /*3610*/  LEA.HI R5, R5, R0, RZ, 0x3 ;  /* 0x0000000005057211 */ /* 0x000fe400078f18ff */
[----:B------:R-:W-:Y:S02]  /*3620*/  SHF.R.S32.HI R0, RZ, 0x1f, R6 ;  /* 0x0000001fff007819 */ /* 0x000fe40000011406 */
[----:B------:R-:W-:Y:S02]  /*3630*/  SHF.R.S32.HI R20, RZ, 0x5, R4 ;  /* 0x00000005ff147819 */ /* 0x000fe40000011404 */
[CC--:B------:R-:W-:Y:S02]  /*3640*/  LEA.HI R4, R18.reuse, R3.reuse, RZ, 0x3 ;  /* 0x0000000312047211 */ /* 0x0c0fe400078f18ff */
[----:B------:R-:W-:Y:S02]  /*3650*/  LEA.HI R18, R18, R3, RZ, 0x5 ;  /* 0x0000000312127211 */ /* 0x000fe400078f28ff */
[----:B------:R-:W-:-:S02]  /*3660*/  LEA.HI R3, R0, R6, RZ, 0x3 ;  /* 0x0000000600037211 */ /* 0x000fc400078f18ff */
[----:B------:R-:W-:Y:S01]  /*3670*/  LEA.HI R0, R0, R6, RZ, 0x5 ;  /* 0x0000000600007211 */ /* 0x000fe200078f28ff */
[----:B------:R-:W-:Y:S01]  /*3680*/  IMAD.MOV.U32 R145, RZ, RZ, c[0x0][0x2b8] ;  /* 0x0000ae00ff917624 */ /* 0x000fe200078e00ff */
[----:B------:R-:W-:Y:S02]  /*3690*/  SHF.R.S32.HI R18, RZ, 0x5, R18 ;  /* 0x00000005ff127819 */ /* 0x000fe40000011412 */
[----:B------:R-:W-:Y:S01]  /*36a0*/  SHF.R.S32.HI R0, RZ, 0x5, R0 ;  /* 0x00000005ff007819 */ /* 0x000fe20000011400 */
[----:B------:R-:W-:Y:S01]  /*36b0*/  IMAD R23, R20, 0x600, R7 ;  /* 0x0000060014177824 */ /* 0x000fe200078e0207 */
[----:B------:R-:W-:Y:S02]  /*36c0*/  MOV R144, c[0x0][0x27c] ;  /* 0x00009f0000907a02 */ /* 0x000fe40000000f00 */
[----:B------:R-:W-:Y:S02]  /*36d0*/  ISETP.NE.AND P4, PT, R145, 0x1, PT ;  /* 0x000000019100780c */ /* 0x000fe40003f85270 */
[----:B------:R-:W-:-:S02]  /*36e0*/  ISETP.GE.AND P0, PT, R144, 0x1, PT ;  /* 0x000000019000780c */ /* 0x000fc40003f06270 */
[----:B------:R-:W-:Y:S01]  /*36f0*/  LOP3.LUT R209, R209, 0xffffffef, RZ, 0xc0, !PT ;  /* 0xffffffefd1d17812 */ /* 0x000fe200078ec0ff */
[----:B------:R-:W-:-:S03]  /*3700*/  IMAD.WIDE.U32 R106, R8, c[0x0][0x2b0], RZ ;  /* 0x0000ac00086a7a25 */ /* 0x000fc600078e00ff */
[----:B------:R-:W-:Y:S01]  /*3710*/  LOP3.LUT R209, R209, 0xfffffff7, RZ, 0xc0, !PT ;  /* 0xfffffff7d1d17812 */ /* 0x000fe200078ec0ff */
[C---:B------:R-:W-:Y:S01]  /*3720*/  IMAD R134, R128.reuse, c[0x0][0x284], RZ ;  /* 0x0000a10080867a24 */ /* 0x040fe200078e02ff */
[----:B------:R-:W-:Y:S01]  /*3730*/  LOP3.LUT R87, R5, 0xfffffff8, RZ, 0xc0, !PT ;  /* 0xfffffff805577812 */ /* 0x000fe200078ec0ff */
[----:B------:R-:W-:Y:S01]  /*3740*/  IMAD R135, R128, c[0x0][0x294], RZ ;  /* 0x0000a50080877a24 */ /* 0x000fe200078e02ff */
[----:B------:R-:W-:Y:S01]  /*3750*/  LOP3.LUT R86, R4, 0xfffffff8, RZ, 0xc0, !PT ;  /* 0xfffffff804567812 */ /* 0x000fe200078ec0ff */
[----:B------:R-:W-:Y:S01]  /*3760*/  IMAD.WIDE.U32 R130, R128, c[0x0][0x280], RZ ;  /* 0x0000a00080827a25 */ /* 0x000fe200078e00ff */
[----:B------:R-:W-:Y:S02]  /*3770*/  LOP3.LUT R85, R3, 0xfffffff8, RZ, 0xc0, !PT ;  /* 0xfffffff803557812 */ /* 0x000fe400078ec0ff */
[----:B------:R-:W-:Y:S01]  /*3780*/  @P4 LOP3.LUT R209, R209, 0x8, RZ, 0xfc, !PT ;  /* 0x00000008d1d14812 */ /* 0x000fe200078efcff */
[----:B------:R-:W-:-:S04]  /*3790*/  IMAD.WIDE.U32 R100, R126, c[0x0][0x280], R16 ;  /* 0x0000a0007e647a25 */ /* 0x000fc800078e0010 */
[----:B------:R-:W-:-:S04]  /*37a0*/  IMAD.WIDE.U32 R98, R126, c[0x0][0x290], R14 ;  /* 0x0000a4007e627a25 */ /* 0x000fc800078e000e */
[----:B------:R-:W-:-:S04]  /*37b0*/  IMAD.WIDE.U32 R128, R128, c[0x0][0x290], RZ ;  /* 0x0000a40080807a25 */ /* 0x000fc800078e00ff */
[----:B------:R-:W-:-:S04]  /*37c0*/  IMAD.WIDE.U32 R104, R26, c[0x0][0x1e8], RZ ;  /* 0x00007a001a687a25 */ /* 0x000fc800078e00ff */
[----:B------:R-:W-:-:S04]  /*37d0*/  IMAD.WIDE.U32 R102, R26, c[0x0][0x210], RZ ;  /* 0x000084001a667a25 */ /* 0x000fc800078e00ff */
[----:B------:R-:W-:-:S04]  /*37e0*/  IMAD.WIDE.U32 R96, R126, c[0x0][0x280], R12 ;  /* 0x0000a0007e607a25 */ /* 0x000fc800078e000c */
[----:B------:R-:W-:Y:S01]  /*37f0*/  IMAD.WIDE.U32 R94, R126, c[0x0][0x290], R10 ;  /* 0x0000a4007e5e7a25 */ /* 0x000fe200078e000a */
[----:B------:R-:W-:Y:S02]  /*3800*/  IADD3 R134, R131, R134, RZ ;  /* 0x0000008683867210 */ /* 0x000fe40007ffe0ff */
[----:B------:R-:W-:Y:S01]  /*3810*/  SHF.R.S32.HI R63, RZ, 0x3, R5 ;  /* 0x00000003ff3f7819 */ /* 0x000fe20000011405 */
[----:B------:R-:W-:Y:S01]  /*3820*/  IMAD.IADD R135, R129, 0x1, R135 ;  /* 0x0000000181877824 */ /* 0x000fe200078e0287 */
[----:B------:R-:W-:Y:S01]  /*3830*/  SHF.R.S32.HI R62, RZ, 0x3, R4 ;  /* 0x00000003ff3e7819 */ /* 0x000fe20000011404 */
[C---:B------:R-:W-:Y:S01]  /*3840*/  IMAD R123, R26.reuse, c[0x0][0x1ec], R105 ;  /* 0x00007b001a7b7a24 */ /* 0x040fe200078e0269 */
[----:B------:R-:W-:Y:S01]  /*3850*/  SHF.R.S32.HI R61, RZ, 0x3, R3 ;  /* 0x00000003ff3d7819 */ /* 0x000fe20000011403 */
[----:B------:R-:W-:Y:S01]  /*3860*/  IMAD R122, R26, c[0x0][0x214], R103 ;  /* 0x000085001a7a7a24 */ /* 0x000fe200078e0267 */
[----:B------:R-:W-:Y:S01]  /*3870*/  SHF.R.S32.HI R117, RZ, 0x1f, R87 ;  /* 0x0000001fff757819 */ /* 0x000fe20000011457 */
[----:B------:R-:W-:Y:S01]  /*3880*/  IMAD.IADD R84, R83, 0x1, R25 ;  /* 0x0000000153547824 */ /* 0x000fe200078e0219 */
[----:B------:R-:W-:-:S02]  /*3890*/  SHF.R.S32.HI R116, RZ, 0x1f, R86 ;  /* 0x0000001fff747819 */ /* 0x000fc40000011456 */
[----:B------:R-:W-:Y:S02]  /*38a0*/  SHF.R.S32.HI R115, RZ, 0x1f, R85 ;  /* 0x0000001fff737819 */ /* 0x000fe40000011455 */
[----:B------:R-:W-:Y:S01]  /*38b0*/  @P0 LOP3.LUT R209, R209, 0x10, RZ, 0xfc, !PT ;  /* 0x00000010d1d10812 */ /* 0x000fe200078efcff */
[----:B------:R-:W-:Y:S01]  /*38c0*/  ULDC.U8 UR5, c[0x0][0x298] ;  /* 0x0000a60000057ab9 */ /* 0x000fe20000000000 */
[C---:B---3--:R-:W-:Y:S02]  /*38d0*/  LOP3.LUT R19, R21.reuse, 0x18, R5, 0xf8, !PT ;  /* 0x0000001815137812 */ /* 0x048fe400078ef805 */
[----:B------:R-:W-:Y:S02]  /*38e0*/  LOP3.LUT R6, R21, 0x18, R4, 0xf8, !PT ;  /* 0x0000001815067812 */ /* 0x000fe400078ef804 */
[-C--:B--2---:R-:W-:Y:S02]  /*38f0*/  LOP3.LUT R22, R19, R27.reuse, RZ, 0x3c, !PT ;  /* 0x0000001b13167212 */ /* 0x084fe400078e3cff */
[----:B------:R-:W-:Y:S01]  /*3900*/  LOP3.LUT R19, R21, 0x18, R3, 0xf8, !PT ;  /* 0x0000001815137812 */ /* 0x000fe200078ef803 */
[--C-:B------:R-:W-:Y:S01]  /*3910*/  IMAD R21, R18, 0x600, R7.reuse ;  /* 0x0000060012157824 */ /* 0x100fe200078e0207 */
[-C--:B------:R-:W-:Y:S01]  /*3920*/  LOP3.LUT R20, R6, R27.reuse, RZ, 0x3c, !PT ;  /* 0x0000001b06147212 */ /* 0x080fe200078e3cff */
[----:B------:R-:W-:Y:S01]  /*3930*/  IMAD R18, R0, 0x600, R7 ;  /* 0x0000060000127824 */ /* 0x000fe200078e0207 */
[----:B------:R-:W-:Y:S01]  /*3940*/  LOP3.LUT R6, R19, R27, RZ, 0x3c, !PT ;  /* 0x0000001b13067212 */ /* 0x000fe200078e3cff */
[----:B------:R-:W-:-:S03]  /*3950*/  IMAD R0, R9, c[0x0][0x2b0], RZ ;  /* 0x0000ac0009007a24 */ /* 0x000fc600078e02ff */
[----:B------:R-:W-:Y:S01]  /*3960*/  IADD3 R19, R18, R6, RZ ;  /* 0x0000000612137210 */ /* 0x000fe20007ffe0ff */
[C---:B------:R-:W-:Y:S02]  /*3970*/  IMAD R6, R24.reuse, c[0x0][0x280], RZ ;  /* 0x0000a00018067a24 */ /* 0x040fe400078e02ff */
[----:B------:R-:W-:Y:S02]  /*3980*/  IMAD R9, R24, c[0x0][0x290], RZ ;  /* 0x0000a40018097a24 */ /* 0x000fe400078e02ff */
[----:B------:R-:W-:Y:S02]  /*3990*/  IMAD R18, R8, c[0x0][0x2b4], R0 ;  /* 0x0000ad0008127a24 */ /* 0x000fe400078e0200 */
[C---:B------:R-:W-:Y:S01]  /*39a0*/  IMAD R8, R126.reuse, c[0x0][0x284], R6 ;  /* 0x0000a1007e087a24 */ /* 0x040fe200078e0206 */
[----:B------:R-:W-:Y:S01]  /*39b0*/  IADD3 R22, R23, R22, RZ ;  /* 0x0000001617167210 */ /* 0x000fe20007ffe0ff */
[----:B------:R-:W-:Y:S02]  /*39c0*/  IMAD R6, R126, c[0x0][0x294], R9 ;  /* 0x0000a5007e067a24 */ /* 0x000fe400078e0209 */
[----:B------:R-:W-:Y:S01]  /*39d0*/  IMAD.IADD R20, R21, 0x1, R20 ;  /* 0x0000000115147824 */ /* 0x000fe200078e0214 */
[----:B------:R-:W-:Y:S01]  /*39e0*/  IADD3 R121, R107, R18, RZ ;  /* 0x000000126b797210 */ /* 0x000fe20007ffe0ff */
[----:B------:R-:W-:Y:S01]  /*39f0*/  IMAD R0, R170, 0x40, R138 ;  /* 0x00000040aa007824 */ /* 0x000fe200078e028a */
[----:B------:R-:W-:Y:S01]  /*3a00*/  IADD3 R120, R101, R8, RZ ;  /* 0x0000000865787210 */ /* 0x000fe20007ffe0ff */
[----:B------:R-:W-:Y:S01]  /*3a10*/  IMAD.IADD R118, R8, 0x1, R97 ;  /* 0x0000000108767824 */ /* 0x000fe200078e0261 */
[----:B------:R-:W-:Y:S01]  /*3a20*/  IADD3 R119, R99, R6, RZ ;  /* 0x0000000663777210 */ /* 0x000fe20007ffe0ff */
[----:B------:R-:W-:Y:S01]  /*3a30*/  IMAD.IADD R114, R6, 0x1, R95 ;  /* 0x0000000106727824 */ /* 0x000fe200078e025f */
[----:B------:R-:W-:Y:S01]  /*3a40*/  SHF.L.U32 R113, R22, 0x1, RZ ;  /* 0x0000000116717819 */ /* 0x000fe200000006ff */
[----:B------:R-:W-:Y:S01]  /*3a50*/  IMAD.SHL.U32 R112, R20, 0x2, RZ ;  /* 0x0000000214707824 */ /* 0x000fe200078e00ff */
[----:B------:R-:W-:Y:S01]  /*3a60*/  SHF.L.U32 R109, R19, 0x1, RZ ;  /* 0x00000001136d7819 */ /* 0x000fe200000006ff */
[----:B------:R-:W-:Y:S06]  /*3a70*/  BAR.SYNC.DEFER_BLOCKING 0x0 ;  /* 0x0000000000007b1d */ /* 0x000fec0000010000 */
.L_x_911:
        /* <DEDUP_REMOVED lines=27> */
[----:B------:R-:W-:Y:S04]  /*3c30*/  IMAD.WIDE.U32 R4, R78, c[0x0][0x1f0], R4 ;  /* 0x00007c004e047a25 */ /* 0x000fe800078e0004 */
        /* <DEDUP_REMOVED lines=79> */
.L_x_889:
[----:B------:R-:W-:Y:S05]  /*4130*/  BSYNC B0 ;  /* 0x0000000000007941 */ /* 0x000fea0003800000 */
.L_x_888:
        /* <DEDUP_REMOVED lines=9> */
[----:B--2---:R-:W-:Y:S01]  /*41d0*/  PRMT R28, R8, 0x5410, R9 ;  /* 0x00005410081c7816 */ /* 0x004fe20000000009 */
        /* <DEDUP_REMOVED lines=26> */
[C---:B----4-:R-:W-:Y:S01]  /*4380*/  LEA R54, P0, R110.reuse, R52, 0x1 ;  /* 0x000000346e367211 */ /* 0x050fe200078008ff */
[----:B------:R-:W2:Y:S01]  /*4390*/  LDL R10, [R1+0xc] ;  /* 0x00000c00010a7983 */ /* 0x000ea20000100800 */
        /* <DEDUP_REMOVED lines=19> */
[----:B--2---:R-:W1:Y:S02]  /*44d0*/  LDS.128 R8, [R10+0x2400] ;  /* 0x002400000a087984 */ /* 0x004e640000000c00 */
        /* <DEDUP_REMOVED lines=37> */
.L_x_892:
[----:B------:R-:W-:Y:S05]  /*4730*/  BSYNC B0 ;  /* 0x0000000000007941 */ /* 0x000fea0003800000 */
.L_x_891:
[----:B------:R-:W-:Y:S01]  /*4740*/  ISETP.GE.AND P0, PT, R137, c[0x0][0x1d4], PT ;  /* 0x0000750089007a0c */ /* 0x000fe20003f06270 */
[----:B------:R-:W-:Y:S01]  /*4750*/  @!UPT UIADD3 URZ, URZ, URZ, URZ ;  /* 0x0000003f3f3ff290 */ /* 0x000fe2000fffe03f */
[----:B------:R-:W-:Y:S11]  /*4760*/  BSSY B0, `(.L_x_893) ;  /* 0x000003b000007945 */ /* 0x000ff60003800000 */
[----:B------:R-:W-:-:S05]  /*4770*/  @P0 BRA `(.L_x_894) ;  /* 0x0000039000000947 */ /* 0x000fca0003800000 */
[----:B------:R-:W2:Y:S04]  /*4780*/  LDL R4, [R1+0x10] ;  /* 0x0000100001047983 */ /* 0x000ea80000100800 */
[----:B------:R-:W5:Y:S02]  /*4790*/  LDL R3, [R1+0x64] ;  /* 0x0000640001037983 */ /* 0x000f640000100800 */
[----:B-----5:R-:W-:Y:S02]  /*47a0*/  IMAD.SHL.U32 R3, R3, 0x8, RZ ;  /* 0x0000000803037824 */ /* 0x020fe400078e00ff */
[----:B-12---:R1:W2:Y:S03]  /*47b0*/  LDS.128 R8, [R4+0x2400] ;  /* 0x0024000004087984 */ /* 0x0062a60000000c00 */
[C---:B----4-:R-:W-:Y:S04]  /*47c0*/  LEA R34, P0, R3.reuse, R52, 0x1 ;  /* 0x0000003403227211 */ /* 0x050fe800078008ff */
[----:B---3--:R-:W-:Y:S02]  /*47d0*/  LEA.HI.X.SX32 R35, R3, R53, 0x1, P0 ;  /* 0x0000003503237211 */ /* 0x008fe400000f0eff */
[----:B------:R-:W-:Y:S11]  /*47e0*/  ISETP.GE.AND P0, PT, R169, c[0x0][0x27c], PT ;  /* 0x00009f00a9007a0c */ /* 0x000ff60003f06270 */
[----:B------:R-:W-:Y:S02]  /*47f0*/  @!UPT UIADD3 URZ, URZ, URZ, URZ ;  /* 0x0000003f3f3ff290 */ /* 0x000fe4000fffe03f */
[----:B------:R-:W-:Y:S02]  /*4800*/  @!P0 SHF.R.U64 R6, R36, 0x10, R37 ;  /* 0x0000001024068819 */ /* 0x000fe40000001225 */
[--C-:B------:R-:W-:Y:S02]  /*4810*/  @!P0 SHF.R.U64 R3, R12, 0x10, R13.reuse ;  /* 0x000000100c038819 */ /* 0x100fe4000000120d */
[----:B-1----:R-:W-:Y:S02]  /*4820*/  @!P0 SHF.R.U32.HI R4, RZ, 0x10, R13 ;  /* 0x00000010ff048819 */ /* 0x002fe4000001160d */
[----:B------:R-:W-:Y:S02]  /*4830*/  @!P0 PRMT R6, R46, 0x5410, R6 ;  /* 0x000054102e068816 */ /* 0x000fe40000000006 */
[----:B------:R-:W-:Y:S02]  /*4840*/  @!P0 PRMT R3, R24, 0x5432, R3 ;  /* 0x0000543218038816 */ /* 0x000fe40000000003 */
[----:B------:R-:W-:Y:S01]  /*4850*/  @!P0 SHF.R.U32.HI R5, RZ, 0x10, R37 ;  /* 0x00000010ff058819 */ /* 0x000fe20000011625 */
[----:B------:R-:W-:Y:S01]  /*4860*/  @!P0 IMAD.U32 R18, R6, 0x10000, RZ ;  /* 0x0001000006128824 */ /* 0x000fe200078e00ff */
[----:B------:R-:W-:Y:S01]  /*4870*/  @!P0 PRMT R12, R24, 0x5410, R4 ;  /* 0x00005410180c8816 */ /* 0x000fe20000000004 */
[----:B------:R-:W-:Y:S01]  /*4880*/  @!P0 IMAD.U32 R13, R3, 0x10000, RZ ;  /* 0x00010000030d8824 */ /* 0x000fe200078e00ff */
[----:B------:R-:W-:Y:S02]  /*4890*/  @!P0 PRMT R30, R46, 0x5432, R5 ;  /* 0x000054322e1e8816 */ /* 0x000fe40000000005 */
[----:B------:R-:W-:Y:S01]  /*48a0*/  @!P0 LOP3.LUT R24, R6, 0xffff0000, RZ, 0xc0, !PT ;  /* 0xffff000006188812 */ /* 0x000fe200078ec0ff */
[C---:B--2---:R-:W-:Y:S01]  /*48b0*/  @!P0 IMAD.U32 R29, R9.reuse, 0x10000, RZ ;  /* 0x00010000091d8824 */ /* 0x044fe200078e00ff */
[----:B------:R-:W-:Y:S02]  /*48c0*/  @!P0 LOP3.LUT R4, R8, 0xffff0000, RZ, 0xc0, !PT ;  /* 0xffff000008048812 */ /* 0x000fe400078ec0ff */
[----:B------:R-:W-:Y:S02]  /*48d0*/  @!P0 LOP3.LUT R5, R9, 0xffff0000, RZ, 0xc0, !PT ;  /* 0xffff000009058812 */ /* 0x000fe400078ec0ff */
[----:B------:R-:W-:Y:S01]  /*48e0*/  @!P0 LOP3.LUT R6, R3, 0xffff0000, RZ, 0xc0, !PT ;  /* 0xffff000003068812 */ /* 0x000fe200078ec0ff */
[----:B------:R-:W-:Y:S01]  /*48f0*/  @!P0 FMUL.FTZ R32, R4, R18 ;  /* 0x0000001204208220 */ /* 0x000fe20000410000 */
[----:B------:R-:W-:Y:S01]  /*4900*/  @!P0 SHF.L.U32 R19, R8, 0x10, RZ ;  /* 0x0000001008138819 */ /* 0x000fe200000006ff */
[-C--:B------:R-:W-:Y:S02]  /*4910*/  @!P0 FMUL.FTZ R3, R4, R13.reuse ;  /* 0x0000000d04038220 */ /* 0x080fe40000410000 */
        /* <DEDUP_REMOVED lines=31> */
.L_x_894:
[----:B------:R-:W-:Y:S05]  /*4b10*/  BSYNC B0 ;  /* 0x0000000000007941 */ /* 0x000fea0003800000 */
.L_x_893:
[----:B------:R-:W-:Y:S01]  /*4b20*/  ISETP.GE.AND P0, PT, R136, c[0x0][0x1d4], PT ;  /* 0x0000750088007a0c */ /* 0x000fe20003f06270 */
[----:B------:R-:W-:Y:S01]  /*4b30*/  @!UPT UIADD3 URZ, URZ, URZ, URZ ;  /* 0x0000003f3f3ff290 */ /* 0x000fe2000fffe03f */
[----:B------:R-:W-:Y:S11]  /*4b40*/  BSSY B0, `(.L_x_895) ;  /* 0x000003e000007945 */ /* 0x000ff60003800000 */
[----:B------:R-:W-:-:S05]  /*4b50*/  @P0 BRA `(.L_x_896) ;  /* 0x000003c000000947 */ /* 0x000fca0003800000 */
[----:B------:R-:W2:Y:S01]  /*4b60*/  LDL R4, [R1+0xc] ;  /* 0x00000c0001047983 */ /* 0x000ea20000100800 */
[----:B---3--:R-:W-:Y:S03]  /*4b70*/  IMAD.MOV.U32 R5, RZ, RZ, R53 ;  /* 0x000000ffff057224 */ /* 0x008fe600078e0035 */
[----:B------:R-:W3:Y:S02]  /*4b80*/  LDL R3, [R1+0x60] ;  /* 0x0000600001037983 */ /* 0x000ee40000100800 */
[----:B---3--:R-:W-:Y:S02]  /*4b90*/  IMAD.SHL.U32 R3, R3, 0x8, RZ ;  /* 0x0000000803037824 */ /* 0x008fe400078e00ff */
[----:B--2---:R-:W-:Y:S01]  /*4ba0*/  IMAD.MOV.U32 R6, RZ, RZ, R4 ;  /* 0x000000ffff067224 */ /* 0x004fe200078e0004 */
[----:B----4-:R-:W-:Y:S04]  /*4bb0*/  MOV R4, R52 ;  /* 0x0000003400047202 */ /* 0x010fe80000000f00 */
[C---:B------:R-:W-:Y:S01]  /*4bc0*/  LEA R32, P0, R3.reuse, R4, 0x1 ;  /* 0x0000000403207211 */ /* 0x040fe200078008ff */
[----:B-1----:R1:W2:Y:S03]  /*4bd0*/  LDS.128 R8, [R6+0x3000] ;  /* 0x0030000006087984 */ /* 0x0022a60000000c00 */
[----:B------:R-:W-:Y:S02]  /*4be0*/  LEA.HI.X.SX32 R33, R3, R5, 0x1, P0 ;  /* 0x0000000503217211 */ /* 0x000fe400000f0eff */
[----:B------:R-:W-:Y:S11]  /*4bf0*/  ISETP.GE.AND P0, PT, R166, c[0x0][0x27c], PT ;  /* 0x00009f00a6007a0c */ /* 0x000ff60003f06270 */
[----:B------:R-:W-:Y:S02]  /*4c00*/  @!UPT UIADD3 URZ, URZ, URZ, URZ ;  /* 0x0000003f3f3ff290 */ /* 0x000fe4000fffe03f */
[--C-:B------:R-:W-:Y:S02]  /*4c10*/  @!P0 SHF.R.U64 R3, R14, 0x10, R15.reuse ;  /* 0x000000100e038819 */ /* 0x100fe4000000120f */
[----:B------:R-:W-:Y:S02]  /*4c20*/  @!P0 SHF.R.U32.HI R4, RZ, 0x10, R15 ;  /* 0x00000010ff048819 */ /* 0x000fe4000001160f */
[----:B------:R-:W-:Y:S02]  /*4c30*/  @!P0 PRMT R3, R25, 0x5432, R3 ;  /* 0x0000543219038816 */ /* 0x000fe40000000003 */
[--C-:B-1----:R-:W-:Y:S02]  /*4c40*/  @!P0 SHF.R.U64 R6, R38, 0x10, R39.reuse ;  /* 0x0000001026068819 */ /* 0x102fe40000001227 */
[----:B------:R-:W-:Y:S02]  /*4c50*/  @!P0 SHF.R.U32.HI R5, RZ, 0x10, R39 ;  /* 0x00000010ff058819 */ /* 0x000fe40000011627 */
[----:B------:R-:W-:Y:S02]  /*4c60*/  @!P0 PRMT R6, R47, 0x5410, R6 ;  /* 0x000054102f068816 */ /* 0x000fe40000000006 */
[----:B------:R-:W-:Y:S02]  /*4c70*/  @!P0 PRMT R12, R25, 0x5410, R4 ;  /* 0x00005410190c8816 */ /* 0x000fe40000000004 */
[----:B------:R-:W-:Y:S01]  /*4c80*/  @!P0 SHF.L.U32 R13, R3, 0x10, RZ ;  /* 0x00000010030d8819 */ /* 0x000fe200000006ff */
[C---:B------:R-:W-:Y:S01]  /*4c90*/  @!P0 IMAD.U32 R14, R6.reuse, 0x10000, RZ ;  /* 0x00010000060e8824 */ /* 0x040fe200078e00ff */
[----:B------:R-:W-:Y:S02]  /*4ca0*/  @!P0 PRMT R24, R47, 0x5432, R5 ;  /* 0x000054322f188816 */ /* 0x000fe40000000005 */
[----:B------:R-:W-:Y:S02]  /*4cb0*/  @!P0 LOP3.LUT R18, R6, 0xffff0000, RZ, 0xc0, !PT ;  /* 0xffff000006128812 */ /* 0x000fe400078ec0ff */
[----:B------:R-:W-:Y:S01]  /*4cc0*/  @!P0 LOP3.LUT R6, R3, 0xffff0000, RZ, 0xc0, !PT ;  /* 0xffff000003068812 */ /* 0x000fe200078ec0ff */
[C---:B--2---:R-:W-:Y:S01]  /*4cd0*/  @!P0 IMAD.U32 R15, R8.reuse, 0x10000, RZ ;  /* 0x00010000080f8824 */ /* 0x044fe200078e00ff */
[----:B------:R-:W-:Y:S01]  /*4ce0*/  @!P0 LOP3.LUT R4, R8, 0xffff0000, RZ, 0xc0, !PT ;  /* 0xffff000008048812 */ /* 0x000fe200078ec0ff */
[C---:B------:R-:W-:Y:S01]  /*4cf0*/  @!P0 IMAD.U32 R19, R9.reuse, 0x10000, RZ ;  /* 0x0001000009138824 */ /* 0x040fe200078e00ff */
[----:B------:R-:W-:Y:S03]  /*4d00*/  @!P0 LOP3.LUT R5, R9, 0xffff0000, RZ, 0xc0, !PT ;  /* 0xffff000009058812 */ /* 0x000fe600078ec0ff */
[C---:B------:R-:W-:Y:S02]  /*4d10*/  @!P0 FMUL.FTZ R3, R4.reuse, R13 ;  /* 0x0000000d04038220 */ /* 0x040fe40000410000 */
[----:B------:R-:W-:Y:S02]  /*4d20*/  @!P0 FMUL.FTZ R25, R4, R14 ;  /* 0x0000000e04198220 */ /* 0x000fe40000410000 */
[C---:B------:R-:W-:Y:S02]  /*4d30*/  @!P0 FMUL.FTZ R29, R5.reuse, R18 ;  /* 0x00000012051d8220 */ /* 0x040fe40000410000 */
[----:B------:R-:W-:Y:S01]  /*4d40*/  @!P0 FFMA.FTZ R3, R14, R15, R3 ;  /* 0x0000000f0e038223 */ /* 0x000fe20000010003 */
[----:B------:R-:W-:Y:S01]  /*4d50*/  @!P0 SHF.L.U32 R14, R24, 0x10, RZ ;  /* 0x00000010180e8819 */ /* 0x000fe200000006ff */
[-C--:B------:R-:W-:Y:S01]  /*4d60*/  @!P0 FMUL.FTZ R4, R5, R6.reuse ;  /* 0x0000000605048220 */ /* 0x080fe20000410000 */
[----:B------:R-:W-:Y:S01]  /*4d70*/  @!P0 LOP3.LUT R5, R10, 0xffff0000, RZ, 0xc0, !PT ;  /* 0xffff00000a058812 */ /* 0x000fe200078ec0ff */
[----:B------:R-:W-:Y:S01]  /*4d80*/  @!P0 FFMA.FTZ R35, R15, R13, -R25 ;  /* 0x0000000d0f238223 */ /* 0x000fe20000010819 */
[----:B------:R-:W-:Y:S01]  /*4d90*/  @!P0 SHF.L.U32 R25, R11, 0x10, RZ ;  /* 0x000000100b198819 */ /* 0x000fe200000006ff */
[C---:B------:R-:W-:Y:S01]  /*4da0*/  @!P0 IMAD.U32 R13, R12.reuse, 0x10000, RZ ;  /* 0x000100000c0d8824 */ /* 0x040fe200078e00ff */
[----:B------:R-:W-:Y:S01]  /*4db0*/  @!P0 LOP3.LUT R12, R12, 0xffff0000, RZ, 0xc0, !PT ;  /* 0xffff00000c0c8812 */ /* 0x000fe200078ec0ff */
[----:B------:R-:W-:Y:S01]  /*4dc0*/  @!P0 FFMA.FTZ R34, R19, R6, -R29 ;  /* 0x0000000613228223 */ /* 0x000fe2000001081d */
[----:B------:R-:W-:Y:S01]  /*4dd0*/  @!P0 LOP3.LUT R6, R11, 0xffff0000, RZ, 0xc0, !PT ;  /* 0xffff00000b068812 */ /* 0x000fe200078ec0ff */
[----:B------:R-:W-:Y:S01]  /*4de0*/  @!P0 IMAD.U32 R15, R10, 0x10000, RZ ;  /* 0x000100000a0f8824 */ /* 0x000fe200078e00ff */
[----:B------:R-:W-:Y:S01]  /*4df0*/  @!P0 LOP3.LUT R24, R24, 0xffff0000, RZ, 0xc0, !PT ;  /* 0xffff000018188812 */ /* 0x000fe200078ec0ff */
        /* <DEDUP_REMOVED lines=18> */
.L_x_896:
[----:B------:R-:W-:Y:S05]  /*4f20*/  BSYNC B0 ;  /* 0x0000000000007941 */ /* 0x000fea0003800000 */
.L_x_895:
[----:B------:R-:W2:Y:S01]  /*4f30*/  LDL R4, [R1+0x1c] ;  /* 0x00001c0001047983 */ /* 0x000ea20000100800 */
[----:B------:R-:W-:Y:S01]  /*4f40*/  BSSY B0, `(.L_x_897) ;  /* 0x000003c000007945 */ /* 0x000fe20003800000 */
[----:B--2---:R-:W-:Y:S11]  /*4f50*/  ISETP.GE.AND P0, PT, R4, c[0x0][0x1d4], PT ;  /* 0x0000750004007a0c */ /* 0x004ff60003f06270 */
[----:B------:R-:W-:Y:S02]  /*4f60*/  @!UPT UIADD3 URZ, URZ, URZ, URZ ;  /* 0x0000003f3f3ff290 */ /* 0x000fe4000fffe03f */
[----:B------:R-:W-:-:S05]  /*4f70*/  @P0 BRA `(.L_x_898) ;  /* 0x0000038000000947 */ /* 0x000fca0003800000 */
[C---:B----4-:R-:W-:Y:S01]  /*4f80*/  LEA R24, P0, R4.reuse, R52, 0x1 ;  /* 0x0000003404187211 */ /* 0x050fe200078008ff */
[----:B------:R-:W2:Y:S04]  /*4f90*/  LDL R3, [R1+0x10] ;  /* 0x0000100001037983 */ /* 0x000ea80000100800 */
[----:B------:R-:W4:Y:S02]  /*4fa0*/  LDL R5, [R1+0x78] ;  /* 0x0000780001057983 */ /* 0x000f240000100800 */
[----:B---34-:R-:W-:Y:S02]  /*4fb0*/  LEA.HI.X R25, R4, R53, R5, 0x1, P0 ;  /* 0x0000003504197211 */ /* 0x018fe400000f0c05 */
[----:B-12---:R1:W2:Y:S01]  /*4fc0*/  LDS.128 R8, [R3+0x3000] ;  /* 0x0030000003087984 */ /* 0x0062a20000000c00 */
[----:B------:R-:W-:Y:S11]  /*4fd0*/  ISETP.GE.AND P0, PT, R168, c[0x0][0x27c], PT ;  /* 0x00009f00a8007a0c */ /* 0x000ff60003f06270 */
[----:B------:R-:W-:Y:S02]  /*4fe0*/  @!UPT UIADD3 URZ, URZ, URZ, URZ ;  /* 0x0000003f3f3ff290 */ /* 0x000fe4000fffe03f */
[----:B------:R-:W-:Y:S02]  /*4ff0*/  @!P0 SHF.R.U64 R6, R40, 0x10, R41 ;  /* 0x0000001028068819 */ /* 0x000fe40000001229 */
[----:B------:R-:W-:Y:S02]  /*5000*/  @!P0 SHF.R.U32.HI R4, RZ, 0x10, R17 ;  /* 0x00000010ff048819 */ /* 0x000fe40000011611 */
[----:B------:R-:W-:Y:S02]  /*5010*/  @!P0 PRMT R6, R48, 0x5410, R6 ;  /* 0x0000541030068816 */ /* 0x000fe40000000006 */
[----:B------:R-:W-:Y:S02]  /*5020*/  @!P0 SHF.R.U32.HI R5, RZ, 0x10, R41 ;  /* 0x00000010ff058819 */ /* 0x000fe40000011629 */
[----:B------:R-:W-:Y:S01]  /*5030*/  @!P0 PRMT R12, R26, 0x5410, R4 ;  /* 0x000054101a0c8816 */ /* 0x000fe20000000004 */
[----:B------:R-:W-:Y:S01]  /*5040*/  @!P0 IMAD.U32 R14, R6, 0x10000, RZ ;  /* 0x00010000060e8824 */ /* 0x000fe200078e00ff */
[----:B-1----:R-:W-:Y:S02]  /*5050*/  @!P0 SHF.R.U64 R3, R16, 0x10, R17 ;  /* 0x0000001010038819 */ /* 0x002fe40000001211 */
[----:B------:R-:W-:Y:S02]  /*5060*/  @!P0 PRMT R18, R48, 0x5432, R5 ;  /* 0x0000543230128816 */ /* 0x000fe40000000005 */
[----:B------:R-:W-:Y:S02]  /*5070*/  @!P0 PRMT R3, R26, 0x5432, R3 ;  /* 0x000054321a038816 */ /* 0x000fe40000000003 */
[----:B------:R-:W-:Y:S02]  /*5080*/  @!P0 LOP3.LUT R16, R6, 0xffff0000, RZ, 0xc0, !PT ;  /* 0xffff000006108812 */ /* 0x000fe400078ec0ff */
[C---:B------:R-:W-:Y:S01]  /*5090*/  @!P0 LOP3.LUT R6, R3.reuse, 0xffff0000, RZ, 0xc0, !PT ;  /* 0xffff000003068812 */ /* 0x040fe200078ec0ff */
[----:B------:R-:W-:Y:S02]  /*50a0*/  @!P0 IMAD.U32 R13, R3, 0x10000, RZ ;  /* 0x00010000030d8824 */ /* 0x000fe400078e00ff */
[C---:B--2---:R-:W-:Y:S01]  /*50b0*/  @!P0 IMAD.U32 R15, R8.reuse, 0x10000, RZ ;  /* 0x00010000080f8824 */ /* 0x044fe200078e00ff */
[----:B------:R-:W-:Y:S02]  /*50c0*/  @!P0 LOP3.LUT R4, R8, 0xffff0000, RZ, 0xc0, !PT ;  /* 0xffff000008048812 */ /* 0x000fe400078ec0ff */
[C---:B------:R-:W-:Y:S02]  /*50d0*/  @!P0 LOP3.LUT R5, R9.reuse, 0xffff0000, RZ, 0xc0, !PT ;  /* 0xffff000009058812 */ /* 0x040fe400078ec0ff */
[----:B------:R-:W-:Y:S01]  /*50e0*/  @!P0 SHF.L.U32 R17, R9, 0x10, RZ ;  /* 0x0000001009118819 */ /* 0x000fe200000006ff */
[C---:B------:R-:W-:Y:S02]  /*50f0*/  @!P0 FMUL.FTZ R19, R4.reuse, R14 ;  /* 0x0000000e04138220 */ /* 0x040fe40000410000 */
[-C--:B------:R-:W-:Y:S02]  /*5100*/  @!P0 FMUL.FTZ R3, R4, R13.reuse ;  /* 0x0000000d04038220 */ /* 0x080fe40000410000 */
        /* <DEDUP_REMOVED lines=31> */
.L_x_898:
[----:B------:R-:W-:Y:S05]  /*5300*/  BSYNC B0 ;  /* 0x0000000000007941 */ /* 0x000fea0003800000 */
.L_x_897:
[----:B------:R-:W2:Y:S01]  /*5310*/  LDL R4, [R1+0x18] ;  /* 0x0000180001047983 */ /* 0x000ea20000100800 */
[----:B------:R-:W-:Y:S01]  /*5320*/  BSSY B0, `(.L_x_899) ;  /* 0x000003c000007945 */ /* 0x000fe20003800000 */
[----:B--2---:R-:W-:Y:S11]  /*5330*/  ISETP.GE.AND P0, PT, R4, c[0x0][0x1d4], PT ;  /* 0x0000750004007a0c */ /* 0x004ff60003f06270 */
[----:B------:R-:W-:Y:S02]  /*5340*/  @!UPT UIADD3 URZ, URZ, URZ, URZ ;  /* 0x0000003f3f3ff290 */ /* 0x000fe4000fffe03f */
[----:B------:R-:W-:-:S05]  /*5350*/  @P0 BRA `(.L_x_900) ;  /* 0x0000038000000947 */ /* 0x000fca0003800000 */
[C---:B-1--4-:R-:W-:Y:S01]  /*5360*/  LEA R24, P0, R4.reuse, R52, 0x1 ;  /* 0x0000003404187211 */ /* 0x052fe200078008ff */
[----:B------:R-:W2:Y:S04]  /*5370*/  LDL R3, [R1+0xc] ;  /* 0x00000c0001037983 */ /* 0x000ea80000100800 */
[----:B------:R-:W4:Y:S02]  /*5380*/  LDL R5, [R1+0x74] ;  /* 0x0000740001057983 */ /* 0x000f240000100800 */
[----:B---34-:R-:W-:Y:S02]  /*5390*/  LEA.HI.X R25, R4, R53, R5, 0x1, P0 ;  /* 0x0000003504197211 */ /* 0x018fe400000f0c05 */
[----:B--2---:R1:W2:Y:S01]  /*53a0*/  LDS.128 R8, [R3+0x3c00] ;  /* 0x003c000003087984 */ /* 0x0042a20000000c00 */
        /* <DEDUP_REMOVED lines=51> */
.L_x_900:
[----:B------:R-:W-:Y:S05]  /*56e0*/  BSYNC B0 ;  /* 0x0000000000007941 */ /* 0x000fea0003800000 */
.L_x_899:
[----:B------:R-:W2:Y:S02]  /*56f0*/  LDL R4, [R1+0x14] ;  /* 0x0000140001047983 */ /* 0x000ea40000100800 */
        /* <DEDUP_REMOVED lines=60> */
.L_x_887:
        /* <DEDUP_REMOVED lines=47> */
.L_x_902:
[----:B------:R-:W-:Y:S05]  /*5db0*/  BSYNC B0 ;  /* 0x0000000000007941 */ /* 0x000fea0003800000 */
.L_x_901:
        /* <DEDUP_REMOVED lines=12> */
[----:B------:R-:W-:Y:S01]  /*5e80*/  PRMT R30, R5, 0x5410, R6 ;  /* 0x00005410051e7816 */ /* 0x000fe20000000006 */
[----:B------:R-:W-:Y:S01]  /*5e90*/  IMAD.MOV.U32 R5, RZ, RZ, R19 ;  /* 0x000000ffff057224 */ /* 0x000fe200078e0013 */
[----:B------:R-:W-:Y:S02]  /*5ea0*/  MOV R6, R18 ;  /* 0x0000001200067202 */ /* 0x000fe40000000f00 */
        /* <DEDUP_REMOVED lines=19> */
[----:B------:R-:W-:Y:S01]  /*5fe0*/  LDS.128 R48, [R113+0x3c80] ;  /* 0x003c800071307984 */ /* 0x000fe20000000c00 */
[----:B------:R-:W-:Y:S01]  /*5ff0*/  ISETP.GE.AND P0, PT, R110, c[0x0][0x27c], PT ;  /* 0x00009f006e007a0c */ /* 0x000fe20003f06270 */
[----:B------:R-:W-:Y:S01]  /*6000*/  IMAD.MOV.U32 R25, RZ, RZ, R8 ;  /* 0x000000ffff197224 */ /* 0x000fe200078e0008 */
[----:B------:R-:W-:Y:S01]  /*6010*/  SHF.R.S32.HI R4, RZ, 0x1f, R3 ;  /* 0x0000001fff047819 */ /* 0x000fe20000011403 */
[----:B------:R-:W-:Y:S01]  /*6020*/  IMAD.MOV.U32 R40, RZ, RZ, R33 ;  /* 0x000000ffff287224 */ /* 0x000fe200078e0021 */
[----:B------:R-:W-:Y:S01]  /*6030*/  MOV R38, R32 ;  /* 0x0000002000267202 */ /* 0x000fe20000000f00 */
[----:B------:R-:W-:Y:S01]  /*6040*/  IMAD.MOV.U32 R36, RZ, RZ, R35 ;  /* 0x000000ffff247224 */ /* 0x000fe200078e0023 */
[----:B------:R-:W-:Y:S01]  /*6050*/  LEA.HI R3, R4, R3, RZ, 0x4 ;  /* 0x0000000304037211 */ /* 0x000fe200078f20ff */
[----:B------:R-:W-:Y:S02]  /*6060*/  IMAD.MOV.U32 R5, RZ, RZ, R10 ;  /* 0x000000ffff057224 */ /* 0x000fe400078e000a */
[----:B------:R-:W-:Y:S01]  /*6070*/  IMAD.MOV.U32 R24, RZ, RZ, R9 ;  /* 0x000000ffff187224 */ /* 0x000fe200078e0009 */
        /* <DEDUP_REMOVED lines=12> */
[----:B------:R-:W-:Y:S02]  /*6140*/  @!P0 SHF.R.U64 R8, R10, 0x10, R11 ;  /* 0x000000100a088819 */ /* 0x000fe4000000120b */
[----:B------:R-:W-:Y:S01]  /*6150*/  @!P0 SHF.R.U32.HI R6, RZ, 0x10, R9 ;  /* 0x00000010ff068819 */ /* 0x000fe20000011609 */
[----:B------:R-:W-:Y:S01]  /*6160*/  IMAD.IADD R3, R3, 0x1, R4 ;  /* 0x0000000103037824 */ /* 0x000fe200078e0204 */
[----:B------:R-:W-:Y:S01]  /*6170*/  @!P0 PRMT R9, R25, 0x5410, R26 ;  /* 0x0000541019098816 */ /* 0x000fe2000000001a */
[----:B------:R-:W-:Y:S01]  /*6180*/  IMAD.MOV.U32 R4, RZ, RZ, R11 ;  /* 0x000000ffff047224 */ /* 0x000fe200078e000b */
[----:B------:R-:W-:Y:S01]  /*6190*/  @!P0 PRMT R10, R24, 0x5410, R6 ;  /* 0x00005410180a8816 */ /* 0x000fe20000000006 */
[----:B------:R-:W-:Y:S01]  /*61a0*/  IMAD.SHL.U32 R3, R3, 0x2, RZ ;  /* 0x0000000203037824 */ /* 0x000fe200078e00ff */
[----:B------:R-:W-:Y:S02]  /*61b0*/  @!P0 PRMT R43, R36, 0x5410, R32 ;  /* 0x00005410242b8816 */ /* 0x000fe40000000020 */
[----:B------:R-:W-:Y:S02]  /*61c0*/  @!P0 LOP3.LUT R6, R9, 0xffff0000, RZ, 0xc0, !PT ;  /* 0xffff000009068812 */ /* 0x000fe400078ec0ff */
[----:B------:R1:W2:Y:S01]  /*61d0*/  LDS.128 R12, [R3+0x3c80] ;  /* 0x003c8000030c7984 */ /* 0x0002a20000000c00 */
[----:B------:R-:W-:Y:S02]  /*61e0*/  @!P0 PRMT R37, R40, 0x5410, R37 ;  /* 0x0000541028258816 */ /* 0x000fe40000000025 */
[----:B------:R-:W-:Y:S02]  /*61f0*/  MOV R33, R34 ;  /* 0x0000002200217202 */ /* 0x000fe40000000f00 */
[----:B------:R-:W-:Y:S02]  /*6200*/  @!P0 SHF.R.U64 R34, R34, 0x10, R35 ;  /* 0x0000001022228819 */ /* 0x000fe40000001223 */
[----:B------:R-:W-:Y:S02]  /*6210*/  @!P0 PRMT R35, R38, 0x5410, R39 ;  /* 0x0000541026238816 */ /* 0x000fe40000000027 */
[----:B------:R-:W-:Y:S02]  /*6220*/  @!P0 PRMT R39, R33, 0x5410, R34 ;  /* 0x0000541021278816 */ /* 0x000fe40000000022 */
[----:B------:R-:W-:Y:S02]  /*6230*/  @!P0 LOP3.LUT R26, R35, 0xffff0000, RZ, 0xc0, !PT ;  /* 0xffff0000231a8812 */ /* 0x000fe400078ec0ff */
[----:B-1----:R-:W-:Y:S02]  /*6240*/  @!P0 SHF.R.U32.HI R3, RZ, 0x10, R11 ;  /* 0x00000010ff038819 */ /* 0x002fe4000001160b */
[----:B------:R-:W-:Y:S01]  /*6250*/  @!P0 PRMT R11, R5, 0x5410, R8 ;  /* 0x00005410050b8816 */ /* 0x000fe20000000008 */
[----:B------:R-:W-:Y:S01]  /*6260*/  @!P0 IMAD.U32 R8, R35, 0x10000, RZ ;  /* 0x0001000023088824 */ /* 0x000fe200078e00ff */
[----:B------:R-:W-:Y:S01]  /*6270*/  @!P0 PRMT R25, R4, 0x5410, R3 ;  /* 0x0000541004198816 */ /* 0x000fe20000000003 */
[----:B------:R-:W-:Y:S01]  /*6280*/  @!P0 IMAD.U32 R5, R9, 0x10000, RZ ;  /* 0x0001000009058824 */ /* 0x000fe200078e00ff */
[----:B------:R-:W-:Y:S01]  /*6290*/  @!P0 LOP3.LUT R35, R37, 0xffff0000, RZ, 0xc0, !PT ;  /* 0xffff000025238812 */ /* 0x000fe200078ec0ff */
[C---:B--2---:R-:W-:Y:S01]  /*62a0*/  @!P0 IMAD.U32 R3, R12.reuse, 0x10000, RZ ;  /* 0x000100000c038824 */ /* 0x044fe200078e00ff */
[----:B------:R-:W-:Y:S02]  /*62b0*/  @!P0 LOP3.LUT R4, R12, 0xffff0000, RZ, 0xc0, !PT ;  /* 0xffff00000c048812 */ /* 0x000fe400078ec0ff */
[C---:B------:R-:W-:Y:S01]  /*62c0*/  @!P0 LOP3.LUT R32, R48.reuse, 0xffff0000, RZ, 0xc0, !PT ;  /* 0xffff000030208812 */ /* 0x040fe200078ec0ff */
[----:B------:R-:W-:Y:S01]  /*62d0*/  @!P0 FMUL.FTZ R9, R3, R8 ;  /* 0x0000000803098220 */ /* 0x000fe20000410000 */
[----:B------:R-:W-:Y:S01]  /*62e0*/  @!P0 SHF.L.U32 R24, R48, 0x10, RZ ;  /* 0x0000001030188819 */ /* 0x000fe200000006ff */
[C---:B------:R-:W-:Y:S01]  /*62f0*/  @!P0 FMUL.FTZ R33, R4.reuse, R26 ;  /* 0x0000001a04218220 */ /* 0x040fe20000410000 */
[C---:B------:R-:W-:Y:S01]  /*6300*/  @!P0 LOP3.LUT R36, R49.reuse, 0xffff0000, RZ, 0xc0, !PT ;  /* 0xffff000031248812 */ /* 0x040fe200078ec0ff */
[-C--:B------:R-:W-:Y:S01]  /*6310*/  @!P0 FMUL.FTZ R4, R4, R6.reuse ;  /* 0x0000000604048220 */ /* 0x080fe20000410000 */
[----:B------:R-:W-:Y:S01]  /*6320*/  @!P0 SHF.L.U32 R34, R49, 0x10, RZ ;  /* 0x0000001031228819 */ /* 0x000fe200000006ff */
[----:B------:R-:W-:Y:S01]  /*6330*/  @!P0 FFMA.FTZ R75, R32, R6, -R33 ;  /* 0x00000006204b8223 */ /* 0x000fe20000010821 */
[----:B------:R-:W-:Y:S01]  /*6340*/  @!P0 LOP3.LUT R6, R13, 0xffff0000, RZ, 0xc0, !PT ;  /* 0xffff00000d068812 */ /* 0x000fe200078ec0ff */
[-C--:B------:R-:W-:Y:S01]  /*6350*/  @!P0 FMUL.FTZ R3, R3, R5.reuse ;  /* 0x0000000503038220 */ /* 0x080fe20000410000 */
[----:B------:R-:W-:Y:S01]  /*6360*/  @!P0 SHF.L.U32 R38, R50, 0x10, RZ ;  /* 0x0000001032268819 */ /* 0x000fe200000006ff */
[----:B------:R-:W-:Y:S01]  /*6370*/  @!P0 FFMA.FTZ R76, R24, R5, -R9 ;  /* 0x00000005184c8223 */ /* 0x000fe20000010809 */
[----:B------:R-:W-:Y:S01]  /*6380*/  @!P0 LOP3.LUT R9, R10, 0xffff0000, RZ, 0xc0, !PT ;  /* 0xffff00000a098812 */ /* 0x000fe200078ec0ff */
[----:B------:R-:W-:Y:S01]  /*6390*/  @!P0 IMAD.U32 R33, R37, 0x10000, RZ ;  /* 0x0001000025218824 */ /* 0x000fe200078e00ff */
[----:B------:R-:W-:Y:S01]  /*63a0*/  @!P0 LOP3.LUT R40, R50, 0xffff0000, RZ, 0xc0, !PT ;  /* 0xffff000032288812 */ /* 0x000fe200078ec0ff */
[----:B------:R-:W-:Y:S01]  /*63b0*/  @!P0 IMAD.U32 R5, R13, 0x10000, RZ ;  /* 0x000100000d058824 */ /* 0x000fe200078e00ff */
[C---:B------:R-:W-:Y:S01]  /*63c0*/  @!P0 SHF.L.U32 R42, R51.reuse, 0x10, RZ ;  /* 0x00000010332a8819 */ /* 0x040fe200000006ff */
[----:B------:R-:W-:Y:S01]  /*63d0*/  @!P0 FFMA.FTZ R3, R8, R24, R3 ;  /* 0x0000001808038223 */ /* 0x000fe20000010003 */
[----:B------:R-:W-:Y:S01]  /*63e0*/  @!P0 LOP3.LUT R44, R51, 0xffff0000, RZ, 0xc0, !PT ;  /* 0xffff0000332c8812 */ /* 0x000fe200078ec0ff */
[----:B------:R-:W-:Y:S02]  /*63f0*/  @!P0 FMUL.FTZ R24, R6, R35 ;  /* 0x0000002306188220 */ /* 0x000fe40000410000 */
[----:B------:R-:W-:Y:S02]  /*6400*/  @!P0 IMAD.U32 R8, R10, 0x10000, RZ ;  /* 0x000100000a088824 */ /* 0x000fe400078e00ff */
[----:B------:R-:W-:Y:S02]  /*6410*/  @!P0 FMUL.FTZ R10, R5, R33 ;  /* 0x00000021050a8220 */ /* 0x000fe40000410000 */
[-C--:B------:R-:W-:Y:S02]  /*6420*/  @!P0 FMUL.FTZ R6, R6, R9.reuse ;  /* 0x0000000906068220 */ /* 0x080fe40000410000 */
[----:B------:R-:W-:Y:S01]  /*6430*/  @!P0 FFMA.FTZ R73, R36, R9, -R24 ;  /* 0x0000000924498223 */ /* 0x000fe20000010818 */
[----:B------:R-:W-:Y:S01]  /*6440*/  @!P0 LOP3.LUT R9, R14, 0xffff0000, RZ, 0xc0, !PT ;  /* 0xffff00000e098812 */ /* 0x000fe200078ec0ff */
[C---:B------:R-:W-:Y:S01]  /*6450*/  @!P0 IMAD.U32 R37, R39.reuse, 0x10000, RZ ;  /* 0x0001000027258824 */ /* 0x040fe200078e00ff */
[----:B------:R-:W-:Y:S01]  /*6460*/  @!P0 LOP3.LUT R39, R39, 0xffff0000, RZ, 0xc0, !PT ;  /* 0xffff000027278812 */ /* 0x000fe200078ec0ff */
[-C--:B------:R-:W-:Y:S02]  /*6470*/  @!P0 FMUL.FTZ R5, R5, R8.reuse ;  /* 0x0000000805058220 */ /* 0x080fe40000410000 */
[----:B------:R-:W-:Y:S02]  /*6480*/  @!P0 FFMA.FTZ R74, R34, R8, -R10 ;  /* 0x00000008224a8223 */ /* 0x000fe4000001080a */
[----:B------:R-:W-:Y:S02]  /*6490*/  @!P0 IMAD.U32 R8, R14, 0x10000, RZ ;  /* 0x000100000e088824 */ /* 0x000fe400078e00ff */
[C---:B------:R-:W-:Y:S01]  /*64a0*/  @!P0 IMAD.U32 R10, R11.reuse, 0x10000, RZ ;  /* 0x000100000b0a8824 */ /* 0x040fe200078e00ff */
[----:B------:R-:W-:Y:S01]  /*64b0*/  @!P0 LOP3.LUT R11, R11, 0xffff0000, RZ, 0xc0, !PT ;  /* 0xffff00000b0b8812 */ /* 0x000fe200078ec0ff */
[----:B------:R-:W-:Y:S02]  /*64c0*/  @!P0 FMUL.FTZ R24, R8, R37 ;  /* 0x0000002508188220 */ /* 0x000fe40000410000 */
[----:B------:R-:W-:Y:S02]  /*64d0*/  @!P0 FMUL.FTZ R41, R9, R39 ;  /* 0x0000002709298220 */ /* 0x000fe40000410000 */
[----:B------:R-:W-:Y:S01]  /*64e0*/  @!P0 FFMA.FTZ R4, R26, R32, R4 ;  /* 0x000000201a048223 */ /* 0x000fe20000010004 */
[----:B------:R-:W-:Y:S01]  /*64f0*/  @!P0 F2FP.BF16.PACK_AB R32, R75, R76 ;  /* 0x0000004c4b20823e */ /* 0x000fe200000010ff */
[-C--:B------:R-:W-:Y:S02]  /*6500*/  @!P0 FMUL.FTZ R8, R8, R10.reuse ;  /* 0x0000000a08088220 */ /* 0x080fe40000410000 */
[----:B------:R-:W-:Y:S01]  /*6510*/  @!P0 FFMA.FTZ R72, R38, R10, -R24 ;  /* 0x0000000a26488223 */ /* 0x000fe20000010818 */
[----:B------:R-:W-:Y:S01]  /*6520*/  @!P0 MOV R48, R32 ;  /* 0x0000002000308202 */ /* 0x000fe20000000f00 */
[-C--:B------:R-:W-:Y:S02]  /*6530*/  @!P0 FFMA.FTZ R71, R40, R11.reuse, -R41 ;  /* 0x0000000b28478223 */ /* 0x080fe40000010829 */
[C---:B------:R-:W-:Y:S01]  /*6540*/  @!P0 IMAD.U32 R41, R43.reuse, 0x10000, RZ ;  /* 0x000100002b298824 */ /* 0x040fe200078e00ff */
[----:B------:R-:W-:Y:S01]  /*6550*/  @!P0 LOP3.LUT R43, R43, 0xffff0000, RZ, 0xc0, !PT ;  /* 0xffff00002b2b8812 */ /* 0x000fe200078ec0ff */
[----:B------:R-:W-:Y:S01]  /*6560*/  @!P0 IMAD.U32 R10, R15, 0x10000, RZ ;  /* 0x000100000f0a8824 */ /* 0x000fe200078e00ff */
[----:B------:R-:W-:Y:S01]  /*6570*/  @!P0 F2FP.BF16.PACK_AB R26, R71, R72 ;  /* 0x00000048471a823e */ /* 0x000fe200000010ff */
[C---:B------:R-:W-:Y:S01]  /*6580*/  @!P0 IMAD.U32 R24, R25.reuse, 0x10000, RZ ;  /* 0x0001000019188824 */ /* 0x040fe200078e00ff */
[----:B------:R-:W-:Y:S01]  /*6590*/  @!P0 LOP3.LUT R25, R25, 0xffff0000, RZ, 0xc0, !PT ;  /* 0xffff000019198812 */ /* 0x000fe200078ec0ff */
[----:B------:R-:W-:Y:S02]  /*65a0*/  @!P0 FFMA.FTZ R5, R33, R34, R5 ;  /* 0x0000002221058223 */ /* 0x000fe40000010005 */
[----:B------:R-:W-:Y:S01]  /*65b0*/  @!P0 FMUL.FTZ R9, R9, R11 ;  /* 0x0000000b09098220 */ /* 0x000fe20000410000 */
[----:B------:R-:W-:Y:S01]  /*65c0*/  @!P0 LOP3.LUT R11, R15, 0xffff0000, RZ, 0xc0, !PT ;  /* 0xffff00000f0b8812 */ /* 0x000fe200078ec0ff */
[----:B------:R-:W-:Y:S02]  /*65d0*/  @!P0 FFMA.FTZ R6, R35, R36, R6 ;  /* 0x0000002423068223 */ /* 0x000fe40000010006 */
[C---:B------:R-:W-:Y:S02]  /*65e0*/  @!P0 FMUL.FTZ R68, R10.reuse, R41 ;  /* 0x000000290a448220 */ /* 0x040fe40000410000 */
[----:B------:R-:W-:Y:S01]  /*65f0*/  @!P0 FMUL.FTZ R10, R10, R24 ;  /* 0x000000180a0a8220 */ /* 0x000fe20000410000 */
[----:B------:R-:W-:Y:S01]  /*6600*/  @!P0 F2FP.BF16.PACK_AB R5, R6, R5 ;  /* 0x000000050605823e */ /* 0x000fe200000010ff */
[----:B------:R-:W-:Y:S02]  /*6610*/  @!P0 FFMA.FTZ R8, R37, R38, R8 ;  /* 0x0000002625088223 */ /* 0x000fe40000010008 */
[C---:B------:R-:W-:Y:S02]  /*6620*/  @!P0 FMUL.FTZ R70, R11.reuse, R43 ;  /* 0x0000002b0b468220 */ /* 0x040fe40000410000 */
[-C--:B------:R-:W-:Y:S02]  /*6630*/  @!P0 FMUL.FTZ R11, R11, R25.reuse ;  /* 0x000000190b0b8220 */ /* 0x080fe40000410000 */
[----:B------:R-:W-:Y:S02]  /*6640*/  @!P0 FFMA.FTZ R9, R39, R40, R9 ;  /* 0x0000002827098223 */ /* 0x000fe40000010009 */
[----:B------:R-:W-:Y:S02]  /*6650*/  @!P0 FFMA.FTZ R10, R41, R42, R10 ;  /* 0x0000002a290a8223 */ /* 0x000fe4000001000a */
[----:B------:R-:W-:Y:S01]  /*6660*/  @!P0 FFMA.FTZ R24, R42, R24, -R68 ;  /* 0x000000182a188223 */ /* 0x000fe20000010844 */
[----:B------:R-:W-:Y:S01]  /*6670*/  @!P0 F2FP.BF16.PACK_AB R68, R73, R74 ;  /* 0x0000004a4944823e */ /* 0x000fe200000010ff */
[----:B------:R-:W-:Y:S02]  /*6680*/  @!P0 FFMA.FTZ R70, R44, R25, -R70 ;  /* 0x000000192c468223 */ /* 0x000fe40000010846 */
[----:B------:R-:W-:Y:S02]  /*6690*/  @!P0 FFMA.FTZ R11, R43, R44, R11 ;  /* 0x0000002c2b0b8223 */ /* 0x000fe4000001000b */
[----:B------:R-:W-:Y:S01]  /*66a0*/  @!P0 IMAD.MOV.U32 R49, RZ, RZ, R68 ;  /* 0x000000ffff318224 */ /* 0x000fe200078e0044 */
[----:B------:R-:W-:Y:S01]  /*66b0*/  @!P0 F2FP.BF16.PACK_AB R25, R70, R24 ;  /* 0x000000184619823e */ /* 0x000fe200000010ff */
[----:B------:R-:W-:Y:S01]  /*66c0*/  @!P0 IMAD.MOV.U32 R50, RZ, RZ, R26 ;  /* 0x000000ffff328224 */ /* 0x000fe200078e001a */
[----:B------:R-:W-:Y:S01]  /*66d0*/  @!P0 F2FP.BF16.PACK_AB R24, R4, R3 ;  /* 0x000000030418823e */ /* 0x000fe200000010ff */
[----:B------:R-:W-:Y:S01]  /*66e0*/  @!P0 IMAD.MOV.U32 R13, RZ, RZ, R5 ;  /* 0x000000ffff0d8224 */ /* 0x000fe200078e0005 */
[----:B------:R-:W-:Y:S02]  /*66f0*/  @!P0 F2FP.BF16.PACK_AB R3, R11, R10 ;  /* 0x0000000a0b03823e */ /* 0x000fe400000010ff */
[----:B------:R-:W-:Y:S01]  /*6700*/  @!P0 F2FP.BF16.PACK_AB R4, R9, R8 ;  /* 0x000000080904823e */ /* 0x000fe200000010ff */
[----:B------:R-:W-:Y:S01]  /*6710*/  @!P0 IMAD.MOV.U32 R12, RZ, RZ, R24 ;  /* 0x000000ffff0c8224 */ /* 0x000fe200078e0018 */
[----:B------:R-:W-:Y:S01]  /*6720*/  @!P0 MOV R51, R25 ;  /* 0x0000001900338202 */ /* 0x000fe20000000f00 */
[----:B------:R-:W-:Y:S01]  /*6730*/  @!P0 IMAD.MOV.U32 R15, RZ, RZ, R3 ;  /* 0x000000ffff0f8224 */ /* 0x000fe200078e0003 */
[----:B------:R-:W-:Y:S02]  /*6740*/  @!P0 MOV R14, R4 ;  /* 0x00000004000e8202 */ /* 0x000fe40000000f00 */
[C---:B----4-:R-:W-:Y:S04]  /*6750*/  LEA R4, P0, R87.reuse, R66, 0x1 ;  /* 0x0000004257047211 */ /* 0x050fe800078008ff */
[----:B---3--:R-:W-:Y:S02]  /*6760*/  LEA.HI.X R5, R87, R67, R117, 0x1, P0 ;  /* 0x0000004357057211 */ /* 0x008fe400000f0c75 */
[C---:B------:R-:W-:Y:S03]  /*6770*/  ISETP.GE.AND P0, PT, R69.reuse, c[0x0][0x1d4], PT ;  /* 0x0000750045007a0c */ /* 0x040fe60003f06270 */
[----:B------:R1:W-:Y:S10]  /*6780*/  ST.E.128 [R4.64], R48 ;  /* 0x0000003004007985 */ /* 0x0003f4000c101d08 */
[----:B------:R-:W-:Y:S05]  /*6790*/  @!P0 IMAD.WIDE R8, R69, 0x2, R66 ;  /* 0x0000000245088825 */ /* 0x000fea00078e0242 */
[----:B------:R1:W-:Y:S02]  /*67a0*/  @!P0 ST.E.128 [R8.64], R12 ;  /* 0x0000000c08008985 */ /* 0x0003e4000c101d08 */
.L_x_904:
[----:B------:R-:W-:Y:S05]  /*67b0*/  BSYNC B0 ;  /* 0x0000000000007941 */ /* 0x000fea0003800000 */
.L_x_903:
[----:B------:R-:W-:Y:S01]  /*67c0*/  ISETP.GE.AND P0, PT, R137, c[0x0][0x1d4], PT ;  /* 0x0000750089007a0c */ /* 0x000fe20003f06270 */
[----:B------:R-:W-:Y:S01]  /*67d0*/  @!UPT UIADD3 URZ, URZ, URZ, URZ ;  /* 0x0000003f3f3ff290 */ /* 0x000fe2000fffe03f */
[----:B------:R-:W-:Y:S11]  /*67e0*/  BSSY B0, `(.L_x_905) ;  /* 0x0000078000007945 */ /* 0x000ff60003800000 */
[----:B------:R-:W-:-:S05]  /*67f0*/  @P0 BRA `(.L_x_906) ;  /* 0x0000076000000947 */ /* 0x000fca0003800000 */
[----:B------:R-:W-:Y:S01]  /*6800*/  SEL R3, R65, R64, !P1 ;  /* 0x0000004041037207 */ /* 0x000fe20004800000 */
[----:B------:R-:W2:Y:S01]  /*6810*/  LDS.128 R40, [R112+0x3c80] ;  /* 0x003c800070287984 */ /* 0x000ea20000000c00 */
[----:B------:R-:W-:Y:S02]  /*6820*/  ISETP.GE.AND P0, PT, R137, c[0x0][0x27c], PT ;  /* 0x00009f0089007a0c */ /* 0x000fe40003f06270 */
[----:B-1----:R-:W-:Y:S04]  /*6830*/  SHF.R.S32.HI R4, RZ, 0x1f, R3 ;  /* 0x0000001fff047819 */ /* 0x002fe80000011403 */
        /* <DEDUP_REMOVED lines=20> */
[----:B--2---:R-:W-:Y:S01]  /*6980*/  @!P0 IMAD.U32 R11, R40, 0x10000, RZ ;  /* 0x00010000280b8824 */ /* 0x004fe200078e00ff */
[----:B------:R-:W-:Y:S01]  /*6990*/  @!P0 SHF.L.U32 R25, R41, 0x10, RZ ;  /* 0x0000001029198819 */ /* 0x000fe200000006ff */
[C---:B------:R-:W-:Y:S01]  /*69a0*/  @!P0 IMAD.U32 R36, R43.reuse, 0x10000, RZ ;  /* 0x000100002b248824 */ /* 0x040fe200078e00ff */
        /* <DEDUP_REMOVED lines=91> */
.L_x_906:
[----:B------:R-:W-:Y:S05]  /*6f60*/  BSYNC B0 ;  /* 0x0000000000007941 */ /* 0x000fea0003800000 */
.L_x_905:
[----:B------:R-:W-:Y:S11]  /*6f70*/  ISETP.GE.AND P0, PT, R136, c[0x0][0x1d4], PT ;  /* 0x0000750088007a0c */ /* 0x000ff60003f06270 */
[----:B------:R-:W-:Y:S02]  /*6f80*/  @!UPT UIADD3 URZ, URZ, URZ, URZ ;  /* 0x0000003f3f3ff290 */ /* 0x000fe4000fffe03f */
[----:B------:R-:W-:-:S05]  /*6f90*/  @P0 BRA `(.L_x_890) ;  /* 0x00000ad000000947 */ /* 0x000fca0003800000 */
[----:B------:R-:W-:Y:S01]  /*6fa0*/  SEL R3, R65, R64, !P3 ;  /* 0x0000004041037207 */ /* 0x000fe20005800000 */
[----:B------:R-:W2:Y:S01]  /*6fb0*/  LDS.128 R36, [R109+0x3c80] ;  /* 0x003c80006d247984 */ /* 0x000ea20000000c00 */
[C---:B----4-:R-:W-:Y:S02]  /*6fc0*/  LEA R44, P0, R85.reuse, R66, 0x1 ;  /* 0x00000042552c7211 */ /* 0x050fe400078008ff */
[----:B-1----:R-:W-:Y:S02]  /*6fd0*/  SHF.R.S32.HI R4, RZ, 0x1f, R3 ;  /* 0x0000001fff047819 */ /* 0x002fe40000011403 */
[----:B---3--:R-:W-:Y:S02]  /*6fe0*/  LEA.HI.X R45, R85, R67, R115, 0x1, P0 ;  /* 0x00000043552d7211 */ /* 0x008fe400000f0c73 */
[----:B------:R-:W-:Y:S02]  /*6ff0*/  LEA.HI R3, R4, R3, RZ, 0x4 ;  /* 0x0000000304037211 */ /* 0x000fe400078f20ff */
[----:B------:R-:W-:Y:S02]  /*7000*/  ISETP.GE.AND P0, PT, R136, c[0x0][0x27c], PT ;  /* 0x00009f0088007a0c */ /* 0x000fe40003f06270 */
[----:B------:R-:W-:Y:S04]  /*7010*/  LEA.HI.SX32 R3, R3, R61, 0x1c ;  /* 0x0000003d03037211 */ /* 0x000fe800078fe2ff */
[----:B------:R-:W-:Y:S01]  /*7020*/  SHF.R.S32.HI R4, RZ, 0x1f, R3 ;  /* 0x0000001fff047819 */ /* 0x000fe20000011403 */
[----:B------:R-:W-:Y:S03]  /*7030*/  IMAD.SHL.U32 R34, R3, 0x8, RZ ;  /* 0x0000000803227824 */ /* 0x000fe600078e00ff */
[----:B------:R-:W-:Y:S03]  /*7040*/  LEA.HI R4, R4, R3, RZ, 0x2 ;  /* 0x0000000304047211 */ /* 0x000fe600078f10ff */
[----:B------:R-:W-:Y:S02]  /*7050*/  @!P0 SHF.R.U32.HI R11, RZ, 0x10, R59 ;  /* 0x00000010ff0b8819 */ /* 0x000fe4000001163b */
[----:B------:R-:W-:Y:S02]  /*7060*/  SHF.R.S32.HI R3, RZ, 0x2, R4 ;  /* 0x00000002ff037819 */ /* 0x000fe40000011404 */
[----:B------:R-:W-:Y:S02]  /*7070*/  LOP3.LUT R4, R147, 0x18, R34, 0xf8, !PT ;  /* 0x0000001893047812 */ /* 0x000fe400078ef822 */
[----:B------:R-:W-:Y:S01]  /*7080*/  @!P0 PRMT R24, R60, 0x5410, R11 ;  /* 0x000054103c188816 */ /* 0x000fe2000000000b */
[----:B------:R-:W-:Y:S01]  /*7090*/  IMAD R3, R3, 0x600, R7 ;  /* 0x0000060003037824 */ /* 0x000fe200078e0207 */
[----:B-----5:R-:W-:Y:S02]  /*70a0*/  LOP3.LUT R4, R4, R146, RZ, 0x3c, !PT ;  /* 0x0000009204047212 */ /* 0x020fe400078e3cff */
[--C-:B------:R-:W-:Y:S01]  /*70b0*/  @!P0 SHF.R.U64 R8, R56, 0x10, R57.reuse ;  /* 0x0000001038088819 */ /* 0x100fe20000001239 */
[----:B------:R-:W-:Y:S01]  /*70c0*/  @!P0 IMAD.U32 R28, R24, 0x10000, RZ ;  /* 0x00010000181c8824 */ /* 0x000fe200078e00ff */
[----:B------:R-:W-:Y:S01]  /*70d0*/  @!P0 SHF.R.U32.HI R10, RZ, 0x10, R57 ;  /* 0x00000010ff0a8819 */ /* 0x000fe20000011639 */
[----:B------:R-:W-:Y:S01]  /*70e0*/  IMAD.IADD R3, R3, 0x1, R4 ;  /* 0x0000000103037824 */ /* 0x000fe200078e0204 */
[----:B------:R-:W-:Y:S02]  /*70f0*/  @!P0 PRMT R19, R47, 0x5410, R8 ;  /* 0x000054102f138816 */ /* 0x000fe40000000008 */
[----:B------:R-:W-:Y:S01]  /*7100*/  @!P0 SHF.R.U32.HI R4, RZ, 0x10, R21 ;  /* 0x00000010ff048819 */ /* 0x000fe20000011615 */
[----:B------:R-:W-:Y:S01]  /*7110*/  IMAD.SHL.U32 R3, R3, 0x2, RZ ;  /* 0x0000000203037824 */ /* 0x000fe200078e00ff */
[----:B--2---:R-:W-:Y:S01]  /*7120*/  @!P0 LOP3.LUT R32, R39, 0xffff0000, RZ, 0xc0, !PT ;  /* 0xffff000027208812 */ /* 0x004fe200078ec0ff */
[----:B------:R-:W-:Y:S01]  /*7130*/  @!P0 IMAD.U32 R11, R36, 0x10000, RZ ;  /* 0x00010000240b8824 */ /* 0x000fe200078e00ff */
[C---:B------:R-:W-:Y:S02]  /*7140*/  @!P0 SHF.L.U32 R25, R38.reuse, 0x10, RZ ;  /* 0x0000001026198819 */ /* 0x040fe400000006ff */
[----:B------:R1:W2:Y:S01]  /*7150*/  LDS.128 R12, [R3+0x3c80] ;  /* 0x003c8000030c7984 */ /* 0x0002a20000000c00 */
[----:B------:R-:W-:Y:S02]  /*7160*/  @!P0 LOP3.LUT R27, R38, 0xffff0000, RZ, 0xc0, !PT ;  /* 0xffff0000261b8812 */ /* 0x000fe400078ec0ff */
[----:B------:R-:W-:Y:S02]  /*7170*/  @!P0 PRMT R8, R29, 0x5410, R4 ;  /* 0x000054101d088816 */ /* 0x000fe40000000004 */
[----:B------:R-:W-:Y:S01]  /*7180*/  @!P0 PRMT R18, R47, 0x5432, R10 ;  /* 0x000054322f128816 */ /* 0x000fe2000000000a */
[----:B------:R-:W-:Y:S01]  /*7190*/  @!P0 IMAD.U32 R10, R19, 0x10000, RZ ;  /* 0x00010000130a8824 */ /* 0x000fe200078e00ff */
[--C-:B------:R-:W-:Y:S02]  /*71a0*/  @!P0 SHF.R.U64 R5, R22, 0x10, R23.reuse ;  /* 0x0000001016058819 */ /* 0x100fe40000001217 */
[----:B------:R-:W-:Y:S02]  /*71b0*/  @!P0 SHF.R.U32.HI R6, RZ, 0x10, R23 ;  /* 0x00000010ff068819 */ /* 0x000fe40000011617 */
[----:B------:R-:W-:Y:S02]  /*71c0*/  @!P0 SHF.R.U64 R17, R58, 0x10, R59 ;  /* 0x000000103a118819 */ /* 0x000fe4000000123b */
[----:B------:R-:W-:Y:S01]  /*71d0*/  @!P0 PRMT R16, R30, 0x5410, R6 ;  /* 0x000054101e108816 */ /* 0x000fe20000000006 */
[C---:B------:R-:W-:Y:S01]  /*71e0*/  @!P0 IMAD.U32 R6, R8.reuse, 0x10000, RZ ;  /* 0x0001000008068824 */ /* 0x040fe200078e00ff */
[----:B------:R-:W-:Y:S02]  /*71f0*/  @!P0 LOP3.LUT R8, R8, 0xffff0000, RZ, 0xc0, !PT ;  /* 0xffff000008088812 */ /* 0x000fe400078ec0ff */
[----:B------:R-:W-:Y:S02]  /*7200*/  @!P0 PRMT R26, R60, 0x5432, R17 ;  /* 0x000054323c1a8816 */ /* 0x000fe40000000011 */
[----:B------:R-:W-:Y:S02]  /*7210*/  @!P0 PRMT R17, R30, 0x5432, R5 ;  /* 0x000054321e118816 */ /* 0x000fe40000000005 */
[----:B------:R-:W-:Y:S02]  /*7220*/  @!P0 LOP3.LUT R30, R24, 0xffff0000, RZ, 0xc0, !PT ;  /* 0xffff0000181e8812 */ /* 0x000fe400078ec0ff */
[----:B-1----:R-:W-:Y:S01]  /*7230*/  @!P0 SHF.R.U64 R3, R20, 0x10, R21 ;  /* 0x0000001014038819 */ /* 0x002fe20000001215 */
[----:B------:R-:W-:Y:S01]  /*7240*/  @!P0 IMAD.U32 R20, R18, 0x10000, RZ ;  /* 0x0001000012148824 */ /* 0x000fe200078e00ff */
[----:B------:R-:W-:Y:S02]  /*7250*/  @!P0 SHF.L.U32 R21, R37, 0x10, RZ ;  /* 0x0000001025158819 */ /* 0x000fe400000006ff */
[----:B------:R-:W-:Y:S01]  /*7260*/  @!P0 PRMT R9, R29, 0x5432, R3 ;  /* 0x000054321d098816 */ /* 0x000fe20000000003 */
[----:B------:R-:W-:Y:S04]  /*7270*/  @!P0 IMAD.U32 R29, R39, 0x10000, RZ ;  /* 0x00010000271d8824 */ /* 0x000fe800078e00ff */
        /* <DEDUP_REMOVED lines=76> */
.L_x_886:
[----:B------:R1:W2:Y:S01]  /*7740*/  SHFL.IDX PT, R5, R28, RZ, 0x1e1f ;  /* 0x001e1fff1c057589 */ /* 0x0002a200000e0000 */
[----:B------:R-:W-:Y:S03]  /*7750*/  IMAD R3, R31, -0x30, R2 ;  /* 0xffffffd01f037824 */ /* 0x000fe600078e0202 */
[----:B------:R1:W3:Y:S02]  /*7760*/  SHFL.IDX PT, R4, R29, RZ, 0x1e1f ;  /* 0x001e1fff1d047589 */ /* 0x0002e400000e0000 */
[----:B------:R-:W-:Y:S04]  /*7770*/  IMNMX R77, R3, 0x30, PT ;  /* 0x00000030034d7817 */ /* 0x000fe80003800200 */
[----:B------:R-:W-:Y:S11]  /*7780*/  ISETP.GT.AND P0, PT, R77, R138, PT ;  /* 0x0000008a4d00720c */ /* 0x000ff60003f04270 */
[----:B------:R-:W-:Y:S02]  /*7790*/  @!UPT UIADD3 URZ, URZ, URZ, URZ ;  /* 0x0000003f3f3ff290 */ /* 0x000fe4000fffe03f */
[----:B------:R-:W-:-:S05]  /*77a0*/  @!P0 BRA `(.L_x_890) ;  /* 0x000002c000008947 */ /* 0x000fca0003800000 */
[----:B------:R-:W4:Y:S01]  /*77b0*/  LDL R10, [R1+0x1c] ;  /* 0x00001c00010a7983 */ /* 0x000f220000100800 */
[C---:B------:R-:W-:Y:S03]  /*77c0*/  ISETP.GE.AND P0, PT, R110.reuse, c[0x0][0x1d4], PT ;  /* 0x000075006e007a0c */ /* 0x040fe60003f06270 */
[----:B------:R-:W5:Y:S04]  /*77d0*/  LDL R11, [R1+0x78] ;  /* 0x00007800010b7983 */ /* 0x000f680000100800 */
[----:B---3--:R-:W3:Y:S04]  /*77e0*/  LDL R16, [R1+0x18] ;  /* 0x0000180001107983 */ /* 0x008ee80000100800 */
[----:B--2---:R-:W2:Y:S02]  /*77f0*/  LDL R17, [R1+0x74] ;  /* 0x0000740001117983 */ /* 0x004ea40000100800 */
[CC--:B------:R-:W-:Y:S02]  /*7800*/  @!P0 LEA R8, P4, R110.reuse, R4.reuse, 0x1 ;  /* 0x000000046e088211 */ /* 0x0c0fe400078808ff */
[----:B------:R-:W2:Y:S02]  /*7810*/  LDL R14, [R1+0xc] ;  /* 0x00000c00010e7983 */ /* 0x000ea40000100800 */
[-C--:B------:R-:W-:Y:S02]  /*7820*/  @!P0 LEA.HI.X R9, R110, R5.reuse, R111, 0x1, P4 ;  /* 0x000000056e098211 */ /* 0x080fe400020f0c6f */
[----:B------:R-:W2:Y:S04]  /*7830*/  LDL R6, [R1+0x10] ;  /* 0x0000100001067983 */ /* 0x000ea80000100800 */
[----:B------:R-:W2:Y:S04]  /*7840*/  LDL R20, [R1+0x64] ;  /* 0x0000640001147983 */ /* 0x000ea80000100800 */
[----:B------:R-:W2:Y:S04]  /*7850*/  LDL R25, [R1+0x60] ;  /* 0x0000600001197983 */ /* 0x000ea80000100800 */
[----:B------:R-:W2:Y:S04]  /*7860*/  LDL R15, [R1+0x14] ;  /* 0x00001400010f7983 */ /* 0x000ea80000100800 */
[----:B------:R-:W2:Y:S01]  /*7870*/  LDL R24, [R1+0x70] ;  /* 0x0000700001187983 */ /* 0x000ea20000100800 */
[C---:B----4-:R-:W-:Y:S11]  /*7880*/  ISETP.GE.AND P5, PT, R10.reuse, c[0x0][0x1d4], PT ;  /* 0x000075000a007a0c */ /* 0x050ff60003fa6270 */
[----:B------:R-:W-:Y:S02]  /*7890*/  @!UPT UIADD3 URZ, URZ, URZ, URZ ;  /* 0x0000003f3f3ff290 */ /* 0x000fe4000fffe03f */
[CC--:B------:R-:W-:Y:S04]  /*78a0*/  @!P5 LEA R12, P4, R10.reuse, R4.reuse, 0x1 ;  /* 0x000000040a0cd211 */ /* 0x0c0fe800078808ff */
[-C--:B-----5:R-:W-:Y:S02]  /*78b0*/  @!P5 LEA.HI.X R13, R10, R5.reuse, R11, 0x1, P4 ;  /* 0x000000050a0dd211 */ /* 0x0a0fe400020f0c0b */
[C---:B---3--:R-:W-:Y:S11]  /*78c0*/  ISETP.GE.AND P4, PT, R16.reuse, c[0x0][0x1d4], PT ;  /* 0x0000750010007a0c */ /* 0x048ff60003f86270 */
[----:B------:R-:W-:Y:S02]  /*78d0*/  @!UPT UIADD3 URZ, URZ, URZ, URZ ;  /* 0x0000003f3f3ff290 */ /* 0x000fe4000fffe03f */
[CC--:B------:R-:W-:Y:S04]  /*78e0*/  @!P4 LEA R10, P6, R16.reuse, R4.reuse, 0x1 ;  /* 0x00000004100ac211 */ /* 0x0c0fe800078c08ff */
[-C--:B--2---:R-:W-:Y:S02]  /*78f0*/  @!P4 LEA.HI.X R11, R16, R5.reuse, R17, 0x1, P6 ;  /* 0x00000005100bc211 */ /* 0x084fe400030f0c11 */
[----:B------:R-:W2:Y:S04]  /*7900*/  @!P0 LDS.128 R16, [R14+0x2400] ;  /* 0x002400000e108984 */ /* 0x000ea80000000c00 */
[----:B--2---:R2:W-:Y:S01]  /*7910*/  @!P0 ST.E.128 [R8.64], R16 ;  /* 0x0000001008008985 */ /* 0x0045e2000c101d08 */
[----:B------:R-:W-:Y:S11]  /*7920*/  ISETP.GE.AND P0, PT, R137, c[0x0][0x1d4], PT ;  /* 0x0000750089007a0c */ /* 0x000ff60003f06270 */
[----:B------:R-:W-:Y:S02]  /*7930*/  @!UPT UIADD3 URZ, URZ, URZ, URZ ;  /* 0x0000003f3f3ff290 */ /* 0x000fe4000fffe03f */
[----:B------:R-:W3:Y:S01]  /*7940*/  @!P0 LDS.128 R16, [R6+0x2400] ;  /* 0x0024000006108984 */ /* 0x000ee20000000c00 */
[----:B------:R-:W-:Y:S04]  /*7950*/  @!P0 IMAD.SHL.U32 R3, R20, 0x8, RZ ;  /* 0x0000000814038824 */ /* 0x000fe800078e00ff */
[--C-:B--2---:R-:W-:Y:S05]  /*7960*/  @!P0 IMAD.WIDE R8, R3, 0x2, R4.reuse ;  /* 0x0000000203088825 */ /* 0x104fea00078e0204 */
[----:B---3--:R2:W-:Y:S01]  /*7970*/  @!P0 ST.E.128 [R8.64], R16 ;  /* 0x0000001008008985 */ /* 0x0085e2000c101d08 */
[----:B------:R-:W-:Y:S11]  /*7980*/  ISETP.GE.AND P0, PT, R136, c[0x0][0x1d4], PT ;  /* 0x0000750088007a0c */ /* 0x000ff60003f06270 */
[----:B------:R-:W-:Y:S02]  /*7990*/  @!UPT UIADD3 URZ, URZ, URZ, URZ ;  /* 0x0000003f3f3ff290 */ /* 0x000fe4000fffe03f */
[----:B------:R-:W3:Y:S01]  /*79a0*/  @!P0 LDS.128 R20, [R14+0x3000] ;  /* 0x003000000e148984 */ /* 0x000ee20000000c00 */
[----:B------:R-:W-:Y:S04]  /*79b0*/  @!P0 IMAD.SHL.U32 R3, R25, 0x8, RZ ;  /* 0x0000000819038824 */ /* 0x000fe800078e00ff */
[----:B--2---:R-:W-:Y:S05]  /*79c0*/  @!P0 IMAD.WIDE R8, R3, 0x2, R4 ;  /* 0x0000000203088825 */ /* 0x004fea00078e0204 */
[----:B---3--:R-:W-:Y:S01]  /*79d0*/  @!P0 ST.E.128 [R8.64], R20 ;  /* 0x0000001408008985 */ /* 0x008fe2000c101d08 */
[C---:B------:R-:W-:Y:S03]  /*79e0*/  ISETP.GE.AND P0, PT, R15.reuse, c[0x0][0x1d4], PT ;  /* 0x000075000f007a0c */ /* 0x040fe60003f06270 */
[----:B------:R-:W2:Y:S10]  /*79f0*/  @!P5 LDS.128 R16, [R6+0x3000] ;  /* 0x003000000610d984 */ /* 0x000eb40000000c00 */
[C---:B------:R-:W-:Y:S04]  /*7a00*/  @!P0 LEA R4, P6, R15.reuse, R4, 0x1 ;  /* 0x000000040f048211 */ /* 0x040fe800078c08ff */
[----:B------:R-:W-:Y:S01]  /*7a10*/  @!P0 LEA.HI.X R5, R15, R5, R24, 0x1, P6 ;  /* 0x000000050f058211 */ /* 0x000fe200030f0c18 */
[----:B--2---:R-:W-:Y:S04]  /*7a20*/  @!P5 ST.E.128 [R12.64], R16 ;  /* 0x000000100c00d985 */ /* 0x004fe8000c101d08 */
[----:B------:R-:W2:Y:S04]  /*7a30*/  @!P4 LDS.128 R12, [R14+0x3c00] ;  /* 0x003c00000e0cc984 */ /* 0x000ea80000000c00 */
[----:B--2---:R-:W-:Y:S04]  /*7a40*/  @!P4 ST.E.128 [R10.64], R12 ;  /* 0x0000000c0a00c985 */ /* 0x004fe8000c101d08 */
[----:B------:R-:W2:Y:S04]  /*7a50*/  @!P0 LDS.128 R8, [R6+0x3c00] ;  /* 0x003c000006088984 */ /* 0x000ea80000000c00 */
[----:B--2---:R2:W-:Y:S02]  /*7a60*/  @!P0 ST.E.128 [R4.64], R8 ;  /* 0x0000000804008985 */ /* 0x0045e4000c101d08 */
.L_x_890:
[----:B------:R-:W-:Y:S05]  /*7a70*/  BSYNC B1 ;  /* 0x0000000000017941 */ /* 0x000fea0003800000 */
.L_x_885:
[----:B-12--5:R-:W-:Y:S01]  /*7a80*/  IMAD.WIDE R8, R31, 0x30, R88 ;  /* 0x000000301f087825 */ /* 0x026fe200078e0258 */
[----:B------:R-:W2:Y:S01]  /*7a90*/  LDL R24, [R1+0x3c] ;  /* 0x00003c0001187983 */ /* 0x000ea20000100800 */
[----:B------:R-:W-:Y:S01]  /*7aa0*/  P2R R13, PR, RZ, 0x2 ;  /* 0x00000002ff0d7803 */ /* 0x000fe20000000000 */
[----:B------:R-:W-:Y:S01]  /*7ab0*/  BSSY B0, `(.L_x_907) ;  /* 0x000006b000007945 */ /* 0x000fe20003800000 */
[----:B------:R-:W-:Y:S01]  /*7ac0*/  IMAD R10, R81, c[0x0][0x218], RZ ;  /* 0x00008600510a7a24 */ /* 0x000fe200078e02ff */
[C---:B------:R-:W-:Y:S01]  /*7ad0*/  LOP3.LUT P1, RZ, R209.reuse, 0x4, RZ, 0xc0, !PT ;  /* 0x00000004d1ff7812 */ /* 0x040fe2000782c0ff */
[----:B------:R-:W1:Y:S01]  /*7ae0*/  S2R R3, SR_TID.X ;  /* 0x0000000000037919 */ /* 0x000e620000002100 */
[----:B------:R-:W-:Y:S01]  /*7af0*/  LOP3.LUT P6, RZ, R209, 0x1, RZ, 0xc0, !PT ;  /* 0x00000001d1ff7812 */ /* 0x000fe200078cc0ff */
[----:B------:R-:W-:Y:S01]  /*7b00*/  IMAD R10, R78, c[0x0][0x21c], R10 ;  /* 0x000087004e0a7a24 */ /* 0x000fe200078e020a */
[----:B-1----:R-:W-:Y:S04]  /*7b10*/  SHF.R.S32.HI R25, RZ, 0x1f, R3 ;  /* 0x0000001fff197819 */ /* 0x002fe80000011403 */
[----:B------:R-:W-:Y:S04]  /*7b20*/  LEA.HI R25, R25, R3, RZ, 0x2 ;  /* 0x0000000319197211 */ /* 0x000fe800078f10ff */
[----:B------:R-:W-:Y:S05]  /*7b30*/  SHF.R.S32.HI R25, RZ, 0x2, R25 ;  /* 0x00000002ff197819 */ /* 0x000fea0000011419 */
[----:B------:R-:W-:Y:S05]  /*7b40*/  IMAD.IADD R3, R77, 0x1, -R25 ;  /* 0x000000014d037824 */ /* 0x000fea00078e0a19 */
[C---:B------:R-:W-:Y:S11]  /*7b50*/  ISETP.GE.AND P0, PT, R3.reuse, 0x21, PT ;  /* 0x000000210300780c */ /* 0x040ff60003f06270 */
[----:B------:R-:W-:Y:S02]  /*7b60*/  @!UPT UIADD3 URZ, URZ, URZ, URZ ;  /* 0x0000003f3f3ff290 */ /* 0x000fe4000fffe03f */
[C---:B------:R-:W-:Y:S05]  /*7b70*/  @P0 IADD3 R6, P4, R8.reuse, 0x20, RZ ;  /* 0x0000002008060810 */ /* 0x040fea0007f9e0ff */
[----:B------:R-:W-:Y:S01]  /*7b80*/  @P0 IMAD.X R11, RZ, RZ, R9, P4 ;  /* 0x000000ffff0b0224 */ /* 0x000fe200020e0609 */
[----:B------:R-:W-:Y:S11]  /*7b90*/  ISETP.GE.AND P4, PT, R3, 0x1, PT ;  /* 0x000000010300780c */ /* 0x000ff60003f86270 */
[----:B------:R-:W-:Y:S02]  /*7ba0*/  @!UPT UIADD3 URZ, URZ, URZ, URZ ;  /* 0x0000003f3f3ff290 */ /* 0x000fe4000fffe03f */
[----:B------:R-:W-:Y:S01]  /*7bb0*/  @P4 MOV R5, R84 ;  /* 0x0000005400054202 */ /* 0x000fe20000000f00 */
[----:B------:R-:W-:Y:S02]  /*7bc0*/  @P4 IMAD R3, R9, c[0x0][0x258], RZ ;  /* 0x0000960009034a24 */ /* 0x000fe400078e02ff */
[----:B---3--:R-:W-:Y:S02]  /*7bd0*/  @P4 IMAD.MOV.U32 R4, RZ, RZ, R82 ;  /* 0x000000ffff044224 */ /* 0x008fe400078e0052 */
[C---:B------:R-:W-:Y:S02]  /*7be0*/  @P4 IMAD R3, R8.reuse, c[0x0][0x25c], R3 ;  /* 0x0000970008034a24 */ /* 0x040fe400078e0203 */
[----:B------:R-:W-:Y:S04]  /*7bf0*/  @P4 IMAD.WIDE.U32 R4, R8, c[0x0][0x258], R4 ;  /* 0x0000960008044a25 */ /* 0x000fe800078e0004 */
[----:B------:R-:W-:Y:S01]  /*7c00*/  @P4 IMAD.IADD R3, R5, 0x1, R3 ;  /* 0x0000000105034824 */ /* 0x000fe200078e0203 */
[C---:B------:R-:W-:Y:S04]  /*7c10*/  @P4 LEA R8, P5, R4.reuse, c[0x0][0x250], 0x1 ;  /* 0x0000940004084a11 */ /* 0x040fe800078a08ff */
[----:B------:R-:W-:Y:S01]  /*7c20*/  @P4 LEA.HI.X R9, R4, c[0x0][0x254], R3, 0x1, P5 ;  /* 0x0000950004094a11 */ /* 0x000fe200028f0c03 */
[----:B------:R-:W-:Y:S02]  /*7c30*/  IMAD R3, R80, c[0x0][0x208], RZ ;  /* 0x0000820050037a24 */ /* 0x000fe400078e02ff */
[C---:B------:R-:W-:Y:S04]  /*7c40*/  IMAD.WIDE.U32 R4, R79.reuse, c[0x0][0x208], RZ ;  /* 0x000082004f047a25 */ /* 0x040fe800078e00ff */
[----:B------:R-:W-:Y:S04]  /*7c50*/  IMAD R3, R79, c[0x0][0x20c], R3 ;  /* 0x000083004f037a24 */ /* 0x000fe800078e0203 */
[----:B------:R-:W-:Y:S04]  /*7c60*/  IMAD.IADD R5, R5, 0x1, R3 ;  /* 0x0000000105057824 */ /* 0x000fe800078e0203 */
[----:B------:R-:W-:Y:S05]  /*7c70*/  IMAD.WIDE.U32 R4, R78, c[0x0][0x218], R4 ;  /* 0x000086004e047a25 */ /* 0x000fea00078e0004 */
[----:B------:R-:W-:Y:S01]  /*7c80*/  IADD3 R3, P5, R102, R4, RZ ;  /* 0x0000000466037210 */ /* 0x000fe20007fbe0ff */
[----:B------:R-:W-:Y:S02]  /*7c90*/  @P0 IMAD R4, R11, c[0x0][0x258], RZ ;  /* 0x000096000b040a24 */ /* 0x000fe400078e02ff */
[----:B------:R-:W-:Y:S01]  /*7ca0*/  @P0 IMAD.MOV.U32 R11, RZ, RZ, R84 ;  /* 0x000000ffff0b0224 */ /* 0x000fe200078e0054 */
[----:B------:R-:W-:Y:S02]  /*7cb0*/  IADD3.X R12, R122, R5, R10, P5, !PT ;  /* 0x000000057a0c7210 */ /* 0x000fe40002ffe40a */
[----:B------:R-:W-:Y:S05]  /*7cc0*/  @P0 MOV R10, R82 ;  /* 0x00000052000a0202 */ /* 0x000fea0000000f00 */
[C---:B------:R-:W-:Y:S04]  /*7cd0*/  @P0 IMAD.WIDE.U32 R10, R6.reuse, c[0x0][0x258], R10 ;  /* 0x00009600060a0a25 */ /* 0x040fe800078e000a */
[----:B------:R-:W-:Y:S01]  /*7ce0*/  @P0 IMAD R6, R6, c[0x0][0x25c], R4 ;  /* 0x0000970006060a24 */ /* 0x000fe200078e0204 */
[C---:B------:R-:W-:Y:S03]  /*7cf0*/  @P0 LEA R4, P5, R10.reuse, c[0x0][0x250], 0x1 ;  /* 0x000094000a040a11 */ /* 0x040fe600078a08ff */
[----:B------:R-:W-:Y:S05]  /*7d00*/  @P0 IMAD.IADD R6, R11, 0x1, R6 ;  /* 0x000000010b060824 */ /* 0x000fea00078e0206 */
[----:B------:R-:W-:Y:S02]  /*7d10*/  @P0 LEA.HI.X R5, R10, c[0x0][0x254], R6, 0x1, P5 ;  /* 0x000095000a050a11 */ /* 0x000fe400028f0c06 */
[C---:B------:R-:W-:Y:S04]  /*7d20*/  LEA R6, P5, R3.reuse, c[0x0][0x1f8], 0x1 ;  /* 0x00007e0003067a11 */ /* 0x040fe800078a08ff */
[----:B------:R-:W-:Y:S02]  /*7d30*/  LEA.HI.X R10, R3, c[0x0][0x1fc], R12, 0x1, P5 ;  /* 0x00007f00030a7a11 */ /* 0x000fe400028f0c0c */
[----:B------:R-:W-:Y:S02]  /*7d40*/  LOP3.LUT P5, RZ, R209, 0x2, RZ, 0xc0, !PT ;  /* 0x00000002d1ff7812 */ /* 0x000fe400078ac0ff */
[C---:B--2---:R-:W-:Y:S05]  /*7d50*/  @P4 SHF.L.U32 R3, R24.reuse, 0x1, RZ ;  /* 0x0000000118034819 */ /* 0x044fea00000006ff */
[----:B------:R-:W-:Y:S01]  /*7d60*/  @!PT LDS RZ, [RZ] ;  /* 0x00000000fffff984 */ /* 0x000fe20000000800 */
[----:B------:R-:W-:Y:S01]  /*7d70*/  @!PT LDS RZ, [RZ] ;  /* 0x00000000fffff984 */ /* 0x000fe20000000800 */
[----:B------:R-:W-:Y:S01]  /*7d80*/  @!PT LDS RZ, [RZ] ;  /* 0x00000000fffff984 */ /* 0x000fe20000000800 */
[----:B------:R1:W-:Y:S01]  /*7d90*/  @P4 LDGSTS.E.BYPASS.LTC128B.128 [R3+0x1880], [R8.64], !P1 ;  /* 0x0188000008034fae */ /* 0x0003e2000c901d48 */
[----:B------:R-:W-:Y:S05]  /*7da0*/  ISETP.NE.AND P1, PT, R13, RZ, PT ;  /* 0x000000ff0d00720c */ /* 0x000fea0003f25270 */
[----:B------:R1:W-:Y:S04]  /*7db0*/  @P4 LDGSTS.E.BYPASS.LTC128B.128 [R3+0x2480], [R8.64+0x40], !P5 ;  /* 0x0248004008034fae */ /* 0x0003e8000e901d48 */
[----:B------:R1:W-:Y:S01]  /*7dc0*/  @P4 LDGSTS.E.BYPASS.LTC128B.128 [R3+0x3080], [R8.64+0x80], !P6 ;  /* 0x0308008008034fae */ /* 0x0003e2000f101d48 */
[----:B------:R-:W-:Y:S01]  /*7dd0*/  LOP3.LUT P4, RZ, R209, 0x4, RZ, 0xc0, !PT ;  /* 0x00000004d1ff7812 */ /* 0x000fe2000788c0ff */
[----:B-1----:R-:W-:Y:S11]  /*7de0*/  @P0 IMAD.SHL.U32 R3, R24, 0x2, RZ ;  /* 0x0000000218030824 */ /* 0x002ff600078e00ff */
[----:B------:R-:W-:Y:S01]  /*7df0*/  @!UPT UIADD3 URZ, URZ, URZ, URZ ;  /* 0x0000003f3f3ff290 */ /* 0x000fe2000fffe03f */
        /* <DEDUP_REMOVED lines=11> */
[C---:B------:R-:W-:Y:S03]  /*7eb0*/  ISETP.GE.AND P0, PT, R110.reuse, c[0x0][0x1d4], PT ;  /* 0x000075006e007a0c */ /* 0x040fe60003f06270 */
[----:B----4-:R-:W4:Y:S04]  /*7ec0*/  LDL R19, [R1+0x78] ;  /* 0x0000780001137983 */ /* 0x010f280000100800 */
        /* <DEDUP_REMOVED lines=10> */
[C---:B-----5:R-:W-:Y:S11]  /*7f70*/  ISETP.GE.AND P5, PT, R18.reuse, c[0x0][0x1d4], PT ;  /* 0x0000750012007a0c */ /* 0x060ff60003fa6270 */
[----:B------:R-:W-:Y:S02]  /*7f80*/  @!UPT UIADD3 URZ, URZ, URZ, URZ ;  /* 0x0000003f3f3ff290 */ /* 0x000fe4000fffe03f */
[CC--:B------:R-:W-:Y:S04]  /*7f90*/  @!P5 LEA R12, P4, R18.reuse, R4.reuse, 0x1 ;  /* 0x00000004120cd211 */ /* 0x0c0fe800078808ff */
[-C--:B----4-:R-:W-:Y:S02]  /*7fa0*/  @!P5 LEA.HI.X R13, R18, R5.reuse, R19, 0x1, P4 ;  /* 0x00000005120dd211 */ /* 0x090fe400020f0c13 */
[C---:B---3--:R-:W-:Y:S11]  /*7fb0*/  ISETP.GE.AND P4, PT, R16.reuse, c[0x0][0x1d4], PT ;  /* 0x0000750010007a0c */ /* 0x048ff60003f86270 */
[----:B------:R-:W-:Y:S02]  /*7fc0*/  @!UPT UIADD3 URZ, URZ, URZ, URZ ;  /* 0x0000003f3f3ff290 */ /* 0x000fe4000fffe03f */
[CC--:B-1----:R-:W-:Y:S04]  /*7fd0*/  @!P4 LEA R10, P6, R16.reuse, R4.reuse, 0x1 ;  /* 0x00000004100ac211 */ /* 0x0c2fe800078c08ff */
[-C--:B--2---:R-:W-:Y:S02]  /*7fe0*/  @!P4 LEA.HI.X R11, R16, R5.reuse, R17, 0x1, P6 ;  /* 0x00000005100bc211 */ /* 0x084fe400030f0c11 */
[----:B------:R-:W1:Y:S04]  /*7ff0*/  @!P0 LDS.128 R16, [R14] ;  /* 0x000000000e108984 */ /* 0x000e680000000c00 */
[----:B-1----:R1:W-:Y:S01]  /*8000*/  @!P0 ST.E.128 [R8.64], R16 ;  /* 0x0000001008008985 */ /* 0x0023e2000c101d08 */
[----:B------:R-:W-:Y:S11]  /*8010*/  ISETP.GE.AND P0, PT, R137, c[0x0][0x1d4], PT ;  /* 0x0000750089007a0c */ /* 0x000ff60003f06270 */
[----:B------:R-:W-:Y:S02]  /*8020*/  @!UPT UIADD3 URZ, URZ, URZ, URZ ;  /* 0x0000003f3f3ff290 */ /* 0x000fe4000fffe03f */
[----:B------:R-:W2:Y:S01]  /*8030*/  @!P0 LDS.128 R16, [R26] ;  /* 0x000000001a108984 */ /* 0x000ea20000000c00 */
[----:B------:R-:W-:Y:S04]  /*8040*/  @!P0 IMAD.SHL.U32 R3, R20, 0x8, RZ ;  /* 0x0000000814038824 */ /* 0x000fe800078e00ff */
[--C-:B-1----:R-:W-:Y:S05]  /*8050*/  @!P0 IMAD.WIDE R8, R3, 0x2, R4.reuse ;  /* 0x0000000203088825 */ /* 0x102fea00078e0204 */
[----:B--2---:R1:W-:Y:S01]  /*8060*/  @!P0 ST.E.128 [R8.64], R16 ;  /* 0x0000001008008985 */ /* 0x0043e2000c101d08 */
[----:B------:R-:W-:Y:S11]  /*8070*/  ISETP.GE.AND P0, PT, R136, c[0x0][0x1d4], PT ;  /* 0x0000750088007a0c */ /* 0x000ff60003f06270 */
[----:B------:R-:W-:Y:S02]  /*8080*/  @!UPT UIADD3 URZ, URZ, URZ, URZ ;  /* 0x0000003f3f3ff290 */ /* 0x000fe4000fffe03f */
[----:B------:R-:W2:Y:S01]  /*8090*/  @!P0 LDS.128 R20, [R14+0xc00] ;  /* 0x000c00000e148984 */ /* 0x000ea20000000c00 */
[----:B------:R-:W-:Y:S04]  /*80a0*/  @!P0 IMAD.SHL.U32 R3, R28, 0x8, RZ ;  /* 0x000000081c038824 */ /* 0x000fe800078e00ff */
[----:B-1----:R-:W-:Y:S05]  /*80b0*/  @!P0 IMAD.WIDE R8, R3, 0x2, R4 ;  /* 0x0000000203088825 */ /* 0x002fea00078e0204 */
[----:B--2---:R-:W-:Y:S01]  /*80c0*/  @!P0 ST.E.128 [R8.64], R20 ;  /* 0x0000001408008985 */ /* 0x004fe2000c101d08 */
[C---:B------:R-:W-:Y:S03]  /*80d0*/  ISETP.GE.AND P0, PT, R15.reuse, c[0x0][0x1d4], PT ;  /* 0x000075000f007a0c */ /* 0x040fe60003f06270 */
[----:B------:R-:W1:Y:S10]  /*80e0*/  @!P5 LDS.128 R16, [R26+0xc00] ;  /* 0x000c00001a10d984 */ /* 0x000e740000000c00 */
[C---:B------:R-:W-:Y:S04]  /*80f0*/  @!P0 LEA R4, P6, R15.reuse, R4, 0x1 ;  /* 0x000000040f048211 */ /* 0x040fe800078c08ff */
[----:B------:R-:W-:Y:S01]  /*8100*/  @!P0 LEA.HI.X R5, R15, R5, R27, 0x1, P6 ;  /* 0x000000050f058211 */ /* 0x000fe200030f0c1b */
[----:B-1----:R-:W-:Y:S04]  /*8110*/  @!P5 ST.E.128 [R12.64], R16 ;  /* 0x000000100c00d985 */ /* 0x002fe8000c101d08 */
[----:B------:R-:W1:Y:S04]  /*8120*/  @!P4 LDS.128 R12, [R14+0x1800] ;  /* 0x001800000e0cc984 */ /* 0x000e680000000c00 */
[----:B-1----:R-:W-:Y:S04]  /*8130*/  @!P4 ST.E.128 [R10.64], R12 ;  /* 0x0000000c0a00c985 */ /* 0x002fe8000c101d08 */
[----:B------:R-:W1:Y:S04]  /*8140*/  @!P0 LDS.128 R8, [R26+0x1800] ;  /* 0x001800001a088984 */ /* 0x000e680000000c00 */
[----:B-1----:R1:W-:Y:S02]  /*8150*/  @!P0 ST.E.128 [R4.64], R8 ;  /* 0x0000000804008985 */ /* 0x0023e4000c101d08 */
.L_x_908:
[----:B------:R-:W-:Y:S05]  /*8160*/  BSYNC B0 ;  /* 0x0000000000007941 */ /* 0x000fea0003800000 */
.L_x_907:
        /* <DEDUP_REMOVED lines=43> */
.L_x_910:
[----:B------:R-:W-:Y:S05]  /*8420*/  BSYNC B0 ;  /* 0x0000000000007941 */ /* 0x000fea0003800000 */
.L_x_909:
[----:B------:R-:W0:Y:S01]  /*8430*/  LDGDEPBAR ;  /* 0x00000000000079af */ /* 0x000e220000000000 */
[----:B------:R-:W-:Y:S01]  /*8440*/  IADD3 R31, R31, -0x1, RZ ;  /* 0xffffffff1f1f7810 */ /* 0x000fe20007ffe0ff */
[----:B------:R-:W-:-:S05]  /*8450*/  @P5 BRA `(.L_x_911) ;  /* 0xffffb62000005947 */ /* 0x000fca000383ffff */
[----:B------:R-:W-:Y:S01]  /*8460*/  WARPSYNC 0xffffffff ;  /* 0xffffffff00007948 */ /* 0x000fe20003800000 */
[----:B------:R-:W-:Y:S06]  /*8470*/  BAR.SYNC.DEFER_BLOCKING 0x0 ;  /* 0x0000000000007b1d */ /* 0x000fec0000010000 */
.L_x_884:
[----:B----4-:R-:W4:Y:S01]  /*8480*/  LDL R14, [R1+0x58] ;  /* 0x00005800010e7983 */ /* 0x010f220000100800 */
[----:B------:R-:W-:-:S05]  /*8490*/  IMAD.MOV.U32 R0, RZ, RZ, c[0x0][0x2c4] ;  /* 0x0000b100ff007624 */ /* 0x000fca00078e00ff */
[----:B------:R-:W-:Y:S01]  /*84a0*/  ISETP.NE.AND P3, PT, R0, 0x1, PT ;  /* 0x000000010000780c */ /* 0x000fe20003f65270 */
[----:B-12---:R-:W-:-:S05]  /*84b0*/  IMAD.MOV.U32 R4, RZ, RZ, c[0x0][0x32c] ;  /* 0x0000cb00ff047624 */ /* 0x006fca00078e00ff */
[----:B------:R-:W-:Y:S02]  /*84c0*/  ISETP.GE.AND P1, PT, R4, 0x1, PT ;  /* 0x000000010400780c */ /* 0x000fe40003f26270 */
[----:B------:R-:W-:Y:S02]  /*84d0*/  IADD3 R2, R250, 0x1, -R249 ;  /* 0x00000001fa027810 */ /* 0x000fe40007ffe8f9 */
[----:B----4-:R-:W-:-:S05]  /*84e0*/  IADD3 R0, R14, 0x7f, RZ ;  /* 0x0000007f0e007810 */ /* 0x010fca0007ffe0ff */
[----:B------:R-:W-:-:S05]  /*84f0*/  @P3 IMAD.HI.U32 R3, R0, c[0x0][0x2c8], RZ ;  /* 0x0000b20000033a27 */ /* 0x000fca00078e00ff */
[----:B------:R-:W-:-:S05]  /*8500*/  @P3 SHF.R.U32.HI R0, RZ, c[0x0][0x2cc], R3 ;  /* 0x0000b300ff003a19 */ /* 0x000fca0000011603 */
[----:B------:R-:W-:-:S05]  /*8510*/  IMAD.IADD R0, R2, 0x1, R0 ;  /* 0x0000000102007824 */ /* 0x000fca00078e0200 */
[----:B------:R-:W-:Y:S01]  /*8520*/  IADD3 R3, R0, c[0x0][0x328], RZ ;  /* 0x0000ca0000037a10 */ /* 0x000fe20007ffe0ff */
[----:B------:R-:W-:Y:S05]  /*8530*/  @!P1 BRA `(.L_x_912) ;  /* 0x0000011000009947 */ /* 0x000fea0003800000 */
[C---:B------:R-:W-:Y:S01]  /*8540*/  ISETP.GT.AND P0, PT, R0.reuse, RZ, PT ;  /* 0x000000ff0000720c */ /* 0x040fe20003f04270 */
[----:B------:R-:W-:Y:S01]  /*8550*/  BSSY B0, `(.L_x_913) ;  /* 0x000000d000007945 */ /* 0x000fe20003800000 */
[----:B------:R-:W-:Y:S01]  /*8560*/  IADD3 R2, R0, -0x1, RZ ;  /* 0xffffffff00027810 */ /* 0x000fe20007ffe0ff */
[----:B------:R-:W-:-:S10]  /*8570*/  IMAD.MOV.U32 R4, RZ, RZ, c[0x0][0x32c] ;  /* 0x0000cb00ff047624 */ /* 0x000fd400078e00ff */
[----:B------:R-:W-:Y:S05]  /*8580*/  @P0 BRA `(.L_x_914) ;  /* 0x0000006000000947 */ /* 0x000fea0003800000 */
[----:B------:R-:W-:Y:S01]  /*8590*/  ISETP.NE.AND P0, PT, R4, 0x1, PT ;  /* 0x000000010400780c */ /* 0x000fe20003f05270 */
[----:B------:R-:W-:-:S12]  /*85a0*/  IMAD.MOV R0, RZ, RZ, -R0 ;  /* 0x000000ffff007224 */ /* 0x000fd800078e0a00 */
[----:B------:R-:W-:-:S05]  /*85b0*/  @P0 IMAD.HI.U32 R2, R0, c[0x0][0x330], RZ ;  /* 0x0000cc0000020a27 */ /* 0x000fca00078e00ff */
[----:B------:R-:W-:-:S04]  /*85c0*/  @P0 SHF.R.U32.HI R0, RZ, c[0x0][0x334], R2 ;  /* 0x0000cd00ff000a19 */ /* 0x000fc80000011602 */
[----:B------:R-:W-:Y:S01]  /*85d0*/  LOP3.LUT R2, RZ, R0, RZ, 0x33, !PT ;  /* 0x00000000ff027212 */ /* 0x000fe200078e33ff */
[----:B------:R-:W-:Y:S05]  /*85e0*/  BRA `(.L_x_915) ;  /* 0x0000003000007947 */ /* 0x000fea0003800000 */
.L_x_914:
[----:B------:R-:W-:-:S13]  /*85f0*/  ISETP.NE.AND P0, PT, R4, 0x1, PT ;  /* 0x000000010400780c */ /* 0x000fda0003f05270 */
[----:B------:R-:W-:-:S05]  /*8600*/  @P0 IMAD.HI.U32 R0, R2, c[0x0][0x330], RZ ;  /* 0x0000cc0002000a27 */ /* 0x000fca00078e00ff */
[----:B------:R-:W-:Y:S02]  /*8610*/  @P0 SHF.R.U32.HI R2, RZ, c[0x0][0x334], R0 ;  /* 0x0000cd00ff020a19 */ /* 0x000fe40000011600 */
.L_x_915:
[----:B------:R-:W-:Y:S05]  /*8620*/  BSYNC B0 ;  /* 0x0000000000007941 */ /* 0x000fea0003800000 */
.L_x_913:
[----:B------:R-:W-:-:S05]  /*8630*/  IMAD R2, R2, R4, c[0x0][0x32c] ;  /* 0x0000cb0002027624 */ /* 0x000fca00078e0204 */
[----:B------:R-:W-:-:S04]  /*8640*/  IMNMX R3, R3, R2, PT ;  /* 0x0000000203037217 */ /* 0x000fc80003800200 */
.L_x_912:
[----:B------:R-:W-:Y:S01]  /*8650*/  IADD3 R3, R3, 0x2f, RZ ;  /* 0x0000002f03037810 */ /* 0x000fe20007ffe0ff */
[----:B------:R-:W-:-:S04]  /*8660*/  @P3 IMAD.HI.U32 R2, R14, c[0x0][0x2c8], RZ ;  /* 0x0000b2000e023a27 */ /* 0x000fc800078e00ff */
[----:B------:R-:W-:-:S04]  /*8670*/  IMAD.HI R3, R3, 0x2aaaaaab, RZ ;  /* 0x2aaaaaab03037827 */ /* 0x000fc800078e02ff */
[----:B------:R-:W-:Y:S01]  /*8680*/  IMAD.MOV.U32 R0, RZ, RZ, R14 ;  /* 0x000000ffff007224 */ /* 0x000fe200078e000e */
[----:B------:R-:W-:Y:S02]  /*8690*/  @P3 SHF.R.U32.HI R0, RZ, c[0x0][0x2cc], R2 ;  /* 0x0000b300ff003a19 */ /* 0x000fe40000011602 */
        /* <DEDUP_REMOVED lines=16> */
.L_x_918:
[----:B------:R-:W-:-:S04]  /*87a0*/  MOV R3, c[0x0][0x32c] ;  /* 0x0000cb0000037a02 */ /* 0x000fc80000000f00 */
[----:B------:R-:W-:-:S13]  /*87b0*/  ISETP.NE.AND P0, PT, R3, 0x1, PT ;  /* 0x000000010300780c */ /* 0x000fda0003f05270 */
[----:B------:R-:W-:-:S05]  /*87c0*/  @P0 IMAD.HI.U32 R3, R0, c[0x0][0x330], RZ ;  /* 0x0000cc0000030a27 */ /* 0x000fca00078e00ff */
[----:B------:R-:W-:Y:S02]  /*87d0*/  @P0 SHF.R.U32.HI R0, RZ, c[0x0][0x334], R3 ;  /* 0x0000cd00ff000a19 */ /* 0x000fe40000011603 */
.L_x_919:
[----:B------:R-:W-:Y:S05]  /*87e0*/  BSYNC B0 ;  /* 0x0000000000007941 */ /* 0x000fea0003800000 */
.L_x_917:
[----:B------:R-:W-:-:S05]  /*87f0*/  IMAD R0, R0, c[0x0][0x32c], RZ ;  /* 0x0000cb0000007a24 */ /* 0x000fca00078e02ff */
[----:B------:R-:W-:-:S05]  /*8800*/  IMNMX R2, R2, R0, !PT ;  /* 0x0000000002027217 */ /* 0x000fca0007800200 */
.L_x_916:
[----:B------:R-:W-:Y:S01]  /*8810*/  IMAD.HI R2, R2, 0x2aaaaaab, RZ ;  /* 0x2aaaaaab02027827 */ /* 0x000fe200078e02ff */
[----:B------:R-:W-:Y:S04]  /*8820*/  BSSY B0, `(.L_x_920) ;  /* 0x0000024000007945 */ /* 0x000fe80003800000 */
[----:B------:R-:W-:-:S04]  /*8830*/  SHF.R.U32.HI R0, RZ, 0x1f, R2 ;  /* 0x0000001fff007819 */ /* 0x000fc80000011602 */
[----:B------:R-:W-:Y:S01]  /*8840*/  LEA.HI.SX32 R2, R2, R0, 0x1d ;  /* 0x0000000002027211 */ /* 0x000fe200078feaff */
[----:B------:R-:W-:-:S03]  /*8850*/  IMAD.MOV.U32 R0, RZ, RZ, RZ ;  /* 0x000000ffff007224 */ /* 0x000fc600078e00ff */
[----:B------:R-:W-:-:S04]  /*8860*/  IMNMX R6, RZ, R2, !PT ;  /* 0x00000002ff067217 */ /* 0x000fc80007800200 */
[----:B------:R-:W-:-:S13]  /*8870*/  ISETP.GT.AND P0, PT, R8, R6, PT ;  /* 0x000000060800720c */ /* 0x000fda0003f04270 */
[----:B------:R-:W-:Y:S05]  /*8880*/  @!P0 BRA `(.L_x_921) ;  /* 0x000001d000008947 */ /* 0x000fea0003800000 */
[----:B------:R-:W-:Y:S02]  /*8890*/  IABS R2, R125 ;  /* 0x0000007d00027213 */ /* 0x000fe40000000000 */
[----:B------:R-:W-:Y:S02]  /*88a0*/  IADD3 R3, R125, -0x1, R8 ;  /* 0xffffffff7d037810 */ /* 0x000fe40007ffe008 */
[----:B------:R-:W1:Y:S03]  /*88b0*/  I2F.RP R0, R2 ;  /* 0x0000000200007306 */ /* 0x000e660000209400 */
[----:B------:R-:W-:-:S05]  /*88c0*/  IMAD.IADD R9, R3, 0x1, -R6 ;  /* 0x0000000103097824 */ /* 0x000fca00078e0a06 */
[----:B------:R-:W-:Y:S01]  /*88d0*/  IABS R11, R9 ;  /* 0x00000009000b7213 */ /* 0x000fe20000000000 */
[----:B-1----:R-:W1:Y:S02]  /*88e0*/  MUFU.RCP R0, R0 ;  /* 0x0000000000007308 */ /* 0x002e640000001000 */
[----:B-1----:R-:W-:-:S06]  /*88f0*/  IADD3 R0, R0, 0xffffffe, RZ ;  /* 0x0ffffffe00007810 */ /* 0x002fcc0007ffe0ff */
[----:B---3--:R-:W1:Y:S02]  /*8900*/  F2I.FTZ.U32.TRUNC.NTZ R5, R0 ;  /* 0x0000000000057305 */ /* 0x008e64000021f000 */
        /* <DEDUP_REMOVED lines=21> */
.L_x_921:
[----:B------:R-:W-:Y:S05]  /*8a60*/  BSYNC B0 ;  /* 0x0000000000007941 */ /* 0x000fea0003800000 */
.L_x_920:
[----:B------:R-:W2:Y:S01]  /*8a70*/  LDL R2, [R1+0xa8] ;  /* 0x0000a80001027983 */ /* 0x000ea20000100800 */
        /* <DEDUP_REMOVED lines=50> */
[----:B--2---:R-:W-:-:S04]  /*8da0*/  IMAD R3, R2, R0, R6 ;  /* 0x0000000002037224 */ /* 0x004fc800078e0206 */
[--C-:B------:R-:W-:Y:S01]  /*8db0*/  IMAD.IADD R2, R3, 0x1, R0.reuse ;  /* 0x0000000103027824 */ /* 0x100fe200078e0200 */
[----:B------:R1:W-:Y:S01]  /*8dc0*/  STL [R1+0x20], R3 ;  /* 0x0000200301007387 */ /* 0x0003e20000100800 */
[----:B------:R-:W-:-:S03]  /*8dd0*/  PRMT R0, RZ, 0x7610, R0 ;  /* 0x00007610ff007816 */ /* 0x000fc60000000000 */
[----:B------:R-:W-:-:S04]  /*8de0*/  IMNMX R221, R8, R2, PT ;  /* 0x0000000208dd7217 */ /* 0x000fc80003800200 */
[----:B------:R-:W-:-:S13]  /*8df0*/  ISETP.GT.AND P0, PT, R221, R3, PT ;  /* 0x00000003dd00720c */ /* 0x000fda0003f04270 */
[----:B------:R-:W-:Y:S05]  /*8e00*/  @!P0 BRA `(.L_x_922) ;  /* 0x00018d6000008947 */ /* 0x000fea0003800000 */
[----:B------:R-:W2:Y:S04]  /*8e10*/  LDL R9, [R1+0x8c] ;  /* 0x00008c0001097983 */ /* 0x000ea80000100800 */
[----:B------:R-:W4:Y:S04]  /*8e20*/  LDL R4, [R1+0x28] ;  /* 0x0000280001047983 */ /* 0x000f280000100800 */
[----:B---3--:R-:W3:Y:S01]  /*8e30*/  LDL R5, [R1+0x88] ;  /* 0x0000880001057983 */ /* 0x008ee20000100800 */
[----:B------:R-:W-:-:S03]  /*8e40*/  ISETP.NE.U32.AND P0, PT, RZ, c[0x0][0x340], PT ;  /* 0x0000d000ff007a0c */ /* 0x000fc60003f05070 */
[----:B------:R-:W3:Y:S01]  /*8e50*/  LDL.64 R16, [R1] ;  /* 0x0000000001107983 */ /* 0x000ee20000100a00 */
[----:B------:R-:W-:-:S03]  /*8e60*/  ISETP.NE.AND.EX P1, PT, RZ, c[0x0][0x344], PT, P0 ;  /* 0x0000d100ff007a0c */ /* 0x000fc60003f25300 */
[----:B------:R-:W3:Y:S10]  /*8e70*/  LDL R11, [R1+0x8] ;  /* 0x00000800010b7983 */ /* 0x000ef40000100800 */
[----:B------:R-:W-:Y:S01]  /*8e80*/  @P1 IMAD.MOV.U32 R2, RZ, RZ, 0x4 ;  /* 0x00000004ff021424 */ /* 0x000fe200078e00ff */
[----:B------:R-:W-:-:S05]  /*8e90*/  SHF.R.S32.HI R0, RZ, 0x1f, R127 ;  /* 0x0000001fff007819 */ /* 0x000fca000001147f */
[----:B------:R-:W-:Y:S01]  /*8ea0*/  IMAD R0, R0, c[0x0][0x178], RZ ;  /* 0x00005e0000007a24 */ /* 0x000fe200078e02ff */
[----:B------:R-:W-:-:S03]  /*8eb0*/  ISETP.NE.U32.AND P0, PT, RZ, c[0x0][0x348], PT ;  /* 0x0000d200ff007a0c */ /* 0x000fc60003f05070 */
[----:B------:R-:W-:Y:S01]  /*8ec0*/  IMAD R0, R127, c[0x0][0x17c], R0 ;  /* 0x00005f007f007a24 */ /* 0x000fe200078e0200 */
[----:B------:R-:W-:Y:S01]  /*8ed0*/  ISETP.NE.AND.EX P0, PT, RZ, c[0x0][0x34c], PT, P0 ;  /* 0x0000d300ff007a0c */ /* 0x000fe20003f05300 */
[----:B-12---:R-:W-:-:S05]  /*8ee0*/  @P1 IMAD.WIDE R2, R9, R2, c[0x0][0x340] ;  /* 0x0000d00009021625 */ /* 0x006fca00078e0202 */
[----:B------:R1:W5:Y:S01]  /*8ef0*/  @P1 LDG.E R13, [R2.64] ;  /* 0x00000008020d1981 */ /* 0x000362000c1e1900 */
[----:B----4-:R-:W-:Y:S02]  /*8f00*/  IADD3 R4, R4, R14, RZ ;  /* 0x0000000e04047210 */ /* 0x010fe40007ffe0ff */
[----:B---3--:R-:W-:Y:S01]  /*8f10*/  LOP3.LUT R88, R5, 0xffff, RZ, 0xc0, !PT ;  /* 0x0000ffff05587812 */ /* 0x008fe200078ec0ff */
[----:B------:R-:W2:Y:S02]  /*8f20*/  S2R R15, SR_TID.X ;  /* 0x00000000000f7919 */ /* 0x000ea40000002100 */
[----:B------:R-:W-:Y:S01]  /*8f30*/  @P3 IMAD.HI.U32 R8, R4, c[0x0][0x2c8], RZ ;  /* 0x0000b20004083a27 */ /* 0x000fe200078e00ff */
[----:B------:R-:W-:-:S03]  /*8f40*/  SEL R5, R9, RZ, !P0 ;  /* 0x000000ff09057207 */ /* 0x000fc60004000000 */
[----:B-1----:R-:W-:-:S04]  /*8f50*/  IMAD.WIDE.U32 R2, R127, c[0x0][0x178], RZ ;  /* 0x00005e007f027a25 */ /* 0x002fc800078e00ff */
[----:B------:R-:W-:Y:S01]  /*8f60*/  IMAD.IADD R3, R3, 0x1, R0 ;  /* 0x0000000103037824 */ /* 0x000fe200078e0200 */
[----:B------:R-:W-:-:S03]  /*8f70*/  SHF.R.S32.HI R0, RZ, 0x1f, R9 ;  /* 0x0000001fff007819 */ /* 0x000fc60000011409 */
[----:B------:R-:W-:Y:S01]  /*8f80*/  IMAD.WIDE.U32 R2, R88, c[0x0][0x1b8], R2 ;  /* 0x00006e0058027a25 */ /* 0x000fe200078e0002 */
[----:B------:R-:W-:-:S03]  /*8f90*/  SEL R6, R0, RZ, !P0 ;  /* 0x000000ff00067207 */ /* 0x000fc60004000000 */
[----:B------:R-:W-:Y:S01]  /*8fa0*/  IMAD.MOV.U32 R0, RZ, RZ, R4 ;  /* 0x000000ffff007224 */ /* 0x000fe200078e0004 */
[----:B------:R-:W-:Y:S01]  /*8fb0*/  @P3 SHF.R.U32.HI R0, RZ, c[0x0][0x2cc], R8 ;  /* 0x0000b300ff003a19 */ /* 0x000fe20000011608 */
[----:B------:R-:W-:Y:S02]  /*8fc0*/  IMAD R3, R88, c[0x0][0x1bc], R3 ;  /* 0x00006f0058037a24 */ /* 0x000fe400078e0203 */
[----:B------:R-:W-:Y:S01]  /*8fd0*/  IMAD R6, R6, c[0x0][0x1c0], RZ ;  /* 0x0000700006067a24 */ /* 0x000fe200078e02ff */
[----:B------:R-:W-:Y:S01]  /*8fe0*/  SHF.R.S32.HI R8, RZ, 0x1f, R0 ;  /* 0x0000001fff087819 */ /* 0x000fe20000011400 */
[----:B------:R-:W-:-:S04]  /*8ff0*/  IMAD.WIDE.U32 R2, R5, c[0x0][0x1c0], R2 ;  /* 0x0000700005027a25 */ /* 0x000fc800078e0002 */
[----:B------:R-:W-:Y:S02]  /*9000*/  IMAD R6, R5, c[0x0][0x1c4], R6 ;  /* 0x0000710005067a24 */ /* 0x000fe400078e0206 */
[----:B------:R-:W-:-:S04]  /*9010*/  IMAD.MOV R5, RZ, RZ, -R0 ;  /* 0x000000ffff057224 */ /* 0x000fc800078e0a00 */
[----:B------:R-:W-:Y:S01]  /*9020*/  IMAD R4, R5, c[0x0][0x2c4], R4 ;  /* 0x0000b10005047a24 */ /* 0x000fe200078e0204 */
[----:B------:R-:W-:Y:S01]  /*9030*/  IADD3 R3, R3, R6, RZ ;  /* 0x0000000603037210 */ /* 0x000fe20007ffe0ff */
[----:B------:R-:W-:-:S04]  /*9040*/  IMAD R5, R8, c[0x0][0x1b0], RZ ;  /* 0x00006c0008057a24 */ /* 0x000fc800078e02ff */
[C---:B------:R-:W-:Y:S01]  /*9050*/  IMAD R6, R0.reuse, c[0x0][0x1b4], R5 ;  /* 0x00006d0000067a24 */ /* 0x040fe200078e0205 */
[----:B------:R-:W-:Y:S01]  /*9060*/  SHF.R.S32.HI R5, RZ, 0x1f, R4 ;  /* 0x0000001fff057819 */ /* 0x000fe20000011404 */
[----:B------:R-:W-:Y:S01]  /*9070*/  IMAD.WIDE.U32 R2, R0, c[0x0][0x1b0], R2 ;  /* 0x00006c0000027a25 */ /* 0x000fe200078e0002 */
[----:B--2---:R-:W-:-:S03]  /*9080*/  SHF.R.S32.HI R10, RZ, 0x1f, R15 ;  /* 0x0000001fff0a7819 */ /* 0x004fc6000001140f */
[----:B------:R-:W-:Y:S02]  /*9090*/  IMAD R0, R5, c[0x0][0x1a8], RZ ;  /* 0x00006a0005007a24 */ /* 0x000fe400078e02ff */
[----:B------:R-:W-:Y:S01]  /*90a0*/  IMAD.IADD R3, R3, 0x1, R6 ;  /* 0x0000000103037824 */ /* 0x000fe200078e0206 */
[----:B------:R-:W-:Y:S01]  /*90b0*/  LEA.HI R10, R10, R15, RZ, 0x2 ;  /* 0x0000000f0a0a7211 */ /* 0x000fe200078f10ff */
[C---:B------:R-:W-:Y:S02]  /*90c0*/  IMAD R0, R4.reuse, c[0x0][0x1ac], R0 ;  /* 0x00006b0004007a24 */ /* 0x040fe400078e0200 */
[----:B------:R-:W-:Y:S01]  /*90d0*/  IMAD.WIDE.U32 R2, R4, c[0x0][0x1a8], R2 ;  /* 0x00006a0004027a25 */ /* 0x000fe200078e0002 */
[----:B------:R-:W-:-:S04]  /*90e0*/  SHF.R.S32.HI R10, RZ, 0x2, R10 ;  /* 0x00000002ff0a7819 */ /* 0x000fc8000001140a */
[----:B------:R-:W-:Y:S02]  /*90f0*/  IADD3 R0, R3, R0, RZ ;  /* 0x0000000003007210 */ /* 0x000fe40007ffe0ff */
[----:B------:R-:W-:Y:S01]  /*9100*/  LEA R12, P0, R2, c[0x0][0x160], 0x1 ;  /* 0x00005800020c7a11 */ /* 0x000fe200078008ff */
[----:B------:R-:W-:Y:S01]  /*9110*/  IMAD.IADD R5, R10, 0x1, R14 ;  /* 0x000000010a057824 */ /* 0x000fe200078e020e */
[----:B------:R-:W-:Y:S02]  /*9120*/  ISETP.GE.AND P4, PT, R16, c[0x0][0x198], PT ;  /* 0x0000660010007a0c */ /* 0x000fe40003f86270 */
[----:B------:R-:W-:Y:S02]  /*9130*/  ISETP.GE.AND P3, PT, R252, c[0x0][0x198], PT ;  /* 0x00006600fc007a0c */ /* 0x000fe40003f66270 */
[----:B------:R-:W-:Y:S02]  /*9140*/  ISETP.GE.AND P2, PT, R11, c[0x0][0x198], PT ;  /* 0x000066000b007a0c */ /* 0x000fe40003f46270 */
[----:B------:R-:W-:-:S02]  /*9150*/  LEA.HI.X R6, R2, c[0x0][0x164], R0, 0x1, P0 ;  /* 0x0000590002067a11 */ /* 0x000fc400000f0c00 */
[----:B------:R-:W-:Y:S02]  /*9160*/  IADD3 R134, R221, -0x1, RZ ;  /* 0xffffffffdd867810 */ /* 0x000fe40007ffe0ff */
[----:B------:R-:W-:Y:S01]  /*9170*/  @!P1 MOV R13, R9 ;  /* 0x00000009000d9202 */ /* 0x000fe20000000f00 */
[----:B------:R-:W-:Y:S05]  /*9180*/  BRA.DIV ~URZ, `(.L_x_923) ;  /* 0x0001dcf27f007947 */ /* 0x000fea000b800000 */
[----:B------:R1:W2:Y:S02]  /*9190*/  SHFL.IDX PT, R4, R6, RZ, 0x1c1f ;  /* 0x001c1fff06047589 */ /* 0x0002a400000e0000 */
.L_x_1174:
[----:B------:R-:W-:Y:S05]  /*91a0*/  BRA.DIV ~URZ, `(.L_x_924) ;  /* 0x0001dd427f007947 */ /* 0x000fea000b800000 */
[----:B------:R3:W4:Y:S02]  /*91b0*/  SHFL.IDX PT, R0, R12, RZ, 0x1c1f ;  /* 0x001c1fff0c007589 */ /* 0x00072400000e0000 */
.L_x_1175:
[----:B------:R-:W-:Y:S01]  /*91c0*/  IMAD R34, R249, c[0x0][0x2c4], RZ ;  /* 0x0000b100f9227a24 */ /* 0x000fe200078e02ff */
[----:B------:R-:W-:Y:S04]  /*91d0*/  BSSY B0, `(.L_x_925) ;  /* 0x0000015000007945 */ /* 0x000fe80003800000 */
[----:B------:R-:W-:-:S13]  /*91e0*/  ISETP.GE.AND P0, PT, R5, R34, PT ;  /* 0x000000220500720c */ /* 0x000fda0003f06270 */
[----:B------:R-:W-:Y:S05]  /*91f0*/  @P0 BRA `(.L_x_926) ;  /* 0x0000012000000947 */ /* 0x000fea0003800000 */
[----:B---3--:R-:W3:Y:S04]  /*9200*/  LDL.64 R2, [R1] ;  /* 0x0000000001027983 */ /* 0x008ee80000100a00 */
[----:B----4-:R-:W4:Y:S04]  /*9210*/  LDL R15, [R1+0x8] ;  /* 0x00000800010f7983 */ /* 0x010f280000100800 */
[----:B--2---:R-:W2:Y:S04]  /*9220*/  LDL R14, [R1+0x3c] ;  /* 0x00003c00010e7983 */ /* 0x004ea80000100800 */
[----:B------:R-:W2:Y:S04]  /*9230*/  LDL R17, [R1+0x94] ;  /* 0x0000940001117983 */ /* 0x000ea80000100800 */
[----:B------:R-:W2:Y:S01]  /*9240*/  LDL R16, [R1+0x90] ;  /* 0x0000900001107983 */ /* 0x000ea20000100800 */
[----:B------:R-:W-:-:S02]  /*9250*/  LEA R8, P1, R252, R0, 0x1 ;  /* 0x00000000fc087211 */ /* 0x000fc400078208ff */
[----:B---3--:R-:W-:-:S04]  /*9260*/  LEA R10, P0, R2, R0, 0x1 ;  /* 0x00000000020a7211 */ /* 0x008fc800078008ff */
[----:B------:R-:W-:Y:S02]  /*9270*/  LEA.HI.X R11, R2, R4, R3, 0x1, P0 ;  /* 0x00000004020b7211 */ /* 0x000fe400000f0c03 */
[----:B----4-:R-:W-:Y:S01]  /*9280*/  LEA R2, P0, R15, R0, 0x1 ;  /* 0x000000000f027211 */ /* 0x010fe200078008ff */
[----:B--2---:R-:W-:Y:S01]  /*9290*/  IMAD.SHL.U32 R0, R14, 0x2, RZ ;  /* 0x000000020e007824 */ /* 0x004fe200078e00ff */
[----:B------:R-:W-:-:S04]  /*92a0*/  LEA.HI.X R9, R252, R4, R17, 0x1, P1 ;  /* 0x00000004fc097211 */ /* 0x000fc800008f0c11 */
[----:B------:R-:W-:Y:S01]  /*92b0*/  @!PT LDS RZ, [RZ] ;  /* 0x00000000fffff984 */ /* 0x000fe20000000800 */
[----:B------:R-:W-:Y:S01]  /*92c0*/  @!PT LDS RZ, [RZ] ;  /* 0x00000000fffff984 */ /* 0x000fe20000000800 */
[----:B------:R-:W-:Y:S01]  /*92d0*/  @!PT LDS RZ, [RZ] ;  /* 0x00000000fffff984 */ /* 0x000fe20000000800 */
[----:B------:R2:W-:Y:S01]  /*92e0*/  LDGSTS.E.BYPASS.LTC128B.128 [R0+0x6080], [R10.64], !P4 ;  /* 0x060800000a007fae */ /* 0x0005e2000e101d48 */
[----:B------:R-:W-:-:S03]  /*92f0*/  LEA.HI.X R3, R15, R4, R16, 0x1, P0 ;  /* 0x000000040f037211 */ /* 0x000fc600000f0c10 */
[----:B------:R2:W-:Y:S04]  /*9300*/  LDGSTS.E.BYPASS.LTC128B.128 [R0+0x8080], [R8.64], !P3 ;  /* 0x0808000008007fae */ /* 0x0005e8000d901d48 */
[----:B------:R2:W-:Y:S02]  /*9310*/  LDGSTS.E.BYPASS.LTC128B.128 [R0+0xa080], [R2.64], !P2 ;  /* 0x0a08000002007fae */ /* 0x0005e4000d101d48 */
.L_x_926:
[----:B------:R-:W-:Y:S05]  /*9320*/  BSYNC B0 ;  /* 0x0000000000007941 */ /* 0x000fea0003800000 */
.L_x_925:
[----:B------:R-:W-:Y:S05]  /*9330*/  BRA.DIV ~URZ, `(.L_x_927) ;  /* 0x0001dc227f007947 */ /* 0x000fea000b800000 */
[----:B--2---:R2:W1:Y:S04]  /*9340*/  SHFL.IDX PT, R4, R6, 0x1, 0x1c1f ;  /* 0x003c1f0006047f89 */ /* 0x00446800000e0000 */
[----:B----4-:R2:W4:Y:S02]  /*9350*/  SHFL.IDX PT, R0, R12, 0x1, 0x1c1f ;  /* 0x003c1f000c007f89 */ /* 0x01052400000e0000 */
.L_x_1176:
[----:B------:R-:W-:Y:S01]  /*9360*/  IADD3 R2, R5, 0x20, RZ ;  /* 0x0000002005027810 */ /* 0x000fe20007ffe0ff */
[----:B------:R-:W-:Y:S03]  /*9370*/  BSSY B0, `(.L_x_928) ;  /* 0x0000015000007945 */ /* 0x000fe60003800000 */
[----:B------:R-:W-:-:S13]  /*9380*/  ISETP.GE.AND P0, PT, R2, R34, PT ;  /* 0x000000220200720c */ /* 0x000fda0003f06270 */
[----:B------:R-:W-:Y:S05]  /*9390*/  @P0 BRA `(.L_x_929) ;  /* 0x0000012000000947 */ /* 0x000fea0003800000 */
[----:B--2---:R-:W2:Y:S04]  /*93a0*/  LDL.64 R18, [R1] ;  /* 0x0000000001127983 */ /* 0x004ea80000100a00 */
[----:B---3--:R-:W3:Y:S04]  /*93b0*/  LDL R15, [R1+0x8] ;  /* 0x00000800010f7983 */ /* 0x008ee80000100800 */
[----:B----4-:R-:W4:Y:S04]  /*93c0*/  LDL R14, [R1+0x3c] ;  /* 0x00003c00010e7983 */ /* 0x010f280000100800 */
[----:B------:R-:W4:Y:S04]  /*93d0*/  LDL R17, [R1+0x94] ;  /* 0x0000940001117983 */ /* 0x000f280000100800 */
[----:B------:R-:W4:Y:S01]  /*93e0*/  LDL R16, [R1+0x90] ;  /* 0x0000900001107983 */ /* 0x000f220000100800 */
[----:B------:R-:W-:-:S02]  /*93f0*/  LEA R8, P1, R252, R0, 0x1 ;  /* 0x00000000fc087211 */ /* 0x000fc400078208ff */
[----:B--2---:R-:W-:-:S04]  /*9400*/  LEA R10, P0, R18, R0, 0x1 ;  /* 0x00000000120a7211 */ /* 0x004fc800078008ff */
[----:B-1----:R-:W-:Y:S02]  /*9410*/  LEA.HI.X R11, R18, R4, R19, 0x1, P0 ;  /* 0x00000004120b7211 */ /* 0x002fe400000f0c13 */
[----:B---3--:R-:W-:Y:S01]  /*9420*/  LEA R2, P0, R15, R0, 0x1 ;  /* 0x000000000f027211 */ /* 0x008fe200078008ff */
[----:B----4-:R-:W-:Y:S01]  /*9430*/  IMAD.SHL.U32 R0, R14, 0x2, RZ ;  /* 0x000000020e007824 */ /* 0x010fe200078e00ff */
        /* <DEDUP_REMOVED lines=8> */
.L_x_929:
[----:B------:R-:W-:Y:S05]  /*94c0*/  BSYNC B0 ;  /* 0x0000000000007941 */ /* 0x000fea0003800000 */
.L_x_928:
[----:B------:R-:W-:Y:S05]  /*94d0*/  BRA.DIV ~URZ, `(.L_x_930) ;  /* 0x0001db527f007947 */ /* 0x000fea000b800000 */
[----:B-1----:R1:W2:Y:S02]  /*94e0*/  SHFL.IDX PT, R4, R6, 0x2, 0x1c1f ;  /* 0x005c1f0006047f89 */ /* 0x0022a400000e0000 */
.L_x_1177:
[----:B------:R-:W-:Y:S05]  /*94f0*/  BRA.DIV ~URZ, `(.L_x_931) ;  /* 0x0001dba27f007947 */ /* 0x000fea000b800000 */
[----:B----4-:R4:W1:Y:S02]  /*9500*/  SHFL.IDX PT, R0, R12, 0x2, 0x1c1f ;  /* 0x005c1f000c007f89 */ /* 0x01086400000e0000 */
.L_x_1178:
[----:B------:R-:W-:Y:S01]  /*9510*/  IADD3 R2, R5, 0x40, RZ ;  /* 0x0000004005027810 */ /* 0x000fe20007ffe0ff */
[----:B------:R-:W-:Y:S03]  /*9520*/  BSSY B0, `(.L_x_932) ;  /* 0x0000015000007945 */ /* 0x000fe60003800000 */
[----:B------:R-:W-:-:S13]  /*9530*/  ISETP.GE.AND P0, PT, R2, R34, PT ;  /* 0x000000220200720c */ /* 0x000fda0003f06270 */
[----:B------:R-:W-:Y:S05]  /*9540*/  @P0 BRA `(.L_x_933) ;  /* 0x0000012000000947 */ /* 0x000fea0003800000 */
[----:B---3--:R-:W3:Y:S04]  /*9550*/  LDL.64 R18, [R1] ;  /* 0x0000000001127983 */ /* 0x008ee80000100a00 */
[----:B----4-:R-:W4:Y:S04]  /*9560*/  LDL R15, [R1+0x8] ;  /* 0x00000800010f7983 */ /* 0x010f280000100800 */
[----:B--2---:R-:W2:Y:S04]  /*9570*/  LDL R14, [R1+0x3c] ;  /* 0x00003c00010e7983 */ /* 0x004ea80000100800 */
[----:B------:R-:W2:Y:S04]  /*9580*/  LDL R17, [R1+0x94] ;  /* 0x0000940001117983 */ /* 0x000ea80000100800 */
[----:B------:R-:W2:Y:S01]  /*9590*/  LDL R16, [R1+0x90] ;  /* 0x0000900001107983 */ /* 0x000ea20000100800 */
[----:B-1----:R-:W-:-:S02]  /*95a0*/  LEA R8, P1, R252, R0, 0x1 ;  /* 0x00000000fc087211 */ /* 0x002fc400078208ff */
        /* <DEDUP_REMOVED lines=12> */
.L_x_933:
[----:B------:R-:W-:Y:S05]  /*9670*/  BSYNC B0 ;  /* 0x0000000000007941 */ /* 0x000fea0003800000 */
.L_x_932:
[----:B------:R-:W-:Y:S05]  /*9680*/  BRA.DIV ~URZ, `(.L_x_934) ;  /* 0x0001da827f007947 */ /* 0x000fea000b800000 */
[----:B--2---:R2:W3:Y:S04]  /*9690*/  SHFL.IDX PT, R4, R6, 0x3, 0x1c1f ;  /* 0x007c1f0006047f89 */ /* 0x0044e800000e0000 */
[----:B-1----:R2:W1:Y:S02]  /*96a0*/  SHFL.IDX PT, R0, R12, 0x3, 0x1c1f ;  /* 0x007c1f000c007f89 */ /* 0x00246400000e0000 */
.L_x_1179:
[----:B--2---:R-:W2:Y:S04]  /*96b0*/  LDL.64 R104, [R1] ;  /* 0x0000000001687983 */ /* 0x004ea80000100a00 */
[----:B----4-:R-:W4:Y:S04]  /*96c0*/  LDL R101, [R1+0x94] ;  /* 0x0000940001657983 */ /* 0x010f280000100800 */
[----:B---3--:R-:W3:Y:S04]  /*96d0*/  LDL R99, [R1+0x8] ;  /* 0x0000080001637983 */ /* 0x008ee80000100800 */
[----:B------:R-:W3:Y:S04]  /*96e0*/  LDL R103, [R1+0x3c] ;  /* 0x00003c0001677983 */ /* 0x000ee80000100800 */
[----:B------:R-:W3:Y:S01]  /*96f0*/  LDL R100, [R1+0x90] ;  /* 0x0000900001647983 */ /* 0x000ee20000100800 */
[----:B------:R-:W-:-:S04]  /*9700*/  IADD3 R2, R5, 0x60, RZ ;  /* 0x0000006005027810 */ /* 0x000fc80007ffe0ff */
[----:B------:R-:W-:Y:S01]  /*9710*/  ISETP.GE.AND P0, PT, R2, R34, PT ;  /* 0x000000220200720c */ /* 0x000fe20003f06270 */
[----:B-----5:R-:W-:-:S05]  /*9720*/  IMAD.WIDE.U32 R16, R13, c[0x0][0x2b0], RZ ;  /* 0x0000ac000d107a25 */ /* 0x020fca00078e00ff */
[----:B------:R1:W-:Y:S07]  /*9730*/  STL.64 [R1+0x48], R16 ;  /* 0x0000481001007387 */ /* 0x0003ee0000100a00 */
[----:B-12---:R-:W-:-:S04]  /*9740*/  @!P0 LEA R10, P1, R104, R0, 0x1 ;  /* 0x00000000680a8211 */ /* 0x006fc800078208ff */
[----:B------:R-:W-:Y:S02]  /*9750*/  @!P0 LEA.HI.X R11, R104, R4, R105, 0x1, P1 ;  /* 0x00000004680b8211 */ /* 0x000fe400008f0c69 */
[----:B------:R-:W-:-:S04]  /*9760*/  @!P0 LEA R8, P1, R252, R0, 0x1 ;  /* 0x00000000fc088211 */ /* 0x000fc800078208ff */
[----:B----4-:R-:W-:Y:S02]  /*9770*/  @!P0 LEA.HI.X R9, R252, R4, R101, 0x1, P1 ;  /* 0x00000004fc098211 */ /* 0x010fe400008f0c65 */
[----:B---3--:R-:W-:Y:S01]  /*9780*/  @!P0 LEA R2, P1, R99, R0, 0x1 ;  /* 0x0000000063028211 */ /* 0x008fe200078208ff */
[----:B------:R-:W-:-:S03]  /*9790*/  @!P0 IMAD.SHL.U32 R0, R103, 0x2, RZ ;  /* 0x0000000267008824 */ /* 0x000fc600078e00ff */
[----:B------:R-:W-:Y:S02]  /*97a0*/  @!P0 LEA.HI.X R3, R99, R4, R100, 0x1, P1 ;  /* 0x0000000463038211 */ /* 0x000fe400008f0c64 */
[----:B------:R-:W-:Y:S01]  /*97b0*/  @!PT LDS RZ, [RZ] ;  /* 0x00000000fffff984 */ /* 0x000fe20000000800 */
[----:B------:R-:W-:Y:S01]  /*97c0*/  @!PT LDS RZ, [RZ] ;  /* 0x00000000fffff984 */ /* 0x000fe20000000800 */
[----:B------:R-:W-:Y:S01]  /*97d0*/  @!PT LDS RZ, [RZ] ;  /* 0x00000000fffff984 */ /* 0x000fe20000000800 */
[----:B------:R1:W-:Y:S04]  /*97e0*/  @!P0 LDGSTS.E.BYPASS.LTC128B.128 [R0+0x7880], [R10.64], !P4 ;  /* 0x078800000a008fae */ /* 0x0003e8000e101d48 */
[----:B------:R1:W-:Y:S04]  /*97f0*/  @!P0 LDGSTS.E.BYPASS.LTC128B.128 [R0+0x9880], [R8.64], !P3 ;  /* 0x0988000008008fae */ /* 0x0003e8000d901d48 */
[----:B------:R1:W-:Y:S04]  /*9800*/  @!P0 LDGSTS.E.BYPASS.LTC128B.128 [R0+0xb880], [R2.64], !P2 ;  /* 0x0b88000002008fae */ /* 0x0003e8000d101d48 */
[----:B------:R-:W0:Y:S01]  /*9810*/  LDGDEPBAR ;  /* 0x00000000000079af */ /* 0x000e220000000000 */
[----:B-1----:R-:W-:-:S05]  /*9820*/  SHF.R.S32.HI R0, RZ, 0x1f, R13 ;  /* 0x0000001fff007819 */ /* 0x002fca000001140d */
[----:B------:R-:W-:-:S04]  /*9830*/  IMAD R0, R0, c[0x0][0x2b0], RZ ;  /* 0x0000ac0000007a24 */ /* 0x000fc800078e02ff */
[----:B------:R-:W-:-:S04]  /*9840*/  IMAD R0, R13, c[0x0][0x2b4], R0 ;  /* 0x0000ad000d007a24 */ /* 0x000fc800078e0200 */
[----:B------:R-:W-:-:S05]  /*9850*/  IMAD.IADD R6, R17, 0x1, R0 ;  /* 0x0000000111067824 */ /* 0x000fca00078e0200 */
[----:B------:R1:W-:Y:S01]  /*9860*/  STL [R1+0x54], R6 ;  /* 0x0000540601007387 */ /* 0x0003e20000100800 */
[----:B------:R-:W-:Y:S02]  /*9870*/  WARPSYNC 0xffffffff ;  /* 0xffffffff00007948 */ /* 0x000fe40003800000 */
[----:B------:R-:W2:Y:S04]  /*9880*/  LDL R14, [R1+0x28] ;  /* 0x00002800010e7983 */ /* 0x000ea80000100800 */
[----:B------:R-:W3:Y:S01]  /*9890*/  LDL R12, [R1+0x5c] ;  /* 0x00005c00010c7983 */ /* 0x000ee20000100800 */
[----:B------:R-:W-:Y:S02]  /*98a0*/  IMAD.MOV.U32 R108, RZ, RZ, 0x30 ;  /* 0x00000030ff6c7424 */ /* 0x000fe400078e00ff */
[----:B------:R-:W-:Y:S02]  /*98b0*/  IMAD.MOV.U32 R0, RZ, RZ, c[0x0][0x2b8] ;  /* 0x0000ae00ff007624 */ /* 0x000fe400078e00ff */
[----:B------:R-:W-:Y:S01]  /*98c0*/  IMAD R133, R221, R108, -0x30 ;  /* 0xffffffd0dd857424 */ /* 0x000fe200078e026c */
[----:B------:R-:W-:Y:S02]  /*98d0*/  BAR.SYNC.DEFER_BLOCKING 0x0 ;  /* 0x0000000000007b1d */ /* 0x000fe40000010000 */
[----:B------:R-:W-:-:S02]  /*98e0*/  ISETP.NE.AND P1, PT, R0, 0x1, PT ;  /* 0x000000010000780c */ /* 0x000fc40003f25270 */
[----:B------:R-:W-:Y:S01]  /*98f0*/  LOP3.LUT R209, R209, 0xfffffeff, RZ, 0xc0, !PT ;  /* 0xfffffeffd1d17812 */ /* 0x000fe200078ec0ff */
[----:B------:R-:W-:-:S10]  /*9900*/  IMAD.MOV.U32 R220, RZ, RZ, RZ ;  /* 0x000000ffffdc7224 */ /* 0x000fd400078e00ff */
[----:B------:R-:W-:Y:S01]  /*9910*/  @P1 LOP3.LUT R209, R209, 0x100, RZ, 0xfc, !PT ;  /* 0x00000100d1d11812 */ /* 0x000fe200078efcff */
[----:B--2---:R-:W-:-:S05]  /*9920*/  IMAD.IADD R2, R14, 0x1, R133 ;  /* 0x000000010e027824 */ /* 0x004fca00078e0285 */
[C---:B------:R-:W-:Y:S01]  /*9930*/  ISETP.GE.AND P0, PT, R2.reuse, R250, PT ;  /* 0x000000fa0200720c */ /* 0x040fe20003f06270 */
[----:B---3--:R-:W-:-:S03]  /*9940*/  IMAD.IADD R2, R2, 0x1, R12 ;  /* 0x0000000102027824 */ /* 0x008fc600078e020c */
[----:B------:R-:W-:Y:S01]  /*9950*/  ISETP.GT.OR P0, PT, R14, 0x2f, P0 ;  /* 0x0000002f0e00780c */ /* 0x000fe20000704670 */
[----:B------:R-:W-:-:S04]  /*9960*/  @P1 IMAD.HI.U32 R3, R2, c[0x0][0x2bc], RZ ;  /* 0x0000af0002031a27 */ /* 0x000fc800078e00ff */
[----:B------:R-:W-:Y:S01]  /*9970*/  IMAD.MOV.U32 R0, RZ, RZ, R2 ;  /* 0x000000ffff007224 */ /* 0x000fe200078e0002 */
[----:B------:R-:W-:-:S07]  /*9980*/  @P1 SHF.R.U32.HI R0, RZ, c[0x0][0x2c0], R3 ;  /* 0x0000b000ff001a19 */ /* 0x000fce0000011603 */
[----:B------:R-:W-:-:S04]  /*9990*/  @!P0 IADD3 R3, P1, R0, R16, RZ ;  /* 0x0000001000038210 */ /* 0x000fc80007f3e0ff */
[----:B------:R-:W-:Y:S02]  /*99a0*/  @!P0 LEA.HI.X.SX32 R5, R0, R6, 0x1, P1 ;  /* 0x0000000600058211 */ /* 0x000fe400008f0eff */
[----:B------:R-:W-:-:S04]  /*99b0*/  @!P0 LEA R4, P1, R3, c[0x0][0x2a0], 0x2 ;  /* 0x0000a80003048a11 */ /* 0x000fc800078210ff */
[----:B------:R-:W-:-:S05]  /*99c0*/  @!P0 LEA.HI.X R5, R3, c[0x0][0x2a4], R5, 0x2, P1 ;  /* 0x0000a90003058a11 */ /* 0x000fca00008f1405 */
[----:B------:R-:W2:Y:S01]  /*99d0*/  @!P0 LDG.E R220, [R4.64] ;  /* 0x0000000804dc8981 */ /* 0x000ea2000c1e1900 */
[----:B------:R-:W-:-:S04]  /*99e0*/  IMAD.MOV R0, RZ, RZ, -R0 ;  /* 0x000000ffff007224 */ /* 0x000fc800078e0a00 */
[----:B------:R-:W-:Y:S01]  /*99f0*/  IMAD R222, R0, c[0x0][0x2b8], R2 ;  /* 0x0000ae0000de7a24 */ /* 0x000fe200078e0202 */
[----:B-1----:R-:W1:Y:S04]  /*9a00*/  S2R R6, SR_TID.X ;  /* 0x0000000000067919 */ /* 0x002e680000002100 */
[----:B------:R-:W-:Y:S01]  /*9a10*/  SHF.R.S32.HI R97, RZ, 0x1f, R222 ;  /* 0x0000001fff617819 */ /* 0x000fe200000114de */
[----:B------:R-:W-:-:S04]  /*9a20*/  IMAD.WIDE.U32 R2, R222, c[0x0][0x1e0], RZ ;  /* 0x00007800de027a25 */ /* 0x000fc800078e00ff */
[----:B------:R-:W-:-:S04]  /*9a30*/  IMAD R0, R97, c[0x0][0x1e0], RZ ;  /* 0x0000780061007a24 */ /* 0x000fc800078e02ff */
[----:B------:R-:W-:-:S04]  /*9a40*/  IMAD R0, R222, c[0x0][0x1e4], R0 ;  /* 0x00007900de007a24 */ /* 0x000fc800078e0200 */
[----:B------:R-:W-:Y:S02]  /*9a50*/  IMAD.IADD R3, R3, 0x1, R0 ;  /* 0x0000000103037824 */ /* 0x000fe400078e0200 */
[----:B------:R-:W-:-:S04]  /*9a60*/  IMAD.WIDE.U32 R10, R88, c[0x0][0x1e8], RZ ;  /* 0x00007a00580a7a25 */ /* 0x000fc800078e00ff */
[----:B------:R-:W-:Y:S01]  /*9a70*/  IMAD R108, R221, -0x30, R108 ;  /* 0xffffffd0dd6c7824 */ /* 0x000fe200078e026c */
[----:B-1----:R-:W-:Y:S01]  /*9a80*/  SHF.R.S32.HI R102, RZ, 0x1f, R6 ;  /* 0x0000001fff667819 */ /* 0x002fe20000011406 */
[----:B------:R-:W-:Y:S02]  /*9a90*/  IMAD R8, R88, c[0x0][0x1ec], R11 ;  /* 0x00007b0058087a24 */ /* 0x000fe400078e020b */
[----:B------:R-:W-:Y:S01]  /*9aa0*/  IMAD.IADD R132, R250, 0x1, R108 ;  /* 0x00000001fa847824 */ /* 0x000fe200078e026c */
[----:B------:R-:W-:-:S04]  /*9ab0*/  LEA.HI R102, R102, R6, RZ, 0x2 ;  /* 0x0000000666667211 */ /* 0x000fc800078f10ff */
[----:B------:R-:W-:Y:S02]  /*9ac0*/  SHF.R.S32.HI R102, RZ, 0x2, R102 ;  /* 0x00000002ff667819 */ /* 0x000fe40000011466 */
[----:B------:R-:W-:-:S05]  /*9ad0*/  IMNMX R6, R132, 0x30, PT ;  /* 0x0000003084067817 */ /* 0x000fca0003800200 */
[----:B------:R-:W-:-:S05]  /*9ae0*/  IMAD.IADD R6, R6, 0x1, -R102 ;  /* 0x0000000106067824 */ /* 0x000fca00078e0a66 */
[----:B------:R-:W-:Y:S01]  /*9af0*/  ISETP.GE.AND P1, PT, R6, 0x1, PT ;  /* 0x000000010600780c */ /* 0x000fe20003f26270 */
[----:B------:R-:W-:Y:S04]  /*9b00*/  STL.64 [R1+0x40], R10 ;  /* 0x0000400a01007387 */ /* 0x000fe80000100a00 */
[----:B------:R-:W-:Y:S08]  /*9b10*/  STL [R1+0x50], R8 ;  /* 0x0000500801007387 */ /* 0x000ff00000100800 */
[----:B------:R-:W-:-:S02]  /*9b20*/  @P1 ISETP.GE.AND P2, PT, R104, c[0x0][0x1d4], PT ;  /* 0x0000750068001a0c */ /* 0x000fc40003f46270 */
[----:B------:R-:W-:Y:S02]  /*9b30*/  @P1 ISETP.GE.AND P3, PT, R252, c[0x0][0x1d4], PT ;  /* 0x00007500fc001a0c */ /* 0x000fe40003f66270 */
[----:B------:R-:W-:Y:S02]  /*9b40*/  LOP3.LUT R209, R209, 0xffffffbf, RZ, 0xc0, !PT ;  /* 0xffffffbfd1d17812 */ /* 0x000fe400078ec0ff */
[----:B--2---:R-:W-:Y:S01]  /*9b50*/  SHF.R.S32.HI R98, RZ, 0x1f, R220 ;  /* 0x0000001fff627819 */ /* 0x004fe200000114dc */
[----:B------:R-:W-:-:S04]  /*9b60*/  IMAD.WIDE.U32 R2, R220, c[0x0][0x1f0], R2 ;  /* 0x00007c00dc027a25 */ /* 0x000fc800078e0002 */
[----:B------:R-:W-:-:S04]  /*9b70*/  IMAD R0, R98, c[0x0][0x1f0], RZ ;  /* 0x00007c0062007a24 */ /* 0x000fc800078e02ff */
[----:B------:R-:W-:Y:S01]  /*9b80*/  IMAD R4, R220, c[0x0][0x1f4], R0 ;  /* 0x00007d00dc047a24 */ /* 0x000fe200078e0200 */
[----:B------:R-:W-:-:S04]  /*9b90*/  IADD3 R0, P0, R2, R10, RZ ;  /* 0x0000000a02007210 */ /* 0x000fc80007f1e0ff */
[----:B------:R-:W-:Y:S02]  /*9ba0*/  IADD3.X R2, R8, R3, R4, P0, !PT ;  /* 0x0000000308027210 */ /* 0x000fe400007fe404 */
[----:B------:R-:W-:-:S04]  /*9bb0*/  LEA R3, P0, R0, c[0x0][0x1c8], 0x1 ;  /* 0x0000720000037a11 */ /* 0x000fc800078008ff */
[----:B------:R-:W-:Y:S02]  /*9bc0*/  LEA.HI.X R5, R0, c[0x0][0x1cc], R2, 0x1, P0 ;  /* 0x0000730000057a11 */ /* 0x000fe400000f0c02 */
[----:B------:R-:W1:Y:S04]  /*9bd0*/  SHFL.IDX PT, R0, R3, RZ, 0x1c1f ;  /* 0x001c1fff03007589 */ /* 0x000e6800000e0000 */
[----:B------:R-:W2:Y:S04]  /*9be0*/  SHFL.IDX PT, R2, R5, RZ, 0x1c1f ;  /* 0x001c1fff05027589 */ /* 0x000ea800000e0000 */
[----:B------:R3:W4:Y:S04]  /*9bf0*/  SHFL.IDX PT, R4, R3, 0x1, 0x1c1f ;  /* 0x003c1f0003047f89 */ /* 0x00072800000e0000 */
[----:B------:R-:W5:Y:S01]  /*9c00*/  SHFL.IDX PT, R5, R5, 0x1, 0x1c1f ;  /* 0x003c1f0005057f89 */ /* 0x000f6200000e0000 */
[----:B-1----:R-:W-:-:S04]  /*9c10*/  @P1 LEA R8, P0, R104, R0, 0x1 ;  /* 0x0000000068081211 */ /* 0x002fc800078008ff */
[----:B--2---:R-:W-:Y:S01]  /*9c20*/  @P1 LEA.HI.X R9, R104, R2, R105, 0x1, P0 ;  /* 0x0000000268091211 */ /* 0x004fe200000f0c69 */
[----:B---3--:R-:W-:-:S05]  /*9c30*/  @P1 IMAD.SHL.U32 R3, R103, 0x2, RZ ;  /* 0x0000000267031824 */ /* 0x008fca00078e00ff */
[----:B------:R1:W-:Y:S01]  /*9c40*/  @P1 LDGSTS.E.BYPASS.LTC128B.128 [R3+0x3c80], [R8.64], !P2 ;  /* 0x03c8000008031fae */ /* 0x0003e2000d101d48 */
[----:B------:R-:W-:Y:S02]  /*9c50*/  ISETP.GE.AND P0, PT, R6, 0x21, PT ;  /* 0x000000210600780c */ /* 0x000fe40003f06270 */
[----:B-1----:R-:W-:-:S04]  /*9c60*/  @P1 LEA R8, P2, R252, R0, 0x1 ;  /* 0x00000000fc081211 */ /* 0x002fc800078408ff */
[----:B------:R-:W-:Y:S02]  /*9c70*/  @P1 LEA.HI.X R9, R252, R2, R101, 0x1, P2 ;  /* 0x00000002fc091211 */ /* 0x000fe400010f0c65 */
[----:B------:R-:W-:-:S03]  /*9c80*/  @P1 LEA R12, P2, R99, R0, 0x1 ;  /* 0x00000000630c1211 */ /* 0x000fc600078408ff */
[----:B------:R1:W-:Y:S01]  /*9c90*/  @P1 LDGSTS.E.BYPASS.LTC128B.128 [R3+0x4880], [R8.64], !P3 ;  /* 0x0488000008031fae */ /* 0x0003e2000d901d48 */
[C---:B------:R-:W-:Y:S02]  /*9ca0*/  @P1 LEA.HI.X R13, R99.reuse, R2, R100, 0x1, P2 ;  /* 0x00000002630d1211 */ /* 0x040fe400010f0c64 */
[----:B------:R-:W-:Y:S02]  /*9cb0*/  @P1 ISETP.GE.AND P2, PT, R99, c[0x0][0x1d4], PT ;  /* 0x0000750063001a0c */ /* 0x000fe40003f46270 */
[C---:B----4-:R-:W-:Y:S02]  /*9cc0*/  @P0 LEA R10, P3, R104.reuse, R4, 0x1 ;  /* 0x00000004680a0211 */ /* 0x050fe400078608ff */
[C---:B------:R-:W-:Y:S02]  /*9cd0*/  @P0 ISETP.GE.AND P4, PT, R104.reuse, c[0x0][0x1d4], PT ;  /* 0x0000750068000a0c */ /* 0x040fe40003f86270 */
[----:B-----5:R-:W-:Y:S02]  /*9ce0*/  @P0 LEA.HI.X R11, R104, R5, R105, 0x1, P3 ;  /* 0x00000005680b0211 */ /* 0x020fe400018f0c69 */
[----:B------:R-:W-:-:S05]  /*9cf0*/  @P0 ISETP.GE.AND P3, PT, R252, c[0x0][0x1d4], PT ;  /* 0x00007500fc000a0c */ /* 0x000fca0003f66270 */
[----:B------:R2:W-:Y:S01]  /*9d00*/  @P1 LDGSTS.E.BYPASS.LTC128B.128 [R3+0x5480], [R12.64], !P2 ;  /* 0x054800000c031fae */ /* 0x0005e2000d101d48 */
[----:B------:R-:W-:Y:S01]  /*9d10*/  @P0 ISETP.GE.AND P2, PT, R99, c[0x0][0x1d4], PT ;  /* 0x0000750063000a0c */ /* 0x000fe20003f46270 */
[----:B------:R-:W-:-:S05]  /*9d20*/  @P0 IMAD.SHL.U32 R0, R103, 0x2, RZ ;  /* 0x0000000267000824 */ /* 0x000fca00078e00ff */
[----:B------:R3:W-:Y:S01]  /*9d30*/  @P0 LDGSTS.E.BYPASS.LTC128B.128 [R0+0x4480], [R10.64], !P4 ;  /* 0x044800000a000fae */ /* 0x0007e2000e101d48 */
[----:B-1----:R-:W-:-:S04]  /*9d40*/  @P0 LEA R8, P1, R252, R4, 0x1 ;  /* 0x00000004fc080211 */ /* 0x002fc800078208ff */
[----:B------:R-:W-:Y:S02]  /*9d50*/  @P0 LEA.HI.X R9, R252, R5, R101, 0x1, P1 ;  /* 0x00000005fc090211 */ /* 0x000fe400008f0c65 */
[----:B------:R-:W-:-:S03]  /*9d60*/  @P0 LEA R2, P1, R99, R4, 0x1 ;  /* 0x0000000463020211 */ /* 0x000fc600078208ff */
[----:B------:R3:W-:Y:S01]  /*9d70*/  @P0 LDGSTS.E.BYPASS.LTC128B.128 [R0+0x5080], [R8.64], !P3 ;  /* 0x0508000008000fae */ /* 0x0007e2000d901d48 */
[----:B--2---:R-:W-:Y:S02]  /*9d80*/  @P0 LEA.HI.X R3, R99, R5, R100, 0x1, P1 ;  /* 0x0000000563030211 */ /* 0x004fe400008f0c64 */
[----:B------:R-:W-:-:S03]  /*9d90*/  ISETP.GT.AND P1, PT, R14, 0x2f, PT ;  /* 0x0000002f0e00780c */ /* 0x000fc60003f24270 */
[----:B------:R3:W-:Y:S01]  /*9da0*/  @P0 LDGSTS.E.BYPASS.LTC128B.128 [R0+0x5c80], [R2.64], !P2 ;  /* 0x05c8000002000fae */ /* 0x0007e2000d101d48 */
[----:B------:R-:W-:-:S03]  /*9db0*/  ISETP.LT.AND P0, PT, RZ, c[0x0][0x27c], PT ;  /* 0x00009f00ff007a0c */ /* 0x000fc60003f01270 */
[----:B------:R-:W0:Y:S06]  /*9dc0*/  LDGDEPBAR ;  /* 0x00000000000079af */ /* 0x000e2c0000000000 */
[----:B------:R-:W-:-:S04]  /*9dd0*/  @P1 LOP3.LUT R209, R209, 0x40, RZ, 0xfc, !PT ;  /* 0x00000040d1d11812 */ /* 0x000fc800078efcff */
[----:B------:R-:W-:Y:S05]  /*9de0*/  @P0 BRA `(.L_x_935) ;  /* 0x0000002000000947 */ /* 0x000fea0003800000 */
[----:B------:R-:W-:-:S04]  /*9df0*/  DEPBAR.LE SB0, 0x1 ;  /* 0x000080400000791a */ /* 0x000fc80000000000 */
[----:B------:R-:W-:Y:S05]  /*9e00*/  BRA `(.L_x_936) ;  /* 0x00006ee000007947 */ /* 0x000fea0003800000 */
.L_x_935:
[----:B------:R-:W2:Y:S01]  /*9e10*/  LDL R106, [R1+0x58] ;  /* 0x00005800016a7983 */ /* 0x000ea20000100800 */
[----:B------:R-:W-:Y:S01]  /*9e20*/  ULDC.U8 UR4, c[0x0][0x298] ;  /* 0x0000a60000047ab9 */ /* 0x000fe20000000000 */
[----:B---3--:R-:W-:Y:S01]  /*9e30*/  SHF.R.S32.HI R0, RZ, 0x1f, R126 ;  /* 0x0000001fff007819 */ /* 0x008fe2000001147e */
[----:B------:R-:W-:Y:S01]  /*9e40*/  IMAD.WIDE.U32 R4, R126, c[0x0][0x280], RZ ;  /* 0x0000a0007e047a25 */ /* 0x000fe200078e00ff */
[----:B------:R-:W-:Y:S01]  /*9e50*/  ISETP.NE.AND P0, PT, RZ, UR4, PT ;  /* 0x00000004ff007c0c */ /* 0x000fe2000bf05270 */
[----:B------:R-:W-:Y:S02]  /*9e60*/  BSSY B2, `(.L_x_936) ;  /* 0x00006e8000027945 */ /* 0x000fe40003800000 */
[C---:B------:R-:W-:Y:S02]  /*9e70*/  IMAD R2, R0.reuse, c[0x0][0x280], RZ ;  /* 0x0000a00000027a24 */ /* 0x040fe400078e02ff */
[----:B------:R-:W-:Y:S02]  /*9e80*/  IMAD R0, R0, c[0x0][0x290], RZ ;  /* 0x0000a40000007a24 */ /* 0x000fe400078e02ff */
[----:B------:R-:W-:-:S02]  /*9e90*/  IMAD R8, R126, c[0x0][0x284], R2 ;  /* 0x0000a1007e087a24 */ /* 0x000fc400078e0202 */
[C---:B------:R-:W-:Y:S02]  /*9ea0*/  IMAD R6, R126.reuse, c[0x0][0x294], R0 ;  /* 0x0000a5007e067a24 */ /* 0x040fe400078e0200 */
[----:B------:R-:W-:Y:S01]  /*9eb0*/  IMAD.WIDE.U32 R2, R126, c[0x0][0x290], RZ ;  /* 0x0000a4007e027a25 */ /* 0x000fe200078e00ff */
[----:B------:R-:W-:-:S04]  /*9ec0*/  IADD3 R8, R8, R5, RZ ;  /* 0x0000000508087210 */ /* 0x000fc80007ffe0ff */
[----:B------:R-:W-:Y:S02]  /*9ed0*/  IADD3 R6, R6, R3, RZ ;  /* 0x0000000306067210 */ /* 0x000fe40007ffe0ff */
[----:B--2---:R-:W-:-:S04]  /*9ee0*/  IADD3 R28, R138, R106, RZ ;  /* 0x0000006a8a1c7210 */ /* 0x004fc80007ffe0ff */
[----:B------:R-:W-:Y:S01]  /*9ef0*/  LEA R0, R170, R28, 0x6 ;  /* 0x0000001caa007211 */ /* 0x000fe200078e30ff */
[----:B------:R-:W-:Y:S05]  /*9f00*/  @!P0 BRA `(.L_x_937) ;  /* 0x0000376000008947 */ /* 0x000fea0003800000 */
[----:B------:R1:W5:Y:S01]  /*9f10*/  LDL R81, [R1+0xc8] ;  /* 0x0000c80001517983 */ /* 0x0003620000100800 */
[----:B------:R-:W-:-:S03]  /*9f20*/  IMAD.MOV.U32 R9, RZ, RZ, c[0x0][0x2c4] ;  /* 0x0000b100ff097624 */ /* 0x000fc600078e00ff */
[----:B------:R1:W5:Y:S02]  /*9f30*/  LDL R80, [R1+0xc4] ;  /* 0x0000c40001507983 */ /* 0x0003640000100800 */
[----:B------:R-:W-:Y:S02]  /*9f40*/  ISETP.NE.AND P1, PT, R9, 0x1, PT ;  /* 0x000000010900780c */ /* 0x000fe40003f25270 */
[----:B------:R1:W5:Y:S04]  /*9f50*/  LDL R79, [R1+0xc0] ;  /* 0x0000c000014f7983 */ /* 0x0003680000100800 */
[----:B------:R1:W5:Y:S04]  /*9f60*/  LDL R78, [R1+0xbc] ;  /* 0x0000bc00014e7983 */ /* 0x0003680000100800 */
[----:B------:R1:W5:Y:S03]  /*9f70*/  LDL R75, [R1+0xb8] ;  /* 0x0000b800014b7983 */ /* 0x0003660000100800 */
[----:B------:R-:W-:-:S05]  /*9f80*/  @P1 IMAD.HI.U32 R3, R0, c[0x0][0x2c8], RZ ;  /* 0x0000b20000031a27 */ /* 0x000fca00078e00ff */
[----:B------:R-:W-:Y:S01]  /*9f90*/  @P1 SHF.R.U32.HI R0, RZ, c[0x0][0x2cc], R3 ;  /* 0x0000b300ff001a19 */ /* 0x000fe20000011603 */
[----:B------:R-:W-:-:S03]  /*9fa0*/  IMAD.MOV.U32 R5, RZ, RZ, R8 ;  /* 0x000000ffff057224 */ /* 0x000fc600078e0008 */
[----:B------:R-:W-:Y:S01]  /*9fb0*/  SHF.R.S32.HI R3, RZ, 0x1f, R0 ;  /* 0x0000001fff037819 */ /* 0x000fe20000011400 */
[----:B------:R-:W-:Y:S01]  /*9fc0*/  IMAD.MOV.U32 R9, RZ, RZ, R6 ;  /* 0x000000ffff097224 */ /* 0x000fe200078e0006 */
[----:B------:R-:W-:-:S03]  /*9fd0*/  MOV R8, R2 ;  /* 0x0000000200087202 */ /* 0x000fc60000000f00 */
[C---:B------:R-:W-:Y:S02]  /*9fe0*/  IMAD R6, R3.reuse, c[0x0][0x280], RZ ;  /* 0x0000a00003067a24 */ /* 0x040fe400078e02ff */
[----:B------:R-:W-:Y:S02]  /*9ff0*/  IMAD R10, R3, c[0x0][0x290], RZ ;  /* 0x0000a400030a7a24 */ /* 0x000fe400078e02ff */
[----:B------:R-:W-:-:S04]  /*a000*/  IMAD.WIDE.U32 R4, R0, c[0x0][0x280], R4 ;  /* 0x0000a00000047a25 */ /* 0x000fc800078e0004 */
[----:B------:R-:W-:-:S04]  /*a010*/  IMAD.WIDE.U32 R2, R0, c[0x0][0x290], R8 ;  /* 0x0000a40000027a25 */ /* 0x000fc800078e0008 */
[C---:B------:R-:W-:Y:S02]  /*a020*/  IMAD R6, R0.reuse, c[0x0][0x284], R6 ;  /* 0x0000a10000067a24 */ /* 0x040fe400078e0206 */
[----:B------:R-:W-:Y:S01]  /*a030*/  IMAD R0, R0, c[0x0][0x294], R10 ;  /* 0x0000a50000007a24 */ /* 0x000fe200078e020a */
[----:B------:R-:W-:-:S04]  /*a040*/  LEA R41, P0, R2, c[0x0][0x288], 0x1 ;  /* 0x0000a20002297a11 */ /* 0x000fc800078008ff */
[----:B------:R-:W-:-:S04]  /*a050*/  IADD3 R0, R3, R0, RZ ;  /* 0x0000000003007210 */ /* 0x000fc80007ffe0ff */
[----:B------:R-:W-:Y:S02]  /*a060*/  LEA.HI.X R29, R2, c[0x0][0x28c], R0, 0x1, P0 ;  /* 0x0000a300021d7a11 */ /* 0x000fe400000f0c00 */
[----:B------:R-:W-:Y:S02]  /*a070*/  ISETP.GE.AND P0, PT, R28, R34, PT ;  /* 0x000000221c00720c */ /* 0x000fe40003f06270 */
[----:B------:R-:W-:Y:S02]  /*a080*/  LEA R40, P1, R4, c[0x0][0x270], 0x1 ;  /* 0x00009c0004287a11 */ /* 0x000fe400078208ff */
[----:B------:R-:W-:-:S04]  /*a090*/  IADD3 R6, R5, R6, RZ ;  /* 0x0000000605067210 */ /* 0x000fc80007ffe0ff */
[----:B------:R-:W-:Y:S01]  /*a0a0*/  LEA.HI.X R35, R4, c[0x0][0x274], R6, 0x1, P1 ;  /* 0x00009d0004237a11 */ /* 0x000fe200008f0c06 */
[----:B------:R1:W2:Y:S01]  /*a0b0*/  SHFL.IDX PT, R2, R41, RZ, 0x1e1f ;  /* 0x001e1fff29027589 */ /* 0x0002a200000e0000 */
[----:B------:R-:W-:Y:S03]  /*a0c0*/  BSSY B0, `(.L_x_938) ;  /* 0x0000050000007945 */ /* 0x000fe60003800000 */
[----:B------:R1:W3:Y:S01]  /*a0d0*/  SHFL.IDX PT, R4, R40, RZ, 0x1e1f ;  /* 0x001e1fff28047589 */ /* 0x0002e200000e0000 */
[----:B------:R-:W-:-:S03]  /*a0e0*/  CS2R R64, SRZ ;  /* 0x0000000000407805 */ /* 0x000fc6000001ff00 */
[----:B------:R1:W4:Y:S01]  /*a0f0*/  SHFL.IDX PT, R5, R35, RZ, 0x1e1f ;  /* 0x001e1fff23057589 */ /* 0x00032200000e0000 */
[----:B------:R-:W-:-:S03]  /*a100*/  CS2R R42, SRZ ;  /* 0x00000000002a7805 */ /* 0x000fc6000001ff00 */
[----:B------:R1:W1:Y:S01]  /*a110*/  SHFL.IDX PT, R3, R29, RZ, 0x1e1f ;  /* 0x001e1fff1d037589 */ /* 0x00026200000e0000 */
        /* <DEDUP_REMOVED lines=11> */
[----:B------:R-:W-:Y:S05]  /*a1d0*/  @P0 BRA `(.L_x_939) ;  /* 0x000003e000000947 */ /* 0x000fea0003800000 */
[----:B--2---:R-:W-:Y:S01]  /*a1e0*/  ISETP.GE.AND P0, PT, R169, c[0x0][0x27c], PT ;  /* 0x00009f00a9007a0c */ /* 0x004fe20003f06270 */
[----:B------:R-:W-:Y:S01]  /*a1f0*/  CS2R R20, SRZ ;  /* 0x0000000000147805 */ /* 0x000fe2000001ff00 */
[----:B------:R-:W-:Y:S01]  /*a200*/  ISETP.GE.AND P1, PT, R166, c[0x0][0x27c], PT ;  /* 0x00009f00a6007a0c */ /* 0x000fe20003f26270 */
[----:B------:R-:W-:-:S10]  /*a210*/  CS2R R22, SRZ ;  /* 0x0000000000167805 */ /* 0x000fd4000001ff00 */
[C---:B------:R-:W-:Y:S01]  /*a220*/  @!P0 IMAD.SHL.U32 R0, R169.reuse, 0x2, RZ ;  /* 0x00000002a9008824 */ /* 0x040fe200078e00ff */
[----:B-----5:R-:W-:-:S04]  /*a230*/  @!P0 SHF.L.U64.HI R6, R169, 0x1, R81 ;  /* 0x00000001a9068819 */ /* 0x020fc80000010251 */
[----:B---3--:R-:W-:-:S05]  /*a240*/  @!P0 IADD3 R10, P2, R4, R0, RZ ;  /* 0x00000000040a8210 */ /* 0x008fca0007f5e0ff */
[----:B----4-:R-:W-:Y:S01]  /*a250*/  @!P0 IMAD.X R11, R5, 0x1, R6, P2 ;  /* 0x00000001050b8824 */ /* 0x010fe200010e0606 */
[----:B------:R-:W-:-:S04]  /*a260*/  @!P0 IADD3 R8, P2, R2, R0, RZ ;  /* 0x0000000002088210 */ /* 0x000fc80007f5e0ff */
[----:B------:R2:W5:Y:S01]  /*a270*/  @!P0 LD.E.64 R20, [R10.64] ;  /* 0x000000080a148980 */ /* 0x000562000c101b00 */
[----:B-1----:R-:W-:Y:S02]  /*a280*/  @!P0 IMAD.X R9, R3, 0x1, R6, P2 ;  /* 0x0000000103098824 */ /* 0x002fe400010e0606 */
[C---:B------:R-:W-:Y:S01]  /*a290*/  @!P1 IMAD.SHL.U32 R6, R166.reuse, 0x2, RZ ;  /* 0x00000002a6069824 */ /* 0x040fe200078e00ff */
[----:B------:R-:W-:Y:S02]  /*a2a0*/  @!P1 SHF.L.U64.HI R0, R166, 0x1, R80 ;  /* 0x00000001a6009819 */ /* 0x000fe40000010250 */
[----:B------:R1:W5:Y:S01]  /*a2b0*/  @!P0 LD.E.64 R22, [R8.64] ;  /* 0x0000000808168980 */ /* 0x000362000c101b00 */
[----:B------:R-:W-:Y:S01]  /*a2c0*/  ISETP.GE.AND P0, PT, R168, c[0x0][0x27c], PT ;  /* 0x00009f00a8007a0c */ /* 0x000fe20003f06270 */
[----:B------:R-:W-:Y:S01]  /*a2d0*/  CS2R R24, SRZ ;  /* 0x0000000000187805 */ /* 0x000fe2000001ff00 */
[----:B------:R-:W-:Y:S01]  /*a2e0*/  CS2R R26, SRZ ;  /* 0x00000000001a7805 */ /* 0x000fe2000001ff00 */
[----:B--2---:R-:W-:-:S05]  /*a2f0*/  @!P1 IADD3 R10, P2, R4, R6, RZ ;  /* 0x00000006040a9210 */ /* 0x004fca0007f5e0ff */
[----:B------:R-:W-:Y:S01]  /*a300*/  @!P1 IMAD.X R11, R5, 0x1, R0, P2 ;  /* 0x00000001050b9824 */ /* 0x000fe200010e0600 */
[----:B-1----:R-:W-:-:S04]  /*a310*/  @!P1 IADD3 R8, P2, R2, R6, RZ ;  /* 0x0000000602089210 */ /* 0x002fc80007f5e0ff */
[C---:B------:R-:W-:Y:S01]  /*a320*/  @!P0 IMAD.SHL.U32 R6, R168.reuse, 0x2, RZ ;  /* 0x00000002a8068824 */ /* 0x040fe200078e00ff */
[----:B------:R-:W-:Y:S01]  /*a330*/  ISETP.GE.AND P3, PT, R139, c[0x0][0x27c], PT ;  /* 0x00009f008b007a0c */ /* 0x000fe20003f66270 */
[----:B------:R1:W5:Y:S01]  /*a340*/  @!P1 LD.E.64 R24, [R10.64] ;  /* 0x000000080a189980 */ /* 0x000362000c101b00 */
[----:B------:R-:W-:Y:S01]  /*a350*/  @!P1 IMAD.X R9, R3, 0x1, R0, P2 ;  /* 0x0000000103099824 */ /* 0x000fe200010e0600 */
[----:B------:R-:W-:-:S04]  /*a360*/  @!P0 SHF.L.U64.HI R0, R168, 0x1, R79 ;  /* 0x00000001a8008819 */ /* 0x000fc8000001024f */
[----:B------:R2:W5:Y:S01]  /*a370*/  @!P1 LD.E.64 R26, [R8.64] ;  /* 0x00000008081a9980 */ /* 0x000562000c101b00 */
[----:B------:R-:W-:Y:S01]  /*a380*/  CS2R R30, SRZ ;  /* 0x00000000001e7805 */ /* 0x000fe2000001ff00 */
[----:B------:R-:W-:Y:S01]  /*a390*/  CS2R R32, SRZ ;  /* 0x0000000000207805 */ /* 0x000fe2000001ff00 */
[----:B-1----:R-:W-:-:S05]  /*a3a0*/  @!P0 IADD3 R10, P1, R4, R6, RZ ;  /* 0x00000006040a8210 */ /* 0x002fca0007f3e0ff */
[----:B------:R-:W-:Y:S01]  /*a3b0*/  @!P0 IMAD.X R11, R5, 0x1, R0, P1 ;  /* 0x00000001050b8824 */ /* 0x000fe200008e0600 */
[----:B--2---:R-:W-:Y:S01]  /*a3c0*/  @!P0 IADD3 R8, P1, R2, R6, RZ ;  /* 0x0000000602088210 */ /* 0x004fe20007f3e0ff */
[----:B------:R-:W-:-:S03]  /*a3d0*/  @!P3 IMAD.SHL.U32 R6, R139, 0x2, RZ ;  /* 0x000000028b06b824 */ /* 0x000fc600078e00ff */
[----:B------:R1:W5:Y:S01]  /*a3e0*/  @!P0 LD.E.64 R30, [R10.64] ;  /* 0x000000080a1e8980 */ /* 0x000362000c101b00 */
[----:B------:R-:W-:Y:S01]  /*a3f0*/  @!P0 IMAD.X R9, R3, 0x1, R0, P1 ;  /* 0x0000000103098824 */ /* 0x000fe200008e0600 */
[----:B------:R-:W-:-:S04]  /*a400*/  @!P3 SHF.L.U64.HI R0, R139, 0x1, R78 ;  /* 0x000000018b00b819 */ /* 0x000fc8000001024e */
[----:B------:R2:W5:Y:S01]  /*a410*/  @!P0 LD.E.64 R32, [R8.64] ;  /* 0x0000000808208980 */ /* 0x000562000c101b00 */
[----:B------:R-:W-:Y:S02]  /*a420*/  @!P3 IADD3 R12, P0, R2, R6, RZ ;  /* 0x00000006020cb210 */ /* 0x000fe40007f1e0ff */
[----:B------:R-:W-:-:S03]  /*a430*/  ISETP.GE.AND P1, PT, R164, c[0x0][0x27c], PT ;  /* 0x00009f00a4007a0c */ /* 0x000fc60003f26270 */
[----:B------:R-:W-:Y:S01]  /*a440*/  @!P3 IMAD.X R13, R3, 0x1, R0, P0 ;  /* 0x00000001030db824 */ /* 0x000fe200000e0600 */
[----:B------:R-:W-:Y:S02]  /*a450*/  ISETP.GE.AND P0, PT, R167, c[0x0][0x27c], PT ;  /* 0x00009f00a7007a0c */ /* 0x000fe40003f06270 */
[----:B------:R-:W-:-:S05]  /*a460*/  @!P3 IADD3 R14, P2, R4, R6, RZ ;  /* 0x00000006040eb210 */ /* 0x000fca0007f5e0ff */
[----:B------:R-:W-:Y:S02]  /*a470*/  @!P3 IMAD.X R15, R5, 0x1, R0, P2 ;  /* 0x00000001050fb824 */ /* 0x000fe400010e0600 */
[----:B------:R-:W-:Y:S01]  /*a480*/  @!P1 IMAD.WIDE R18, R164, 0x2, R4 ;  /* 0x00000002a4129825 */ /* 0x000fe200078e0204 */
[----:B-1----:R-:W-:-:S03]  /*a490*/  CS2R R10, SRZ ;  /* 0x00000000000a7805 */ /* 0x002fc6000001ff00 */
[----:B------:R-:W-:Y:S01]  /*a4a0*/  @!P1 IMAD.WIDE R16, R164, 0x2, R2 ;  /* 0x00000002a4109825 */ /* 0x000fe200078e0202 */
[----:B--2---:R-:W-:-:S03]  /*a4b0*/  CS2R R8, SRZ ;  /* 0x0000000000087805 */ /* 0x004fc6000001ff00 */
[C---:B------:R-:W-:Y:S01]  /*a4c0*/  @!P0 IMAD.SHL.U32 R0, R167.reuse, 0x2, RZ ;  /* 0x00000002a7008824 */ /* 0x040fe200078e00ff */
[----:B------:R1:W5:Y:S01]  /*a4d0*/  @!P1 LD.E.64 R10, [R18.64] ;  /* 0x00000008120a9980 */ /* 0x000362000c101b00 */
[----:B------:R-:W-:-:S03]  /*a4e0*/  @!P0 SHF.L.U64.HI R6, R167, 0x1, R75 ;  /* 0x00000001a7068819 */ /* 0x000fc6000001024b */
[----:B------:R1:W5:Y:S01]  /*a4f0*/  @!P1 LD.E.64 R8, [R16.64] ;  /* 0x0000000810089980 */ /* 0x000362000c101b00 */
[----:B------:R-:W-:-:S05]  /*a500*/  @!P0 IADD3 R4, P1, R4, R0, RZ ;  /* 0x0000000004048210 */ /* 0x000fca0007f3e0ff */
[--C-:B------:R-:W-:Y:S01]  /*a510*/  @!P0 IMAD.X R5, R5, 0x1, R6.reuse, P1 ;  /* 0x0000000105058824 */ /* 0x100fe200008e0606 */
[----:B------:R-:W-:Y:S01]  /*a520*/  @!P0 IADD3 R2, P1, R2, R0, RZ ;  /* 0x0000000002028210 */ /* 0x000fe20007f3e0ff */
[----:B------:R-:W-:Y:S01]  /*a530*/  CS2R R36, SRZ ;  /* 0x0000000000247805 */ /* 0x000fe2000001ff00 */
[----:B------:R-:W-:Y:S01]  /*a540*/  CS2R R38, SRZ ;  /* 0x0000000000267805 */ /* 0x000fe2000001ff00 */
[----:B------:R-:W-:Y:S01]  /*a550*/  CS2R R42, SRZ ;  /* 0x00000000002a7805 */ /* 0x000fe2000001ff00 */
[----:B------:R-:W-:Y:S01]  /*a560*/  CS2R R44, SRZ ;  /* 0x00000000002c7805 */ /* 0x000fe2000001ff00 */
[----:B------:R-:W-:Y:S02]  /*a570*/  @!P0 IMAD.X R3, R3, 0x1, R6, P1 ;  /* 0x0000000103038824 */ /* 0x000fe400008e0606 */
[----:B------:R1:W5:Y:S04]  /*a580*/  @!P3 LD.E.64 R36, [R14.64] ;  /* 0x000000080e24b980 */ /* 0x000368000c101b00 */
[----:B------:R1:W5:Y:S04]  /*a590*/  @!P3 LD.E.64 R38, [R12.64] ;  /* 0x000000080c26b980 */ /* 0x000368000c101b00 */
[----:B------:R1:W5:Y:S04]  /*a5a0*/  @!P0 LD.E.64 R42, [R4.64] ;  /* 0x00000008042a8980 */ /* 0x000368000c101b00 */
[----:B------:R1:W5:Y:S02]  /*a5b0*/  @!P0 LD.E.64 R44, [R2.64] ;  /* 0x00000008022c8980 */ /* 0x000364000c101b00 */
.L_x_939:
[----:B--2---:R-:W-:Y:S05]  /*a5c0*/  BSYNC B0 ;  /* 0x0000000000007941 */ /* 0x004fea0003800000 */
.L_x_938:
[----:B------:R-:W-:Y:S01]  /*a5d0*/  IADD3 R0, R28, 0x40, RZ ;  /* 0x000000401c007810 */ /* 0x000fe20007ffe0ff */
[----:B-1---5:R-:W-:Y:S01]  /*a5e0*/  IMAD.MOV.U32 R2, RZ, RZ, R36 ;  /* 0x000000ffff027224 */ /* 0x022fe200078e0024 */
[----:B------:R-:W-:Y:S01]  /*a5f0*/  MOV R6, R8 ;  /* 0x0000000800067202 */ /* 0x000fe20000000f00 */
[----:B---3--:R-:W-:Y:S01]  /*a600*/  IMAD.MOV.U32 R4, RZ, RZ, R42 ;  /* 0x000000ffff047224 */ /* 0x008fe200078e002a */
[----:B------:R-:W-:Y:S01]  /*a610*/  ISETP.GE.AND P0, PT, R0, R34, PT ;  /* 0x000000220000720c */ /* 0x000fe20003f06270 */
[----:B------:R-:W-:Y:S01]  /*a620*/  IMAD.MOV.U32 R0, RZ, RZ, R37 ;  /* 0x000000ffff007224 */ /* 0x000fe200078e0025 */
[----:B----4-:R1:W2:Y:S01]  /*a630*/  SHFL.IDX PT, R5, R35, 0x1, 0x1e1f ;  /* 0x003e1f0023057f89 */ /* 0x0102a200000e0000 */
[----:B------:R-:W-:Y:S01]  /*a640*/  IMAD.MOV.U32 R3, RZ, RZ, R43 ;  /* 0x000000ffff037224 */ /* 0x000fe200078e002b */
[----:B------:R-:W-:Y:S01]  /*a650*/  BSSY B0, `(.L_x_940) ;  /* 0x000006d000007945 */ /* 0x000fe20003800000 */
[----:B------:R-:W-:Y:S01]  /*a660*/  IMAD.MOV.U32 R13, RZ, RZ, R22 ;  /* 0x000000ffff0d7224 */ /* 0x000fe200078e0016 */
[----:B------:R-:W-:Y:S01]  /*a670*/  PRMT R74, R0, 0x5410, R2 ;  /* 0x00005410004a7816 */ /* 0x000fe20000000002 */
[----:B------:R-:W-:Y:S01]  /*a680*/  IMAD.MOV.U32 R2, RZ, RZ, R24 ;  /* 0x000000ffff027224 */ /* 0x000fe200078e0018 */
[----:B------:R-:W-:Y:S01]  /*a690*/  PRMT R77, R3, 0x5410, R4 ;  /* 0x00005410034d7816 */ /* 0x000fe20000000004 */
[----:B------:R-:W-:Y:S01]  /*a6a0*/  IMAD.MOV.U32 R0, RZ, RZ, R25 ;  /* 0x000000ffff007224 */ /* 0x000fe200078e0019 */
[----:B------:R-:W-:Y:S01]  /*a6b0*/  MOV R4, R30 ;  /* 0x0000001e00047202 */ /* 0x000fe20000000f00 */
[----:B------:R-:W-:Y:S01]  /*a6c0*/  IMAD.MOV.U32 R3, RZ, RZ, R31 ;  /* 0x000000ffff037224 */ /* 0x000fe200078e001f */
[----:B------:R-:W-:Y:S01]  /*a6d0*/  CS2R R58, SRZ ;  /* 0x00000000003a7805 */ /* 0x000fe2000001ff00 */
[----:B------:R-:W-:Y:S01]  /*a6e0*/  IMAD.MOV.U32 R12, RZ, RZ, R23 ;  /* 0x000000ffff0c7224 */ /* 0x000fe200078e0017 */
[----:B------:R-:W-:Y:S01]  /*a6f0*/  PRMT R70, R0, 0x5410, R2 ;  /* 0x0000541000467816 */ /* 0x000fe20000000002 */
[----:B------:R-:W-:Y:S01]  /*a700*/  IMAD.MOV.U32 R2, RZ, RZ, R10 ;  /* 0x000000ffff027224 */ /* 0x000fe200078e000a */
[----:B------:R-:W-:Y:S01]  /*a710*/  PRMT R72, R3, 0x5410, R4 ;  /* 0x0000541003487816 */ /* 0x000fe20000000004 */
[----:B------:R-:W-:Y:S01]  /*a720*/  IMAD.MOV.U32 R0, RZ, RZ, R11 ;  /* 0x000000ffff007224 */ /* 0x000fe200078e000b */
[----:B------:R-:W-:Y:S01]  /*a730*/  MOV R4, R20 ;  /* 0x0000001400047202 */ /* 0x000fe20000000f00 */
[----:B------:R-:W-:Y:S01]  /*a740*/  IMAD.MOV.U32 R3, RZ, RZ, R21 ;  /* 0x000000ffff037224 */ /* 0x000fe200078e0015 */
[----:B------:R-:W-:Y:S01]  /*a750*/  PRMT R67, R12, 0x5410, R13 ;  /* 0x000054100c437816 */ /* 0x000fe2000000000d */
[----:B------:R-:W-:Y:S01]  /*a760*/  CS2R R54, SRZ ;  /* 0x0000000000367805 */ /* 0x000fe2000001ff00 */
[----:B------:R-:W-:Y:S01]  /*a770*/  PRMT R66, R0, 0x5410, R2 ;  /* 0x0000541000427816 */ /* 0x000fe20000000002 */
[----:B------:R-:W-:Y:S01]  /*a780*/  IMAD.MOV.U32 R2, RZ, RZ, R38 ;  /* 0x000000ffff027224 */ /* 0x000fe200078e0026 */
[----:B------:R-:W-:Y:S01]  /*a790*/  PRMT R68, R3, 0x5410, R4 ;  /* 0x0000541003447816 */ /* 0x000fe20000000004 */
[----:B------:R-:W-:Y:S01]  /*a7a0*/  IMAD.MOV.U32 R0, RZ, RZ, R39 ;  /* 0x000000ffff007224 */ /* 0x000fe200078e0027 */
[----:B------:R-:W-:Y:S01]  /*a7b0*/  MOV R4, R44 ;  /* 0x0000002c00047202 */ /* 0x000fe20000000f00 */
[----:B------:R-:W-:Y:S01]  /*a7c0*/  IMAD.MOV.U32 R3, RZ, RZ, R45 ;  /* 0x000000ffff037224 */ /* 0x000fe200078e002d */
[----:B------:R-:W-:Y:S01]  /*a7d0*/  CS2R R50, SRZ ;  /* 0x0000000000327805 */ /* 0x000fe2000001ff00 */
[----:B------:R-:W-:Y:S01]  /*a7e0*/  CS2R R46, SRZ ;  /* 0x00000000002e7805 */ /* 0x000fe2000001ff00 */
[----:B------:R-:W-:Y:S01]  /*a7f0*/  PRMT R73, R0, 0x5410, R2 ;  /* 0x0000541000497816 */ /* 0x000fe20000000002 */
[----:B------:R-:W-:Y:S01]  /*a800*/  IMAD.MOV.U32 R2, RZ, RZ, R26 ;  /* 0x000000ffff027224 */ /* 0x000fe200078e001a */
[----:B------:R-:W-:Y:S01]  /*a810*/  PRMT R76, R3, 0x5410, R4 ;  /* 0x00005410034c7816 */ /* 0x000fe20000000004 */
[----:B------:R-:W-:Y:S01]  /*a820*/  IMAD.MOV.U32 R3, RZ, RZ, R33 ;  /* 0x000000ffff037224 */ /* 0x000fe200078e0021 */
[----:B------:R-:W-:Y:S01]  /*a830*/  MOV R0, R27 ;  /* 0x0000001b00007202 */ /* 0x000fe20000000f00 */
[----:B------:R-:W-:Y:S01]  /*a840*/  CS2R R62, SRZ ;  /* 0x00000000003e7805 */ /* 0x000fe2000001ff00 */
[----:B------:R-:W-:Y:S01]  /*a850*/  MOV R4, R32 ;  /* 0x0000002000047202 */ /* 0x000fe20000000f00 */
[----:B------:R-:W-:Y:S01]  /*a860*/  CS2R R60, SRZ ;  /* 0x00000000003c7805 */ /* 0x000fe2000001ff00 */
[----:B------:R-:W-:Y:S01]  /*a870*/  PRMT R69, R0, 0x5410, R2 ;  /* 0x0000541000457816 */ /* 0x000fe20000000002 */
[----:B------:R-:W-:Y:S01]  /*a880*/  IMAD.MOV.U32 R0, RZ, RZ, R9 ;  /* 0x000000ffff007224 */ /* 0x000fe200078e0009 */
[----:B------:R-:W-:Y:S01]  /*a890*/  PRMT R71, R3, 0x5410, R4 ;  /* 0x0000541003477816 */ /* 0x000fe20000000004 */
[----:B------:R-:W3:Y:S01]  /*a8a0*/  SHFL.IDX PT, R2, R41, 0x1, 0x1e1f ;  /* 0x003e1f0029027f89 */ /* 0x000ee200000e0000 */
[----:B------:R-:W-:Y:S01]  /*a8b0*/  CS2R R56, SRZ ;  /* 0x0000000000387805 */ /* 0x000fe2000001ff00 */
[----:B------:R-:W-:Y:S01]  /*a8c0*/  CS2R R52, SRZ ;  /* 0x0000000000347805 */ /* 0x000fe2000001ff00 */
[----:B-1----:R-:W-:Y:S01]  /*a8d0*/  PRMT R35, R0, 0x5410, R6 ;  /* 0x0000541000237816 */ /* 0x002fe20000000006 */
[----:B------:R1:W4:Y:S01]  /*a8e0*/  SHFL.IDX PT, R4, R40, 0x1, 0x1e1f ;  /* 0x003e1f0028047f89 */ /* 0x00032200000e0000 */
[----:B------:R-:W-:-:S03]  /*a8f0*/  CS2R R48, SRZ ;  /* 0x0000000000307805 */ /* 0x000fc6000001ff00 */
[----:B------:R2:W3:Y:S01]  /*a900*/  SHFL.IDX PT, R3, R29, 0x1, 0x1e1f ;  /* 0x003e1f001d037f89 */ /* 0x0004e200000e0000 */
[----:B-1----:R-:W-:Y:S01]  /*a910*/  CS2R R40, SRZ ;  /* 0x0000000000287805 */ /* 0x002fe2000001ff00 */
[----:B--2---:R-:W-:Y:S01]  /*a920*/  CS2R R28, SRZ ;  /* 0x00000000001c7805 */ /* 0x004fe2000001ff00 */
[----:B------:R-:W-:Y:S05]  /*a930*/  @P0 BRA `(.L_x_941) ;  /* 0x000003e000000947 */ /* 0x000fea0003800000 */
[----:B---34-:R-:W-:Y:S01]  /*a940*/  ISETP.GE.AND P0, PT, R169, c[0x0][0x27c], PT ;  /* 0x00009f00a9007a0c */ /* 0x018fe20003f06270 */
[----:B------:R-:W-:Y:S01]  /*a950*/  CS2R R46, SRZ ;  /* 0x00000000002e7805 */ /* 0x000fe2000001ff00 */
[----:B------:R-:W-:Y:S01]  /*a960*/  ISETP.GE.AND P1, PT, R166, c[0x0][0x27c], PT ;  /* 0x00009f00a6007a0c */ /* 0x000fe20003f26270 */
[----:B------:R-:W-:-:S10]  /*a970*/  CS2R R48, SRZ ;  /* 0x0000000000307805 */ /* 0x000fd4000001ff00 */
[C---:B------:R-:W-:Y:S01]  /*a980*/  @!P0 IMAD.SHL.U32 R0, R169.reuse, 0x2, RZ ;  /* 0x00000002a9008824 */ /* 0x040fe200078e00ff */
[----:B------:R-:W-:-:S04]  /*a990*/  @!P0 SHF.L.U64.HI R6, R169, 0x1, R81 ;  /* 0x00000001a9068819 */ /* 0x000fc80000010251 */
[----:B------:R-:W-:-:S05]  /*a9a0*/  @!P0 IADD3 R14, P2, R4, R0, RZ ;  /* 0x00000000040e8210 */ /* 0x000fca0007f5e0ff */
[----:B------:R-:W-:Y:S01]  /*a9b0*/  @!P0 IMAD.X R15, R5, 0x1, R6, P2 ;  /* 0x00000001050f8824 */ /* 0x000fe200010e0606 */
[----:B------:R-:W-:Y:S01]  /*a9c0*/  @!P0 IADD3 R12, P2, R2, R0, RZ ;  /* 0x00000000020c8210 */ /* 0x000fe20007f5e0ff */
[----:B------:R-:W-:-:S03]  /*a9d0*/  @!P1 IMAD.SHL.U32 R0, R166, 0x2, RZ ;  /* 0x00000002a6009824 */ /* 0x000fc600078e00ff */
[----:B------:R1:W5:Y:S01]  /*a9e0*/  @!P0 LD.E.64 R46, [R14.64] ;  /* 0x000000080e2e8980 */ /* 0x000362000c101b00 */
[----:B------:R-:W-:Y:S01]  /*a9f0*/  @!P0 IMAD.X R13, R3, 0x1, R6, P2 ;  /* 0x00000001030d8824 */ /* 0x000fe200010e0606 */
[----:B------:R-:W-:-:S04]  /*aa00*/  @!P1 SHF.L.U64.HI R6, R166, 0x1, R80 ;  /* 0x00000001a6069819 */ /* 0x000fc80000010250 */
[----:B------:R2:W5:Y:S01]  /*aa10*/  @!P0 LD.E.64 R48, [R12.64] ;  /* 0x000000080c308980 */ /* 0x000562000c101b00 */
[----:B------:R-:W-:Y:S01]  /*aa20*/  ISETP.GE.AND P0, PT, R168, c[0x0][0x27c], PT ;  /* 0x00009f00a8007a0c */ /* 0x000fe20003f06270 */
[----:B------:R-:W-:Y:S01]  /*aa30*/  CS2R R50, SRZ ;  /* 0x0000000000327805 */ /* 0x000fe2000001ff00 */
[----:B------:R-:W-:Y:S01]  /*aa40*/  CS2R R52, SRZ ;  /* 0x0000000000347805 */ /* 0x000fe2000001ff00 */
[----:B-1----:R-:W-:-:S05]  /*aa50*/  @!P1 IADD3 R14, P2, R4, R0, RZ ;  /* 0x00000000040e9210 */ /* 0x002fca0007f5e0ff */
[----:B------:R-:W-:Y:S01]  /*aa60*/  @!P1 IMAD.X R15, R5, 0x1, R6, P2 ;  /* 0x00000001050f9824 */ /* 0x000fe200010e0606 */
[----:B--2---:R-:W-:-:S04]  /*aa70*/  @!P1 IADD3 R12, P2, R2, R0, RZ ;  /* 0x00000000020c9210 */ /* 0x004fc80007f5e0ff */
[C---:B------:R-:W-:Y:S01]  /*aa80*/  @!P0 IMAD.SHL.U32 R0, R168.reuse, 0x2, RZ ;  /* 0x00000002a8008824 */ /* 0x040fe200078e00ff */
[----:B------:R-:W-:Y:S01]  /*aa90*/  ISETP.GE.AND P3, PT, R139, c[0x0][0x27c], PT ;  /* 0x00009f008b007a0c */ /* 0x000fe20003f66270 */
[----:B------:R1:W5:Y:S01]  /*aaa0*/  @!P1 LD.E.64 R50, [R14.64] ;  /* 0x000000080e329980 */ /* 0x000362000c101b00 */
[----:B------:R-:W-:Y:S01]  /*aab0*/  @!P1 IMAD.X R13, R3, 0x1, R6, P2 ;  /* 0x00000001030d9824 */ /* 0x000fe200010e0606 */
[----:B------:R-:W-:-:S04]  /*aac0*/  @!P0 SHF.L.U64.HI R6, R168, 0x1, R79 ;  /* 0x00000001a8068819 */ /* 0x000fc8000001024f */
[----:B------:R2:W5:Y:S01]  /*aad0*/  @!P1 LD.E.64 R52, [R12.64] ;  /* 0x000000080c349980 */ /* 0x000562000c101b00 */
[----:B------:R-:W-:Y:S01]  /*aae0*/  CS2R R54, SRZ ;  /* 0x0000000000367805 */ /* 0x000fe2000001ff00 */
[----:B------:R-:W-:-:S04]  /*aaf0*/  CS2R R56, SRZ ;  /* 0x0000000000387805 */ /* 0x000fc8000001ff00 */
[----:B------:R-:W-:Y:S01]  /*ab00*/  @!P3 IMAD.SHL.U32 R16, R139, 0x2, RZ ;  /* 0x000000028b10b824 */ /* 0x000fe200078e00ff */
[----:B-1----:R-:W-:-:S05]  /*ab10*/  @!P0 IADD3 R14, P1, R4, R0, RZ ;  /* 0x00000000040e8210 */ /* 0x002fca0007f3e0ff */
[----:B------:R-:W-:Y:S01]  /*ab20*/  @!P0 IMAD.X R15, R5, 0x1, R6, P1 ;  /* 0x00000001050f8824 */ /* 0x000fe200008e0606 */
[----:B--2---:R-:W-:-:S04]  /*ab30*/  @!P0 IADD3 R12, P1, R2, R0, RZ ;  /* 0x00000000020c8210 */ /* 0x004fc80007f3e0ff */
[----:B------:R1:W5:Y:S01]  /*ab40*/  @!P0 LD.E.64 R54, [R14.64] ;  /* 0x000000080e368980 */ /* 0x000362000c101b00 */
[----:B------:R-:W-:Y:S01]  /*ab50*/  @!P0 IMAD.X R13, R3, 0x1, R6, P1 ;  /* 0x00000001030d8824 */ /* 0x000fe200008e0606 */
[----:B------:R-:W-:-:S04]  /*ab60*/  @!P3 SHF.L.U64.HI R0, R139, 0x1, R78 ;  /* 0x000000018b00b819 */ /* 0x000fc8000001024e */
[----:B------:R2:W5:Y:S01]  /*ab70*/  @!P0 LD.E.64 R56, [R12.64] ;  /* 0x000000080c388980 */ /* 0x000562000c101b00 */
[----:B------:R-:W-:Y:S01]  /*ab80*/  ISETP.GE.AND P1, PT, R164, c[0x0][0x27c], PT ;  /* 0x00009f00a4007a0c */ /* 0x000fe20003f26270 */
[----:B------:R-:W-:Y:S01]  /*ab90*/  CS2R R28, SRZ ;  /* 0x00000000001c7805 */ /* 0x000fe2000001ff00 */
[----:B------:R-:W-:Y:S01]  /*aba0*/  CS2R R40, SRZ ;  /* 0x0000000000287805 */ /* 0x000fe2000001ff00 */
[----:B--2---:R-:W-:-:S05]  /*abb0*/  @!P3 IADD3 R12, P0, R2, R16, RZ ;  /* 0x00000010020cb210 */ /* 0x004fca0007f1e0ff */
[----:B------:R-:W-:Y:S01]  /*abc0*/  @!P3 IMAD.X R13, R3, 0x1, R0, P0 ;  /* 0x00000001030db824 */ /* 0x000fe200000e0600 */
[----:B------:R-:W-:Y:S02]  /*abd0*/  ISETP.GE.AND P0, PT, R167, c[0x0][0x27c], PT ;  /* 0x00009f00a7007a0c */ /* 0x000fe40003f06270 */
[----:B-1----:R-:W-:Y:S02]  /*abe0*/  @!P3 IADD3 R14, P2, R4, R16, RZ ;  /* 0x00000010040eb210 */ /* 0x002fe40007f5e0ff */
[----:B------:R-:W-:-:S04]  /*abf0*/  @!P1 IMAD.WIDE R18, R164, 0x2, R4 ;  /* 0x00000002a4129825 */ /* 0x000fc800078e0204 */
[----:B------:R-:W-:Y:S01]  /*ac00*/  @!P3 IMAD.X R15, R5, 0x1, R0, P2 ;  /* 0x00000001050fb824 */ /* 0x000fe200010e0600 */
[----:B------:R1:W5:Y:S01]  /*ac10*/  @!P1 LD.E.64 R28, [R18.64] ;  /* 0x00000008121c9980 */ /* 0x000362000c101b00 */
[----:B------:R-:W-:-:S04]  /*ac20*/  @!P1 IMAD.WIDE R16, R164, 0x2, R2 ;  /* 0x00000002a4109825 */ /* 0x000fc800078e0202 */
[C---:B------:R-:W-:Y:S01]  /*ac30*/  @!P0 IMAD.SHL.U32 R0, R167.reuse, 0x2, RZ ;  /* 0x00000002a7008824 */ /* 0x040fe200078e00ff */
[----:B------:R1:W5:Y:S01]  /*ac40*/  @!P1 LD.E.64 R40, [R16.64] ;  /* 0x0000000810289980 */ /* 0x000362000c101b00 */
[----:B------:R-:W-:-:S03]  /*ac50*/  @!P0 SHF.L.U64.HI R6, R167, 0x1, R75 ;  /* 0x00000001a7068819 */ /* 0x000fc6000001024b */
        /* <DEDUP_REMOVED lines=12> */
.L_x_941:
[----:B---34-:R-:W-:Y:S05]  /*ad20*/  BSYNC B0 ;  /* 0x0000000000007941 */ /* 0x018fea0003800000 */
.L_x_940:
[----:B-----5:R-:W-:Y:S01]  /*ad30*/  IMAD.MOV.U32 R0, RZ, RZ, R64 ;  /* 0x000000ffff007224 */ /* 0x020fe200078e0040 */
[----:B------:R-:W-:-:S04]  /*ad40*/  DEPBAR.LE SB0, 0x1 ;  /* 0x000080400000791a */ /* 0x000fc80000000000 */
[----:B-1----:R-:W-:Y:S01]  /*ad50*/  IMAD.MOV.U32 R4, RZ, RZ, R65 ;  /* 0x000000ffff047224 */ /* 0x002fe200078e0041 */
[----:B------:R-:W-:Y:S01]  /*ad60*/  BSSY B1, `(.L_x_942) ;  /* 0x000015c000017945 */ /* 0x000fe20003800000 */
[----:B------:R-:W-:Y:S02]  /*ad70*/  IMAD.MOV.U32 R3, RZ, RZ, R58 ;  /* 0x000000ffff037224 */ /* 0x000fe400078e003a */
[----:B------:R-:W-:Y:S01]  /*ad80*/  IMAD.MOV.U32 R2, RZ, RZ, R59 ;  /* 0x000000ffff027224 */ /* 0x000fe200078e003b */
[----:B------:R-:W-:Y:S01]  /*ad90*/  PRMT R87, R4, 0x5410, R0 ;  /* 0x0000541004577816 */ /* 0x000fe20000000000 */
[----:B------:R-:W-:Y:S01]  /*ada0*/  IMAD.MOV.U32 R0, RZ, RZ, R54 ;  /* 0x000000ffff007224 */ /* 0x000fe200078e0036 */
[----:B------:R-:W-:Y:S02]  /*adb0*/  MOV R4, R55 ;  /* 0x0000003700047202 */ /* 0x000fe40000000f00 */
[----:B------:R-:W-:Y:S01]  /*adc0*/  PRMT R85, R2, 0x5410, R3 ;  /* 0x0000541002557816 */ /* 0x000fe20000000003 */
[----:B------:R-:W-:Y:S01]  /*add0*/  IMAD.MOV.U32 R3, RZ, RZ, R50 ;  /* 0x000000ffff037224 */ /* 0x000fe200078e0032 */
[----:B------:R-:W-:Y:S01]  /*ade0*/  PRMT R83, R83, 0x5410, R0 ;  /* 0x0000541053537816 */ /* 0x000fe20000000000 */
[----:B------:R-:W-:-:S02]  /*adf0*/  IMAD.MOV.U32 R0, RZ, RZ, R46 ;  /* 0x000000ffff007224 */ /* 0x000fc400078e002e */
[----:B------:R-:W-:Y:S01]  /*ae00*/  IMAD.MOV.U32 R2, RZ, RZ, R51 ;  /* 0x000000ffff027224 */ /* 0x000fe200078e0033 */
[----:B------:R-:W-:Y:S01]  /*ae10*/  PRMT R83, R4, 0x7610, R83 ;  /* 0x0000761004537816 */ /* 0x000fe20000000053 */
        /* <DEDUP_REMOVED lines=9> */
[----:B------:R-:W-:-:S02]  /*aeb0*/  MOV R3, R28 ;  /* 0x0000001c00037202 */ /* 0x000fc40000000f00 */
[----:B------:R-:W-:Y:S01]  /*aec0*/  PRMT R86, R4, 0x7610, R86 ;  /* 0x0000761004567816 */ /* 0x000fe20000000056 */
[----:B------:R-:W-:Y:S01]  /*aed0*/  IMAD.IADD R4, R34, 0x1, -R106 ;  /* 0x0000000122047824 */ /* 0x000fe200078e0a6a */
[----:B------:R-:W-:Y:S01]  /*aee0*/  PRMT R75, R2, 0x5410, R3 ;  /* 0x00005410024b7816 */ /* 0x000fe20000000003 */
[----:B------:R-:W-:Y:S01]  /*aef0*/  IMAD.MOV.U32 R2, RZ, RZ, R61 ;  /* 0x000000ffff027224 */ /* 0x000fe200078e003d */
[----:B------:R-:W-:Y:S02]  /*af00*/  MOV R3, R60 ;  /* 0x0000003c00037202 */ /* 0x000fe40000000f00 */
[----:B------:R-:W-:Y:S01]  /*af10*/  IMNMX R19, R4, 0x80, PT ;  /* 0x0000008004137817 */ /* 0x000fe20003800200 */
[----:B------:R-:W-:Y:S01]  /*af20*/  IMAD.MOV.U32 R4, RZ, RZ, R48 ;  /* 0x000000ffff047224 */ /* 0x000fe200078e0030 */
[----:B------:R-:W-:Y:S01]  /*af30*/  PRMT R82, R82, 0x5410, R0 ;  /* 0x0000541052527816 */ /* 0x000fe20000000000 */
[----:B------:R-:W-:Y:S01]  /*af40*/  IMAD.MOV.U32 R0, RZ, RZ, R53 ;  /* 0x000000ffff007224 */ /* 0x000fe200078e0035 */
[----:B------:R-:W-:Y:S01]  /*af50*/  BAR.SYNC.DEFER_BLOCKING 0x0 ;  /* 0x0000000000007b1d */ /* 0x000fe20000010000 */
[----:B------:R-:W-:-:S02]  /*af60*/  ISETP.GE.AND P0, PT, R138, R19, PT ;  /* 0x000000138a00720c */ /* 0x000fc40003f06270 */
[----:B------:R-:W-:Y:S01]  /*af70*/  PRMT R84, R2, 0x5410, R3 ;  /* 0x0000541002547816 */ /* 0x000fe20000000003 */
[----:B------:R-:W-:Y:S01]  /*af80*/  IMAD.MOV.U32 R3, RZ, RZ, R57 ;  /* 0x000000ffff037224 */ /* 0x000fe200078e0039 */
[----:B------:R-:W-:-:S04]  /*af90*/  MOV R2, R52 ;  /* 0x0000003400027202 */ /* 0x000fc80000000f00 */
[----:B------:R-:W-:Y:S01]  /*afa0*/  PRMT R80, R0, 0x5410, R2 ;  /* 0x0000541000507816 */ /* 0x000fe20000000002 */
[----:B------:R-:W-:Y:S01]  /*afb0*/  IMAD.MOV.U32 R2, RZ, RZ, R40 ;  /* 0x000000ffff027224 */ /* 0x000fe200078e0028 */
[----:B------:R-:W-:Y:S01]  /*afc0*/  PRMT R82, R3, 0x7610, R82 ;  /* 0x0000761003527816 */ /* 0x000fe20000000052 */
[----:B------:R-:W-:Y:S01]  /*afd0*/  IMAD.MOV.U32 R0, RZ, RZ, R41 ;  /* 0x000000ffff007224 */ /* 0x000fe200078e0029 */
[----:B------:R-:W-:-:S04]  /*afe0*/  MOV R3, R49 ;  /* 0x0000003100037202 */ /* 0x000fc80000000f00 */
[----:B------:R-:W-:Y:S02]  /*aff0*/  PRMT R78, R3, 0x5410, R4 ;  /* 0x00005410034e7816 */ /* 0x000fe40000000004 */
[----:B------:R-:W-:Y:S01]  /*b000*/  PRMT R34, R0, 0x5410, R2 ;  /* 0x0000541000227816 */ /* 0x000fe20000000002 */
[----:B------:R-:W-:Y:S05]  /*b010*/  @P0 BRA `(.L_x_943) ;  /* 0x0000130000000947 */ /* 0x000fea0003800000 */
[----:B------:R-:W-:Y:S01]  /*b020*/  ISETP.GE.AND P0, PT, R164, c[0x0][0x27c], PT ;  /* 0x00009f00a4007a0c */ /* 0x000fe20003f06270 */
[----:B------:R-:W-:-:S12]  /*b030*/  BSSY B0, `(.L_x_944) ;  /* 0x0000031000007945 */ /* 0x000fd80003800000 */
[----:B------:R-:W-:Y:S05]  /*b040*/  @P0 BRA `(.L_x_945) ;  /* 0x000002f000000947 */ /* 0x000fea0003800000 */
[----:B------:R-:W2:Y:S01]  /*b050*/  LDL R89, [R1+0xc] ;  /* 0x00000c0001597983 */ /* 0x000ea20000100800 */
[----:B------:R-:W-:Y:S02]  /*b060*/  SHF.R.U32.HI R0, RZ, 0x10, R11 ;  /* 0x00000010ff007819 */ /* 0x000fe4000001160b */
[----:B------:R-:W-:Y:S02]  /*b070*/  SHF.R.U32.HI R2, RZ, 0x10, R9 ;  /* 0x00000010ff027819 */ /* 0x000fe40000011609 */
[----:B------:R-:W-:Y:S02]  /*b080*/  PRMT R6, R66, 0x5410, R0 ;  /* 0x0000541042067816 */ /* 0x000fe40000000000 */
[----:B------:R-:W-:Y:S02]  /*b090*/  PRMT R0, R35, 0x5410, R2 ;  /* 0x0000541023007816 */ /* 0x000fe40000000002 */
[----:B------:R-:W-:Y:S02]  /*b0a0*/  SHF.R.U64 R3, R10, 0x10, R11 ;  /* 0x000000100a037819 */ /* 0x000fe4000000120b */
[----:B------:R-:W-:-:S02]  /*b0b0*/  SHF.R.U64 R4, R8, 0x10, R9 ;  /* 0x0000001008047819 */ /* 0x000fc40000001209 */
[----:B------:R-:W-:Y:S02]  /*b0c0*/  LOP3.LUT R18, R0, 0xffff0000, RZ, 0xc0, !PT ;  /* 0xffff000000127812 */ /* 0x000fe400078ec0ff */
[----:B------:R-:W-:Y:S02]  /*b0d0*/  PRMT R9, R35, 0x5432, R4 ;  /* 0x0000543223097816 */ /* 0x000fe40000000004 */
[----:B------:R-:W-:Y:S02]  /*b0e0*/  PRMT R10, R66, 0x5432, R3 ;  /* 0x00005432420a7816 */ /* 0x000fe40000000003 */
[----:B------:R-:W-:Y:S01]  /*b0f0*/  LOP3.LUT R17, R6, 0xffff0000, RZ, 0xc0, !PT ;  /* 0xffff000006117812 */ /* 0x000fe200078ec0ff */
[----:B--2---:R-:W1:Y:S02]  /*b100*/  LDS.128 R12, [R89+0x4800] ;  /* 0x00480000590c7984 */ /* 0x004e640000000c00 */
[C---:B-1----:R-:W-:Y:S01]  /*b110*/  LOP3.LUT R8, R14.reuse, 0xffff0000, RZ, 0xc0, !PT ;  /* 0xffff00000e087812 */ /* 0x042fe200078ec0ff */
[C---:B------:R-:W-:Y:S01]  /*b120*/  IMAD.U32 R11, R15.reuse, 0x10000, RZ ;  /* 0x000100000f0b7824 */ /* 0x040fe200078e00ff */
[----:B------:R-:W-:Y:S01]  /*b130*/  LOP3.LUT R2, R15, 0xffff0000, RZ, 0xc0, !PT ;  /* 0xffff00000f027812 */ /* 0x000fe200078ec0ff */
[----:B------:R-:W-:Y:S01]  /*b140*/  IMAD.U32 R16, R14, 0x10000, RZ ;  /* 0x000100000e107824 */ /* 0x000fe200078e00ff */
[----:B------:R-:W-:Y:S01]  /*b150*/  SHF.L.U32 R5, R12, 0x10, RZ ;  /* 0x000000100c057819 */ /* 0x000fe200000006ff */
[----:B------:R-:W-:Y:S01]  /*b160*/  IMAD.U32 R15, R0, 0x10000, RZ ;  /* 0x00010000000f7824 */ /* 0x000fe200078e00ff */
[----:B------:R-:W-:Y:S01]  /*b170*/  LOP3.LUT R4, R12, 0xffff0000, RZ, 0xc0, !PT ;  /* 0xffff00000c047812 */ /* 0x000fe200078ec0ff */
[----:B------:R-:W-:Y:S01]  /*b180*/  IMAD.U32 R14, R6, 0x10000, RZ ;  /* 0x00010000060e7824 */ /* 0x000fe200078e00ff */
[C---:B------:R-:W-:Y:S01]  /*b190*/  SHF.L.U32 R3, R13.reuse, 0x10, RZ ;  /* 0x000000100d037819 */ /* 0x040fe200000006ff */
[C---:B------:R-:W-:Y:S01]  /*b1a0*/  FMUL.FTZ R12, R8.reuse, R15 ;  /* 0x0000000f080c7220 */ /* 0x040fe20000410000 */
[----:B------:R-:W-:Y:S01]  /*b1b0*/  LOP3.LUT R0, R13, 0xffff0000, RZ, 0xc0, !PT ;  /* 0xffff00000d007812 */ /* 0x000fe200078ec0ff */
[----:B------:R-:W-:-:S02]  /*b1c0*/  FMUL.FTZ R8, R8, R14 ;  /* 0x0000000e08087220 */ /* 0x000fc40000410000 */
[----:B------:R-:W-:Y:S01]  /*b1d0*/  FFMA.FTZ R13, R16, R14, -R12 ;  /* 0x0000000e100d7223 */ /* 0x000fe2000001080c */
[----:B------:R-:W-:Y:S01]  /*b1e0*/  SHF.L.U32 R14, R10, 0x10, RZ ;  /* 0x000000100a0e7819 */ /* 0x000fe200000006ff */
[----:B------:R-:W-:Y:S01]  /*b1f0*/  FFMA.FTZ R12, R16, R15, R8 ;  /* 0x0000000f100c7223 */ /* 0x000fe20000010008 */
[----:B------:R-:W-:Y:S01]  /*b200*/  LOP3.LUT R10, R10, 0xffff0000, RZ, 0xc0, !PT ;  /* 0xffff00000a0a7812 */ /* 0x000fe200078ec0ff */
[C---:B------:R-:W-:Y:S02]  /*b210*/  FMUL.FTZ R6, R2.reuse, R18 ;  /* 0x0000001202067220 */ /* 0x040fe40000410000 */
[C---:B------:R-:W-:Y:S01]  /*b220*/  IMAD.U32 R15, R9.reuse, 0x10000, RZ ;  /* 0x00010000090f7824 */ /* 0x040fe200078e00ff */
[----:B------:R-:W-:Y:S01]  /*b230*/  LOP3.LUT R9, R9, 0xffff0000, RZ, 0xc0, !PT ;  /* 0xffff000009097812 */ /* 0x000fe200078ec0ff */
[-C--:B------:R-:W-:Y:S02]  /*b240*/  FMUL.FTZ R2, R2, R17.reuse ;  /* 0x0000001102027220 */ /* 0x080fe40000410000 */
[----:B------:R-:W-:-:S02]  /*b250*/  FFMA.FTZ R8, R11, R17, -R6 ;  /* 0x000000110b087223 */ /* 0x000fc40000010806 */
[----:B------:R-:W-:Y:S02]  /*b260*/  FFMA.FTZ R11, R11, R18, R2 ;  /* 0x000000120b0b7223 */ /* 0x000fe40000010002 */
[----:B------:R-:W-:Y:S02]  /*b270*/  FMUL.FTZ R6, R4, R15 ;  /* 0x0000000f04067220 */ /* 0x000fe40000410000 */
[----:B------:R-:W-:Y:S01]  /*b280*/  FMUL.FTZ R2, R0, R9 ;  /* 0x0000000900027220 */ /* 0x000fe20000410000 */
[----:B------:R-:W-:Y:S01]  /*b290*/  F2FP.BF16.PACK_AB R11, R11, R8 ;  /* 0x000000080b0b723e */ /* 0x000fe200000010ff */
[----:B------:R-:W-:Y:S02]  /*b2a0*/  FMUL.FTZ R4, R4, R14 ;  /* 0x0000000e04047220 */ /* 0x000fe40000410000 */
[----:B------:R-:W-:Y:S02]  /*b2b0*/  FMUL.FTZ R0, R0, R10 ;  /* 0x0000000a00007220 */ /* 0x000fe40000410000 */
[----:B------:R-:W-:-:S02]  /*b2c0*/  FFMA.FTZ R6, R5, R14, -R6 ;  /* 0x0000000e05067223 */ /* 0x000fc40000010806 */
[----:B------:R-:W-:Y:S02]  /*b2d0*/  FFMA.FTZ R4, R5, R15, R4 ;  /* 0x0000000f05047223 */ /* 0x000fe40000010004 */
[C---:B------:R-:W-:Y:S01]  /*b2e0*/  FFMA.FTZ R2, R3.reuse, R10, -R2 ;  /* 0x0000000a03027223 */ /* 0x040fe20000010802 */
[----:B------:R-:W-:Y:S01]  /*b2f0*/  F2FP.BF16.PACK_AB R10, R12, R13 ;  /* 0x0000000d0c0a723e */ /* 0x000fe200000010ff */
[----:B------:R-:W-:Y:S01]  /*b300*/  FFMA.FTZ R0, R3, R9, R0 ;  /* 0x0000000903007223 */ /* 0x000fe20000010000 */
[----:B------:R-:W-:-:S04]  /*b310*/  F2FP.BF16.PACK_AB R8, R4, R6 ;  /* 0x000000060408723e */ /* 0x000fc800000010ff */
[----:B------:R-:W-:-:S05]  /*b320*/  F2FP.BF16.PACK_AB R9, R0, R2 ;  /* 0x000000020009723e */ /* 0x000fca00000010ff */
[----:B------:R1:W-:Y:S02]  /*b330*/  STS.128 [R89+0x4800], R8 ;  /* 0x0048000859007388 */ /* 0x0003e40000000c00 */
.L_x_945:
[----:B------:R-:W-:Y:S05]  /*b340*/  BSYNC B0 ;  /* 0x0000000000007941 */ /* 0x000fea0003800000 */
.L_x_944:
[----:B------:R-:W-:Y:S01]  /*b350*/  ISETP.GE.AND P0, PT, R169, c[0x0][0x27c], PT ;  /* 0x00009f00a9007a0c */ /* 0x000fe20003f06270 */
[----:B------:R-:W-:-:S12]  /*b360*/  BSSY B0, `(.L_x_946) ;  /* 0x0000031000007945 */ /* 0x000fd80003800000 */
[----:B------:R-:W-:Y:S05]  /*b370*/  @P0 BRA `(.L_x_947) ;  /* 0x000002f000000947 */ /* 0x000fea0003800000 */
[----:B------:R-:W2:Y:S01]  /*b380*/  LDL R35, [R1+0x10] ;  /* 0x0000100001237983 */ /* 0x000ea20000100800 */
[----:B------:R-:W-:Y:S02]  /*b390*/  SHF.R.U64 R0, R20, 0x10, R21 ;  /* 0x0000001014007819 */ /* 0x000fe40000001215 */
[----:B------:R-:W-:Y:S02]  /*b3a0*/  SHF.R.U32.HI R4, RZ, 0x10, R23 ;  /* 0x00000010ff047819 */ /* 0x000fe40000011617 */
[----:B------:R-:W-:Y:S02]  /*b3b0*/  SHF.R.U32.HI R2, RZ, 0x10, R21 ;  /* 0x00000010ff027819 */ /* 0x000fe40000011615 */
[C---:B------:R-:W-:Y:S02]  /*b3c0*/  PRMT R13, R68.reuse, 0x5432, R0 ;  /* 0x00005432440d7816 */ /* 0x040fe40000000000 */
[----:B------:R-:W-:Y:S02]  /*b3d0*/  PRMT R0, R67, 0x5410, R4 ;  /* 0x0000541043007816 */ /* 0x000fe40000000004 */
[----:B------:R-:W-:-:S02]  /*b3e0*/  PRMT R6, R68, 0x5410, R2 ;  /* 0x0000541044067816 */ /* 0x000fc40000000002 */
[----:B------:R-:W-:Y:S01]  /*b3f0*/  SHF.R.U64 R3, R22, 0x10, R23 ;  /* 0x0000001016037819 */ /* 0x000fe20000001217 */
[C---:B------:R-:W-:Y:S01]  /*b400*/  IMAD.U32 R16, R0.reuse, 0x10000, RZ ;  /* 0x0001000000107824 */ /* 0x040fe200078e00ff */
[----:B------:R-:W-:Y:S02]  /*b410*/  LOP3.LUT R18, R0, 0xffff0000, RZ, 0xc0, !PT ;  /* 0xffff000000127812 */ /* 0x000fe400078ec0ff */
[----:B------:R-:W-:Y:S02]  /*b420*/  PRMT R12, R67, 0x5432, R3 ;  /* 0x00005432430c7816 */ /* 0x000fe40000000003 */
[----:B------:R-:W-:Y:S01]  /*b430*/  LOP3.LUT R17, R6, 0xffff0000, RZ, 0xc0, !PT ;  /* 0xffff000006117812 */ /* 0x000fe200078ec0ff */
[----:B-12---:R-:W1:Y:S02]  /*b440*/  LDS.128 R8, [R35+0x4800] ;  /* 0x0048000023087984 */ /* 0x006e640000000c00 */
[C---:B-1----:R-:W-:Y:S01]  /*b450*/  IMAD.U32 R15, R10.reuse, 0x10000, RZ ;  /* 0x000100000a0f7824 */ /* 0x042fe200078e00ff */
[----:B------:R-:W-:Y:S01]  /*b460*/  LOP3.LUT R10, R10, 0xffff0000, RZ, 0xc0, !PT ;  /* 0xffff00000a0a7812 */ /* 0x000fe200078ec0ff */
[C---:B------:R-:W-:Y:S01]  /*b470*/  IMAD.U32 R14, R11.reuse, 0x10000, RZ ;  /* 0x000100000b0e7824 */ /* 0x040fe200078e00ff */
[----:B------:R-:W-:Y:S01]  /*b480*/  LOP3.LUT R2, R11, 0xffff0000, RZ, 0xc0, !PT ;  /* 0xffff00000b027812 */ /* 0x000fe200078ec0ff */
[----:B------:R-:W-:Y:S01]  /*b490*/  IMAD.U32 R11, R6, 0x10000, RZ ;  /* 0x00010000060b7824 */ /* 0x000fe200078e00ff */
[----:B------:R-:W-:-:S02]  /*b4a0*/  SHF.L.U32 R5, R8, 0x10, RZ ;  /* 0x0000001008057819 */ /* 0x000fc400000006ff */
[----:B------:R-:W-:Y:S01]  /*b4b0*/  LOP3.LUT R4, R8, 0xffff0000, RZ, 0xc0, !PT ;  /* 0xffff000008047812 */ /* 0x000fe200078ec0ff */
[C---:B------:R-:W-:Y:S01]  /*b4c0*/  FMUL.FTZ R8, R10.reuse, R16 ;  /* 0x000000100a087220 */ /* 0x040fe20000410000 */
[C---:B------:R-:W-:Y:S01]  /*b4d0*/  SHF.L.U32 R3, R9.reuse, 0x10, RZ ;  /* 0x0000001009037819 */ /* 0x040fe200000006ff */
[-C--:B------:R-:W-:Y:S01]  /*b4e0*/  FMUL.FTZ R10, R10, R11.reuse ;  /* 0x0000000b0a0a7220 */ /* 0x080fe20000410000 */
[----:B------:R-:W-:Y:S01]  /*b4f0*/  LOP3.LUT R0, R9, 0xffff0000, RZ, 0xc0, !PT ;  /* 0xffff000009007812 */ /* 0x000fe200078ec0ff */
[----:B------:R-:W-:Y:S02]  /*b500*/  FMUL.FTZ R6, R2, R18 ;  /* 0x0000001202067220 */ /* 0x000fe40000410000 */
[C---:B------:R-:W-:Y:S02]  /*b510*/  FFMA.FTZ R10, R15.reuse, R16, R10 ;  /* 0x000000100f0a7223 */ /* 0x040fe4000001000a */
[----:B------:R-:W-:Y:S01]  /*b520*/  FFMA.FTZ R9, R15, R11, -R8 ;  /* 0x0000000b0f097223 */ /* 0x000fe20000010808 */
[C---:B------:R-:W-:Y:S01]  /*b530*/  SHF.L.U32 R15, R13.reuse, 0x10, RZ ;  /* 0x000000100d0f7819 */ /* 0x040fe200000006ff */
[C---:B------:R-:W-:Y:S01]  /*b540*/  IMAD.U32 R16, R12.reuse, 0x10000, RZ ;  /* 0x000100000c107824 */ /* 0x040fe200078e00ff */
[----:B------:R-:W-:Y:S01]  /*b550*/  LOP3.LUT R12, R12, 0xffff0000, RZ, 0xc0, !PT ;  /* 0xffff00000c0c7812 */ /* 0x000fe200078ec0ff */
[-C--:B------:R-:W-:Y:S01]  /*b560*/  FMUL.FTZ R2, R2, R17.reuse ;  /* 0x0000001102027220 */ /* 0x080fe20000410000 */
[----:B------:R-:W-:Y:S01]  /*b570*/  LOP3.LUT R13, R13, 0xffff0000, RZ, 0xc0, !PT ;  /* 0xffff00000d0d7812 */ /* 0x000fe200078ec0ff */
[----:B------:R-:W-:Y:S01]  /*b580*/  FFMA.FTZ R8, R14, R17, -R6 ;  /* 0x000000110e087223 */ /* 0x000fe20000010806 */
[----:B------:R-:W-:Y:S01]  /*b590*/  F2FP.BF16.PACK_AB R10, R10, R9 ;  /* 0x000000090a0a723e */ /* 0x000fe200000010ff */
[----:B------:R-:W-:-:S02]  /*b5a0*/  FFMA.FTZ R11, R14, R18, R2 ;  /* 0x000000120e0b7223 */ /* 0x000fc40000010002 */
[----:B------:R-:W-:Y:S02]  /*b5b0*/  FMUL.FTZ R6, R4, R16 ;  /* 0x0000001004067220 */ /* 0x000fe40000410000 */
[----:B------:R-:W-:Y:S01]  /*b5c0*/  FMUL.FTZ R2, R0, R12 ;  /* 0x0000000c00027220 */ /* 0x000fe20000410000 */
[----:B------:R-:W-:Y:S01]  /*b5d0*/  F2FP.BF16.PACK_AB R11, R11, R8 ;  /* 0x000000080b0b723e */ /* 0x000fe200000010ff */
[----:B------:R-:W-:Y:S02]  /*b5e0*/  FMUL.FTZ R4, R4, R15 ;  /* 0x0000000f04047220 */ /* 0x000fe40000410000 */
[----:B------:R-:W-:Y:S02]  /*b5f0*/  FMUL.FTZ R0, R0, R13 ;  /* 0x0000000d00007220 */ /* 0x000fe40000410000 */
[C---:B------:R-:W-:Y:S02]  /*b600*/  FFMA.FTZ R6, R5.reuse, R15, -R6 ;  /* 0x0000000f05067223 */ /* 0x040fe40000010806 */
[----:B------:R-:W-:-:S02]  /*b610*/  FFMA.FTZ R4, R5, R16, R4 ;  /* 0x0000001005047223 */ /* 0x000fc40000010004 */
[C---:B------:R-:W-:Y:S02]  /*b620*/  FFMA.FTZ R2, R3.reuse, R13, -R2 ;  /* 0x0000000d03027223 */ /* 0x040fe40000010802 */
[----:B------:R-:W-:Y:S01]  /*b630*/  FFMA.FTZ R0, R3, R12, R0 ;  /* 0x0000000c03007223 */ /* 0x000fe20000010000 */
[----:B------:R-:W-:-:S04]  /*b640*/  F2FP.BF16.PACK_AB R8, R4, R6 ;  /* 0x000000060408723e */ /* 0x000fc800000010ff */
[----:B------:R-:W-:-:S05]  /*b650*/  F2FP.BF16.PACK_AB R9, R0, R2 ;  /* 0x000000020009723e */ /* 0x000fca00000010ff */
[----:B------:R1:W-:Y:S02]  /*b660*/  STS.128 [R35+0x4800], R8 ;  /* 0x0048000823007388 */ /* 0x0003e40000000c00 */
.L_x_947:
[----:B------:R-:W-:Y:S05]  /*b670*/  BSYNC B0 ;  /* 0x0000000000007941 */ /* 0x000fea0003800000 */
.L_x_946:
        /* <DEDUP_REMOVED lines=50> */
.L_x_949:
[----:B------:R-:W-:Y:S05]  /*b9a0*/  BSYNC B0 ;  /* 0x0000000000007941 */ /* 0x000fea0003800000 */
.L_x_948:
[----:B------:R-:W-:Y:S01]  /*b9b0*/  ISETP.GE.AND P0, PT, R168, c[0x0][0x27c], PT ;  /* 0x00009f00a8007a0c */ /* 0x000fe20003f06270 */
[----:B------:R-:W-:-:S12]  /*b9c0*/  BSSY B0, `(.L_x_950) ;  /* 0x0000031000007945 */ /* 0x000fd80003800000 */
[----:B------:R-:W-:Y:S05]  /*b9d0*/  @P0 BRA `(.L_x_951) ;  /* 0x000002f000000947 */ /* 0x000fea0003800000 */
[----:B-1----:R-:W2:Y:S01]  /*b9e0*/  LDL R20, [R1+0x10] ;  /* 0x0000100001147983 */ /* 0x002ea20000100800 */
        /* <DEDUP_REMOVED lines=11> */
[----:B--2---:R-:W1:Y:S02]  /*baa0*/  LDS.128 R8, [R20+0x6800] ;  /* 0x0068000014087984 */ /* 0x004e640000000c00 */
        /* <DEDUP_REMOVED lines=34> */
.L_x_951:
[----:B------:R-:W-:Y:S05]  /*bcd0*/  BSYNC B0 ;  /* 0x0000000000007941 */ /* 0x000fea0003800000 */
.L_x_950:
        /* <DEDUP_REMOVED lines=50> */
.L_x_953:
[----:B------:R-:W-:Y:S05]  /*c000*/  BSYNC B0 ;  /* 0x0000000000007941 */ /* 0x000fea0003800000 */
.L_x_952:
[----:B------:R-:W-:-:S13]  /*c010*/  ISETP.GE.AND P0, PT, R167, c[0x0][0x27c], PT ;  /* 0x00009f00a7007a0c */ /* 0x000fda0003f06270 */
        /* <DEDUP_REMOVED lines=48> */
.L_x_943:
[----:B------:R-:W-:Y:S05]  /*c320*/  BSYNC B1 ;  /* 0x0000000000017941 */ /* 0x000fea0003800000 */
.L_x_942:
[----:B------:R-:W-:-:S04]  /*c330*/  IADD3 R0, R138, 0x40, RZ ;  /* 0x000000408a007810 */ /* 0x000fc80007ffe0ff */
[----:B------:R-:W-:-:S13]  /*c340*/  ISETP.GE.AND P0, PT, R0, R19, PT ;  /* 0x000000130000720c */ /* 0x000fda0003f06270 */
[----:B------:R-:W-:Y:S05]  /*c350*/  @P0 BRA `(.L_x_954) ;  /* 0x0000498000000947 */ /* 0x000fea0003800000 */
        /* <DEDUP_REMOVED lines=50> */
.L_x_956:
[----:B------:R-:W-:Y:S05]  /*c680*/  BSYNC B0 ;  /* 0x0000000000007941 */ /* 0x000fea0003800000 */
.L_x_955:
        /* <DEDUP_REMOVED lines=50> */
.L_x_958:
[----:B------:R-:W-:Y:S05]  /*c9b0*/  BSYNC B0 ;  /* 0x0000000000007941 */ /* 0x000fea0003800000 */
.L_x_957:
        /* <DEDUP_REMOVED lines=50> */
.L_x_960:
[----:B------:R-:W-:Y:S05]  /*cce0*/  BSYNC B0 ;  /* 0x0000000000007941 */ /* 0x000fea0003800000 */
.L_x_959:
        /* <DEDUP_REMOVED lines=50> */
.L_x_962:
[----:B------:R-:W-:Y:S05]  /*d010*/  BSYNC B0 ;  /* 0x0000000000007941 */ /* 0x000fea0003800000 */
.L_x_961:
        /* <DEDUP_REMOVED lines=50> */
.L_x_964:
[----:B------:R-:W-:Y:S05]  /*d340*/  BSYNC B0 ;  /* 0x0000000000007941 */ /* 0x000fea0003800000 */
.L_x_963:
        /* <DEDUP_REMOVED lines=48> */
[----:B------:R1:W-:Y:S01]  /*d650*/  STS.128 [R19+0x9800], R8 ;  /* 0x0098000813007388 */ /* 0x0003e20000000c00 */
[----:B------:R-:W-:Y:S05]  /*d660*/  BRA `(.L_x_954) ;  /* 0x0000367000007947 */ /* 0x000fea0003800000 */
.L_x_937:
[----:B------:R1:W5:Y:S01]  /*d670*/  LDL R37, [R1+0x64] ;  /* 0x0000640001257983 */ /* 0x0003620000100800 */
[----:B------:R-:W-:-:S03]  /*d680*/  IMAD.MOV.U32 R3, RZ, RZ, c[0x0][0x2c4] ;  /* 0x0000b100ff037624 */ /* 0x000fc600078e00ff */
[----:B------:R1:W5:Y:S02]  /*d690*/  LDL R36, [R1+0x60] ;  /* 0x0000600001247983 */ /* 0x0003640000100800 */
[----:B------:R-:W-:Y:S01]  /*d6a0*/  ISETP.NE.AND P0, PT, R3, 0x1, PT ;  /* 0x000000010300780c */ /* 0x000fe20003f05270 */
[----:B------:R-:W-:-:S12]  /*d6b0*/  IMAD.MOV.U32 R5, RZ, RZ, R8 ;  /* 0x000000ffff057224 */ /* 0x000fd800078e0008 */
[----:B------:R-:W-:-:S05]  /*d6c0*/  @P0 IMAD.HI.U32 R3, R0, c[0x0][0x2c8], RZ ;  /* 0x0000b20000030a27 */ /* 0x000fca00078e00ff */
[----:B------:R-:W-:-:S04]  /*d6d0*/  @P0 SHF.R.U32.HI R0, RZ, c[0x0][0x2cc], R3 ;  /* 0x0000b300ff000a19 */ /* 0x000fc80000011603 */
        /* <DEDUP_REMOVED lines=38> */
[----:B------:R-:W-:Y:S01]  /*d940*/  CS2R R20, SRZ ;  /* 0x0000000000147805 */ /* 0x000fe2000001ff00 */
[----:B------:R-:W-:Y:S01]  /*d950*/  CS2R R14, SRZ ;  /* 0x00000000000e7805 */ /* 0x000fe2000001ff00 */
[----:B------:R-:W-:Y:S01]  /*d960*/  CS2R R12, SRZ ;  /* 0x00000000000c7805 */ /* 0x000fe2000001ff00 */
[----:B------:R-:W-:Y:S01]  /*d970*/  CS2R R46, SRZ ;  /* 0x00000000002e7805 */ /* 0x000fe2000001ff00 */
[----:B------:R-:W-:-:S06]  /*d980*/  CS2R R44, SRZ ;  /* 0x00000000002c7805 */ /* 0x000fcc000001ff00 */
[C---:B------:R-:W-:Y:S01]  /*d990*/  @!P0 IMAD.SHL.U32 R6, R110.reuse, 0x2, RZ ;  /* 0x000000026e068824 */ /* 0x040fe200078e00ff */
[----:B------:R-:W-:-:S04]  /*d9a0*/  @!P0 SHF.L.U64.HI R0, R110, 0x1, R111 ;  /* 0x000000016e008819 */ /* 0x000fc8000001026f */
[-C--:B---3--:R-:W-:Y:S02]  /*d9b0*/  @!P0 IADD3 R26, P1, R4, R6.reuse, RZ ;  /* 0x00000006041a8210 */ /* 0x088fe40007f3e0ff */
[----:B------:R-:W-:Y:S02]  /*d9c0*/  @!P0 IADD3 R24, P3, R2, R6, RZ ;  /* 0x0000000602188210 */ /* 0x000fe40007f7e0ff */
[----:B----4-:R-:W-:Y:S02]  /*d9d0*/  @!P0 IADD3.X R27, R5, R0, RZ, P1, !PT ;  /* 0x00000000051b8210 */ /* 0x010fe40000ffe4ff */
[----:B------:R-:W-:Y:S01]  /*d9e0*/  ISETP.GE.AND P1, PT, R136, c[0x0][0x27c], PT ;  /* 0x00009f0088007a0c */ /* 0x000fe20003f26270 */
[----:B-1----:R-:W-:Y:S01]  /*d9f0*/  @!P0 IMAD.X R25, R3, 0x1, R0, P3 ;  /* 0x0000000103198824 */ /* 0x002fe200018e0600 */
[----:B-----5:R-:W-:-:S05]  /*da00*/  @!P2 SHF.L.U32 R6, R37, 0x3, RZ ;  /* 0x000000032506a819 */ /* 0x020fca00000006ff */
[----:B------:R-:W-:-:S04]  /*da10*/  @!P2 IMAD.WIDE R10, R6, 0x2, R4 ;  /* 0x00000002060aa825 */ /* 0x000fc800078e0204 */
[----:B------:R-:W-:Y:S01]  /*da20*/  @!P2 IMAD.WIDE R8, R6, 0x2, R2 ;  /* 0x000000020608a825 */ /* 0x000fe200078e0202 */
[----:B------:R1:W5:Y:S03]  /*da30*/  @!P2 LD.E.128 R20, [R10.64] ;  /* 0x000000080a14a980 */ /* 0x000366000c101d00 */
[----:B------:R-:W-:Y:S01]  /*da40*/  @!P1 IMAD.SHL.U32 R0, R36, 0x8, RZ ;  /* 0x0000000824009824 */ /* 0x000fe200078e00ff */
[----:B------:R2:W5:Y:S01]  /*da50*/  @!P2 LD.E.128 R12, [R8.64] ;  /* 0x00000008080ca980 */ /* 0x000562000c101d00 */
[----:B------:R-:W-:Y:S01]  /*da60*/  CS2R R42, SRZ ;  /* 0x00000000002a7805 */ /* 0x000fe2000001ff00 */
[----:B------:R-:W-:Y:S01]  /*da70*/  CS2R R40, SRZ ;  /* 0x0000000000287805 */ /* 0x000fe2000001ff00 */
[----:B------:R-:W-:Y:S01]  /*da80*/  CS2R R18, SRZ ;  /* 0x0000000000127805 */ /* 0x000fe2000001ff00 */
[----:B------:R-:W-:Y:S01]  /*da90*/  CS2R R16, SRZ ;  /* 0x0000000000107805 */ /* 0x000fe2000001ff00 */
[----:B------:R-:W-:-:S04]  /*daa0*/  @!P1 IMAD.WIDE R4, R0, 0x2, R4 ;  /* 0x0000000200049825 */ /* 0x000fc800078e0204 */
[----:B------:R-:W-:Y:S01]  /*dab0*/  @!P1 IMAD.WIDE R2, R0, 0x2, R2 ;  /* 0x0000000200029825 */ /* 0x000fe200078e0202 */
[----:B------:R3:W5:Y:S04]  /*dac0*/  @!P1 LD.E.128 R44, [R4.64] ;  /* 0x00000008042c9980 */ /* 0x000768000c101d00 */
[----:B------:R3:W5:Y:S04]  /*dad0*/  @!P1 LD.E.128 R40, [R2.64] ;  /* 0x0000000802289980 */ /* 0x000768000c101d00 */
[----:B------:R3:W5:Y:S01]  /*dae0*/  @!P0 LD.E.128 R16, [R26.64] ;  /* 0x000000081a108980 */ /* 0x000762000c101d00 */
[----:B-1----:R-:W-:Y:S01]  /*daf0*/  CS2R R10, SRZ ;  /* 0x00000000000a7805 */ /* 0x002fe2000001ff00 */
[----:B--2---:R-:W-:-:S06]  /*db00*/  CS2R R8, SRZ ;  /* 0x0000000000087805 */ /* 0x004fcc000001ff00 */
[----:B------:R3:W5:Y:S02]  /*db10*/  @!P0 LD.E.128 R8, [R24.64] ;  /* 0x0000000818088980 */ /* 0x000764000c101d00 */
.L_x_966:
[----:B--2---:R-:W-:Y:S05]  /*db20*/  BSYNC B0 ;  /* 0x0000000000007941 */ /* 0x004fea0003800000 */
.L_x_965:
[----:B------:R-:W-:Y:S01]  /*db30*/  IADD3 R0, R28, 0x40, RZ ;  /* 0x000000401c007810 */ /* 0x000fe20007ffe0ff */
[----:B---3-5:R-:W-:Y:S01]  /*db40*/  IMAD.MOV.U32 R4, RZ, RZ, R46 ;  /* 0x000000ffff047224 */ /* 0x028fe200078e002e */
[----:B------:R-:W-:Y:S01]  /*db50*/  MOV R24, R11 ;  /* 0x0000000b00187202 */ /* 0x000fe20000000f00 */
[----:B-1----:R-:W-:Y:S01]  /*db60*/  IMAD.MOV.U32 R3, RZ, RZ, R47 ;  /* 0x000000ffff037224 */ /* 0x002fe200078e002f */
[----:B------:R-:W-:Y:S01]  /*db70*/  ISETP.GE.AND P0, PT, R0, R34, PT ;  /* 0x000000220000720c */ /* 0x000fe20003f06270 */
[----:B------:R-:W-:Y:S01]  /*db80*/  IMAD.MOV.U32 R2, RZ, RZ, R44 ;  /* 0x000000ffff027224 */ /* 0x000fe200078e002c */
[----:B----4-:R-:W1:Y:S01]  /*db90*/  SHFL.IDX PT, R5, R30, 0x1, 0x1e1f ;  /* 0x003e1f001e057f89 */ /* 0x010e6200000e0000 */
[----:B------:R-:W-:Y:S01]  /*dba0*/  IMAD.MOV.U32 R0, RZ, RZ, R45 ;  /* 0x000000ffff007224 */ /* 0x000fe200078e002d */
[----:B------:R-:W-:Y:S01]  /*dbb0*/  PRMT R83, R3, 0x5410, R4 ;  /* 0x0000541003537816 */ /* 0x000fe20000000004 */
[----:B------:R-:W-:Y:S01]  /*dbc0*/  IMAD.MOV.U32 R3, RZ, RZ, R23 ;  /* 0x000000ffff037224 */ /* 0x000fe200078e0017 */
[----:B------:R-:W-:Y:S01]  /*dbd0*/  MOV R4, R22 ;  /* 0x0000001600047202 */ /* 0x000fe20000000f00 */
[----:B------:R-:W-:Y:S01]  /*dbe0*/  IMAD.MOV.U32 R25, RZ, RZ, R10 ;  /* 0x000000ffff197224 */ /* 0x000fe200078e000a */
[----:B------:R-:W-:Y:S01]  /*dbf0*/  PRMT R82, R0, 0x5410, R2 ;  /* 0x0000541000527816 */ /* 0x000fe20000000002 */
[----:B------:R-:W-:Y:S01]  /*dc00*/  IMAD.MOV.U32 R2, RZ, RZ, R20 ;  /* 0x000000ffff027224 */ /* 0x000fe200078e0014 */
[----:B------:R-:W-:Y:S01]  /*dc10*/  PRMT R79, R3, 0x5410, R4 ;  /* 0x00005410034f7816 */ /* 0x000fe20000000004 */
[----:B------:R-:W-:Y:S01]  /*dc20*/  IMAD.MOV.U32 R0, RZ, RZ, R21 ;  /* 0x000000ffff007224 */ /* 0x000fe200078e0015 */
[----:B------:R-:W-:Y:S01]  /*dc30*/  MOV R3, R19 ;  /* 0x0000001300037202 */ /* 0x000fe20000000f00 */
        /* <DEDUP_REMOVED lines=8> */
[----:B------:R-:W-:Y:S01]  /*dcc0*/  CS2R R72, SRZ ;  /* 0x0000000000487805 */ /* 0x000fe2000001ff00 */
[----:B------:R-:W-:Y:S01]  /*dcd0*/  PRMT R35, R2, 0x5410, R4 ;  /* 0x0000541002237816 */ /* 0x000fe20000000004 */
[----:B------:R-:W-:Y:S01]  /*dce0*/  IMAD.MOV.U32 R2, RZ, RZ, R40 ;  /* 0x000000ffff027224 */ /* 0x000fe200078e0028 */
[----:B------:R-:W-:Y:S01]  /*dcf0*/  PRMT R33, R33, 0x5410, R0 ;  /* 0x0000541021217816 */ /* 0x000fe20000000000 */
[----:B------:R-:W-:Y:S01]  /*dd00*/  IMAD.MOV.U32 R0, RZ, RZ, R41 ;  /* 0x000000ffff007224 */ /* 0x000fe200078e0029 */
[----:B------:R-:W-:Y:S01]  /*dd10*/  PRMT R38, R24, 0x5410, R25 ;  /* 0x0000541018267816 */ /* 0x000fe20000000019 */
        /* <DEDUP_REMOVED lines=14> */
[----:B------:R2:W3:Y:S01]  /*de00*/  SHFL.IDX PT, R2, R32, 0x1, 0x1e1f ;  /* 0x003e1f0020027f89 */ /* 0x0004e200000e0000 */
[----:B------:R-:W-:Y:S01]  /*de10*/  CS2R R52, SRZ ;  /* 0x0000000000347805 */ /* 0x000fe2000001ff00 */
[----:B------:R-:W-:Y:S01]  /*de20*/  CS2R R70, SRZ ;  /* 0x0000000000467805 */ /* 0x000fe2000001ff00 */
[----:B------:R-:W-:Y:S01]  /*de30*/  CS2R R68, SRZ ;  /* 0x0000000000447805 */ /* 0x000fe2000001ff00 */
[----:B------:R4:W1:Y:S01]  /*de40*/  SHFL.IDX PT, R4, R31, 0x1, 0x1e1f ;  /* 0x003e1f001f047f89 */ /* 0x00086200000e0000 */
[----:B------:R-:W-:Y:S01]  /*de50*/  CS2R R66, SRZ ;  /* 0x0000000000427805 */ /* 0x000fe2000001ff00 */
[----:B------:R-:W-:Y:S01]  /*de60*/  CS2R R64, SRZ ;  /* 0x0000000000407805 */ /* 0x000fe2000001ff00 */
[----:B------:R-:W-:Y:S01]  /*de70*/  CS2R R58, SRZ ;  /* 0x00000000003a7805 */ /* 0x000fe2000001ff00 */
[----:B------:R4:W1:Y:S01]  /*de80*/  SHFL.IDX PT, R3, R29, 0x1, 0x1e1f ;  /* 0x003e1f001d037f89 */ /* 0x00086200000e0000 */
[----:B------:R-:W-:Y:S01]  /*de90*/  CS2R R56, SRZ ;  /* 0x0000000000387805 */ /* 0x000fe2000001ff00 */
[----:B--2---:R-:W-:Y:S01]  /*dea0*/  PRMT R32, R0, 0x7610, R32 ;  /* 0x0000761000207816 */ /* 0x004fe20000000020 */
[----:B------:R-:W-:Y:S05]  /*deb0*/  @P0 BRA `(.L_x_968) ;  /* 0x0000021000000947 */ /* 0x000fea0003800000 */
[----:B---3--:R-:W-:Y:S01]  /*dec0*/  ISETP.GE.AND P0, PT, R110, c[0x0][0x27c], PT ;  /* 0x00009f006e007a0c */ /* 0x008fe20003f06270 */
        /* <DEDUP_REMOVED lines=9> */
[-C--:B-1----:R-:W-:Y:S02]  /*df60*/  @!P0 IADD3 R26, P1, R4, R0.reuse, RZ ;  /* 0x00000000041a8210 */ /* 0x082fe40007f3e0ff */
[----:B------:R-:W-:Y:S02]  /*df70*/  @!P0 IADD3 R24, P3, R2, R0, RZ ;  /* 0x0000000002188210 */ /* 0x000fe40007f7e0ff */
[----:B------:R-:W-:Y:S02]  /*df80*/  @!P0 IADD3.X R27, R5, R6, RZ, P1, !PT ;  /* 0x00000006051b8210 */ /* 0x000fe40000ffe4ff */
[----:B------:R-:W-:Y:S01]  /*df90*/  ISETP.GE.AND P1, PT, R136, c[0x0][0x27c], PT ;  /* 0x00009f0088007a0c */ /* 0x000fe20003f26270 */
[----:B------:R-:W-:Y:S01]  /*dfa0*/  @!P0 IMAD.X R25, R3, 0x1, R6, P3 ;  /* 0x0000000103198824 */ /* 0x000fe200018e0606 */
[----:B------:R-:W-:Y:S01]  /*dfb0*/  @!P2 SHF.L.U32 R6, R37, 0x3, RZ ;  /* 0x000000032506a819 */ /* 0x000fe200000006ff */
[----:B------:R-:W-:Y:S01]  /*dfc0*/  CS2R R70, SRZ ;  /* 0x0000000000467805 */ /* 0x000fe2000001ff00 */
[----:B------:R-:W-:Y:S01]  /*dfd0*/  CS2R R68, SRZ ;  /* 0x0000000000447805 */ /* 0x000fe2000001ff00 */
[----:B------:R-:W-:Y:S01]  /*dfe0*/  CS2R R54, SRZ ;  /* 0x0000000000367805 */ /* 0x000fe2000001ff00 */
[----:B------:R-:W-:Y:S01]  /*dff0*/  CS2R R52, SRZ ;  /* 0x0000000000347805 */ /* 0x000fe2000001ff00 */
[----:B----4-:R-:W-:Y:S01]  /*e000*/  @!P2 IMAD.WIDE R30, R6, 0x2, R4 ;  /* 0x00000002061ea825 */ /* 0x010fe200078e0204 */
[----:B------:R-:W-:Y:S01]  /*e010*/  CS2R R58, SRZ ;  /* 0x00000000003a7805 */ /* 0x000fe2000001ff00 */
[----:B------:R-:W-:-:S02]  /*e020*/  CS2R R56, SRZ ;  /* 0x0000000000387805 */ /* 0x000fc4000001ff00 */
[----:B------:R-:W-:Y:S01]  /*e030*/  @!P2 IMAD.WIDE R28, R6, 0x2, R2 ;  /* 0x00000002061ca825 */ /* 0x000fe200078e0202 */
[----:B------:R1:W5:Y:S03]  /*e040*/  @!P2 LD.E.128 R60, [R30.64] ;  /* 0x000000081e3ca980 */ /* 0x000366000c101d00 */
[----:B------:R-:W-:Y:S01]  /*e050*/  @!P1 IMAD.SHL.U32 R0, R36, 0x8, RZ ;  /* 0x0000000824009824 */ /* 0x000fe200078e00ff */
[----:B------:R1:W5:Y:S03]  /*e060*/  @!P2 LD.E.128 R64, [R28.64] ;  /* 0x000000081c40a980 */ /* 0x000366000c101d00 */
[C---:B------:R-:W-:Y:S01]  /*e070*/  @!P1 IMAD.WIDE R4, R0.reuse, 0x2, R4 ;  /* 0x0000000200049825 */ /* 0x040fe200078e0204 */
[----:B------:R1:W5:Y:S03]  /*e080*/  @!P0 LD.E.128 R52, [R26.64] ;  /* 0x000000081a348980 */ /* 0x000366000c101d00 */
[----:B------:R-:W-:Y:S01]  /*e090*/  @!P1 IMAD.WIDE R2, R0, 0x2, R2 ;  /* 0x0000000200029825 */ /* 0x000fe200078e0202 */
[----:B------:R1:W5:Y:S04]  /*e0a0*/  @!P1 LD.E.128 R72, [R4.64] ;  /* 0x0000000804489980 */ /* 0x000368000c101d00 */
[----:B------:R1:W5:Y:S04]  /*e0b0*/  @!P1 LD.E.128 R68, [R2.64] ;  /* 0x0000000802449980 */ /* 0x000368000c101d00 */
[----:B------:R1:W5:Y:S02]  /*e0c0*/  @!P0 LD.E.128 R56, [R24.64] ;  /* 0x0000000818388980 */ /* 0x000364000c101d00 */
.L_x_968:
[----:B---3--:R-:W-:Y:S05]  /*e0d0*/  BSYNC B0 ;  /* 0x0000000000007941 */ /* 0x008fea0003800000 */
.L_x_967:
        /* <DEDUP_REMOVED lines=47> */
[----:B------:R1:W5:Y:S04]  /*e3d0*/  LDL R107, [R1+0x68] ;  /* 0x00006800016b7983 */ /* 0x0003680000100800 */
[----:B------:R1:W5:Y:S01]  /*e3e0*/  LDL R106, [R1+0x6c] ;  /* 0x00006c00016a7983 */ /* 0x0003620000100800 */
[----:B------:R-:W-:Y:S01]  /*e3f0*/  ISETP.GE.AND P0, PT, R110, c[0x0][0x27c], PT ;  /* 0x00009f006e007a0c */ /* 0x000fe20003f06270 */
[----:B------:R-:W-:-:S12]  /*e400*/  BSSY B0, `(.L_x_971) ;  /* 0x000006a000007945 */ /* 0x000fd80003800000 */
[----:B------:R-:W-:Y:S05]  /*e410*/  @P0 BRA `(.L_x_972) ;  /* 0x0000068000000947 */ /* 0x000fea0003800000 */
[----:B------:R-:W2:Y:S01]  /*e420*/  LDL R109, [R1+0xcc] ;  /* 0x0000cc00016d7983 */ /* 0x000ea20000100800 */
[----:B------:R-:W-:Y:S01]  /*e430*/  IMAD.MOV.U32 R0, RZ, RZ, c[0x0][0x27c] ;  /* 0x00009f00ff007624 */ /* 0x000fe200078e00ff */
[----:B------:R-:W-:Y:S02]  /*e440*/  SHF.R.U64 R8, R8, 0x10, R9 ;  /* 0x0000001008087819 */ /* 0x000fe40000001209 */
[----:B------:R-:W-:Y:S02]  /*e450*/  SHF.R.U32.HI R4, RZ, 0x10, R11 ;  /* 0x00000010ff047819 */ /* 0x000fe4000001160b */
[----:B------:R-:W-:Y:S02]  /*e460*/  LEA.HI R0, R0, R170, RZ, 0x1d ;  /* 0x000000aa00007211 */ /* 0x000fe400078fe8ff */
[----:B------:R-:W-:Y:S02]  /*e470*/  SHF.R.U64 R5, R16, 0x10, R17 ;  /* 0x0000001010057819 */ /* 0x000fe40000001211 */
[----:B------:R-:W-:Y:S01]  /*e480*/  SHF.R.S32.HI R3, RZ, 0x1f, R0 ;  /* 0x0000001fff037819 */ /* 0x000fe20000011400 */
[----:B------:R-:W-:Y:S01]  /*e490*/  IMAD.SHL.U32 R2, R0, 0x8, RZ ;  /* 0x0000000800027824 */ /* 0x000fe200078e00ff */
[----:B------:R-:W-:-:S02]  /*e4a0*/  SHF.R.U64 R6, R18, 0x10, R19 ;  /* 0x0000001012067819 */ /* 0x000fc40000001213 */
[----:B------:R-:W-:Y:S02]  /*e4b0*/  LEA.HI R0, R3, R0, RZ, 0x2 ;  /* 0x0000000003007211 */ /* 0x000fe400078f10ff */
[----:B-----5:R-:W-:Y:S02]  /*e4c0*/  LOP3.LUT R2, R107, 0x18, R2, 0xf8, !PT ;  /* 0x000000186b027812 */ /* 0x020fe400078ef802 */
[----:B------:R-:W-:Y:S01]  /*e4d0*/  SHF.R.U32.HI R3, RZ, 0x10, R9 ;  /* 0x00000010ff037819 */ /* 0x000fe20000011609 */
[----:B------:R-:W-:Y:S01]  /*e4e0*/  IMAD.SHL.U32 R0, R0, 0x400, RZ ;  /* 0x0000040000007824 */ /* 0x000fe200078e00ff */
[----:B------:R-:W-:Y:S02]  /*e4f0*/  LOP3.LUT R2, R2, R106, RZ, 0x3c, !PT ;  /* 0x0000006a02027212 */ /* 0x000fe400078e3cff */
[----:B------:R-:W-:Y:S02]  /*e500*/  SHF.R.U64 R9, R10, 0x10, R11 ;  /* 0x000000100a097819 */ /* 0x000fe4000000120b */
[----:B------:R-:W-:-:S02]  /*e510*/  LOP3.LUT R0, R0, 0x7ffff000, RZ, 0xc0, !PT ;  /* 0x7ffff00000007812 */ /* 0x000fc400078ec0ff */
[----:B------:R-:W-:Y:S02]  /*e520*/  PRMT R18, R38, 0x5410, R4 ;  /* 0x0000541026127816 */ /* 0x000fe40000000004 */
[----:B------:R-:W-:Y:S02]  /*e530*/  IADD3 R0, R2, R0, R7 ;  /* 0x0000000002007210 */ /* 0x000fe40007ffe007 */
[----:B------:R-:W-:Y:S01]  /*e540*/  SHF.R.U32.HI R2, RZ, 0x10, R19 ;  /* 0x00000010ff027819 */ /* 0x000fe20000011613 */
[----:B------:R-:W-:Y:S01]  /*e550*/  IMAD.U32 R50, R18, 0x10000, RZ ;  /* 0x0001000012327824 */ /* 0x000fe200078e00ff */
[----:B------:R-:W-:Y:S01]  /*e560*/  PRMT R19, R38, 0x5432, R9 ;  /* 0x0000543226137816 */ /* 0x000fe20000000009 */
[----:B------:R-:W-:Y:S01]  /*e570*/  IMAD.SHL.U32 R48, R0, 0x2, RZ ;  /* 0x0000000200307824 */ /* 0x000fe200078e00ff */
[----:B------:R-:W-:Y:S02]  /*e580*/  SHF.R.U32.HI R0, RZ, 0x10, R17 ;  /* 0x00000010ff007819 */ /* 0x000fe40000011611 */
[----:B------:R-:W-:-:S02]  /*e590*/  PRMT R37, R35, 0x5410, R5 ;  /* 0x0000541023257816 */ /* 0x000fc40000000005 */
[----:B------:R-:W3:Y:S01]  /*e5a0*/  LDS.128 R24, [R48+0x6080] ;  /* 0x0060800030187984 */ /* 0x000ee20000000c00 */
[C---:B------:R-:W-:Y:S02]  /*e5b0*/  PRMT R36, R33.reuse, 0x5432, R0 ;  /* 0x0000543221247816 */ /* 0x040fe40000000000 */
[----:B------:R-:W-:Y:S02]  /*e5c0*/  PRMT R33, R33, 0x5410, R8 ;  /* 0x0000541021217816 */ /* 0x000fe40000000008 */
[----:B------:R-:W-:Y:S02]  /*e5d0*/  PRMT R32, R32, 0x5410, R3 ;  /* 0x0000541020207816 */ /* 0x000fe40000000003 */
[----:B------:R-:W-:Y:S02]  /*e5e0*/  PRMT R35, R35, 0x5432, R6 ;  /* 0x0000543223237816 */ /* 0x000fe40000000006 */
[----:B------:R-:W-:Y:S02]  /*e5f0*/  PRMT R34, R39, 0x5410, R2 ;  /* 0x0000541027227816 */ /* 0x000fe40000000002 */
[----:B------:R-:W-:Y:S01]  /*e600*/  LOP3.LUT R18, R18, 0xffff0000, RZ, 0xc0, !PT ;  /* 0xffff000012127812 */ /* 0x000fe200078ec0ff */
[C---:B---3--:R-:W-:Y:S01]  /*e610*/  IMAD.U32 R9, R24.reuse, 0x10000, RZ ;  /* 0x0001000018097824 */ /* 0x048fe200078e00ff */
[----:B------:R-:W-:Y:S01]  /*e620*/  SHF.L.U32 R6, R25, 0x10, RZ ;  /* 0x0000001019067819 */ /* 0x000fe200000006ff */
[----:B------:R-:W-:Y:S01]  /*e630*/  IMAD.U32 R2, R27, 0x10000, RZ ;  /* 0x000100001b027824 */ /* 0x000fe200078e00ff */
[----:B------:R-:W-:-:S02]  /*e640*/  LOP3.LUT R8, R24, 0xffff0000, RZ, 0xc0, !PT ;  /* 0xffff000018087812 */ /* 0x000fc400078ec0ff */
[----:B------:R-:W-:Y:S01]  /*e650*/  LOP3.LUT R5, R25, 0xffff0000, RZ, 0xc0, !PT ;  /* 0xffff000019057812 */ /* 0x000fe200078ec0ff */
[----:B------:R-:W-:Y:S01]  /*e660*/  IMAD.U32 R25, R37, 0x10000, RZ ;  /* 0x0001000025197824 */ /* 0x000fe200078e00ff */
[----:B------:R-:W-:Y:S01]  /*e670*/  LOP3.LUT R0, R27, 0xffff0000, RZ, 0xc0, !PT ;  /* 0xffff00001b007812 */ /* 0x000fe200078ec0ff */
[----:B------:R-:W-:Y:S01]  /*e680*/  IMAD.U32 R27, R32, 0x10000, RZ ;  /* 0x00010000201b7824 */ /* 0x000fe200078e00ff */
[C---:B------:R-:W-:Y:S02]  /*e690*/  SHF.L.U32 R4, R26.reuse, 0x10, RZ ;  /* 0x000000101a047819 */ /* 0x040fe400000006ff */
[----:B------:R-:W-:Y:S02]  /*e6a0*/  LOP3.LUT R3, R26, 0xffff0000, RZ, 0xc0, !PT ;  /* 0xffff00001a037812 */ /* 0x000fe400078ec0ff */
[----:B------:R-:W-:Y:S01]  /*e6b0*/  SHF.L.U32 R26, R34, 0x10, RZ ;  /* 0x00000010221a7819 */ /* 0x000fe200000006ff */
[----:B--2-4-:R-:W2:Y:S02]  /*e6c0*/  LDS.128 R28, [R109] ;  /* 0x000000006d1c7984 */ /* 0x014ea40000000c00 */
[C---:B--2---:R-:W-:Y:S01]  /*e6d0*/  SHF.L.U32 R38, R29.reuse, 0x10, RZ ;  /* 0x000000101d267819 */ /* 0x044fe200000006ff */
[----:B------:R-:W-:Y:S01]  /*e6e0*/  IMAD.U32 R16, R30, 0x10000, RZ ;  /* 0x000100001e107824 */ /* 0x000fe200078e00ff */
[----:B------:R-:W-:Y:S01]  /*e6f0*/  LOP3.LUT R17, R29, 0xffff0000, RZ, 0xc0, !PT ;  /* 0xffff00001d117812 */ /* 0x000fe200078ec0ff */
[----:B------:R-:W-:Y:S01]  /*e700*/  IMAD.U32 R39, R28, 0x10000, RZ ;  /* 0x000100001c277824 */ /* 0x000fe200078e00ff */
[----:B------:R-:W-:Y:S01]  /*e710*/  LOP3.LUT R29, R30, 0xffff0000, RZ, 0xc0, !PT ;  /* 0xffff00001e1d7812 */ /* 0x000fe200078ec0ff */
[----:B------:R-:W-:Y:S01]  /*e720*/  IMAD.U32 R30, R33, 0x10000, RZ ;  /* 0x00010000211e7824 */ /* 0x000fe200078e00ff */
[C---:B------:R-:W-:Y:S01]  /*e730*/  LOP3.LUT R10, R31.reuse, 0xffff0000, RZ, 0xc0, !PT ;  /* 0xffff00001f0a7812 */ /* 0x040fe200078ec0ff */
[----:B------:R-:W-:Y:S01]  /*e740*/  IMAD.U32 R11, R31, 0x10000, RZ ;  /* 0x000100001f0b7824 */ /* 0x000fe200078e00ff */
[----:B------:R-:W-:Y:S01]  /*e750*/  LOP3.LUT R28, R28, 0xffff0000, RZ, 0xc0, !PT ;  /* 0xffff00001c1c7812 */ /* 0x000fe200078ec0ff */
[----:B------:R-:W-:-:S02]  /*e760*/  FMUL.FTZ R24, R9, R30 ;  /* 0x0000001e09187220 */ /* 0x000fc40000410000 */
[-C--:B------:R-:W-:Y:S02]  /*e770*/  FMUL.FTZ R9, R9, R25.reuse ;  /* 0x0000001909097220 */ /* 0x080fe40000410000 */
[C---:B------:R-:W-:Y:S02]  /*e780*/  FFMA.FTZ R49, R39.reuse, R25, -R24 ;  /* 0x0000001927317223 */ /* 0x040fe40000010818 */
[----:B------:R-:W-:Y:S02]  /*e790*/  IMAD.U32 R25, R36, 0x10000, RZ ;  /* 0x0001000024197824 */ /* 0x000fe400078e00ff */
[C---:B------:R-:W-:Y:S02]  /*e7a0*/  FMUL.FTZ R24, R6.reuse, R27 ;  /* 0x0000001b06187220 */ /* 0x040fe40000410000 */
[----:B------:R-:W-:Y:S02]  /*e7b0*/  FFMA.FTZ R39, R39, R30, R9 ;  /* 0x0000001e27277223 */ /* 0x000fe40000010009 */
[----:B------:R-:W-:-:S02]  /*e7c0*/  FMUL.FTZ R9, R6, R25 ;  /* 0x0000001906097220 */ /* 0x000fc40000410000 */
[----:B------:R-:W-:Y:S01]  /*e7d0*/  FFMA.FTZ R31, R38, R25, -R24 ;  /* 0x00000019261f7223 */ /* 0x000fe20000010818 */
[----:B------:R-:W-:Y:S01]  /*e7e0*/  LOP3.LUT R24, R33, 0xffff0000, RZ, 0xc0, !PT ;  /* 0xffff000021187812 */ /* 0x000fe200078ec0ff */
[----:B------:R-:W-:Y:S01]  /*e7f0*/  FMUL.FTZ R6, R2, R50 ;  /* 0x0000003202067220 */ /* 0x000fe20000410000 */
[----:B------:R-:W-:Y:S01]  /*e800*/  LOP3.LUT R33, R32, 0xffff0000, RZ, 0xc0, !PT ;  /* 0xffff000020217812 */ /* 0x000fe200078ec0ff */
[-C--:B------:R-:W-:Y:S02]  /*e810*/  FMUL.FTZ R2, R2, R26.reuse ;  /* 0x0000001a02027220 */ /* 0x080fe40000410000 */
[----:B------:R-:W-:Y:S01]  /*e820*/  FFMA.FTZ R27, R38, R27, R9 ;  /* 0x0000001b261b7223 */ /* 0x000fe20000010009 */
[----:B------:R-:W-:Y:S01]  /*e830*/  LOP3.LUT R9, R37, 0xffff0000, RZ, 0xc0, !PT ;  /* 0xffff000025097812 */ /* 0x000fe200078ec0ff */
[C---:B------:R-:W-:Y:S02]  /*e840*/  FFMA.FTZ R30, R11.reuse, R26, -R6 ;  /* 0x0000001a0b1e7223 */ /* 0x040fe40000010806 */
[----:B------:R-:W-:Y:S01]  /*e850*/  FFMA.FTZ R26, R11, R50, R2 ;  /* 0x000000320b1a7223 */ /* 0x000fe20000010002 */
[----:B------:R-:W-:Y:S01]  /*e860*/  LOP3.LUT R11, R36, 0xffff0000, RZ, 0xc0, !PT ;  /* 0xffff0000240b7812 */ /* 0x000fe200078ec0ff */
[----:B------:R-:W-:-:S02]  /*e870*/  FMUL.FTZ R2, R8, R24 ;  /* 0x0000001808027220 */ /* 0x000fc40000410000 */
[-C--:B------:R-:W-:Y:S02]  /*e880*/  FMUL.FTZ R6, R8, R9.reuse ;  /* 0x0000000908067220 */ /* 0x080fe40000410000 */
[----:B------:R-:W-:Y:S02]  /*e890*/  FFMA.FTZ R25, R28, R9, -R2 ;  /* 0x000000091c197223 */ /* 0x000fe40000010802 */
[C---:B------:R-:W-:Y:S01]  /*e8a0*/  IMAD.U32 R36, R19.reuse, 0x10000, RZ ;  /* 0x0001000013247824 */ /* 0x040fe200078e00ff */
[----:B------:R-:W-:Y:S01]  /*e8b0*/  LOP3.LUT R19, R19, 0xffff0000, RZ, 0xc0, !PT ;  /* 0xffff000013137812 */ /* 0x000fe200078ec0ff */
[----:B------:R-:W-:Y:S02]  /*e8c0*/  FMUL.FTZ R2, R5, R11 ;  /* 0x0000000b05027220 */ /* 0x000fe40000410000 */
[----:B------:R-:W-:Y:S02]  /*e8d0*/  IMAD.U32 R32, R35, 0x10000, RZ ;  /* 0x0001000023207824 */ /* 0x000fe400078e00ff */
[----:B------:R-:W-:-:S02]  /*e8e0*/  FMUL.FTZ R8, R5, R33 ;  /* 0x0000002105087220 */ /* 0x000fc40000410000 */
[C---:B------:R-:W-:Y:S02]  /*e8f0*/  FMUL.FTZ R5, R4.reuse, R36 ;  /* 0x0000002404057220 */ /* 0x040fe40000410000 */
[C---:B------:R-:W-:Y:S02]  /*e900*/  FFMA.FTZ R9, R17.reuse, R33, R2 ;  /* 0x0000002111097223 */ /* 0x040fe40000010002 */
[----:B------:R-:W-:Y:S01]  /*e910*/  FFMA.FTZ R11, R17, R11, -R8 ;  /* 0x0000000b110b7223 */ /* 0x000fe20000010808 */
[----:B------:R-:W-:Y:S01]  /*e920*/  LOP3.LUT R17, R35, 0xffff0000, RZ, 0xc0, !PT ;  /* 0xffff000023117812 */ /* 0x000fe200078ec0ff */
[----:B------:R-:W-:Y:S01]  /*e930*/  FMUL.FTZ R2, R4, R32 ;  /* 0x0000002004027220 */ /* 0x000fe20000410000 */
[----:B------:R-:W-:Y:S01]  /*e940*/  LOP3.LUT R8, R34, 0xffff0000, RZ, 0xc0, !PT ;  /* 0xffff000022087812 */ /* 0x000fe200078ec0ff */
[----:B------:R-:W-:Y:S01]  /*e950*/  FFMA.FTZ R24, R28, R24, R6 ;  /* 0x000000181c187223 */ /* 0x000fe20000010006 */
[----:B------:R-:W-:Y:S01]  /*e960*/  F2FP.BF16.PACK_AB R9, R9, R27 ;  /* 0x0000001b0909723e */ /* 0x000fe200000010ff */
[----:B------:R-:W-:-:S02]  /*e970*/  FFMA.FTZ R6, R16, R32, -R5 ;  /* 0x0000002010067223 */ /* 0x000fc40000010805 */
[----:B------:R-:W-:Y:S01]  /*e980*/  FFMA.FTZ R5, R16, R36, R2 ;  /* 0x0000002410057223 */ /* 0x000fe20000010002 */
[----:B------:R-:W-:Y:S01]  /*e990*/  F2FP.BF16.PACK_AB R16, R25, R49 ;  /* 0x000000311910723e */ /* 0x000fe200000010ff */
[C---:B------:R-:W-:Y:S02]  /*e9a0*/  FMUL.FTZ R4, R3.reuse, R19 ;  /* 0x0000001303047220 */ /* 0x040fe40000410000 */
[C---:B------:R-:W-:Y:S02]  /*e9b0*/  FMUL.FTZ R2, R0.reuse, R18 ;  /* 0x0000001200027220 */ /* 0x040fe40000410000 */
[-C--:B------:R-:W-:Y:S02]  /*e9c0*/  FMUL.FTZ R3, R3, R17.reuse ;  /* 0x0000001103037220 */ /* 0x080fe40000410000 */
[-C--:B------:R-:W-:Y:S02]  /*e9d0*/  FMUL.FTZ R0, R0, R8.reuse ;  /* 0x0000000800007220 */ /* 0x080fe40000410000 */
[----:B------:R-:W-:Y:S01]  /*e9e0*/  FFMA.FTZ R4, R29, R17, -R4 ;  /* 0x000000111d047223 */ /* 0x000fe20000010804 */
[----:B------:R-:W-:Y:S01]  /*e9f0*/  F2FP.BF16.PACK_AB R17, R11, R31 ;  /* 0x0000001f0b11723e */ /* 0x000fe200000010ff */
[----:B------:R-:W-:Y:S01]  /*ea00*/  FFMA.FTZ R2, R10, R8, -R2 ;  /* 0x000000080a027223 */ /* 0x000fe20000010802 */
[----:B------:R-:W-:Y:S01]  /*ea10*/  F2FP.BF16.PACK_AB R8, R24, R39 ;  /* 0x000000271808723e */ /* 0x000fe200000010ff */
[----:B------:R-:W-:-:S02]  /*ea20*/  FFMA.FTZ R3, R29, R19, R3 ;  /* 0x000000131d037223 */ /* 0x000fc40000010003 */
[----:B------:R-:W-:Y:S01]  /*ea30*/  FFMA.FTZ R0, R10, R18, R0 ;  /* 0x000000120a007223 */ /* 0x000fe20000010000 */
[----:B------:R-:W-:Y:S02]  /*ea40*/  F2FP.BF16.PACK_AB R18, R4, R6 ;  /* 0x000000060412723e */ /* 0x000fe400000010ff */
[----:B------:R-:W-:Y:S02]  /*ea50*/  F2FP.BF16.PACK_AB R19, R2, R30 ;  /* 0x0000001e0213723e */ /* 0x000fe400000010ff */
[----:B------:R-:W-:Y:S02]  /*ea60*/  F2FP.BF16.PACK_AB R10, R3, R5 ;  /* 0x00000005030a723e */ /* 0x000fe400000010ff */
[----:B------:R-:W-:Y:S01]  /*ea70*/  F2FP.BF16.PACK_AB R11, R0, R26 ;  /* 0x0000001a000b723e */ /* 0x000fe200000010ff */
[----:B------:R2:W-:Y:S04]  /*ea80*/  STS.128 [R109], R16 ;  /* 0x000000106d007388 */ /* 0x0005e80000000c00 */
[----:B------:R2:W-:Y:S02]  /*ea90*/  STS.128 [R48+0x6080], R8 ;  /* 0x0060800830007388 */ /* 0x0005e40000000c00 */
.L_x_972:
[----:B------:R-:W-:Y:S05]  /*eaa0*/  BSYNC B0 ;  /* 0x0000000000007941 */ /* 0x000fea0003800000 */
.L_x_971:
[----:B------:R-:W-:Y:S01]  /*eab0*/  ISETP.GE.AND P0, PT, R137, c[0x0][0x27c], PT ;  /* 0x00009f0089007a0c */ /* 0x000fe20003f06270 */
[----:B------:R-:W-:-:S12]  /*eac0*/  BSSY B0, `(.L_x_973) ;  /* 0x000006b000007945 */ /* 0x000fd80003800000 */
[----:B------:R-:W-:Y:S05]  /*ead0*/  @P0 BRA `(.L_x_974) ;  /* 0x0000069000000947 */ /* 0x000fea0003800000 */
[----:B------:R-:W3:Y:S04]  /*eae0*/  LDL R2, [R1+0x64] ;  /* 0x0000640001027983 */ /* 0x000ee80000100800 */
[----:B--2---:R-:W2:Y:S01]  /*eaf0*/  LDL R34, [R1+0xdc] ;  /* 0x0000dc0001227983 */ /* 0x004ea20000100800 */
[----:B------:R-:W-:Y:S01]  /*eb00*/  IMAD.MOV.U32 R0, RZ, RZ, c[0x0][0x27c] ;  /* 0x00009f00ff007624 */ /* 0x000fe200078e00ff */
[----:B------:R-:W-:Y:S02]  /*eb10*/  SHF.R.U64 R12, R12, 0x10, R13 ;  /* 0x000000100c0c7819 */ /* 0x000fe4000000120d */
[----:B------:R-:W-:Y:S02]  /*eb20*/  SHF.R.U64 R5, R20, 0x10, R21 ;  /* 0x0000001014057819 */ /* 0x000fe40000001215 */
[----:B------:R-:W-:-:S02]  /*eb30*/  SHF.R.U64 R6, R22, 0x10, R23 ;  /* 0x0000001016067819 */ /* 0x000fc40000001217 */
[----:B------:R-:W-:Y:S02]  /*eb40*/  SHF.R.U32.HI R4, RZ, 0x10, R15 ;  /* 0x00000010ff047819 */ /* 0x000fe4000001160f */
[----:B----4-:R-:W-:Y:S02]  /*eb50*/  PRMT R29, R79, 0x5432, R6 ;  /* 0x000054324f1d7816 */ /* 0x010fe40000000006 */
[----:B------:R-:W-:Y:S02]  /*eb60*/  PRMT R26, R77, 0x5410, R4 ;  /* 0x000054104d1a7816 */ /* 0x000fe40000000004 */
[----:B---3--:R-:W-:-:S04]  /*eb70*/  LEA.HI R0, R0, R2, RZ, 0x1d ;  /* 0x0000000200007211 */ /* 0x008fc800078fe8ff */
[----:B------:R-:W-:Y:S01]  /*eb80*/  SHF.R.S32.HI R2, RZ, 0x1f, R0 ;  /* 0x0000001fff027819 */ /* 0x000fe20000011400 */
[----:B------:R-:W-:Y:S01]  /*eb90*/  IMAD.SHL.U32 R3, R0, 0x8, RZ ;  /* 0x0000000800037824 */ /* 0x000fe200078e00ff */
[----:B--2---:R-:W2:Y:S02]  /*eba0*/  LDS.128 R16, [R34] ;  /* 0x0000000022107984 */ /* 0x004ea40000000c00 */
[----:B------:R-:W-:Y:S02]  /*ebb0*/  LEA.HI R0, R2, R0, RZ, 0x2 ;  /* 0x0000000002007211 */ /* 0x000fe400078f10ff */
[----:B-----5:R-:W-:Y:S02]  /*ebc0*/  LOP3.LUT R2, R107, 0x18, R3, 0xf8, !PT ;  /* 0x000000186b027812 */ /* 0x020fe400078ef803 */
[----:B------:R-:W-:Y:S01]  /*ebd0*/  SHF.R.U32.HI R3, RZ, 0x10, R13 ;  /* 0x00000010ff037819 */ /* 0x000fe2000001160d */
[----:B------:R-:W-:Y:S01]  /*ebe0*/  IMAD.SHL.U32 R0, R0, 0x400, RZ ;  /* 0x0000040000007824 */ /* 0x000fe200078e00ff */
[----:B------:R-:W-:-:S02]  /*ebf0*/  LOP3.LUT R2, R2, R106, RZ, 0x3c, !PT ;  /* 0x0000006a02027212 */ /* 0x000fc400078e3cff */
[----:B------:R-:W-:Y:S02]  /*ec00*/  SHF.R.U64 R13, R14, 0x10, R15 ;  /* 0x000000100e0d7819 */ /* 0x000fe4000000120f */
[----:B------:R-:W-:Y:S02]  /*ec10*/  LOP3.LUT R0, R0, 0x7ffff000, RZ, 0xc0, !PT ;  /* 0x7ffff00000007812 */ /* 0x000fe400078ec0ff */
[----:B------:R-:W-:Y:S02]  /*ec20*/  PRMT R20, R76, 0x5410, R3 ;  /* 0x000054104c147816 */ /* 0x000fe40000000003 */
[----:B------:R-:W-:Y:S02]  /*ec30*/  IADD3 R0, R2, R0, R7 ;  /* 0x0000000002007210 */ /* 0x000fe40007ffe007 */
[----:B------:R-:W-:Y:S01]  /*ec40*/  SHF.R.U32.HI R2, RZ, 0x10, R23 ;  /* 0x00000010ff027819 */ /* 0x000fe20000011617 */
[----:B------:R-:W-:Y:S01]  /*ec50*/  IMAD.U32 R33, R20, 0x10000, RZ ;  /* 0x0001000014217824 */ /* 0x000fe200078e00ff */
[----:B------:R-:W-:Y:S01]  /*ec60*/  PRMT R23, R78, 0x5432, R5 ;  /* 0x000054324e177816 */ /* 0x000fe20000000005 */
[----:B------:R-:W-:Y:S01]  /*ec70*/  IMAD.SHL.U32 R30, R0, 0x2, RZ ;  /* 0x00000002001e7824 */ /* 0x000fe200078e00ff */
[----:B------:R-:W-:-:S02]  /*ec80*/  SHF.R.U32.HI R0, RZ, 0x10, R21 ;  /* 0x00000010ff007819 */ /* 0x000fc40000011615 */
[----:B------:R-:W-:Y:S02]  /*ec90*/  PRMT R21, R76, 0x5432, R12 ;  /* 0x000054324c157816 */ /* 0x000fe4000000000c */
[----:B------:R-:W3:Y:S01]  /*eca0*/  LDS.128 R8, [R30+0x6080] ;  /* 0x006080001e087984 */ /* 0x000ee20000000c00 */
[----:B------:R-:W-:Y:S02]  /*ecb0*/  PRMT R27, R77, 0x5432, R13 ;  /* 0x000054324d1b7816 */ /* 0x000fe4000000000d */
[----:B------:R-:W-:Y:S01]  /*ecc0*/  IMAD.U32 R31, R21, 0x10000, RZ ;  /* 0x00010000151f7824 */ /* 0x000fe200078e00ff */
[----:B------:R-:W-:Y:S02]  /*ecd0*/  PRMT R22, R78, 0x5410, R0 ;  /* 0x000054104e167816 */ /* 0x000fe40000000000 */
[----:B------:R-:W-:Y:S02]  /*ece0*/  PRMT R28, R79, 0x5410, R2 ;  /* 0x000054104f1c7816 */ /* 0x000fe40000000002 */
[----:B------:R-:W-:-:S02]  /*ecf0*/  LOP3.LUT R20, R20, 0xffff0000, RZ, 0xc0, !PT ;  /* 0xffff000014147812 */ /* 0x000fc400078ec0ff */
[C---:B--2---:R-:W-:Y:S01]  /*ed00*/  SHF.L.U32 R24, R17.reuse, 0x10, RZ ;  /* 0x0000001011187819 */ /* 0x044fe200000006ff */
[C---:B------:R-:W-:Y:S01]  /*ed10*/  IMAD.U32 R14, R18.reuse, 0x10000, RZ ;  /* 0x00010000120e7824 */ /* 0x040fe200078e00ff */
[----:B------:R-:W-:Y:S01]  /*ed20*/  LOP3.LUT R15, R17, 0xffff0000, RZ, 0xc0, !PT ;  /* 0xffff0000110f7812 */ /* 0x000fe200078ec0ff */
[C---:B------:R-:W-:Y:S01]  /*ed30*/  IMAD.U32 R13, R19.reuse, 0x10000, RZ ;  /* 0x00010000130d7824 */ /* 0x040fe200078e00ff */
[----:B------:R-:W-:Y:S01]  /*ed40*/  LOP3.LUT R17, R18, 0xffff0000, RZ, 0xc0, !PT ;  /* 0xffff000012117812 */ /* 0x000fe200078ec0ff */
[C---:B------:R-:W-:Y:S01]  /*ed50*/  IMAD.U32 R25, R16.reuse, 0x10000, RZ ;  /* 0x0001000010197824 */ /* 0x040fe200078e00ff */
[----:B------:R-:W-:Y:S01]  /*ed60*/  LOP3.LUT R18, R19, 0xffff0000, RZ, 0xc0, !PT ;  /* 0xffff000013127812 */ /* 0x000fe200078ec0ff */
[----:B------:R-:W-:Y:S01]  /*ed70*/  IMAD.U32 R19, R23, 0x10000, RZ ;  /* 0x0001000017137824 */ /* 0x000fe200078e00ff */
[----:B------:R-:W-:Y:S01]  /*ed80*/  LOP3.LUT R16, R16, 0xffff0000, RZ, 0xc0, !PT ;  /* 0xffff000010107812 */ /* 0x000fe200078ec0ff */
[----:B---3--:R-:W-:Y:S01]  /*ed90*/  IMAD.U32 R12, R8, 0x10000, RZ ;  /* 0x00010000080c7824 */ /* 0x008fe200078e00ff */
[C---:B------:R-:W-:Y:S01]  /*eda0*/  SHF.L.U32 R4, R10.reuse, 0x10, RZ ;  /* 0x000000100a047819 */ /* 0x040fe200000006ff */
[----:B------:R-:W-:Y:S01]  /*edb0*/  IMAD.U32 R2, R11, 0x10000, RZ ;  /* 0x000100000b027824 */ /* 0x000fe200078e00ff */
[----:B------:R-:W-:Y:S01]  /*edc0*/  LOP3.LUT R3, R10, 0xffff0000, RZ, 0xc0, !PT ;  /* 0xffff00000a037812 */ /* 0x000fe200078ec0ff */
[----:B------:R-:W-:Y:S01]  /*edd0*/  FMUL.FTZ R10, R12, R31 ;  /* 0x0000001f0c0a7220 */ /* 0x000fe20000410000 */
[----:B------:R-:W-:-:S02]  /*ede0*/  SHF.L.U32 R6, R9, 0x10, RZ ;  /* 0x0000001009067819 */ /* 0x000fc400000006ff */
[----:B------:R-:W-:Y:S01]  /*edf0*/  LOP3.LUT R5, R9, 0xffff0000, RZ, 0xc0, !PT ;  /* 0xffff000009057812 */ /* 0x000fe200078ec0ff */
[-C--:B------:R-:W-:Y:S01]  /*ee00*/  FMUL.FTZ R9, R12, R19.reuse ;  /* 0x000000130c097220 */ /* 0x080fe20000410000 */
[----:B------:R-:W-:Y:S01]  /*ee10*/  LOP3.LUT R0, R11, 0xffff0000, RZ, 0xc0, !PT ;  /* 0xffff00000b007812 */ /* 0x000fe200078ec0ff */
[C---:B------:R-:W-:Y:S01]  /*ee20*/  FFMA.FTZ R32, R25.reuse, R19, -R10 ;  /* 0x0000001319207223 */ /* 0x040fe2000001080a */
[----:B------:R-:W-:Y:S01]  /*ee30*/  SHF.L.U32 R12, R28, 0x10, RZ ;  /* 0x000000101c0c7819 */ /* 0x000fe200000006ff */
[----:B------:R-:W-:Y:S01]  /*ee40*/  IMAD.U32 R11, R22, 0x10000, RZ ;  /* 0x00010000160b7824 */ /* 0x000fe200078e00ff */
[----:B------:R-:W-:Y:S01]  /*ee50*/  LOP3.LUT R8, R8, 0xffff0000, RZ, 0xc0, !PT ;  /* 0xffff000008087812 */ /* 0x000fe200078ec0ff */
[----:B------:R-:W-:Y:S02]  /*ee60*/  IMAD.U32 R19, R26, 0x10000, RZ ;  /* 0x000100001a137824 */ /* 0x000fe400078e00ff */
[----:B------:R-:W-:Y:S02]  /*ee70*/  FMUL.FTZ R10, R6, R33 ;  /* 0x00000021060a7220 */ /* 0x000fe40000410000 */
[----:B------:R-:W-:-:S02]  /*ee80*/  FFMA.FTZ R31, R25, R31, R9 ;  /* 0x0000001f191f7223 */ /* 0x000fc40000010009 */
[-C--:B------:R-:W-:Y:S02]  /*ee90*/  FMUL.FTZ R9, R6, R11.reuse ;  /* 0x0000000b06097220 */ /* 0x080fe40000410000 */
[----:B------:R-:W-:Y:S01]  /*eea0*/  FFMA.FTZ R25, R24, R11, -R10 ;  /* 0x0000000b18197223 */ /* 0x000fe2000001080a */
[----:B------:R-:W-:Y:S01]  /*eeb0*/  LOP3.LUT R11, R21, 0xffff0000, RZ, 0xc0, !PT ;  /* 0xffff0000150b7812 */ /* 0x000fe200078ec0ff */
[----:B------:R-:W-:Y:S01]  /*eec0*/  FMUL.FTZ R6, R2, R19 ;  /* 0x0000001302067220 */ /* 0x000fe20000410000 */
[----:B------:R-:W-:Y:S01]  /*eed0*/  LOP3.LUT R10, R22, 0xffff0000, RZ, 0xc0, !PT ;  /* 0xffff0000160a7812 */ /* 0x000fe200078ec0ff */
[----:B------:R-:W-:Y:S02]  /*eee0*/  FMUL.FTZ R2, R2, R12 ;  /* 0x0000000c02027220 */ /* 0x000fe40000410000 */
[----:B------:R-:W-:Y:S01]  /*eef0*/  FFMA.FTZ R21, R24, R33, R9 ;  /* 0x0000002118157223 */ /* 0x000fe20000010009 */
[----:B------:R-:W-:Y:S01]  /*ef00*/  LOP3.LUT R9, R23, 0xffff0000, RZ, 0xc0, !PT ;  /* 0xffff000017097812 */ /* 0x000fe200078ec0ff */
[----:B------:R-:W-:-:S02]  /*ef10*/  FFMA.FTZ R19, R13, R19, R2 ;  /* 0x000000130d137223 */ /* 0x000fc40000010002 */
[C---:B------:R-:W-:Y:S02]  /*ef20*/  FMUL.FTZ R2, R8.reuse, R11 ;  /* 0x0000000b08027220 */ /* 0x040fe40000410000 */
[----:B------:R-:W-:Y:S02]  /*ef30*/  IMAD.U32 R22, R27, 0x10000, RZ ;  /* 0x000100001b167824 */ /* 0x000fe400078e00ff */
[----:B------:R-:W-:Y:S02]  /*ef40*/  FFMA.FTZ R24, R13, R12, -R6 ;  /* 0x0000000c0d187223 */ /* 0x000fe40000010806 */
[-C--:B------:R-:W-:Y:S02]  /*ef50*/  FMUL.FTZ R6, R8, R9.reuse ;  /* 0x0000000908067220 */ /* 0x080fe40000410000 */
[----:B------:R-:W-:Y:S02]  /*ef60*/  FFMA.FTZ R12, R16, R9, -R2 ;  /* 0x00000009100c7223 */ /* 0x000fe40000010802 */
[----:B------:R-:W-:-:S02]  /*ef70*/  FMUL.FTZ R8, R5, R20 ;  /* 0x0000001405087220 */ /* 0x000fc40000410000 */
[----:B------:R-:W-:Y:S01]  /*ef80*/  FMUL.FTZ R2, R5, R10 ;  /* 0x0000000a05027220 */ /* 0x000fe20000410000 */
[----:B------:R-:W-:Y:S01]  /*ef90*/  F2FP.BF16.PACK_AB R12, R12, R32 ;  /* 0x000000200c0c723e */ /* 0x000fe200000010ff */
[----:B------:R-:W-:Y:S02]  /*efa0*/  IMAD.U32 R13, R29, 0x10000, RZ ;  /* 0x000100001d0d7824 */ /* 0x000fe400078e00ff */
[----:B------:R-:W-:Y:S02]  /*efb0*/  FMUL.FTZ R5, R4, R22 ;  /* 0x0000001604057220 */ /* 0x000fe40000410000 */
[----:B------:R-:W-:Y:S01]  /*efc0*/  FFMA.FTZ R11, R16, R11, R6 ;  /* 0x0000000b100b7223 */ /* 0x000fe20000010006 */
[----:B------:R-:W-:Y:S01]  /*efd0*/  LOP3.LUT R16, R27, 0xffff0000, RZ, 0xc0, !PT ;  /* 0xffff00001b107812 */ /* 0x000fe200078ec0ff */
[C---:B------:R-:W-:Y:S01]  /*efe0*/  FFMA.FTZ R10, R15.reuse, R10, -R8 ;  /* 0x0000000a0f0a7223 */ /* 0x040fe20000010808 */
[----:B------:R-:W-:Y:S01]  /*eff0*/  LOP3.LUT R8, R28, 0xffff0000, RZ, 0xc0, !PT ;  /* 0xffff00001c087812 */ /* 0x000fe200078ec0ff */
[----:B------:R-:W-:Y:S01]  /*f000*/  FFMA.FTZ R9, R15, R20, R2 ;  /* 0x000000140f097223 */ /* 0x000fe20000010002 */
[----:B------:R-:W-:Y:S01]  /*f010*/  LOP3.LUT R15, R26, 0xffff0000, RZ, 0xc0, !PT ;  /* 0xffff00001a0f7812 */ /* 0x000fe200078ec0ff */
[----:B------:R-:W-:-:S02]  /*f020*/  FMUL.FTZ R2, R4, R13 ;  /* 0x0000000d04027220 */ /* 0x000fc40000410000 */
[C---:B------:R-:W-:Y:S01]  /*f030*/  FFMA.FTZ R6, R14.reuse, R13, -R5 ;  /* 0x0000000d0e067223 */ /* 0x040fe20000010805 */
[----:B------:R-:W-:Y:S01]  /*f040*/  LOP3.LUT R13, R29, 0xffff0000, RZ, 0xc0, !PT ;  /* 0xffff00001d0d7812 */ /* 0x000fe200078ec0ff */
[----:B------:R-:W-:Y:S01]  /*f050*/  FFMA.FTZ R5, R14, R22, R2 ;  /* 0x000000160e057223 */ /* 0x000fe20000010002 */
[----:B------:R-:W-:Y:S01]  /*f060*/  F2FP.BF16.PACK_AB R9, R9, R21 ;  /* 0x000000150909723e */ /* 0x000fe200000010ff */
[C---:B------:R-:W-:Y:S02]  /*f070*/  FMUL.FTZ R4, R3.reuse, R16 ;  /* 0x0000001003047220 */ /* 0x040fe40000410000 */
[C---:B------:R-:W-:Y:S02]  /*f080*/  FMUL.FTZ R2, R0.reuse, R15 ;  /* 0x0000000f00027220 */ /* 0x040fe40000410000 */
[----:B------:R-:W-:Y:S02]  /*f090*/  FMUL.FTZ R3, R3, R13 ;  /* 0x0000000d03037220 */ /* 0x000fe40000410000 */
[----:B------:R-:W-:-:S02]  /*f0a0*/  FMUL.FTZ R0, R0, R8 ;  /* 0x0000000800007220 */ /* 0x000fc40000410000 */
[----:B------:R-:W-:Y:S01]  /*f0b0*/  FFMA.FTZ R4, R17, R13, -R4 ;  /* 0x0000000d11047223 */ /* 0x000fe20000010804 */
[----:B------:R-:W-:Y:S01]  /*f0c0*/  F2FP.BF16.PACK_AB R13, R10, R25 ;  /* 0x000000190a0d723e */ /* 0x000fe200000010ff */
[----:B------:R-:W-:Y:S01]  /*f0d0*/  FFMA.FTZ R2, R18, R8, -R2 ;  /* 0x0000000812027223 */ /* 0x000fe20000010802 */
[----:B------:R-:W-:Y:S01]  /*f0e0*/  F2FP.BF16.PACK_AB R8, R11, R31 ;  /* 0x0000001f0b08723e */ /* 0x000fe200000010ff */
[----:B------:R-:W-:Y:S01]  /*f0f0*/  FFMA.FTZ R3, R17, R16, R3 ;  /* 0x0000001011037223 */ /* 0x000fe20000010003 */
[----:B------:R-:W-:Y:S01]  /*f100*/  F2FP.BF16.PACK_AB R14, R4, R6 ;  /* 0x00000006040e723e */ /* 0x000fe200000010ff */
[----:B------:R-:W-:Y:S01]  /*f110*/  FFMA.FTZ R0, R18, R15, R0 ;  /* 0x0000000f12007223 */ /* 0x000fe20000010000 */
[----:B------:R-:W-:Y:S02]  /*f120*/  F2FP.BF16.PACK_AB R15, R2, R24 ;  /* 0x00000018020f723e */ /* 0x000fe400000010ff */
[----:B------:R-:W-:Y:S02]  /*f130*/  F2FP.BF16.PACK_AB R10, R3, R5 ;  /* 0x00000005030a723e */ /* 0x000fe400000010ff */
[----:B------:R-:W-:Y:S01]  /*f140*/  F2FP.BF16.PACK_AB R11, R0, R19 ;  /* 0x00000013000b723e */ /* 0x000fe200000010ff */
[----:B------:R2:W-:Y:S04]  /*f150*/  STS.128 [R34], R12 ;  /* 0x0000000c22007388 */ /* 0x0005e80000000c00 */
[----:B------:R2:W-:Y:S02]  /*f160*/  STS.128 [R30+0x6080], R8 ;  /* 0x006080081e007388 */ /* 0x0005e40000000c00 */
.L_x_974:
[----:B------:R-:W-:Y:S05]  /*f170*/  BSYNC B0 ;  /* 0x0000000000007941 */ /* 0x000fea0003800000 */
.L_x_973:
[----:B------:R-:W-:-:S13]  /*f180*/  ISETP.GE.AND P0, PT, R136, c[0x0][0x27c], PT ;  /* 0x00009f0088007a0c */ /* 0x000fda0003f06270 */
[----:B------:R-:W-:Y:S05]  /*f190*/  @P0 BRA `(.L_x_970) ;  /* 0x0000069000000947 */ /* 0x000fea0003800000 */
[----:B------:R-:W3:Y:S04]  /*f1a0*/  LDL R2, [R1+0x60] ;  /* 0x0000600001027983 */ /* 0x000ee80000100800 */
[----:B--2---:R-:W2:Y:S01]  /*f1b0*/  LDL R35, [R1+0xd4] ;  /* 0x0000d40001237983 */ /* 0x004ea20000100800 */
[----:B------:R-:W-:Y:S01]  /*f1c0*/  IMAD.MOV.U32 R0, RZ, RZ, c[0x0][0x27c] ;  /* 0x00009f00ff007624 */ /* 0x000fe200078e00ff */
[--C-:B------:R-:W-:Y:S02]  /*f1d0*/  SHF.R.U64 R5, R40, 0x10, R41.reuse ;  /* 0x0000001028057819 */ /* 0x100fe40000001229 */
[----:B------:R-:W-:Y:S02]  /*f1e0*/  SHF.R.U32.HI R6, RZ, 0x10, R41 ;  /* 0x00000010ff067819 */ /* 0x000fe40000011629 */
[----:B------:R-:W-:-:S02]  /*f1f0*/  PRMT R19, R80, 0x5432, R5 ;  /* 0x0000543250137816 */ /* 0x000fc40000000005 */
[--C-:B------:R-:W-:Y:S02]  /*f200*/  SHF.R.U64 R16, R42, 0x10, R43.reuse ;  /* 0x000000102a107819 */ /* 0x100fe4000000122b */
[----:B------:R-:W-:Y:S01]  /*f210*/  SHF.R.U32.HI R17, RZ, 0x10, R43 ;  /* 0x00000010ff117819 */ /* 0x000fe2000001162b */
[----:B----4-:R-:W-:Y:S01]  /*f220*/  IMAD.U32 R31, R19, 0x10000, RZ ;  /* 0x00010000131f7824 */ /* 0x010fe200078e00ff */
[----:B------:R-:W-:Y:S02]  /*f230*/  SHF.R.U32.HI R4, RZ, 0x10, R47 ;  /* 0x00000010ff047819 */ /* 0x000fe4000001162f */
[----:B------:R-:W-:Y:S02]  /*f240*/  PRMT R18, R80, 0x5410, R6 ;  /* 0x0000541050127816 */ /* 0x000fe40000000006 */
[C---:B------:R-:W-:Y:S02]  /*f250*/  PRMT R26, R81.reuse, 0x5432, R16 ;  /* 0x00005432511a7816 */ /* 0x040fe40000000010 */
[----:B------:R-:W-:Y:S01]  /*f260*/  PRMT R25, R81, 0x5410, R17 ;  /* 0x0000541051197816 */ /* 0x000fe20000000011 */
[----:B------:R-:W-:Y:S01]  /*f270*/  IMAD.U32 R34, R18, 0x10000, RZ ;  /* 0x0001000012227824 */ /* 0x000fe200078e00ff */
[----:B------:R-:W-:-:S02]  /*f280*/  PRMT R27, R83, 0x5410, R4 ;  /* 0x00005410531b7816 */ /* 0x000fc40000000004 */
[----:B------:R-:W-:Y:S01]  /*f290*/  LOP3.LUT R18, R18, 0xffff0000, RZ, 0xc0, !PT ;  /* 0xffff000012127812 */ /* 0x000fe200078ec0ff */
[----:B------:R-:W-:Y:S01]  /*f2a0*/  IMAD.U32 R33, R25, 0x10000, RZ ;  /* 0x0001000019217824 */ /* 0x000fe200078e00ff */
[----:B---3--:R-:W-:-:S04]  /*f2b0*/  LEA.HI R0, R0, R2, RZ, 0x1d ;  /* 0x0000000200007211 */ /* 0x008fc800078fe8ff */
[----:B------:R-:W-:Y:S01]  /*f2c0*/  SHF.R.S32.HI R2, RZ, 0x1f, R0 ;  /* 0x0000001fff027819 */ /* 0x000fe20000011400 */
[----:B------:R-:W-:Y:S01]  /*f2d0*/  IMAD.SHL.U32 R3, R0, 0x8, RZ ;  /* 0x0000000800037824 */ /* 0x000fe200078e00ff */
[----:B--2---:R-:W2:Y:S02]  /*f2e0*/  LDS.128 R12, [R35] ;  /* 0x00000000230c7984 */ /* 0x004ea40000000c00 */
[----:B------:R-:W-:Y:S02]  /*f2f0*/  LEA.HI R0, R2, R0, RZ, 0x2 ;  /* 0x0000000002007211 */ /* 0x000fe400078f10ff */
[----:B-----5:R-:W-:Y:S02]  /*f300*/  LOP3.LUT R2, R107, 0x18, R3, 0xf8, !PT ;  /* 0x000000186b027812 */ /* 0x020fe400078ef803 */
[----:B------:R-:W-:Y:S01]  /*f310*/  SHF.R.U64 R3, R46, 0x10, R47 ;  /* 0x000000102e037819 */ /* 0x000fe2000000122f */
[----:B------:R-:W-:Y:S01]  /*f320*/  IMAD.SHL.U32 R0, R0, 0x400, RZ ;  /* 0x0000040000007824 */ /* 0x000fe200078e00ff */
[----:B------:R-:W-:-:S02]  /*f330*/  LOP3.LUT R2, R2, R106, RZ, 0x3c, !PT ;  /* 0x0000006a02027212 */ /* 0x000fc400078e3cff */
[----:B------:R-:W-:Y:S02]  /*f340*/  PRMT R28, R83, 0x5432, R3 ;  /* 0x00005432531c7816 */ /* 0x000fe40000000003 */
[----:B------:R-:W-:-:S04]  /*f350*/  LOP3.LUT R0, R0, 0x7ffff000, RZ, 0xc0, !PT ;  /* 0x7ffff00000007812 */ /* 0x000fc800078ec0ff */
[----:B------:R-:W-:Y:S02]  /*f360*/  IADD3 R0, R2, R0, R7 ;  /* 0x0000000002007210 */ /* 0x000fe40007ffe007 */
[----:B------:R-:W-:-:S03]  /*f370*/  SHF.R.U32.HI R2, RZ, 0x10, R45 ;  /* 0x00000010ff027819 */ /* 0x000fc6000001162d */
[----:B------:R-:W-:Y:S01]  /*f380*/  IMAD.SHL.U32 R30, R0, 0x2, RZ ;  /* 0x00000002001e7824 */ /* 0x000fe200078e00ff */
[----:B------:R-:W-:Y:S02]  /*f390*/  SHF.R.U64 R0, R44, 0x10, R45 ;  /* 0x000000102c007819 */ /* 0x000fe4000000122d */
[C---:B------:R-:W-:Y:S02]  /*f3a0*/  PRMT R20, R82.reuse, 0x5410, R2 ;  /* 0x0000541052147816 */ /* 0x040fe40000000002 */
[----:B------:R-:W3:Y:S01]  /*f3b0*/  LDS.128 R8, [R30+0x6080] ;  /* 0x006080001e087984 */ /* 0x000ee20000000c00 */
[----:B------:R-:W-:Y:S01]  /*f3c0*/  PRMT R21, R82, 0x5432, R0 ;  /* 0x0000543252157816 */ /* 0x000fe20000000000 */
[C---:B--2---:R-:W-:Y:S01]  /*f3d0*/  IMAD.U32 R24, R12.reuse, 0x10000, RZ ;  /* 0x000100000c187824 */ /* 0x044fe200078e00ff */
[----:B------:R-:W-:Y:S01]  /*f3e0*/  LOP3.LUT R23, R12, 0xffff0000, RZ, 0xc0, !PT ;  /* 0xffff00000c177812 */ /* 0x000fe200078ec0ff */
[----:B------:R-:W-:Y:S01]  /*f3f0*/  IMAD.U32 R16, R14, 0x10000, RZ ;  /* 0x000100000e107824 */ /* 0x000fe200078e00ff */
[----:B------:R-:W-:-:S02]  /*f400*/  SHF.L.U32 R22, R13, 0x10, RZ ;  /* 0x000000100d167819 */ /* 0x000fc400000006ff */
[----:B------:R-:W-:Y:S01]  /*f410*/  LOP3.LUT R17, R13, 0xffff0000, RZ, 0xc0, !PT ;  /* 0xffff00000d117812 */ /* 0x000fe200078ec0ff */
[C---:B------:R-:W-:Y:S01]  /*f420*/  IMAD.U32 R13, R15.reuse, 0x10000, RZ ;  /* 0x000100000f0d7824 */ /* 0x040fe200078e00ff */
[----:B------:R-:W-:Y:S02]  /*f430*/  LOP3.LUT R29, R14, 0xffff0000, RZ, 0xc0, !PT ;  /* 0xffff00000e1d7812 */ /* 0x000fe400078ec0ff */
[----:B------:R-:W-:Y:S01]  /*f440*/  LOP3.LUT R14, R15, 0xffff0000, RZ, 0xc0, !PT ;  /* 0xffff00000f0e7812 */ /* 0x000fe200078ec0ff */
[----:B------:R-:W-:Y:S02]  /*f450*/  IMAD.U32 R15, R21, 0x10000, RZ ;  /* 0x00010000150f7824 */ /* 0x000fe400078e00ff */
        /* <DEDUP_REMOVED lines=9> */
[----:B------:R-:W-:Y:S01]  /*f4f0*/  FFMA.FTZ R32, R24, R15, -R10 ;  /* 0x0000000f18207223 */ /* 0x000fe2000001080a */
[----:B------:R-:W-:Y:S01]  /*f500*/  SHF.L.U32 R12, R27, 0x10, RZ ;  /* 0x000000101b0c7819 */ /* 0x000fe200000006ff */
[----:B------:R-:W-:Y:S01]  /*f510*/  IMAD.U32 R11, R20, 0x10000, RZ ;  /* 0x00010000140b7824 */ /* 0x000fe200078e00ff */
[----:B------:R-:W-:Y:S01]  /*f520*/  LOP3.LUT R8, R8, 0xffff0000, RZ, 0xc0, !PT ;  /* 0xffff000008087812 */ /* 0x000fe200078ec0ff */
[----:B------:R-:W-:Y:S02]  /*f530*/  FMUL.FTZ R10, R6, R34 ;  /* 0x00000022060a7220 */ /* 0x000fe40000410000 */
[----:B------:R-:W-:Y:S02]  /*f540*/  FFMA.FTZ R31, R24, R31, R9 ;  /* 0x0000001f181f7223 */ /* 0x000fe40000010009 */
[----:B------:R-:W-:-:S02]  /*f550*/  FMUL.FTZ R9, R6, R11 ;  /* 0x0000000b06097220 */ /* 0x000fc40000410000 */
[----:B------:R-:W-:Y:S01]  /*f560*/  FFMA.FTZ R24, R22, R11, -R10 ;  /* 0x0000000b16187223 */ /* 0x000fe2000001080a */
[----:B------:R-:W-:Y:S01]  /*f570*/  LOP3.LUT R11, R19, 0xffff0000, RZ, 0xc0, !PT ;  /* 0xffff0000130b7812 */ /* 0x000fe200078ec0ff */
[-C--:B------:R-:W-:Y:S01]  /*f580*/  FMUL.FTZ R6, R2, R33.reuse ;  /* 0x0000002102067220 */ /* 0x080fe20000410000 */
[----:B------:R-:W-:Y:S01]  /*f590*/  LOP3.LUT R10, R20, 0xffff0000, RZ, 0xc0, !PT ;  /* 0xffff0000140a7812 */ /* 0x000fe200078ec0ff */
[----:B------:R-:W-:Y:S02]  /*f5a0*/  FMUL.FTZ R2, R2, R12 ;  /* 0x0000000c02027220 */ /* 0x000fe40000410000 */
[----:B------:R-:W-:Y:S01]  /*f5b0*/  FFMA.FTZ R15, R22, R34, R9 ;  /* 0x00000022160f7223 */ /* 0x000fe20000010009 */
[----:B------:R-:W-:Y:S01]  /*f5c0*/  LOP3.LUT R9, R21, 0xffff0000, RZ, 0xc0, !PT ;  /* 0xffff000015097812 */ /* 0x000fe200078ec0ff */
[----:B------:R-:W-:Y:S02]  /*f5d0*/  FFMA.FTZ R19, R13, R33, R2 ;  /* 0x000000210d137223 */ /* 0x000fe40000010002 */
[----:B------:R-:W-:-:S02]  /*f5e0*/  FMUL.FTZ R2, R8, R11 ;  /* 0x0000000b08027220 */ /* 0x000fc40000410000 */
[----:B------:R-:W-:Y:S02]  /*f5f0*/  IMAD.U32 R20, R26, 0x10000, RZ ;  /* 0x000100001a147824 */ /* 0x000fe400078e00ff */
[----:B------:R-:W-:Y:S02]  /*f600*/  FFMA.FTZ R22, R13, R12, -R6 ;  /* 0x0000000c0d167223 */ /* 0x000fe40000010806 */
[-C--:B------:R-:W-:Y:S02]  /*f610*/  FMUL.FTZ R6, R8, R9.reuse ;  /* 0x0000000908067220 */ /* 0x080fe40000410000 */
[----:B------:R-:W-:Y:S02]  /*f620*/  FFMA.FTZ R12, R23, R9, -R2 ;  /* 0x00000009170c7223 */ /* 0x000fe40000010802 */
[C---:B------:R-:W-:Y:S02]  /*f630*/  FMUL.FTZ R8, R5.reuse, R18 ;  /* 0x0000001205087220 */ /* 0x040fe40000410000 */
[----:B------:R-:W-:Y:S01]  /*f640*/  FMUL.FTZ R2, R5, R10 ;  /* 0x0000000a05027220 */ /* 0x000fe20000410000 */
[----:B------:R-:W-:Y:S01]  /*f650*/  F2FP.BF16.PACK_AB R12, R12, R32 ;  /* 0x000000200c0c723e */ /* 0x000fe200000010ff */
[----:B------:R-:W-:-:S02]  /*f660*/  IMAD.U32 R13, R28, 0x10000, RZ ;  /* 0x000100001c0d7824 */ /* 0x000fc400078e00ff */
[----:B------:R-:W-:Y:S02]  /*f670*/  FMUL.FTZ R5, R4, R20 ;  /* 0x0000001404057220 */ /* 0x000fe40000410000 */
[----:B------:R-:W-:Y:S02]  /*f680*/  FFMA.FTZ R11, R23, R11, R6 ;  /* 0x0000000b170b7223 */ /* 0x000fe40000010006 */
[----:B------:R-:W-:Y:S01]  /*f690*/  FFMA.FTZ R10, R17, R10, -R8 ;  /* 0x0000000a110a7223 */ /* 0x000fe20000010808 */
[----:B------:R-:W-:Y:S01]  /*f6a0*/  LOP3.LUT R8, R27, 0xffff0000, RZ, 0xc0, !PT ;  /* 0xffff00001b087812 */ /* 0x000fe200078ec0ff */
[----:B------:R-:W-:Y:S01]  /*f6b0*/  FFMA.FTZ R9, R17, R18, R2 ;  /* 0x0000001211097223 */ /* 0x000fe20000010002 */
[----:B------:R-:W-:Y:S01]  /*f6c0*/  LOP3.LUT R18, R26, 0xffff0000, RZ, 0xc0, !PT ;  /* 0xffff00001a127812 */ /* 0x000fe200078ec0ff */
[-C--:B------:R-:W-:Y:S01]  /*f6d0*/  FMUL.FTZ R2, R4, R13.reuse ;  /* 0x0000000d04027220 */ /* 0x080fe20000410000 */
[----:B------:R-:W-:Y:S01]  /*f6e0*/  LOP3.LUT R17, R25, 0xffff0000, RZ, 0xc0, !PT ;  /* 0xffff000019117812 */ /* 0x000fe200078ec0ff */
[----:B------:R-:W-:Y:S01]  /*f6f0*/  FFMA.FTZ R6, R16, R13, -R5 ;  /* 0x0000000d10067223 */ /* 0x000fe20000010805 */
[----:B------:R-:W-:Y:S01]  /*f700*/  LOP3.LUT R13, R28, 0xffff0000, RZ, 0xc0, !PT ;  /* 0xffff00001c0d7812 */ /* 0x000fe200078ec0ff */
[----:B------:R-:W-:Y:S01]  /*f710*/  FFMA.FTZ R5, R16, R20, R2 ;  /* 0x0000001410057223 */ /* 0x000fe20000010002 */
[----:B------:R-:W-:Y:S01]  /*f720*/  F2FP.BF16.PACK_AB R9, R9, R15 ;  /* 0x0000000f0909723e */ /* 0x000fe200000010ff */
[----:B------:R-:W-:-:S02]  /*f730*/  FMUL.FTZ R4, R3, R18 ;  /* 0x0000001203047220 */ /* 0x000fc40000410000 */
[C---:B------:R-:W-:Y:S02]  /*f740*/  FMUL.FTZ R2, R0.reuse, R17 ;  /* 0x0000001100027220 */ /* 0x040fe40000410000 */
[-C--:B------:R-:W-:Y:S02]  /*f750*/  FMUL.FTZ R3, R3, R13.reuse ;  /* 0x0000000d03037220 */ /* 0x080fe40000410000 */
[----:B------:R-:W-:Y:S02]  /*f760*/  FMUL.FTZ R0, R0, R8 ;  /* 0x0000000800007220 */ /* 0x000fe40000410000 */
        /* <DEDUP_REMOVED lines=12> */
.L_x_970:
[----:B------:R-:W-:Y:S05]  /*f830*/  BSYNC B1 ;  /* 0x0000000000017941 */ /* 0x000fea0003800000 */
.L_x_969:
[----:B------:R-:W-:-:S04]  /*f840*/  IADD3 R0, R138, 0x40, RZ ;  /* 0x000000408a007810 */ /* 0x000fc80007ffe0ff */
[----:B------:R-:W-:-:S13]  /*f850*/  ISETP.GE.AND P0, PT, R0, R51, PT ;  /* 0x000000330000720c */ /* 0x000fda0003f06270 */
[----:B------:R-:W-:Y:S05]  /*f860*/  @P0 BRA `(.L_x_954) ;  /* 0x0000147000000947 */ /* 0x000fea0003800000 */
[----:B------:R3:W5:Y:S04]  /*f870*/  LDL R38, [R1+0xac] ;  /* 0x0000ac0001267983 */ /* 0x0007680000100800 */
[----:B------:R3:W5:Y:S04]  /*f880*/  LDL R37, [R1+0xb0] ;  /* 0x0000b00001257983 */ /* 0x0007680000100800 */
[----:B------:R3:W5:Y:S01]  /*f890*/  LDL R36, [R1+0xb4] ;  /* 0x0000b40001247983 */ /* 0x0007620000100800 */
[----:B------:R-:W-:Y:S01]  /*f8a0*/  ISETP.GE.AND P0, PT, R110, c[0x0][0x27c], PT ;  /* 0x00009f006e007a0c */ /* 0x000fe20003f06270 */
[----:B------:R-:W-:-:S12]  /*f8b0*/  BSSY B0, `(.L_x_975) ;  /* 0x000006a000007945 */ /* 0x000fd80003800000 */
[----:B------:R-:W-:Y:S05]  /*f8c0*/  @P0 BRA `(.L_x_976) ;  /* 0x0000068000000947 */ /* 0x000fea0003800000 */
[----:B--2---:R-:W2:Y:S01]  /*f8d0*/  LDL R35, [R1+0xe0] ;  /* 0x0000e00001237983 */ /* 0x004ea20000100800 */
[----:B------:R-:W-:Y:S01]  /*f8e0*/  IMAD.MOV.U32 R0, RZ, RZ, c[0x0][0x27c] ;  /* 0x00009f00ff007624 */ /* 0x000fe200078e00ff */
[--C-:B------:R-:W-:Y:S02]  /*f8f0*/  SHF.R.U64 R5, R56, 0x10, R57.reuse ;  /* 0x0000001038057819 */ /* 0x100fe40000001239 */
[----:B------:R-:W-:Y:S02]  /*f900*/  SHF.R.U32.HI R6, RZ, 0x10, R57 ;  /* 0x00000010ff067819 */ /* 0x000fe40000011639 */
[----:B------:R-:W-:Y:S02]  /*f910*/  LEA.HI R0, R0, R170, RZ, 0x1d ;  /* 0x000000aa00007211 */ /* 0x000fe400078fe8ff */
[----:B------:R-:W-:Y:S02]  /*f920*/  PRMT R19, R84, 0x5432, R5 ;  /* 0x0000543254137816 */ /* 0x000fe40000000005 */
[----:B------:R-:W-:Y:S01]  /*f930*/  SHF.R.S32.HI R3, RZ, 0x1f, R0 ;  /* 0x0000001fff037819 */ /* 0x000fe20000011400 */
[----:B------:R-:W-:Y:S01]  /*f940*/  IMAD.SHL.U32 R2, R0, 0x8, RZ ;  /* 0x0000000800027824 */ /* 0x000fe200078e00ff */
[----:B------:R-:W-:Y:S01]  /*f950*/  SHF.R.U64 R16, R58, 0x10, R59 ;  /* 0x000000103a107819 */ /* 0x000fe2000000123b */
[----:B----4-:R-:W-:Y:S01]  /*f960*/  IMAD.U32 R31, R19, 0x10000, RZ ;  /* 0x00010000131f7824 */ /* 0x010fe200078e00ff */
[----:B------:R-:W-:-:S02]  /*f970*/  LEA.HI R0, R3, R0, RZ, 0x2 ;  /* 0x0000000003007211 */ /* 0x000fc400078f10ff */
[----:B-----5:R-:W-:Y:S02]  /*f980*/  LOP3.LUT R2, R38, 0x18, R2, 0xf8, !PT ;  /* 0x0000001826027812 */ /* 0x020fe400078ef802 */
[----:B------:R-:W-:Y:S01]  /*f990*/  SHF.R.U32.HI R17, RZ, 0x10, R59 ;  /* 0x00000010ff117819 */ /* 0x000fe2000001163b */
[----:B------:R-:W-:Y:S01]  /*f9a0*/  IMAD.SHL.U32 R0, R0, 0x400, RZ ;  /* 0x0000040000007824 */ /* 0x000fe200078e00ff */
[----:B------:R-:W-:Y:S02]  /*f9b0*/  LOP3.LUT R2, R2, R37, RZ, 0x3c, !PT ;  /* 0x0000002502027212 */ /* 0x000fe400078e3cff */
[--C-:B------:R-:W-:Y:S02]  /*f9c0*/  SHF.R.U64 R3, R54, 0x10, R55.reuse ;  /* 0x0000001036037819 */ /* 0x100fe40000001237 */
[----:B------:R-:W-:Y:S02]  /*f9d0*/  LOP3.LUT R0, R0, 0x7ffff000, RZ, 0xc0, !PT ;  /* 0x7ffff00000007812 */ /* 0x000fe400078ec0ff */
[----:B------:R-:W-:-:S02]  /*f9e0*/  SHF.R.U32.HI R4, RZ, 0x10, R55 ;  /* 0x00000010ff047819 */ /* 0x000fc40000011637 */
[----:B------:R-:W-:Y:S02]  /*f9f0*/  IADD3 R0, R2, R0, R36 ;  /* 0x0000000002007210 */ /* 0x000fe40007ffe024 */
[--C-:B------:R-:W-:Y:S02]  /*fa00*/  SHF.R.U32.HI R2, RZ, 0x10, R53.reuse ;  /* 0x00000010ff027819 */ /* 0x100fe40000011635 */
[----:B------:R-:W-:Y:S01]  /*fa10*/  PRMT R18, R84, 0x5410, R6 ;  /* 0x0000541054127816 */ /* 0x000fe20000000006 */
[----:B------:R-:W-:Y:S01]  /*fa20*/  IMAD.SHL.U32 R30, R0, 0x2, RZ ;  /* 0x00000002001e7824 */ /* 0x000fe200078e00ff */
[----:B------:R-:W-:Y:S02]  /*fa30*/  SHF.R.U64 R0, R52, 0x10, R53 ;  /* 0x0000001034007819 */ /* 0x000fe40000001235 */
[----:B------:R-:W-:Y:S01]  /*fa40*/  PRMT R26, R85, 0x5432, R16 ;  /* 0x00005432551a7816 */ /* 0x000fe20000000010 */
[----:B------:R-:W-:Y:S01]  /*fa50*/  IMAD.U32 R34, R18, 0x10000, RZ ;  /* 0x0001000012227824 */ /* 0x000fe200078e00ff */
[----:B------:R-:W4:Y:S01]  /*fa60*/  LDS.128 R8, [R30+0x6080] ;  /* 0x006080001e087984 */ /* 0x000f220000000c00 */
[----:B------:R-:W-:-:S02]  /*fa70*/  PRMT R21, R86, 0x5432, R0 ;  /* 0x0000543256157816 */ /* 0x000fc40000000000 */
[----:B------:R-:W-:Y:S02]  /*fa80*/  PRMT R25, R85, 0x5410, R17 ;  /* 0x0000541055197816 */ /* 0x000fe40000000011 */
[C---:B------:R-:W-:Y:S02]  /*fa90*/  PRMT R28, R87.reuse, 0x5432, R3 ;  /* 0x00005432571c7816 */ /* 0x040fe40000000003 */
[----:B------:R-:W-:Y:S01]  /*faa0*/  PRMT R27, R87, 0x5410, R4 ;  /* 0x00005410571b7816 */ /* 0x000fe20000000004 */
[----:B------:R-:W-:Y:S01]  /*fab0*/  IMAD.U32 R33, R25, 0x10000, RZ ;  /* 0x0001000019217824 */ /* 0x000fe200078e00ff */
[----:B------:R-:W-:Y:S02]  /*fac0*/  PRMT R20, R86, 0x5410, R2 ;  /* 0x0000541056147816 */ /* 0x000fe40000000002 */
[----:B------:R-:W-:Y:S02]  /*fad0*/  LOP3.LUT R18, R18, 0xffff0000, RZ, 0xc0, !PT ;  /* 0xffff000012127812 */ /* 0x000fe400078ec0ff */
[C---:B----4-:R-:W-:Y:S01]  /*fae0*/  SHF.L.U32 R4, R10.reuse, 0x10, RZ ;  /* 0x000000100a047819 */ /* 0x050fe200000006ff */
[----:B------:R-:W-:Y:S01]  /*faf0*/  IMAD.U32 R2, R11, 0x10000, RZ ;  /* 0x000100000b027824 */ /* 0x000fe200078e00ff */
[----:B------:R-:W-:-:S02]  /*fb00*/  LOP3.LUT R3, R10, 0xffff0000, RZ, 0xc0, !PT ;  /* 0xffff00000a037812 */ /* 0x000fc400078ec0ff */
[C---:B------:R-:W-:Y:S02]  /*fb10*/  SHF.L.U32 R6, R9.reuse, 0x10, RZ ;  /* 0x0000001009067819 */ /* 0x040fe400000006ff */
[----:B------:R-:W-:Y:S02]  /*fb20*/  LOP3.LUT R5, R9, 0xffff0000, RZ, 0xc0, !PT ;  /* 0xffff000009057812 */ /* 0x000fe400078ec0ff */
[----:B------:R-:W-:Y:S01]  /*fb30*/  LOP3.LUT R0, R11, 0xffff0000, RZ, 0xc0, !PT ;  /* 0xffff00000b007812 */ /* 0x000fe200078ec0ff */
[----:B------:R-:W-:Y:S01]  /*fb40*/  IMAD.U32 R11, R20, 0x10000, RZ ;  /* 0x00010000140b7824 */ /* 0x000fe200078e00ff */
[----:B--2---:R-:W2:Y:S02]  /*fb50*/  LDS.128 R12, [R35] ;  /* 0x00000000230c7984 */ /* 0x004ea40000000c00 */
[C---:B--2---:R-:W-:Y:S01]  /*fb60*/  IMAD.U32 R24, R12.reuse, 0x10000, RZ ;  /* 0x000100000c187824 */ /* 0x044fe200078e00ff */
[----:B------:R-:W-:Y:S01]  /*fb70*/  LOP3.LUT R23, R12, 0xffff0000, RZ, 0xc0, !PT ;  /* 0xffff00000c177812 */ /* 0x000fe200078ec0ff */
[----:B------:R-:W-:Y:S01]  /*fb80*/  IMAD.U32 R12, R8, 0x10000, RZ ;  /* 0x00010000080c7824 */ /* 0x000fe200078e00ff */
[C---:B------:R-:W-:Y:S01]  /*fb90*/  SHF.L.U32 R22, R13.reuse, 0x10, RZ ;  /* 0x000000100d167819 */ /* 0x040fe200000006ff */
[C---:B------:R-:W-:Y:S01]  /*fba0*/  IMAD.U32 R16, R14.reuse, 0x10000, RZ ;  /* 0x000100000e107824 */ /* 0x040fe200078e00ff */
[----:B------:R-:W-:Y:S01]  /*fbb0*/  LOP3.LUT R17, R13, 0xffff0000, RZ, 0xc0, !PT ;  /* 0xffff00000d117812 */ /* 0x000fe200078ec0ff */
[C---:B------:R-:W-:Y:S01]  /*fbc0*/  IMAD.U32 R13, R15.reuse, 0x10000, RZ ;  /* 0x000100000f0d7824 */ /* 0x040fe200078e00ff */
[----:B------:R-:W-:Y:S01]  /*fbd0*/  LOP3.LUT R29, R14, 0xffff0000, RZ, 0xc0, !PT ;  /* 0xffff00000e1d7812 */ /* 0x000fe200078ec0ff */
[----:B------:R-:W-:Y:S01]  /*fbe0*/  FMUL.FTZ R10, R12, R31 ;  /* 0x0000001f0c0a7220 */ /* 0x000fe20000410000 */
[----:B------:R-:W-:Y:S01]  /*fbf0*/  LOP3.LUT R14, R15, 0xffff0000, RZ, 0xc0, !PT ;  /* 0xffff00000f0e7812 */ /* 0x000fe200078ec0ff */
[----:B------:R-:W-:Y:S01]  /*fc00*/  IMAD.U32 R15, R21, 0x10000, RZ ;  /* 0x00010000150f7824 */ /* 0x000fe200078e00ff */
[----:B------:R-:W-:-:S03]  /*fc10*/  LOP3.LUT R8, R8, 0xffff0000, RZ, 0xc0, !PT ;  /* 0xffff000008087812 */ /* 0x000fc600078ec0ff */
[-C--:B------:R-:W-:Y:S01]  /*fc20*/  FMUL.FTZ R9, R12, R15.reuse ;  /* 0x0000000f0c097220 */ /* 0x080fe20000410000 */
[----:B------:R-:W-:Y:S01]  /*fc30*/  SHF.L.U32 R12, R27, 0x10, RZ ;  /* 0x000000101b0c7819 */ /* 0x000fe200000006ff */
[----:B------:R-:W-:Y:S02]  /*fc40*/  FFMA.FTZ R32, R24, R15, -R10 ;  /* 0x0000000f18207223 */ /* 0x000fe4000001080a */
[----:B------:R-:W-:Y:S02]  /*fc50*/  FMUL.FTZ R10, R6, R34 ;  /* 0x00000022060a7220 */ /* 0x000fe40000410000 */
[----:B------:R-:W-:Y:S02]  /*fc60*/  FFMA.FTZ R31, R24, R31, R9 ;  /* 0x0000001f181f7223 */ /* 0x000fe40000010009 */
[-C--:B------:R-:W-:Y:S02]  /*fc70*/  FMUL.FTZ R9, R6, R11.reuse ;  /* 0x0000000b06097220 */ /* 0x080fe40000410000 */
[----:B------:R-:W-:Y:S01]  /*fc80*/  FFMA.FTZ R24, R22, R11, -R10 ;  /* 0x0000000b16187223 */ /* 0x000fe2000001080a */
[----:B------:R-:W-:Y:S01]  /*fc90*/  LOP3.LUT R11, R19, 0xffff0000, RZ, 0xc0, !PT ;  /* 0xffff0000130b7812 */ /* 0x000fe200078ec0ff */
[----:B------:R-:W-:Y:S01]  /*fca0*/  FMUL.FTZ R6, R2, R33 ;  /* 0x0000002102067220 */ /* 0x000fe20000410000 */
[----:B------:R-:W-:Y:S01]  /*fcb0*/  LOP3.LUT R10, R20, 0xffff0000, RZ, 0xc0, !PT ;  /* 0xffff0000140a7812 */ /* 0x000fe200078ec0ff */
[----:B------:R-:W-:-:S02]  /*fcc0*/  FMUL.FTZ R2, R2, R12 ;  /* 0x0000000c02027220 */ /* 0x000fc40000410000 */
[----:B------:R-:W-:Y:S01]  /*fcd0*/  FFMA.FTZ R15, R22, R34, R9 ;  /* 0x00000022160f7223 */ /* 0x000fe20000010009 */
[----:B------:R-:W-:Y:S01]  /*fce0*/  LOP3.LUT R9, R21, 0xffff0000, RZ, 0xc0, !PT ;  /* 0xffff000015097812 */ /* 0x000fe200078ec0ff */
[C---:B------:R-:W-:Y:S02]  /*fcf0*/  FFMA.FTZ R19, R13.reuse, R33, R2 ;  /* 0x000000210d137223 */ /* 0x040fe40000010002 */
[----:B------:R-:W-:Y:S02]  /*fd00*/  FMUL.FTZ R2, R8, R11 ;  /* 0x0000000b08027220 */ /* 0x000fe40000410000 */
[----:B------:R-:W-:Y:S02]  /*fd10*/  IMAD.U32 R20, R26, 0x10000, RZ ;  /* 0x000100001a147824 */ /* 0x000fe400078e00ff */
[----:B------:R-:W-:Y:S02]  /*fd20*/  FFMA.FTZ R22, R13, R12, -R6 ;  /* 0x0000000c0d167223 */ /* 0x000fe40000010806 */
[----:B------:R-:W-:-:S02]  /*fd30*/  FMUL.FTZ R6, R8, R9 ;  /* 0x0000000908067220 */ /* 0x000fc40000410000 */
[----:B------:R-:W-:Y:S02]  /*fd40*/  FFMA.FTZ R12, R23, R9, -R2 ;  /* 0x00000009170c7223 */ /* 0x000fe40000010802 */
[C---:B------:R-:W-:Y:S02]  /*fd50*/  FMUL.FTZ R8, R5.reuse, R18 ;  /* 0x0000001205087220 */ /* 0x040fe40000410000 */
[----:B------:R-:W-:Y:S01]  /*fd60*/  FMUL.FTZ R2, R5, R10 ;  /* 0x0000000a05027220 */ /* 0x000fe20000410000 */
[----:B------:R-:W-:Y:S01]  /*fd70*/  F2FP.BF16.PACK_AB R12, R12, R32 ;  /* 0x000000200c0c723e */ /* 0x000fe200000010ff */
[----:B------:R-:W-:Y:S02]  /*fd80*/  IMAD.U32 R13, R28, 0x10000, RZ ;  /* 0x000100001c0d7824 */ /* 0x000fe400078e00ff */
[----:B------:R-:W-:Y:S02]  /*fd90*/  FMUL.FTZ R5, R4, R20 ;  /* 0x0000001404057220 */ /* 0x000fe40000410000 */
[----:B------:R-:W-:-:S02]  /*fda0*/  FFMA.FTZ R11, R23, R11, R6 ;  /* 0x0000000b170b7223 */ /* 0x000fc40000010006 */
        /* <DEDUP_REMOVED lines=26> */
.L_x_976:
[----:B------:R-:W-:Y:S05]  /*ff50*/  BSYNC B0 ;  /* 0x0000000000007941 */ /* 0x000fea0003800000 */
.L_x_975:
[----:B------:R-:W-:Y:S01]  /*ff60*/  ISETP.GE.AND P0, PT, R137, c[0x0][0x27c], PT ;  /* 0x00009f0089007a0c */ /* 0x000fe20003f06270 */
[----:B------:R-:W-:-:S12]  /*ff70*/  BSSY B0, `(.L_x_977) ;  /* 0x000006b000007945 */ /* 0x000fd80003800000 */
[----:B------:R-:W-:Y:S05]  /*ff80*/  @P0 BRA `(.L_x_978) ;  /* 0x0000069000000947 */ /* 0x000fea0003800000 */
[----:B--2---:R-:W2:Y:S04]  /*ff90*/  LDL R2, [R1+0x64] ;  /* 0x0000640001027983 */ /* 0x004ea80000100800 */
[----:B---3--:R-:W3:Y:S01]  /*ffa0*/  LDL R35, [R1+0xd8] ;  /* 0x0000d80001237983 */ /* 0x008ee20000100800 */
        /* <DEDUP_REMOVED lines=15> */
[----:B--2---:R-:W-:-:S04]  /*100a0*/  LEA.HI R0, R0, R2, RZ, 0x1d ;  /* 0x0000000200007211 */ /* 0x004fc800078fe8ff */
[----:B------:R-:W-:Y:S01]  /*100b0*/  SHF.R.S32.HI R2, RZ, 0x1f, R0 ;  /* 0x0000001fff027819 */ /* 0x000fe20000011400 */
[----:B------:R-:W-:Y:S01]  /*100c0*/  IMAD.SHL.U32 R3, R0, 0x8, RZ ;  /* 0x0000000800037824 */ /* 0x000fe200078e00ff */
[----:B---3--:R-:W2:Y:S02]  /*100d0*/  LDS.128 R12, [R35] ;  /* 0x00000000230c7984 */ /* 0x008ea40000000c00 */
        /* <DEDUP_REMOVED lines=84> */
.L_x_978:
[----:B------:R-:W-:Y:S05]  /*10620*/  BSYNC B0 ;  /* 0x0000000000007941 */ /* 0x000fea0003800000 */
.L_x_977:
[----:B------:R-:W-:-:S13]  /*10630*/  ISETP.GE.AND P0, PT, R136, c[0x0][0x27c], PT ;  /* 0x00009f0088007a0c */ /* 0x000fda0003f06270 */
        /* <DEDUP_REMOVED lines=106> */
.L_x_954:
[----:B------:R-:W-:Y:S05]  /*10ce0*/  BSYNC B2 ;  /* 0x0000000000027941 */ /* 0x000fea0003800000 */
.L_x_936:
[----:B---3--:R-:W-:Y:S01]  /*10cf0*/  IMAD R0, R97, c[0x0][0x208], RZ ;  /* 0x0000820061007a24 */ /* 0x008fe200078e02ff */
[----:B------:R-:W-:-:S04]  /*10d00*/  DEPBAR.LE SB0, 0x0 ;  /* 0x000080000000791a */ /* 0x000fc80000000000 */
[----:B------:R-:W-:Y:S01]  /*10d10*/  IMAD.WIDE.U32 R2, R222, c[0x0][0x208], RZ ;  /* 0x00008200de027a25 */ /* 0x000fe200078e00ff */
[----:B------:R-:W-:Y:S01]  /*10d20*/  BAR.SYNC.DEFER_BLOCKING 0x0 ;  /* 0x0000000000007b1d */ /* 0x000fe20000010000 */
[----:B------:R-:W-:Y:S02]  /*10d30*/  ISETP.GE.AND P3, PT, R104, c[0x0][0x1d4], PT ;  /* 0x0000750068007a0c */ /* 0x000fe40003f66270 */
[----:B------:R-:W-:Y:S01]  /*10d40*/  IMAD R0, R222, c[0x0][0x20c], R0 ;  /* 0x00008300de007a24 */ /* 0x000fe200078e0200 */
[----:B------:R-:W-:Y:S01]  /*10d50*/  SHF.L.U64.HI R233, R104, 0x1, R105 ;  /* 0x0000000168e97819 */ /* 0x000fe20000010269 */
[----:B-12---:R-:W-:Y:S01]  /*10d60*/  IMAD.WIDE.U32 R8, R88, c[0x0][0x210], RZ ;  /* 0x0000840058087a25 */ /* 0x006fe200078e00ff */
[----:B------:R-:W-:Y:S01]  /*10d70*/  SHF.L.U64.HI R235, R252, 0x1, R101 ;  /* 0x00000001fceb7819 */ /* 0x000fe20000010265 */
[----:B------:R-:W1:Y:S01]  /*10d80*/  S2R R23, SR_TID.X ;  /* 0x0000000000177919 */ /* 0x000e620000002100 */
[----:B------:R-:W-:Y:S01]  /*10d90*/  SHF.L.U64.HI R231, R99, 0x1, R100 ;  /* 0x0000000163e77819 */ /* 0x000fe20000010264 */
[----:B------:R-:W-:Y:S01]  /*10da0*/  IMAD.IADD R3, R3, 0x1, R0 ;  /* 0x0000000103037824 */ /* 0x000fe200078e0200 */
[----:B------:R-:W-:Y:S01]  /*10db0*/  ISETP.GE.AND P2, PT, R99, c[0x0][0x1d4], PT ;  /* 0x0000750063007a0c */ /* 0x000fe20003f46270 */
[----:B------:R-:W-:Y:S01]  /*10dc0*/  IMAD R0, R98, c[0x0][0x218], RZ ;  /* 0x0000860062007a24 */ /* 0x000fe200078e02ff */
[----:B------:R-:W-:Y:S01]  /*10dd0*/  STL.64 [R1+0x30], R8 ;  /* 0x0000300801007387 */ /* 0x000fe20000100a00 */
[C---:B------:R-:W-:Y:S01]  /*10de0*/  IMAD.WIDE.U32 R2, R220.reuse, c[0x0][0x218], R2 ;  /* 0x00008600dc027a25 */ /* 0x040fe200078e0002 */
[----:B------:R-:W-:Y:S01]  /*10df0*/  LOP3.LUT R209, R209, 0xfffffbff, RZ, 0xc0, !PT ;  /* 0xfffffbffd1d17812 */ /* 0x000fe200078ec0ff */
[----:B------:R-:W-:Y:S02]  /*10e00*/  BSSY B0, `(.L_x_979) ;  /* 0x000003e000007945 */ /* 0x000fe40003800000 */
[----:B------:R-:W-:Y:S01]  /*10e10*/  IMAD R4, R220, c[0x0][0x21c], R0 ;  /* 0x00008700dc047a24 */ /* 0x000fe200078e0200 */
[----:B------:R-:W-:Y:S01]  /*10e20*/  IADD3 R0, P0, R2, R8, RZ ;  /* 0x0000000802007210 */ /* 0x000fe20007f1e0ff */
[----:B------:R-:W-:-:S02]  /*10e30*/  IMAD R5, R88, c[0x0][0x214], R9 ;  /* 0x0000850058057a24 */ /* 0x000fc400078e0209 */
[----:B------:R-:W-:Y:S02]  /*10e40*/  IMAD.SHL.U32 R234, R104, 0x2, RZ ;  /* 0x0000000268ea7824 */ /* 0x000fe400078e00ff */
[----:B------:R-:W-:Y:S01]  /*10e50*/  IMAD.SHL.U32 R236, R252, 0x2, RZ ;  /* 0x00000002fcec7824 */ /* 0x000fe200078e00ff */
[----:B------:R-:W-:Y:S01]  /*10e60*/  IADD3.X R2, R5, R3, R4, P0, !PT ;  /* 0x0000000305027210 */ /* 0x000fe200007fe404 */
[----:B------:R-:W-:Y:S01]  /*10e70*/  IMAD.SHL.U32 R210, R103, 0x2, RZ ;  /* 0x0000000267d27824 */ /* 0x000fe200078e00ff */
[C---:B------:R-:W-:Y:S01]  /*10e80*/  LEA R22, P0, R0.reuse, c[0x0][0x1f8], 0x1 ;  /* 0x00007e0000167a11 */ /* 0x040fe200078008ff */
[----:B------:R-:W-:Y:S01]  /*10e90*/  LDSM.16.M88.4 R16, [R198] ;  /* 0x00000000c610783b */ /* 0x000fe20000000200 */
[----:B------:R-:W-:Y:S02]  /*10ea0*/  IMAD.SHL.U32 R232, R99, 0x2, RZ ;  /* 0x0000000263e87824 */ /* 0x000fe400078e00ff */
[----:B------:R-:W-:Y:S01]  /*10eb0*/  LEA.HI.X R6, R0, c[0x0][0x1fc], R2, 0x1, P0 ;  /* 0x00007f0000067a11 */ /* 0x000fe200000f0c02 */
[----:B------:R-:W-:Y:S01]  /*10ec0*/  IMAD.IADD R0, R132, 0x1, -R102 ;  /* 0x0000000184007824 */ /* 0x000fe200078e0a66 */
[----:B------:R-:W2:Y:S01]  /*10ed0*/  SHFL.IDX PT, R2, R22, RZ, 0x1c1f ;  /* 0x001c1fff16027589 */ /* 0x000ea200000e0000 */
[----:B-1----:R-:W-:-:S03]  /*10ee0*/  ISETP.GT.AND P4, PT, R23, 0x3f, PT ;  /* 0x0000003f1700780c */ /* 0x002fc60003f84270 */
[----:B------:R-:W1:Y:S01]  /*10ef0*/  SHFL.IDX PT, R3, R6, RZ, 0x1c1f ;  /* 0x001c1fff06037589 */ /* 0x000e6200000e0000 */
[----:B------:R-:W-:-:S03]  /*10f00*/  ISETP.LT.OR P1, PT, R0, 0x1, P3 ;  /* 0x000000010000780c */ /* 0x000fc60001f21670 */
[----:B------:R-:W3:Y:S04]  /*10f10*/  LDSM.16.M88.4 R12, [R198+0x1000] ;  /* 0x00100000c60c783b */ /* 0x000ee80000000200 */
[----:B------:R-:W4:Y:S02]  /*10f20*/  LDSM.16.M88.4 R24, [R171] ;  /* 0x00000000ab18783b */ /* 0x000f240000000200 */
[----:B------:R-:W-:Y:S02]  /*10f30*/  @P4 LOP3.LUT R209, R209, 0x400, RZ, 0xfc, !PT ;  /* 0x00000400d1d14812 */ /* 0x000fe400078efcff */
[----:B------:R-:W3:Y:S04]  /*10f40*/  LDSM.16.M88.4 R32, [R171+0x400] ;  /* 0x00040000ab20783b */ /* 0x000ee80000000200 */
[----:B----4-:R-:W4:Y:S01]  /*10f50*/  LDSM.16.M88.4 R28, [R171+0x800] ;  /* 0x00080000ab1c783b */ /* 0x010f220000000200 */
[----:B--2---:R-:W-:-:S03]  /*10f60*/  IADD3 R20, P0, R2, R234, RZ ;  /* 0x000000ea02147210 */ /* 0x004fc60007f1e0ff */
[----:B-----5:R-:W2:Y:S02]  /*10f70*/  LDSM.16.M88.4 R36, [R199] ;  /* 0x00000000c724783b */ /* 0x020ea40000000200 */
[----:B-1----:R-:W-:Y:S02]  /*10f80*/  IMAD.X R21, R3, 0x1, R233, P0 ;  /* 0x0000000103157824 */ /* 0x002fe400000e06e9 */
[----:B------:R-:W1:Y:S01]  /*10f90*/  LDSM.16.M88.4 R8, [R199+0x1000] ;  /* 0x00100000c708783b */ /* 0x000e620000000200 */
[----:B------:R-:W-:-:S03]  /*10fa0*/  IADD3 R4, P0, R2, R236, RZ ;  /* 0x000000ec02047210 */ /* 0x000fc60007f1e0ff */
[----:B------:R-:W1:Y:S04]  /*10fb0*/  LDSM.16.M88.4 R48, [R200] ;  /* 0x00000000c830783b */ /* 0x000e680000000200 */
[----:B------:R-:W1:Y:S04]  /*10fc0*/  LDSM.16.M88.4 R52, [R208] ;  /* 0x00000000d034783b */ /* 0x000e680000000200 */
[----:B------:R-:W1:Y:S04]  /*10fd0*/  LDSM.16.M88.4 R64, [R207] ;  /* 0x00000000cf40783b */ /* 0x000e680000000200 */
[----:B------:R-:W-:Y:S01]  /*10fe0*/  @!PT LDS RZ, [RZ] ;  /* 0x00000000fffff984 */ /* 0x000fe20000000800 */
[----:B------:R-:W-:Y:S01]  /*10ff0*/  @!PT LDS RZ, [RZ] ;  /* 0x00000000fffff984 */ /* 0x000fe20000000800 */
[----:B------:R-:W-:Y:S01]  /*11000*/  @!PT LDS RZ, [RZ] ;  /* 0x00000000fffff984 */ /* 0x000fe20000000800 */
[----:B------:R1:W-:Y:S01]  /*11010*/  LDGSTS.E.BYPASS.LTC128B.128 [R210+0x1880], [R20.64], !P1 ;  /* 0x0188000014d27fae */ /* 0x0003e2000c901d48 */
[----:B------:R-:W-:-:S03]  /*11020*/  ISETP.GE.AND P1, PT, R252, c[0x0][0x1d4], PT ;  /* 0x00007500fc007a0c */ /* 0x000fc60003f26270 */
[----:B------:R2:W-:Y:S02]  /*11030*/  STL [R1+0x38], R5 ;  /* 0x0000380501007387 */ /* 0x0005e40000100800 */
[----:B--2---:R-:W-:Y:S01]  /*11040*/  IMAD.X R5, R3, 0x1, R235, P0 ;  /* 0x0000000103057824 */ /* 0x004fe200000e06eb */
[----:B------:R-:W-:-:S13]  /*11050*/  ISETP.LT.OR P0, PT, R0, 0x1, P1 ;  /* 0x000000010000780c */ /* 0x000fda0000f01670 */
[----:B------:R2:W-:Y:S01]  /*11060*/  LDGSTS.E.BYPASS.LTC128B.128 [R210+0x2480], [R4.64], !P0 ;  /* 0x0248000004d27fae */ /* 0x0005e2000c101d48 */
[----:B------:R-:W-:-:S05]  /*11070*/  IADD3 R2, P0, R2, R232, RZ ;  /* 0x000000e802027210 */ /* 0x000fca0007f1e0ff */
[----:B------:R-:W-:Y:S01]  /*11080*/  IMAD.X R3, R3, 0x1, R231, P0 ;  /* 0x0000000103037824 */ /* 0x000fe200000e06e7 */
[----:B------:R-:W-:-:S13]  /*11090*/  ISETP.LT.OR P0, PT, R0, 0x1, P2 ;  /* 0x000000010000780c */ /* 0x000fda0001701670 */
[----:B------:R2:W-:Y:S01]  /*110a0*/  LDGSTS.E.BYPASS.LTC128B.128 [R210+0x3080], [R2.64], !P0 ;  /* 0x0308000002d27fae */ /* 0x0005e2000c101d48 */
[----:B------:R-:W-:Y:S05]  /*110b0*/  @P4 BRA `(.L_x_980) ;  /* 0x0000012000004947 */ /* 0x000fea0003800000 */
[----:B-1-34-:R-:W-:Y:S05]  /*110c0*/  BRA.DIV ~URZ, `(.L_x_981) ;  /* 0x000161127f007947 */ /* 0x01afea000b800000 */
[----:B--2---:R1:W2:Y:S04]  /*110d0*/  SHFL.IDX PT, R4, R6, 0x1, 0x1c1f ;  /* 0x003c1f0006047f89 */ /* 0x0042a800000e0000 */
[----:B------:R1:W3:Y:S02]  /*110e0*/  SHFL.IDX PT, R2, R22, 0x1, 0x1c1f ;  /* 0x003c1f0016027f89 */ /* 0x0002e400000e0000 */
.L_x_1180:
[----:B-1-3--:R-:W-:Y:S02]  /*110f0*/  IADD3 R22, P0, R2, R234, RZ ;  /* 0x000000ea02167210 */ /* 0x00afe40007f1e0ff */
[----:B------:R-:W-:-:S03]  /*11100*/  ISETP.LT.OR P1, PT, R0, 0x21, P1 ;  /* 0x000000210000780c */ /* 0x000fc60000f21670 */
        /* <DEDUP_REMOVED lines=13> */
.L_x_980:
[----:B-1-34-:R-:W-:Y:S05]  /*111e0*/  BSYNC B0 ;  /* 0x0000000000007941 */ /* 0x01afea0003800000 */
.L_x_979:
[----:B------:R-:W0:Y:S01]  /*111f0*/  LDGDEPBAR ;  /* 0x00000000000079af */ /* 0x000e220000000000 */
[----:B------:R-:W-:Y:S01]  /*11200*/  WARPSYNC 0xffffffff ;  /* 0xffffffff00007948 */ /* 0x000fe20003800000 */
[-C--:B------:R-:W-:Y:S02]  /*11210*/  HMMA.16816.F32.BF16 R20, R16, R24.reuse, RZ ;  /* 0x000000181014723c */ /* 0x080fe400000418ff */
[----:B------:R-:W-:Y:S04]  /*11220*/  LDSM.16.M88.4 R56, [R171+0xc00] ;  /* 0x000c0000ab38783b */ /* 0x000fe80000000200 */
[----:B------:R-:W1:Y:S02]  /*11230*/  LDSM.16.M88.4 R40, [R198+0x2000] ;  /* 0x00200000c628783b */ /* 0x000e640000000200 */
[C---:B------:R-:W-:Y:S02]  /*11240*/  HMMA.16816.F32.BF16 R60, R12.reuse, R24, RZ ;  /* 0x000000180c3c723c */ /* 0x040fe400000418ff */
[----:B------:R-:W-:Y:S04]  /*11250*/  LDSM.16.M88.4 R44, [R206] ;  /* 0x00000000ce2c783b */ /* 0x000fe80000000200 */
[----:B--2---:R-:W2:Y:S01]  /*11260*/  LDL R2, [R1+0x20] ;  /* 0x0000200001027983 */ /* 0x004ea20000100800 */
[----:B------:R-:W-:Y:S01]  /*11270*/  BSSY B1, `(.L_x_982) ;  /* 0x0000115000017945 */ /* 0x000fe20003800000 */
        /* <DEDUP_REMOVED lines=8> */
[C---:B------:R-:W-:Y:S08]  /*11300*/  HMMA.16816.F32.BF16 R72, R16.reuse, R32, RZ ;  /* 0x000000201048723c */ /* 0x040ff000000418ff */
[C---:B------:R-:W-:Y:S08]  /*11310*/  HMMA.16816.F32.BF16 R24, R16.reuse, R26, RZ ;  /* 0x0000001a1018723c */ /* 0x040ff000000418ff */
[C---:B------:R-:W-:Y:S01]  /*11320*/  HMMA.16816.F32.BF16 R84, R16.reuse, R34, RZ ;  /* 0x000000221054723c */ /* 0x040fe200000418ff */
[----:B------:R-:W3:Y:S07]  /*11330*/  LDSM.16.M88.4 R32, [R198+0x3000] ;  /* 0x00300000c620783b */ /* 0x000eee0000000200 */
[----:B------:R-:W-:Y:S01]  /*11340*/  HMMA.16816.F32.BF16 R100, R16, R30, RZ ;  /* 0x0000001e1064723c */ /* 0x000fe200000418ff */
[----:B------:R-:W4:Y:S04]  /*11350*/  LDSM.16.M88.4 R28, [R199+0x2000] ;  /* 0x00200000c71c783b */ /* 0x000f280000000200 */
[----:B------:R-:W-:Y:S03]  /*11360*/  LDSM.16.M88.4 R16, [R198+0x5000] ;  /* 0x00500000c610783b */ /* 0x000fe60000000200 */
[----:B------:R-:W-:Y:S08]  /*11370*/  HMMA.16816.F32.BF16 R60, R8, R48, R60 ;  /* 0x00000030083c723c */ /* 0x000ff0000004183c */
[----:B-1----:R-:W-:Y:S08]  /*11380*/  HMMA.16816.F32.BF16 R12, R40, R56, R12 ;  /* 0x00000038280c723c */ /* 0x002ff0000004180c */
[----:B------:R-:W-:Y:S08]  /*11390*/  HMMA.16816.F32.BF16 R116, R36, R64, R68 ;  /* 0x000000402474723c */ /* 0x000ff00000041844 */
[C---:B------:R-:W-:Y:S08]  /*113a0*/  HMMA.16816.F32.BF16 R104, R8.reuse, R52, R92 ;  /* 0x000000340868723c */ /* 0x040ff0000004185c */
[----:B------:R-:W-:Y:S08]  /*113b0*/  HMMA.16816.F32.BF16 R120, R8, R64, R80 ;  /* 0x000000400878723c */ /* 0x000ff00000041850 */
[----:B------:R-:W-:Y:S01]  /*113c0*/  HMMA.16816.F32.BF16 R68, R36, R50, R24 ;  /* 0x000000322444723c */ /* 0x000fe20000041818 */
[----:B------:R-:W1:Y:S07]  /*113d0*/  LDSM.16.M88.4 R24, [R199+0x3000] ;  /* 0x00300000c718783b */ /* 0x000e6e0000000200 */
[----:B------:R-:W-:Y:S08]  /*113e0*/  HMMA.16816.F32.BF16 R112, R8, R54, R88 ;  /* 0x000000360870723c */ /* 0x000ff00000041858 */
[C---:B------:R-:W-:Y:S08]  /*113f0*/  HMMA.16816.F32.BF16 R80, R36.reuse, R52, R72 ;  /* 0x000000342450723c */ /* 0x040ff00000041848 */
[----:B------:R-:W-:Y:S01]  /*11400*/  HMMA.16816.F32.BF16 R92, R36, R54, R84 ;  /* 0x00000036245c723c */ /* 0x000fe20000041854 */
[----:B------:R-:W5:Y:S07]  /*11410*/  LDSM.16.M88.4 R52, [R171+0x1800] ;  /* 0x00180000ab34783b */ /* 0x000f6e0000000200 */
[----:B------:R-:W-:Y:S08]  /*11420*/  HMMA.16816.F32.BF16 R96, R8, R50, R96 ;  /* 0x000000320860723c */ /* 0x000ff00000041860 */
[----:B---3--:R-:W-:Y:S08]  /*11430*/  HMMA.16816.F32.BF16 R60, R32, R56, R60 ;  /* 0x00000038203c723c */ /* 0x008ff0000004183c */
[----:B----4-:R-:W-:Y:S01]  /*11440*/  HMMA.16816.F32.BF16 R48, R28, R44, R12 ;  /* 0x0000002c1c30723c */ /* 0x010fe2000004180c */
[----:B------:R-:W-:Y:S07]  /*11450*/  LDSM.16.M88.4 R12, [R199+0x4000] ;  /* 0x00400000c70c783b */ /* 0x000fee0000000200 */
[-C--:B------:R-:W-:Y:S01]  /*11460*/  HMMA.16816.F32.BF16 R100, R36, R66.reuse, R100 ;  /* 0x000000422464723c */ /* 0x080fe20000041864 */
[----:B------:R-:W3:Y:S07]  /*11470*/  LDSM.16.M88.4 R36, [R203] ;  /* 0x00000000cb24783b */ /* 0x000eee0000000200 */
[----:B------:R-:W-:Y:S01]  /*11480*/  HMMA.16816.F32.BF16 R124, R8, R66, R76 ;  /* 0x00000042087c723c */ /* 0x000fe2000004184c */
[----:B------:R-:W-:Y:S07]  /*11490*/  LDSM.16.M88.4 R8, [R199+0x5000] ;  /* 0x00500000c708783b */ /* 0x000fee0000000200 */
[----:B-1----:R-:W-:Y:S08]  /*114a0*/  HMMA.16816.F32.BF16 R60, R24, R44, R60 ;  /* 0x0000002c183c723c */ /* 0x002ff0000004183c */
[----:B------:R-:W-:Y:S08]  /*114b0*/  HMMA.16816.F32.BF16 R68, R40, R58, R68 ;  /* 0x0000003a2844723c */ /* 0x000ff00000041844 */
[----:B-----5:R-:W-:Y:S01]  /*114c0*/  HMMA.16816.F32.BF16 R64, R20, R52, R48 ;  /* 0x000000341440723c */ /* 0x020fe20000041830 */
[----:B------:R-:W1:Y:S07]  /*114d0*/  LDSM.16.M88.4 R48, [R171+0x1000] ;  /* 0x00100000ab30783b */ /* 0x000e6e0000000200 */
[----:B------:R-:W-:Y:S08]  /*114e0*/  HMMA.16816.F32.BF16 R72, R32, R58, R96 ;  /* 0x0000003a2048723c */ /* 0x000ff00000041860 */
[----:B------:R-:W-:Y:S08]  /*114f0*/  HMMA.16816.F32.BF16 R56, R16, R52, R60 ;  /* 0x000000341038723c */ /* 0x000ff0000004183c */
[----:B------:R-:W-:Y:S08]  /*11500*/  HMMA.16816.F32.BF16 R60, R28, R46, R68 ;  /* 0x0000002e1c3c723c */ /* 0x000ff00000041844 */
[----:B---3--:R-:W-:Y:S01]  /*11510*/  HMMA.16816.F32.BF16 R76, R12, R36, R64 ;  /* 0x000000240c4c723c */ /* 0x008fe20000041840 */
[----:B------:R-:W3:Y:S07]  /*11520*/  LDSM.16.M88.4 R64, [R205] ;  /* 0x00000000cd40783b */ /* 0x000eee0000000200 */
[----:B------:R-:W-:Y:S01]  /*11530*/  HMMA.16816.F32.BF16 R68, R24, R46, R72 ;  /* 0x0000002e1844723c */ /* 0x000fe20000041848 */
[----:B------:R-:W4:Y:S07]  /*11540*/  LDSM.16.M88.4 R44, [R171+0x1c00] ;  /* 0x001c0000ab2c783b */ /* 0x000f2e0000000200 */
[----:B-1----:R-:W-:Y:S08]  /*11550*/  HMMA.16816.F32.BF16 R72, R40, R48, R80 ;  /* 0x000000302848723c */ /* 0x002ff00000041850 */
[----:B------:R-:W-:Y:S01]  /*11560*/  HMMA.16816.F32.BF16 R60, R20, R54, R60 ;  /* 0x00000036143c723c */ /* 0x000fe2000004183c */
[----:B------:R-:W-:-:S04]  /*11570*/  FMUL.FTZ R0, R76, c[0x0][0x320] ;  /* 0x0000c8004c007a20 */ /* 0x000fc80000410000 */
[----:B------:R1:W1:Y:S03]  /*11580*/  MUFU.TANH R109, R0 ;  /* 0x00000000006d7308 */ /* 0x0002660000002400 */
[----:B------:R-:W-:Y:S08]  /*11590*/  HMMA.16816.F32.BF16 R84, R8, R36, R56 ;  /* 0x000000240854723c */ /* 0x000ff00000041838 */
[----:B------:R-:W-:Y:S01]  /*115a0*/  HMMA.16816.F32.BF16 R56, R32, R48, R104 ;  /* 0x000000302038723c */ /* 0x000fe20000041868 */
[----:B-1----:R-:W-:-:S07]  /*115b0*/  FMUL.FTZ R0, R77, c[0x0][0x320] ;  /* 0x0000c8004d007a20 */ /* 0x002fce0000410000 */
[----:B------:R-:W-:Y:S01]  /*115c0*/  HMMA.16816.F32.BF16 R68, R16, R54, R68 ;  /* 0x000000361044723c */ /* 0x000fe20000041844 */
[----:B------:R1:W1:Y:S01]  /*115d0*/  MUFU.TANH R105, R0 ;  /* 0x0000000000697308 */ /* 0x0002620000002400 */
[----:B--2---:R-:W-:-:S06]  /*115e0*/  ISETP.GT.AND P0, PT, R134, R2, PT ;  /* 0x000000028600720c */ /* 0x004fcc0003f04270 */
[----:B---3--:R-:W-:Y:S08]  /*115f0*/  HMMA.16816.F32.BF16 R72, R28, R64, R72 ;  /* 0x000000401c48723c */ /* 0x008ff00000041848 */
[----:B------:R-:W-:Y:S01]  /*11600*/  HMMA.16816.F32.BF16 R80, R12, R38, R60 ;  /* 0x000000260c50723c */ /* 0x000fe2000004183c */
[----:B-1----:R-:W-:Y:S01]  /*11610*/  FMUL.FTZ R0, R78, c[0x0][0x320] ;  /* 0x0000c8004e007a20 */ /* 0x002fe20000410000 */
[----:B------:R-:W-:Y:S03]  /*11620*/  LDSM.16.M88.4 R60, [R202] ;  /* 0x00000000ca3c783b */ /* 0x000fe60000000200 */
[----:B------:R1:W2:Y:S03]  /*11630*/  MUFU.TANH R129, R0 ;  /* 0x0000000000817308 */ /* 0x0002a60000002400 */
[----:B------:R-:W-:Y:S01]  /*11640*/  HMMA.16816.F32.BF16 R52, R24, R64, R56 ;  /* 0x000000401834723c */ /* 0x000fe20000041838 */
[----:B------:R-:W3:Y:S07]  /*11650*/  LDSM.16.M88.4 R56, [R171+0x1400] ;  /* 0x00140000ab38783b */ /* 0x000eee0000000200 */
[----:B------:R-:W-:Y:S01]  /*11660*/  HMMA.16816.F32.BF16 R88, R8, R38, R68 ;  /* 0x000000260858723c */ /* 0x000fe20000041844 */
[----:B-1----:R-:W-:-:S07]  /*11670*/  FMUL.FTZ R0, R79, c[0x0][0x320] ;  /* 0x0000c8004f007a20 */ /* 0x002fce0000410000 */
[----:B------:R-:W-:Y:S01]  /*11680*/  HMMA.16816.F32.BF16 R68, R40, R50, R92 ;  /* 0x000000322844723c */ /* 0x000fe2000004185c */
[----:B------:R1:W1:Y:S07]  /*11690*/  MUFU.TANH R106, R0 ;  /* 0x00000000006a7308 */ /* 0x00026e0000002400 */
[----:B----4-:R-:W-:Y:S08]  /*116a0*/  HMMA.16816.F32.BF16 R72, R20, R44, R72 ;  /* 0x0000002c1448723c */ /* 0x010ff00000041848 */
[----:B------:R-:W-:Y:S01]  /*116b0*/  HMMA.16816.F32.BF16 R76, R32, R50, R112 ;  /* 0x00000032204c723c */ /* 0x000fe20000041870 */
[----:B-1----:R-:W-:-:S04]  /*116c0*/  FMUL.FTZ R0, R84, c[0x0][0x320] ;  /* 0x0000c80054007a20 */ /* 0x002fc80000410000 */
[----:B------:R1:W4:Y:S03]  /*116d0*/  MUFU.TANH R130, R0 ;  /* 0x0000000000827308 */ /* 0x0003260000002400 */
[----:B------:R-:W-:Y:S01]  /*116e0*/  HMMA.16816.F32.BF16 R36, R16, R44, R52 ;  /* 0x0000002c1024723c */ /* 0x000fe20000041834 */
[----:B------:R-:W5:Y:S07]  /*116f0*/  LDSM.16.M88.4 R52, [R204] ;  /* 0x00000000cc34783b */ /* 0x000f6e0000000200 */
[----:B------:R-:W-:Y:S01]  /*11700*/  HMMA.16816.F32.BF16 R48, R28, R66, R68 ;  /* 0x000000421c30723c */ /* 0x000fe20000041844 */
[----:B-1----:R-:W-:-:S07]  /*11710*/  FMUL.FTZ R0, R85, c[0x0][0x320] ;  /* 0x0000c80055007a20 */ /* 0x002fce0000410000 */
[----:B------:R-:W-:Y:S01]  /*11720*/  HMMA.16816.F32.BF16 R68, R24, R66, R76 ;  /* 0x000000421844723c */ /* 0x000fe2000004184c */
[----:B------:R1:W1:Y:S07]  /*11730*/  MUFU.TANH R107, R0 ;  /* 0x00000000006b7308 */ /* 0x00026e0000002400 */
[C---:B---3--:R-:W-:Y:S08]  /*11740*/  HMMA.16816.F32.BF16 R64, R40.reuse, R56, R116 ;  /* 0x000000382840723c */ /* 0x048ff00000041874 */
[----:B------:R-:W-:Y:S01]  /*11750*/  HMMA.16816.F32.BF16 R40, R40, R58, R100 ;  /* 0x0000003a2828723c */ /* 0x000fe20000041864 */
[----:B-1----:R-:W-:-:S04]  /*11760*/  FMUL.FTZ R0, R86, c[0x0][0x320] ;  /* 0x0000c80056007a20 */ /* 0x002fc80000410000 */
[----:B------:R1:W3:Y:S03]  /*11770*/  MUFU.TANH R131, R0 ;  /* 0x0000000000837308 */ /* 0x0002e60000002400 */
[----:B------:R-:W-:Y:S01]  /*11780*/  HMMA.16816.F32.BF16 R68, R16, R46, R68 ;  /* 0x0000002e1044723c */ /* 0x000fe20000041844 */
[----:B-1----:R-:W-:-:S07]  /*11790*/  FMUL.FTZ R0, R87, c[0x0][0x320] ;  /* 0x0000c80057007a20 */ /* 0x002fce0000410000 */
[----:B------:R-:W-:Y:S01]  /*117a0*/  HMMA.16816.F32.BF16 R84, R8, R60, R36 ;  /* 0x0000003c0854723c */ /* 0x000fe20000041824 */
[----:B------:R1:W1:Y:S07]  /*117b0*/  MUFU.TANH R128, R0 ;  /* 0x0000000000807308 */ /* 0x00026e0000002400 */
[----:B------:R-:W-:Y:S01]  /*117c0*/  HMMA.16816.F32.BF16 R36, R20, R46, R48 ;  /* 0x0000002e1424723c */ /* 0x000fe20000041830 */
[----:B------:R-:W2:Y:S07]  /*117d0*/  LDSM.16.M88.4 R48, [R171+0x2000] ;  /* 0x00200000ab30783b */ /* 0x000eae0000000200 */
[----:B-----5:R-:W-:Y:S01]  /*117e0*/  HMMA.16816.F32.BF16 R44, R28, R52, R64 ;  /* 0x000000341c2c723c */ /* 0x020fe20000041840 */
[----:B-1----:R-:W-:-:S04]  /*117f0*/  FMUL.FTZ R0, R80, c[0x0][0x320] ;  /* 0x0000c80050007a20 */ /* 0x002fc80000410000 */
[----:B------:R1:W1:Y:S03]  /*11800*/  MUFU.TANH R94, R0 ;  /* 0x00000000005e7308 */ /* 0x0002660000002400 */
[-C--:B------:R-:W-:Y:S08]  /*11810*/  HMMA.16816.F32.BF16 R68, R8, R62.reuse, R68 ;  /* 0x0000003e0844723c */ /* 0x080ff00000041844 */
[----:B------:R-:W-:Y:S01]  /*11820*/  HMMA.16816.F32.BF16 R76, R12, R62, R36 ;  /* 0x0000003e0c4c723c */ /* 0x000fe20000041824 */
[----:B------:R-:W5:Y:S01]  /*11830*/  LDSM.16.M88.4 R36, [R201] ;  /* 0x00000000c924783b */ /* 0x000f620000000200 */
[----:B------:R-:W-:-:S04]  /*11840*/  DEPBAR.LE SB0, 0x0 ;  /* 0x000080000000791a */ /* 0x000fc80000000000 */
[----:B-1----:R-:W-:Y:S02]  /*11850*/  FMUL.FTZ R0, R81, c[0x0][0x320] ;  /* 0x0000c80051007a20 */ /* 0x002fe40000410000 */
[----:B------:R-:W-:Y:S02]  /*11860*/  HMMA.16816.F32.BF16 R28, R28, R54, R40 ;  /* 0x000000361c1c723c */ /* 0x000fe40000041828 */
[----:B------:R1:W1:Y:S06]  /*11870*/  MUFU.TANH R93, R0 ;  /* 0x00000000005d7308 */ /* 0x00026c0000002400 */
[----:B--2---:R-:W-:Y:S01]  /*11880*/  HMMA.16816.F32.BF16 R44, R20, R48, R44 ;  /* 0x00000030142c723c */ /* 0x004fe2000004182c */
[----:B-1----:R-:W-:-:S04]  /*11890*/  FMUL.FTZ R0, R82, c[0x0][0x320] ;  /* 0x0000c80052007a20 */ /* 0x002fc80000410000 */
[----:B------:R1:W2:Y:S11]  /*118a0*/  MUFU.TANH R96, R0 ;  /* 0x0000000000607308 */ /* 0x0002b60000002400 */
[----:B------:R-:W-:Y:S08]  /*118b0*/  HMMA.16816.F32.BF16 R20, R20, R50, R28 ;  /* 0x000000321414723c */ /* 0x000ff0000004181c */
[----:B-----5:R-:W-:Y:S01]  /*118c0*/  HMMA.16816.F32.BF16 R44, R12, R36, R44 ;  /* 0x000000240c2c723c */ /* 0x020fe2000004182c */
[----:B-1----:R-:W-:-:S07]  /*118d0*/  FMUL.FTZ R0, R83, c[0x0][0x320] ;  /* 0x0000c80053007a20 */ /* 0x002fce0000410000 */
[----:B------:R-:W-:Y:S01]  /*118e0*/  HMMA.16816.F32.BF16 R80, R12, R60, R72 ;  /* 0x0000003c0c50723c */ /* 0x000fe20000041848 */
[----:B------:R1:W1:Y:S07]  /*118f0*/  MUFU.TANH R95, R0 ;  /* 0x00000000005f7308 */ /* 0x00026e0000002400 */
[C---:B------:R-:W-:Y:S08]  /*11900*/  HMMA.16816.F32.BF16 R72, R32.reuse, R56, R120 ;  /* 0x000000382048723c */ /* 0x040ff00000041878 */
[----:B------:R-:W-:Y:S01]  /*11910*/  HMMA.16816.F32.BF16 R32, R32, R58, R124 ;  /* 0x0000003a2020723c */ /* 0x000fe2000004187c */
[----:B-1----:R-:W-:-:S04]  /*11920*/  FMUL.FTZ R0, R88, c[0x0][0x320] ;  /* 0x0000c80058007a20 */ /* 0x002fc80000410000 */
[----:B------:R1:W1:Y:S03]  /*11930*/  MUFU.TANH R98, R0 ;  /* 0x0000000000627308 */ /* 0x0002660000002400 */
[----:B------:R-:W-:Y:S08]  /*11940*/  HMMA.16816.F32.BF16 R12, R12, R38, R20 ;  /* 0x000000260c0c723c */ /* 0x000ff00000041814 */
[----:B------:R-:W-:Y:S01]  /*11950*/  HMMA.16816.F32.BF16 R64, R24, R52, R72 ;  /* 0x000000341840723c */ /* 0x000fe20000041848 */
[----:B-1----:R-:W-:-:S07]  /*11960*/  FMUL.FTZ R0, R89, c[0x0][0x320] ;  /* 0x0000c80059007a20 */ /* 0x002fce0000410000 */
[----:B------:R-:W-:Y:S01]  /*11970*/  HMMA.16816.F32.BF16 R52, R24, R54, R32 ;  /* 0x000000361834723c */ /* 0x000fe20000041820 */
[----:B------:R1:W1:Y:S11]  /*11980*/  MUFU.TANH R97, R0 ;  /* 0x0000000000617308 */ /* 0x0002760000002400 */
[----:B------:R-:W-:Y:S04]  /*11990*/  @!UPT UIADD3 URZ, URZ, URZ, URZ ;  /* 0x0000003f3f3ff290 */ /* 0x000fe8000fffe03f */
[----:B------:R-:W-:Y:S01]  /*119a0*/  HMMA.16816.F32.BF16 R40, R16, R48, R64 ;  /* 0x000000301028723c */ /* 0x000fe20000041840 */
[----:B-1----:R-:W-:-:S04]  /*119b0*/  FMUL.FTZ R0, R90, c[0x0][0x320] ;  /* 0x0000c8005a007a20 */ /* 0x002fc80000410000 */
[----:B------:R1:W1:Y:S03]  /*119c0*/  MUFU.TANH R104, R0 ;  /* 0x0000000000687308 */ /* 0x0002660000002400 */
[----:B------:R-:W-:Y:S01]  /*119d0*/  HMMA.16816.F32.BF16 R16, R16, R50, R52 ;  /* 0x000000321010723c */ /* 0x000fe20000041834 */
[----:B-1----:R-:W-:Y:S11]  /*119e0*/  FMUL.FTZ R0, R91, c[0x0][0x320] ;  /* 0x0000c8005b007a20 */ /* 0x002ff60000410000 */
[----:B------:R-:W-:Y:S04]  /*119f0*/  @!UPT UIADD3 URZ, URZ, URZ, URZ ;  /* 0x0000003f3f3ff290 */ /* 0x000fe8000fffe03f */
[C---:B------:R-:W-:Y:S01]  /*11a00*/  HMMA.16816.F32.BF16 R24, R8.reuse, R36, R40 ;  /* 0x000000240818723c */ /* 0x040fe20000041828 */
[----:B------:R1:W1:Y:S07]  /*11a10*/  MUFU.TANH R99, R0 ;  /* 0x0000000000637308 */ /* 0x00026e0000002400 */
        /* <DEDUP_REMOVED lines=68> */
[----:B------:R-:W2:Y:S04]  /*11e60*/  LDL R3, [R1+0x28] ;  /* 0x0000280001037983 */ /* 0x000ea80000100800 */
[----:B------:R-:W3:Y:S01]  /*11e70*/  LDL.64 R142, [R1+0x48] ;  /* 0x00004800018e7983 */ /* 0x000ee20000100a00 */
[----:B------:R-:W-:-:S03]  /*11e80*/  IMAD.MOV.U32 R5, RZ, RZ, c[0x0][0x2b8] ;  /* 0x0000ae00ff057624 */ /* 0x000fc600078e00ff */
[----:B------:R-:W4:Y:S02]  /*11e90*/  LDL R4, [R1+0x54] ;  /* 0x0000540001047983 */ /* 0x000f240000100800 */
[----:B------:R-:W-:Y:S01]  /*11ea0*/  ISETP.NE.AND P2, PT, R5, 0x1, PT ;  /* 0x000000010500780c */ /* 0x000fe20003f45270 */
[----:B------:R-:W-:Y:S01]  /*11eb0*/  IMAD.MOV.U32 R220, RZ, RZ, RZ ;  /* 0x000000ffffdc7224 */ /* 0x000fe200078e00ff */
[----:B------:R-:W5:Y:S04]  /*11ec0*/  LDL.64 R140, [R1+0x40] ;  /* 0x00004000018c7983 */ /* 0x000f680000100a00 */
[----:B------:R-:W3:Y:S01]  /*11ed0*/  LDL R6, [R1+0x50] ;  /* 0x0000500001067983 */ /* 0x000ee20000100800 */
[C---:B--2---:R-:W-:Y:S02]  /*11ee0*/  IADD3 R2, R3.reuse, R133, R2 ;  /* 0x0000008503027210 */ /* 0x044fe40007ffe002 */
[----:B------:R-:W-:-:S02]  /*11ef0*/  ISETP.GT.AND P1, PT, R3, 0x2f, PT ;  /* 0x0000002f0300780c */ /* 0x000fc40003f24270 */
[----:B------:R-:W-:-:S05]  /*11f00*/  IADD3 R2, R2, -0x30, RZ ;  /* 0xffffffd002027810 */ /* 0x000fca0007ffe0ff */
[----:B------:R-:W-:-:S04]  /*11f10*/  @P2 IMAD.HI.U32 R3, R2, c[0x0][0x2bc], RZ ;  /* 0x0000af0002032a27 */ /* 0x000fc800078e00ff */
[----:B-1----:R-:W-:Y:S01]  /*11f20*/  IMAD.MOV.U32 R0, RZ, RZ, R2 ;  /* 0x000000ffff007224 */ /* 0x002fe200078e0002 */
[----:B------:R-:W-:-:S04]  /*11f30*/  @P2 SHF.R.U32.HI R0, RZ, c[0x0][0x2c0], R3 ;  /* 0x0000b000ff002a19 */ /* 0x000fc80000011603 */
[----:B---3--:R-:W-:-:S04]  /*11f40*/  @!P1 IADD3 R3, P0, R0, R142, RZ ;  /* 0x0000008e00039210 */ /* 0x008fc80007f1e0ff */
[----:B----4-:R-:W-:Y:S02]  /*11f50*/  @!P1 LEA.HI.X.SX32 R5, R0, R4, 0x1, P0 ;  /* 0x0000000400059211 */ /* 0x010fe400000f0eff */
[----:B------:R-:W-:-:S04]  /*11f60*/  @!P1 LEA R4, P0, R3, c[0x0][0x2a0], 0x2 ;  /* 0x0000a80003049a11 */ /* 0x000fc800078010ff */
[----:B------:R-:W-:-:S05]  /*11f70*/  @!P1 LEA.HI.X R5, R3, c[0x0][0x2a4], R5, 0x2, P0 ;  /* 0x0000a90003059a11 */ /* 0x000fca00000f1405 */
[----:B------:R-:W2:Y:S01]  /*11f80*/  @!P1 LDG.E R220, [R4.64] ;  /* 0x0000000804dc9981 */ /* 0x000ea2000c1e1900 */
[----:B------:R-:W-:-:S03]  /*11f90*/  IMAD.MOV R0, RZ, RZ, -R0 ;  /* 0x000000ffff007224 */ /* 0x000fc600078e0a00 */
[----:B------:R-:W1:Y:S01]  /*11fa0*/  S2R R142, SR_TID.X ;  /* 0x00000000008e7919 */ /* 0x000e620000002100 */
[----:B------:R-:W-:-:S04]  /*11fb0*/  IMAD R222, R0, c[0x0][0x2b8], R2 ;  /* 0x0000ae0000de7a24 */ /* 0x000fc800078e0202 */
[----:B------:R-:W-:Y:S01]  /*11fc0*/  IMAD.WIDE.U32 R2, R222, c[0x0][0x1e0], RZ ;  /* 0x00007800de027a25 */ /* 0x000fe200078e00ff */
[----:B------:R-:W-:-:S05]  /*11fd0*/  SHF.R.S32.HI R0, RZ, 0x1f, R222 ;  /* 0x0000001fff007819 */ /* 0x000fca00000114de */
[----:B------:R-:W-:-:S04]  /*11fe0*/  IMAD R0, R0, c[0x0][0x1e0], RZ ;  /* 0x0000780000007a24 */ /* 0x000fc800078e02ff */
[----:B------:R-:W-:-:S04]  /*11ff0*/  IMAD R0, R222, c[0x0][0x1e4], R0 ;  /* 0x00007900de007a24 */ /* 0x000fc800078e0200 */
[----:B------:R-:W-:Y:S01]  /*12000*/  IMAD.IADD R3, R3, 0x1, R0 ;  /* 0x0000000103037824 */ /* 0x000fe200078e0200 */
[----:B-1----:R-:W-:-:S04]  /*12010*/  SHF.R.S32.HI R135, RZ, 0x1f, R142 ;  /* 0x0000001fff877819 */ /* 0x002fc8000001148e */
[----:B------:R-:W-:-:S04]  /*12020*/  LEA.HI R135, R135, R142, RZ, 0x2 ;  /* 0x0000008e87877211 */ /* 0x000fc800078f10ff */
[----:B------:R-:W-:-:S04]  /*12030*/  SHF.R.S32.HI R135, RZ, 0x2, R135 ;  /* 0x00000002ff877819 */ /* 0x000fc80000011487 */
[----:B------:R-:W-:-:S04]  /*12040*/  IADD3 R10, -R135, 0x30, RZ ;  /* 0x00000030870a7810 */ /* 0x000fc80007ffe1ff */
[----:B------:R-:W-:Y:S02]  /*12050*/  ISETP.GE.AND P1, PT, R10, 0x1, PT ;  /* 0x000000010a00780c */ /* 0x000fe40003f26270 */
[----:B--2---:R-:W-:Y:S01]  /*12060*/  SHF.R.S32.HI R0, RZ, 0x1f, R220 ;  /* 0x0000001fff007819 */ /* 0x004fe200000114dc */
[----:B------:R-:W-:-:S04]  /*12070*/  IMAD.WIDE.U32 R2, R220, c[0x0][0x1f0], R2 ;  /* 0x00007c00dc027a25 */ /* 0x000fc800078e0002 */
[----:B------:R-:W-:-:S04]  /*12080*/  IMAD R0, R0, c[0x0][0x1f0], RZ ;  /* 0x00007c0000007a24 */ /* 0x000fc800078e02ff */
[----:B------:R-:W-:Y:S01]  /*12090*/  IMAD R4, R220, c[0x0][0x1f4], R0 ;  /* 0x00007d00dc047a24 */ /* 0x000fe200078e0200 */
[----:B-----5:R-:W-:-:S04]  /*120a0*/  IADD3 R0, P0, R140, R2, RZ ;  /* 0x000000028c007210 */ /* 0x020fc80007f1e0ff */
[----:B------:R-:W-:Y:S02]  /*120b0*/  IADD3.X R2, R6, R3, R4, P0, !PT ;  /* 0x0000000306027210 */ /* 0x000fe400007fe404 */
[----:B------:R-:W-:-:S04]  /*120c0*/  LEA R6, P0, R0, c[0x0][0x1c8], 0x1 ;  /* 0x0000720000067a11 */ /* 0x000fc800078008ff */
[----:B------:R-:W-:Y:S01]  /*120d0*/  LEA.HI.X R5, R0, c[0x0][0x1cc], R2, 0x1, P0 ;  /* 0x0000730000057a11 */ /* 0x000fe200000f0c02 */
[----:B------:R-:W-:Y:S06]  /*120e0*/  BRA.DIV ~URZ, `(.L_x_984) ;  /* 0x000151c27f007947 */ /* 0x000fec000b800000 */
[----:B------:R1:W2:Y:S02]  /*120f0*/  SHFL.IDX PT, R4, R5, RZ, 0x1c1f ;  /* 0x001c1fff05047589 */ /* 0x0002a400000e0000 */
.L_x_1181:
[----:B------:R-:W-:Y:S05]  /*12100*/  BRA.DIV ~URZ, `(.L_x_985) ;  /* 0x000152127f007947 */ /* 0x000fea000b800000 */
[----:B------:R3:W4:Y:S02]  /*12110*/  SHFL.IDX PT, R0, R6, RZ, 0x1c1f ;  /* 0x001c1fff06007589 */ /* 0x00072400000e0000 */
.L_x_1182:
[----:B------:R-:W-:Y:S01]  /*12120*/  BSSY B0, `(.L_x_986) ;  /* 0x0000013000007945 */ /* 0x000fe20003800000 */
[----:B------:R-:W-:Y:S05]  /*12130*/  @!P1 BRA `(.L_x_987) ;  /* 0x0000011000009947 */ /* 0x000fea0003800000 */
[----:B------:R-:W5:Y:S04]  /*12140*/  LDL.64 R2, [R1] ;  /* 0x0000000001027983 */ /* 0x000f680000100a00 */
[----:B---3--:R-:W3:Y:S01]  /*12150*/  LDL R11, [R1+0x8] ;  /* 0x00000800010b7983 */ /* 0x008ee20000100800 */
[----:B-----5:R-:W-:Y:S02]  /*12160*/  ISETP.GE.AND P0, PT, R2, c[0x0][0x1d4], PT ;  /* 0x0000750002007a0c */ /* 0x020fe40003f06270 */
[----:B----4-:R-:W-:-:S05]  /*12170*/  IADD3 R2, P1, R0, R234, RZ ;  /* 0x000000ea00027210 */ /* 0x010fca0007f3e0ff */
[----:B--2---:R-:W-:Y:S01]  /*12180*/  IMAD.X R3, R4, 0x1, R233, P1 ;  /* 0x0000000104037824 */ /* 0x004fe200008e06e9 */
[----:B------:R-:W-:-:S05]  /*12190*/  IADD3 R8, P1, R0, R236, RZ ;  /* 0x000000ec00087210 */ /* 0x000fca0007f3e0ff */
        /* <DEDUP_REMOVED lines=9> */
[----:B---3--:R-:W-:-:S13]  /*12230*/  ISETP.GE.AND P0, PT, R11, c[0x0][0x1d4], PT ;  /* 0x000075000b007a0c */ /* 0x008fda0003f06270 */
[----:B------:R4:W-:Y:S02]  /*12240*/  LDGSTS.E.BYPASS.LTC128B.128 [R210+0x5480], [R2.64], !P0 ;  /* 0x0548000002d27fae */ /* 0x0009e4000c101d48 */
.L_x_987:
[----:B------:R-:W-:Y:S05]  /*12250*/  BSYNC B0 ;  /* 0x0000000000007941 */ /* 0x000fea0003800000 */
.L_x_986:
[----:B------:R-:W-:Y:S01]  /*12260*/  ISETP.GE.AND P0, PT, R10, 0x21, PT ;  /* 0x000000210a00780c */ /* 0x000fe20003f06270 */
[----:B------:R-:W-:Y:S06]  /*12270*/  BRA.DIV ~URZ, `(.L_x_988) ;  /* 0x000151127f007947 */ /* 0x000fec000b800000 */
[----:B--2---:R2:W1:Y:S04]  /*12280*/  SHFL.IDX PT, R4, R5, 0x1, 0x1c1f ;  /* 0x003c1f0005047f89 */ /* 0x00446800000e0000 */
[----:B----4-:R2:W4:Y:S02]  /*12290*/  SHFL.IDX PT, R0, R6, 0x1, 0x1c1f ;  /* 0x003c1f0006007f89 */ /* 0x01052400000e0000 */
.L_x_1183:
[----:B------:R-:W-:Y:S05]  /*122a0*/  @!P0 BRA `(.L_x_983) ;  /* 0x0000011000008947 */ /* 0x000fea0003800000 */
[----:B------:R-:W5:Y:S04]  /*122b0*/  LDL.64 R2, [R1] ;  /* 0x0000000001027983 */ /* 0x000f680000100a00 */
[----:B-12---:R-:W2:Y:S01]  /*122c0*/  LDL R5, [R1+0x8] ;  /* 0x0000080001057983 */ /* 0x006ea20000100800 */
[----:B-----5:R-:W-:-:S02]  /*122d0*/  ISETP.GE.AND P0, PT, R2, c[0x0][0x1d4], PT ;  /* 0x0000750002007a0c */ /* 0x020fc40003f06270 */
[----:B----4-:R-:W-:-:S05]  /*122e0*/  IADD3 R2, P1, R0, R234, RZ ;  /* 0x000000ea00027210 */ /* 0x010fca0007f3e0ff */
[----:B------:R-:W-:Y:S01]  /*122f0*/  IMAD.X R3, R4, 0x1, R233, P1 ;  /* 0x0000000104037824 */ /* 0x000fe200008e06e9 */
        /* <DEDUP_REMOVED lines=10> */
[----:B--2---:R-:W-:-:S13]  /*123a0*/  ISETP.GE.AND P0, PT, R5, c[0x0][0x1d4], PT ;  /* 0x0000750005007a0c */ /* 0x004fda0003f06270 */
[----:B------:R4:W-:Y:S02]  /*123b0*/  LDGSTS.E.BYPASS.LTC128B.128 [R210+0x5c80], [R2.64], !P0 ;  /* 0x05c8000002d27fae */ /* 0x0009e4000c101d48 */
.L_x_983:
[----:B--234-:R-:W-:Y:S05]  /*123c0*/  BSYNC B1 ;  /* 0x0000000000017941 */ /* 0x01cfea0003800000 */
.L_x_982:
[----:B------:R-:W2:Y:S01]  /*123d0*/  LDL R2, [R1+0x58] ;  /* 0x0000580001027983 */ /* 0x000ea20000100800 */
[----:B------:R-:W-:-:S03]  /*123e0*/  IMAD.MOV.U32 R3, RZ, RZ, c[0x0][0x2c4] ;  /* 0x0000b100ff037624 */ /* 0x000fc600078e00ff */
[----:B-1----:R-:W2:Y:S02]  /*123f0*/  LDL R0, [R1+0x7c] ;  /* 0x00007c0001007983 */ /* 0x002ea40000100800 */
[----:B------:R-:W-:Y:S01]  /*12400*/  ISETP.NE.AND P0, PT, R3, 0x1, PT ;  /* 0x000000010300780c */ /* 0x000fe20003f05270 */
[----:B------:R-:W-:Y:S01]  /*12410*/  ULDC UR4, c[0x0][0x324] ;  /* 0x0000c90000047ab9 */ /* 0x000fe20000000800 */
[----:B------:R-:W0:Y:S01]  /*12420*/  LDGDEPBAR ;  /* 0x00000000000079af */ /* 0x000e220000000000 */
[----:B------:R-:W-:Y:S01]  /*12430*/  ULOP3.LUT UR4, URZ, UR4, URZ, 0x33, !UPT ;  /* 0x000000043f047292 */ /* 0x000fe2000f8e333f */
[----:B------:R-:W-:Y:S01]  /*12440*/  IMAD.IADD R8, R132, 0x1, -R251 ;  /* 0x0000000184087824 */ /* 0x000fe200078e0afb */
[C---:B------:R-:W-:Y:S01]  /*12450*/  IADD3 R9, -R251.reuse, R108, RZ ;  /* 0x0000006cfb097210 */ /* 0x040fe20007ffe1ff */
[----:B--2---:R-:W-:Y:S01]  /*12460*/  IMAD.IADD R0, R0, 0x1, R2 ;  /* 0x0000000100007824 */ /* 0x004fe200078e0202 */
[----:B------:R-:W-:-:S06]  /*12470*/  IADD3 R2, -R251, 0x1, R132 ;  /* 0x00000001fb027810 */ /* 0x000fcc0007ffe184 */
[----:B------:R-:W-:-:S04]  /*12480*/  @P0 IMAD.HI.U32 R3, R0, c[0x0][0x2c8], RZ ;  /* 0x0000b20000030a27 */ /* 0x000fc800078e00ff */
[----:B------:R-:W-:Y:S01]  /*12490*/  IMAD.MOV.U32 R4, RZ, RZ, R0 ;  /* 0x000000ffff047224 */ /* 0x000fe200078e0000 */
[----:B------:R-:W-:-:S04]  /*124a0*/  IADD3 R0, R2, -R249, RZ ;  /* 0x800000f902007210 */ /* 0x000fc80007ffe0ff */
[C---:B------:R-:W-:Y:S02]  /*124b0*/  IADD3 R6, R0.reuse, UR4, RZ ;  /* 0x0000000400067c10 */ /* 0x040fe4000fffe0ff */
[----:B------:R-:W-:Y:S02]  /*124c0*/  @P0 SHF.R.U32.HI R4, RZ, c[0x0][0x2cc], R3 ;  /* 0x0000b300ff040a19 */ /* 0x000fe40000011603 */
[----:B------:R-:W-:Y:S01]  /*124d0*/  IADD3 R5, R0, c[0x0][0x328], RZ ;  /* 0x0000ca0000057a10 */ /* 0x000fe20007ffe0ff */
[----:B------:R-:W-:Y:S05]  /*124e0*/  BRA.DIV ~URZ, `(.L_x_989) ;  /* 0x00014f727f007947 */ /* 0x000fea000b800000 */
[----:B------:R1:W2:Y:S02]  /*124f0*/  SHFL.IDX PT, R3, R4, RZ, 0x1c1f ;  /* 0x001c1fff04037589 */ /* 0x0002a400000e0000 */
.L_x_1184:
        /* <DEDUP_REMOVED lines=17> */
.L_x_992:
[----:B------:R-:W-:-:S04]  /*12610*/  MOV R10, 0x1 ;  /* 0x00000001000a7802 */ /* 0x000fc80000000f00 */
[----:B------:R-:W-:-:S13]  /*12620*/  ISETP.NE.AND P0, PT, R10, c[0x0][0x32c], PT ;  /* 0x0000cb000a007a0c */ /* 0x000fda0003f05270 */
[----:B------:R-:W-:-:S05]  /*12630*/  @P0 IMAD.HI.U32 R10, R3, c[0x0][0x330], RZ ;  /* 0x0000cc00030a0a27 */ /* 0x000fca00078e00ff */
[----:B------:R-:W-:Y:S02]  /*12640*/  @P0 SHF.R.U32.HI R3, RZ, c[0x0][0x334], R10 ;  /* 0x0000cd00ff030a19 */ /* 0x000fe4000001160a */
.L_x_993:
[----:B------:R-:W-:Y:S05]  /*12650*/  BSYNC B0 ;  /* 0x0000000000007941 */ /* 0x000fea0003800000 */
.L_x_991:
[----:B------:R-:W-:-:S05]  /*12660*/  IMAD R3, R3, c[0x0][0x32c], R9 ;  /* 0x0000cb0003037a24 */ /* 0x000fca00078e0209 */
[----:B------:R-:W-:Y:S02]  /*12670*/  IADD3 R10, R3, c[0x0][0x32c], RZ ;  /* 0x0000cb00030a7a10 */ /* 0x000fe40007ffe0ff */
[----:B------:R-:W-:Y:S02]  /*12680*/  IMNMX R0, R0, R3, !PT ;  /* 0x0000000300007217 */ /* 0x000fe40007800200 */
[----:B------:R-:W-:Y:S02]  /*12690*/  IMNMX R2, R2, R10, PT ;  /* 0x0000000a02027217 */ /* 0x000fe40003800200 */
.L_x_990:
[C---:B------:R-:W-:Y:S02]  /*126a0*/  ISETP.GE.AND P0, PT, R108.reuse, 0x2, PT ;  /* 0x000000026c00780c */ /* 0x040fe40003f06270 */
        /* <DEDUP_REMOVED lines=61> */
.L_x_1185:
        /* <DEDUP_REMOVED lines=17> */
.L_x_997:
[----:B------:R-:W-:-:S04]  /*12b90*/  MOV R10, 0x1 ;  /* 0x00000001000a7802 */ /* 0x000fc80000000f00 */
[----:B------:R-:W-:-:S13]  /*12ba0*/  ISETP.NE.AND P0, PT, R10, c[0x0][0x32c], PT ;  /* 0x0000cb000a007a0c */ /* 0x000fda0003f05270 */
[----:B------:R-:W-:-:S05]  /*12bb0*/  @P0 IMAD.HI.U32 R10, R3, c[0x0][0x330], RZ ;  /* 0x0000cc00030a0a27 */ /* 0x000fca00078e00ff */
[----:B------:R-:W-:Y:S02]  /*12bc0*/  @P0 SHF.R.U32.HI R3, RZ, c[0x0][0x334], R10 ;  /* 0x0000cd00ff030a19 */ /* 0x000fe4000001160a */
.L_x_998:
[----:B------:R-:W-:Y:S05]  /*12bd0*/  BSYNC B0 ;  /* 0x0000000000007941 */ /* 0x000fea0003800000 */
.L_x_996:
[----:B------:R-:W-:-:S05]  /*12be0*/  IMAD R3, R3, c[0x0][0x32c], R9 ;  /* 0x0000cb0003037a24 */ /* 0x000fca00078e0209 */
[----:B------:R-:W-:Y:S02]  /*12bf0*/  IADD3 R10, R3, c[0x0][0x32c], RZ ;  /* 0x0000cb00030a7a10 */ /* 0x000fe40007ffe0ff */
[----:B------:R-:W-:Y:S02]  /*12c00*/  IMNMX R0, R0, R3, !PT ;  /* 0x0000000300007217 */ /* 0x000fe40007800200 */
[----:B------:R-:W-:Y:S02]  /*12c10*/  IMNMX R2, R2, R10, PT ;  /* 0x0000000a02027217 */ /* 0x000fe40003800200 */
.L_x_995:
        /* <DEDUP_REMOVED lines=44> */
.L_x_1186:
        /* <DEDUP_REMOVED lines=17> */
.L_x_1002:
[----:B------:R-:W-:-:S04]  /*12ff0*/  MOV R10, 0x1 ;  /* 0x00000001000a7802 */ /* 0x000fc80000000f00 */
[----:B------:R-:W-:-:S13]  /*13000*/  ISETP.NE.AND P0, PT, R10, c[0x0][0x32c], PT ;  /* 0x0000cb000a007a0c */ /* 0x000fda0003f05270 */
[----:B------:R-:W-:-:S05]  /*13010*/  @P0 IMAD.HI.U32 R10, R3, c[0x0][0x330], RZ ;  /* 0x0000cc00030a0a27 */ /* 0x000fca00078e00ff */
[----:B------:R-:W-:Y:S02]  /*13020*/  @P0 SHF.R.U32.HI R3, RZ, c[0x0][0x334], R10 ;  /* 0x0000cd00ff030a19 */ /* 0x000fe4000001160a */
.L_x_1003:
[----:B------:R-:W-:Y:S05]  /*13030*/  BSYNC B0 ;  /* 0x0000000000007941 */ /* 0x000fea0003800000 */
.L_x_1001:
[----:B------:R-:W-:-:S05]  /*13040*/  IMAD R3, R3, c[0x0][0x32c], R9 ;  /* 0x0000cb0003037a24 */ /* 0x000fca00078e0209 */
[----:B------:R-:W-:Y:S02]  /*13050*/  IADD3 R10, R3, c[0x0][0x32c], RZ ;  /* 0x0000cb00030a7a10 */ /* 0x000fe40007ffe0ff */
[----:B------:R-:W-:Y:S02]  /*13060*/  IMNMX R0, R0, R3, !PT ;  /* 0x0000000300007217 */ /* 0x000fe40007800200 */
[----:B------:R-:W-:Y:S02]  /*13070*/  IMNMX R2, R2, R10, PT ;  /* 0x0000000a02027217 */ /* 0x000fe40003800200 */
.L_x_1000:
        /* <DEDUP_REMOVED lines=44> */
.L_x_1187:
        /* <DEDUP_REMOVED lines=10> */
[----:B--234-:R-:W-:Y:S01]  /*133e0*/  IMAD.MOV.U32 R4, RZ, RZ, 0x1 ;  /* 0x00000001ff047424 */ /* 0x01cfe200078e00ff */
[----:B------:R-:W-:-:S04]  /*133f0*/  LOP3.LUT R3, RZ, R3, RZ, 0x33, !PT ;  /* 0x00000003ff037212 */ /* 0x000fc800078e33ff */
[----:B------:R-:W-:-:S13]  /*13400*/  ISETP.NE.AND P0, PT, R4, c[0x0][0x32c], PT ;  /* 0x0000cb0004007a0c */ /* 0x000fda0003f05270 */
[----:B------:R-:W-:-:S05]  /*13410*/  @P0 IMAD.HI.U32 R4, R3, c[0x0][0x330], RZ ;  /* 0x0000cc0003040a27 */ /* 0x000fca00078e00ff */
[----:B------:R-:W-:-:S04]  /*13420*/  @P0 SHF.R.U32.HI R3, RZ, c[0x0][0x334], R4 ;  /* 0x0000cd00ff030a19 */ /* 0x000fc80000011604 */
[----:B------:R-:W-:Y:S01]  /*13430*/  LOP3.LUT R3, RZ, R3, RZ, 0x33, !PT ;  /* 0x00000003ff037212 */ /* 0x000fe200078e33ff */
[----:B------:R-:W-:Y:S05]  /*13440*/  BRA `(.L_x_1008) ;  /* 0x0000004000007947 */ /* 0x000fea0003800000 */
.L_x_1007:
[----:B--234-:R-:W-:-:S04]  /*13450*/  MOV R4, 0x1 ;  /* 0x0000000100047802 */ /* 0x01cfc80000000f00 */
[----:B------:R-:W-:-:S13]  /*13460*/  ISETP.NE.AND P0, PT, R4, c[0x0][0x32c], PT ;  /* 0x0000cb0004007a0c */ /* 0x000fda0003f05270 */
[----:B------:R-:W-:-:S05]  /*13470*/  @P0 IMAD.HI.U32 R4, R3, c[0x0][0x330], RZ ;  /* 0x0000cc0003040a27 */ /* 0x000fca00078e00ff */
[----:B------:R-:W-:Y:S02]  /*13480*/  @P0 SHF.R.U32.HI R3, RZ, c[0x0][0x334], R4 ;  /* 0x0000cd00ff030a19 */ /* 0x000fe40000011604 */
.L_x_1008:
[----:B------:R-:W-:Y:S05]  /*13490*/  BSYNC B0 ;  /* 0x0000000000007941 */ /* 0x000fea0003800000 */
.L_x_1006:
[----:B------:R-:W-:-:S05]  /*134a0*/  IMAD R3, R3, c[0x0][0x32c], R9 ;  /* 0x0000cb0003037a24 */ /* 0x000fca00078e0209 */
[----:B------:R-:W-:Y:S02]  /*134b0*/  IADD3 R4, R3, c[0x0][0x32c], RZ ;  /* 0x0000cb0003047a10 */ /* 0x000fe40007ffe0ff */
[----:B------:R-:W-:Y:S02]  /*134c0*/  IMNMX R0, R0, R3, !PT ;  /* 0x0000000300007217 */ /* 0x000fe40007800200 */
[----:B------:R-:W-:Y:S02]  /*134d0*/  IMNMX R2, R2, R4, PT ;  /* 0x0000000402027217 */ /* 0x000fe40003800200 */
.L_x_1005:
        /* <DEDUP_REMOVED lines=43> */
[----:B--234-:R-:W-:Y:S02]  /*13790*/  FMNMX.FTZ R4, R20, R0, !PT ;  /* 0x0000000014047209 */ /* 0x01cfe40007810000 */
        /* <DEDUP_REMOVED lines=44> */
.L_x_1188:
        /* <DEDUP_REMOVED lines=15> */
.L_x_1189:
[C---:B------:R-:W-:Y:S01]  /*13b50*/  FMUL.FTZ R0, R105.reuse, c[0x0][0x2d0] ;  /* 0x0000b40069007a20 */ /* 0x040fe20000410000 */
[----:B------:R-:W-:Y:S01]  /*13b60*/  FSETP.NEU.FTZ.AND P0, PT, R105, -INF , PT ;  /* 0xff8000006900780b */ /* 0x000fe20003f1d000 */
[----:B------:R-:W2:Y:S01]  /*13b70*/  LDL R213, [R1+0x58] ;  /* 0x0000580001d57983 */ /* 0x000ea20000100800 */
[----:B------:R-:W-:Y:S01]  /*13b80*/  FMUL.FTZ R3, R104, c[0x0][0x2d0] ;  /* 0x0000b40068037a20 */ /* 0x000fe20000410000 */
[----:B------:R-:W-:Y:S01]  /*13b90*/  WARPSYNC 0xffffffff ;  /* 0xffffffff00007948 */ /* 0x000fe20003800000 */
[----:B------:R-:W-:Y:S01]  /*13ba0*/  FSEL R4, R0, RZ, P0 ;  /* 0x000000ff00047208 */ /* 0x000fe20000000000 */
[----:B------:R-:W-:Y:S01]  /*13bb0*/  LDSM.16.MT88.4 R60, [R196+0xc00] ;  /* 0x000c0000c43c783b */ /* 0x000fe20000004200 */
[----:B------:R-:W-:-:S02]  /*13bc0*/  FSETP.NEU.FTZ.AND P0, PT, R104, -INF , PT ;  /* 0xff8000006800780b */ /* 0x000fc40003f1d000 */
[----:B------:R-:W-:Y:S01]  /*13bd0*/  MOV R212, c[0x0][0x2c4] ;  /* 0x0000b10000d47a02 */ /* 0x000fe20000000f00 */
[--C-:B------:R-:W-:Y:S01]  /*13be0*/  FFMA.FTZ R0, R14, c[0x0][0x2d0], -R4.reuse ;  /* 0x0000b4000e007a23 */ /* 0x100fe20000010804 */
[----:B------:R-:W-:Y:S01]  /*13bf0*/  FSEL R3, R3, RZ, P0 ;  /* 0x000000ff03037208 */ /* 0x000fe20000000000 */
[----:B------:R-:W-:Y:S01]  /*13c00*/  FFMA.FTZ R2, R33, c[0x0][0x2d0], -R4 ;  /* 0x0000b40021027a23 */ /* 0x000fe20000010804 */
[----:B------:R-:W-:Y:S01]  /*13c10*/  FSETP.NEU.FTZ.AND P0, PT, R6, -INF , PT ;  /* 0xff8000000600780b */ /* 0x000fe20003f1d000 */
[----:B------:R1:W-:Y:S01]  /*13c20*/  MUFU.EX2 R108, R0 ;  /* 0x00000000006c7308 */ /* 0x0003e20000000800 */
[----:B------:R-:W-:Y:S01]  /*13c30*/  LDSM.16.MT88.4 R64, [R197] ;  /* 0x00000000c540783b */ /* 0x000fe20000004200 */
[----:B------:R-:W-:Y:S01]  /*13c40*/  FFMA.FTZ R5, R32, c[0x0][0x2d0], -R3 ;  /* 0x0000b40020057a23 */ /* 0x000fe20000010803 */
[----:B------:R-:W-:Y:S02]  /*13c50*/  ISETP.NE.AND P1, PT, R212, 0x1, PT ;  /* 0x00000001d400780c */ /* 0x000fe40003f25270 */
[----:B------:R-:W5:Y:S01]  /*13c60*/  LDSM.16.MT88.4 R68, [R196] ;  /* 0x00000000c444783b */ /* 0x000f620000004200 */
[----:B------:R-:W-:-:S02]  /*13c70*/  MOV R212, c[0x0][0x32c] ;  /* 0x0000cb0000d47a02 */ /* 0x000fc40000000f00 */
[----:B------:R3:W-:Y:S01]  /*13c80*/  MUFU.EX2 R146, R2 ;  /* 0x0000000200927308 */ /* 0x0007e20000000800 */
[----:B------:R-:W-:Y:S01]  /*13c90*/  LDSM.16.MT88.4 R44, [R196+0x1000] ;  /* 0x00100000c42c783b */ /* 0x000fe20000004200 */
[----:B------:R-:W-:-:S03]  /*13ca0*/  IADD3 R221, R221, -0x2, RZ ;  /* 0xfffffffedddd7810 */ /* 0x000fc60007ffe0ff */
[----:B------:R-:W-:Y:S01]  /*13cb0*/  LDSM.16.MT88.4 R48, [R197+0x400] ;  /* 0x00040000c530783b */ /* 0x000fe20000004200 */
[----:B-1----:R-:W-:Y:S02]  /*13cc0*/  FFMA.FTZ R0, R17, c[0x0][0x2d0], -R4 ;  /* 0x0000b40011007a23 */ /* 0x002fe40000010804 */
[----:B------:R1:W-:Y:S01]  /*13cd0*/  MUFU.EX2 R144, R5 ;  /* 0x0000000500907308 */ /* 0x0003e20000000800 */
[----:B------:R-:W4:Y:S01]  /*13ce0*/  LDSM.16.MT88.4 R52, [R196+0x400] ;  /* 0x00040000c434783b */ /* 0x000f220000004200 */
[----:B---3--:R-:W-:-:S06]  /*13cf0*/  FMUL.FTZ R2, R6, c[0x0][0x2d0] ;  /* 0x0000b40006027a20 */ /* 0x008fcc0000410000 */
[----:B------:R3:W-:Y:S01]  /*13d00*/  MUFU.EX2 R107, R0 ;  /* 0x00000000006b7308 */ /* 0x0007e20000000800 */
[----:B------:R-:W-:Y:S02]  /*13d10*/  FSEL R2, R2, RZ, P0 ;  /* 0x000000ff02027208 */ /* 0x000fe40000000000 */
[----:B-1--4-:R-:W-:-:S03]  /*13d20*/  FMNMX.FTZ R5, R9, R8, !PT ;  /* 0x0000000809057209 */ /* 0x012fc60007810000 */
[----:B------:R-:W-:Y:S01]  /*13d30*/  FFMA.FTZ R8, R36, c[0x0][0x2d0], -R2 ;  /* 0x0000b40024087a23 */ /* 0x000fe20000010802 */
[----:B------:R-:W-:-:S03]  /*13d40*/  FSETP.NEU.FTZ.AND P0, PT, R5, -INF , PT ;  /* 0xff8000000500780b */ /* 0x000fc60003f1d000 */
[----:B------:R1:W-:Y:S01]  /*13d50*/  MUFU.EX2 R129, R8 ;  /* 0x0000000800817308 */ /* 0x0003e20000000800 */
[----:B---3--:R-:W-:-:S07]  /*13d60*/  FFMA.FTZ R0, R21, c[0x0][0x2d0], -R4 ;  /* 0x0000b40015007a23 */ /* 0x008fce0000010804 */
[----:B------:R3:W-:Y:S01]  /*13d70*/  MUFU.EX2 R112, R0 ;  /* 0x0000000000707308 */ /* 0x0007e20000000800 */
[----:B-1----:R-:W-:-:S07]  /*13d80*/  FFMA.FTZ R8, R37, c[0x0][0x2d0], -R2 ;  /* 0x0000b40025087a23 */ /* 0x002fce0000010802 */
[----:B------:R-:W-:Y:S01]  /*13d90*/  MUFU.EX2 R130, R8 ;  /* 0x0000000800827308 */ /* 0x000fe20000000800 */
[----:B---3--:R-:W-:-:S07]  /*13da0*/  FFMA.FTZ R0, R24, c[0x0][0x2d0], -R4 ;  /* 0x0000b40018007a23 */ /* 0x008fce0000010804 */
[----:B------:R1:W-:Y:S02]  /*13db0*/  MUFU.EX2 R123, R0 ;  /* 0x00000000007b7308 */ /* 0x0003e40000000800 */
[----:B-1----:R-:W-:-:S06]  /*13dc0*/  FFMA.FTZ R0, R27, c[0x0][0x2d0], -R4 ;  /* 0x0000b4001b007a23 */ /* 0x002fcc0000010804 */
[----:B------:R1:W-:Y:S02]  /*13dd0*/  MUFU.EX2 R128, R0 ;  /* 0x0000000000807308 */ /* 0x0003e40000000800 */
[----:B-1----:R-:W-:-:S06]  /*13de0*/  FFMA.FTZ R0, R30, c[0x0][0x2d0], -R4 ;  /* 0x0000b4001e007a23 */ /* 0x002fcc0000010804 */
[----:B------:R1:W-:Y:S02]  /*13df0*/  MUFU.EX2 R131, R0 ;  /* 0x0000000000837308 */ /* 0x0003e40000000800 */
[----:B-1----:R-:W-:-:S06]  /*13e00*/  FFMA.FTZ R0, R35, c[0x0][0x2d0], -R4 ;  /* 0x0000b40023007a23 */ /* 0x002fcc0000010804 */
[----:B------:R1:W3:Y:S02]  /*13e10*/  MUFU.EX2 R147, R0 ;  /* 0x0000000000937308 */ /* 0x0002e40000000800 */
[----:B-1----:R-:W-:Y:S01]  /*13e20*/  FFMA.FTZ R0, R13, c[0x0][0x2d0], -R3 ;  /* 0x0000b4000d007a23 */ /* 0x002fe20000010803 */
[----:B---3--:R-:W-:-:S05]  /*13e30*/  F2FP.BF16.PACK_AB R14, R147, R146 ;  /* 0x00000092930e723e */ /* 0x008fca00000010ff */
[----:B------:R1:W-:Y:S02]  /*13e40*/  MUFU.EX2 R101, R0 ;  /* 0x0000000000657308 */ /* 0x0003e40000000800 */
[----:B-1----:R-:W-:-:S06]  /*13e50*/  FFMA.FTZ R0, R16, c[0x0][0x2d0], -R3 ;  /* 0x0000b40010007a23 */ /* 0x002fcc0000010803 */
[----:B------:R1:W3:Y:S02]  /*13e60*/  MUFU.EX2 R100, R0 ;  /* 0x0000000000647308 */ /* 0x0002e40000000800 */
[----:B-1----:R-:W-:Y:S01]  /*13e70*/  FFMA.FTZ R0, R20, c[0x0][0x2d0], -R3 ;  /* 0x0000b40014007a23 */ /* 0x002fe20000010803 */
[----:B------:R-:W-:Y:S02]  /*13e80*/  F2FP.BF16.PACK_AB R20, R107, R108 ;  /* 0x0000006c6b14723e */ /* 0x000fe400000010ff */
[----:B---3--:R-:W-:-:S03]  /*13e90*/  F2FP.BF16.PACK_AB R21, R100, R101 ;  /* 0x000000656415723e */ /* 0x008fc600000010ff */
        /* <DEDUP_REMOVED lines=9> */
[----:B---3--:R-:W-:-:S05]  /*13f30*/  F2FP.BF16.PACK_AB R13, R122, R114 ;  /* 0x000000727a0d723e */ /* 0x008fca00000010ff */
[----:B------:R1:W3:Y:S02]  /*13f40*/  MUFU.EX2 R145, R0 ;  /* 0x0000000000917308 */ /* 0x0002e40000000800 */
[----:B-1----:R-:W-:Y:S01]  /*13f50*/  FFMA.FTZ R0, R12, c[0x0][0x2d0], -R2 ;  /* 0x0000b4000c007a23 */ /* 0x002fe20000010802 */
[----:B------:R-:W-:-:S05]  /*13f60*/  F2FP.BF16.PACK_AB R12, R131, R128 ;  /* 0x00000080830c723e */ /* 0x000fca00000010ff */
[----:B------:R1:W-:Y:S02]  /*13f70*/  MUFU.EX2 R96, R0 ;  /* 0x0000000000607308 */ /* 0x0003e40000000800 */
[----:B-1----:R-:W-:Y:S01]  /*13f80*/  FFMA.FTZ R0, R15, c[0x0][0x2d0], -R2 ;  /* 0x0000b4000f007a23 */ /* 0x002fe20000010802 */
[----:B---3--:R-:W-:-:S05]  /*13f90*/  F2FP.BF16.PACK_AB R15, R145, R144 ;  /* 0x00000090910f723e */ /* 0x008fca00000010ff */
[----:B------:R1:W3:Y:S02]  /*13fa0*/  MUFU.EX2 R95, R0 ;  /* 0x00000000005f7308 */ /* 0x0002e40000000800 */
[----:B-1----:R-:W-:Y:S01]  /*13fb0*/  FFMA.FTZ R0, R19, c[0x0][0x2d0], -R2 ;  /* 0x0000b40013007a23 */ /* 0x002fe20000010802 */
[----:B---3--:R-:W-:-:S05]  /*13fc0*/  F2FP.BF16.PACK_AB R16, R95, R96 ;  /* 0x000000605f10723e */ /* 0x008fca00000010ff */
[----:B------:R1:W-:Y:S02]  /*13fd0*/  MUFU.EX2 R98, R0 ;  /* 0x0000000000627308 */ /* 0x0003e40000000800 */
[----:B-1----:R-:W-:Y:S01]  /*13fe0*/  FFMA.FTZ R0, R22, c[0x0][0x2d0], -R2 ;  /* 0x0000b40016007a23 */ /* 0x002fe20000010802 */
[----:B------:R-:W-:-:S05]  /*13ff0*/  F2FP.BF16.PACK_AB R22, R123, R112 ;  /* 0x000000707b16723e */ /* 0x000fca00000010ff */
[----:B------:R1:W3:Y:S02]  /*14000*/  MUFU.EX2 R102, R0 ;  /* 0x0000000000667308 */ /* 0x0002e40000000800 */
[C---:B-----5:R-:W-:Y:S08]  /*14010*/  HMMA.16816.F32.BF16 R36, R20.reuse, R68, RZ ;  /* 0x000000441424723c */ /* 0x060ff000000418ff */
[----:B------:R-:W-:Y:S01]  /*14020*/  HMMA.16816.F32.BF16 R72, R20, R64, RZ ;  /* 0x000000401448723c */ /* 0x000fe200000418ff */
[----:B-1----:R-:W-:-:S04]  /*14030*/  FFMA.FTZ R0, R25, c[0x0][0x2d0], -R2 ;  /* 0x0000b40019007a23 */ /* 0x002fc80000010802 */
[----:B------:R1:W-:Y:S11]  /*14040*/  MUFU.EX2 R106, R0 ;  /* 0x00000000006a7308 */ /* 0x0003f60000000800 */
[----:B------:R-:W-:Y:S01]  /*14050*/  HMMA.16816.F32.BF16 R140, R12, R52, R36 ;  /* 0x000000340c8c723c */ /* 0x000fe20000041824 */
[----:B------:R-:W-:Y:S01]  /*14060*/  LDSM.16.MT88.4 R36, [R196+0x1800] ;  /* 0x00180000c424783b */ /* 0x000fe20000004200 */
[----:B-1----:R-:W-:-:S06]  /*14070*/  FFMA.FTZ R0, R28, c[0x0][0x2d0], -R2 ;  /* 0x0000b4001c007a23 */ /* 0x002fcc0000010802 */
[----:B------:R-:W-:Y:S01]  /*14080*/  HMMA.16816.F32.BF16 R148, R12, R48, R72 ;  /* 0x000000300c94723c */ /* 0x000fe20000041848 */
[----:B------:R1:W-:Y:S02]  /*14090*/  MUFU.EX2 R109, R0 ;  /* 0x00000000006d7308 */ /* 0x0003e40000000800 */
[----:B-1----:R-:W-:-:S05]  /*140a0*/  FMUL.FTZ R0, R5, c[0x0][0x2d0] ;  /* 0x0000b40005007a20 */ /* 0x002fca0000410000 */
[----:B------:R-:W-:-:S05]  /*140b0*/  FSEL R0, R0, RZ, P0 ;  /* 0x000000ff00007208 */ /* 0x000fca0000000000 */
[----:B------:R-:W-:Y:S01]  /*140c0*/  FFMA.FTZ R8, R10, c[0x0][0x2d0], -R0 ;  /* 0x0000b4000a087a23 */ /* 0x000fe20000010800 */
[----:B------:R-:W-:-:S03]  /*140d0*/  F2FP.BF16.PACK_AB R10, R130, R129 ;  /* 0x00000081820a723e */ /* 0x000fc600000010ff */
[----:B------:R1:W-:Y:S02]  /*140e0*/  MUFU.EX2 R93, R8 ;  /* 0x00000008005d7308 */ /* 0x0003e40000000800 */
[----:B-1----:R-:W-:-:S06]  /*140f0*/  FFMA.FTZ R8, R11, c[0x0][0x2d0], -R0 ;  /* 0x0000b4000b087a23 */ /* 0x002fcc0000010800 */
[----:B------:R1:W4:Y:S02]  /*14100*/  MUFU.EX2 R92, R8 ;  /* 0x00000008005c7308 */ /* 0x0003240000000800 */
[----:B-1----:R-:W-:Y:S01]  /*14110*/  FFMA.FTZ R8, R18, c[0x0][0x2d0], -R0 ;  /* 0x0000b40012087a23 */ /* 0x002fe20000010800 */
[----:B---3--:R-:W-:Y:S02]  /*14120*/  F2FP.BF16.PACK_AB R18, R102, R98 ;  /* 0x000000626612723e */ /* 0x008fe400000010ff */
[----:B----4-:R-:W-:-:S03]  /*14130*/  F2FP.BF16.PACK_AB R17, R92, R93 ;  /* 0x0000005d5c11723e */ /* 0x010fc600000010ff */
[----:B------:R1:W-:Y:S02]  /*14140*/  MUFU.EX2 R94, R8 ;  /* 0x00000008005e7308 */ /* 0x0003e40000000800 */
[----:B-1----:R-:W-:-:S06]  /*14150*/  FFMA.FTZ R8, R31, c[0x0][0x2d0], -R0 ;  /* 0x0000b4001f087a23 */ /* 0x002fcc0000010800 */
[----:B------:R1:W3:Y:S02]  /*14160*/  MUFU.EX2 R97, R8 ;  /* 0x0000000800617308 */ /* 0x0002e40000000800 */
[----:B-1----:R-:W-:Y:S01]  /*14170*/  FFMA.FTZ R8, R40, c[0x0][0x2d0], -R0 ;  /* 0x0000b40028087a23 */ /* 0x002fe20000010800 */
[----:B---3--:R-:W-:-:S05]  /*14180*/  F2FP.BF16.PACK_AB R19, R97, R94 ;  /* 0x0000005e6113723e */ /* 0x008fca00000010ff */
[----:B------:R1:W-:Y:S02]  /*14190*/  MUFU.EX2 R99, R8 ;  /* 0x0000000800637308 */ /* 0x0003e40000000800 */
[C---:B------:R-:W-:Y:S07]  /*141a0*/  HMMA.16816.F32.BF16 R28, R16.reuse, R64, RZ ;  /* 0x00000040101c723c */ /* 0x040fee00000418ff */
[--C-:B------:R-:W-:Y:S01]  /*141b0*/  FFMA.FTZ R64, R78, c[0x0][0x2d0], -R0.reuse ;  /* 0x0000b4004e407a23 */ /* 0x100fe20000010800 */
[----:B------:R-:W-:Y:S01]  /*141c0*/  HMMA.16816.F32.BF16 R24, R16, R60, RZ ;  /* 0x0000003c1018723c */ /* 0x000fe200000418ff */
[----:B------:R-:W-:-:S02]  /*141d0*/  FFMA.FTZ R65, R79, c[0x0][0x2d0], -R0 ;  /* 0x0000b4004f417a23 */ /* 0x000fc40000010800 */
[----:B-1----:R-:W-:-:S04]  /*141e0*/  FFMA.FTZ R8, R41, c[0x0][0x2d0], -R0 ;  /* 0x0000b40029087a23 */ /* 0x002fc80000010800 */
[----:B------:R1:W3:Y:S01]  /*141f0*/  MUFU.EX2 R120, R8 ;  /* 0x0000000800787308 */ /* 0x0002e20000000800 */
[----:B------:R-:W-:Y:S07]  /*14200*/  HMMA.16816.F32.BF16 R40, R20, R60, RZ ;  /* 0x0000003c1428723c */ /* 0x000fee00000418ff */
[--C-:B------:R-:W-:Y:S01]  /*14210*/  FFMA.FTZ R61, R91, c[0x0][0x2d0], -R4.reuse ;  /* 0x0000b4005b3d7a23 */ /* 0x100fe20000010804 */
[----:B------:R-:W-:Y:S01]  /*14220*/  HMMA.16816.F32.BF16 R32, R16, R68, RZ ;  /* 0x000000441020723c */ /* 0x000fe200000418ff */
[----:B------:R-:W-:-:S02]  /*14230*/  FFMA.FTZ R60, R90, c[0x0][0x2d0], -R4 ;  /* 0x0000b4005a3c7a23 */ /* 0x000fc40000010804 */
[----:B-1----:R-:W-:Y:S01]  /*14240*/  FFMA.FTZ R8, R56, c[0x0][0x2d0], -R0 ;  /* 0x0000b40038087a23 */ /* 0x002fe20000010800 */
[----:B---3--:R-:W-:-:S03]  /*14250*/  F2FP.BF16.PACK_AB R9, R120, R99 ;  /* 0x000000637809723e */ /* 0x008fc600000010ff */
[--C-:B------:R-:W-:Y:S01]  /*14260*/  FFMA.FTZ R68, R76, c[0x0][0x2d0], -R0.reuse ;  /* 0x0000b4004c447a23 */ /* 0x100fe20000010800 */
[----:B------:R1:W-:Y:S01]  /*14270*/  MUFU.EX2 R115, R8 ;  /* 0x0000000800737308 */ /* 0x0003e20000000800 */
[----:B------:R-:W-:-:S07]  /*14280*/  FFMA.FTZ R69, R77, c[0x0][0x2d0], -R0 ;  /* 0x0000b4004d457a23 */ /* 0x000fce0000010800 */
[----:B------:R-:W-:Y:S01]  /*14290*/  HMMA.16816.F32.BF16 R156, R12, R44, R40 ;  /* 0x0000002c0c9c723c */ /* 0x000fe20000041828 */
[----:B------:R-:W-:Y:S01]  /*142a0*/  LDSM.16.MT88.4 R40, [R197+0x1000] ;  /* 0x00100000c528783b */ /* 0x000fe20000004200 */
[----:B-1----:R-:W-:-:S03]  /*142b0*/  FFMA.FTZ R8, R57, c[0x0][0x2d0], -R0 ;  /* 0x0000b40039087a23 */ /* 0x002fc60000010800 */
[----:B------:R-:W1:Y:S01]  /*142c0*/  LDSM.16.MT88.4 R56, [R197+0xc00] ;  /* 0x000c0000c538783b */ /* 0x000e620000004200 */
[----:B------:R-:W-:Y:S01]  /*142d0*/  FADD.FTZ R0, R96, R95 ;  /* 0x0000005f60007221 */ /* 0x000fe20000010000 */
[----:B------:R3:W4:Y:S03]  /*142e0*/  MUFU.EX2 R121, R8 ;  /* 0x0000000800797308 */ /* 0x0007260000000800 */
[----:B------:R-:W-:-:S04]  /*142f0*/  FADD.FTZ R0, R98, R0 ;  /* 0x0000000062007221 */ /* 0x000fc80000010000 */
[----:B------:R-:W-:-:S04]  /*14300*/  FADD.FTZ R0, R102, R0 ;  /* 0x0000000066007221 */ /* 0x000fc80000010000 */
[----:B------:R-:W-:Y:S01]  /*14310*/  FADD.FTZ R0, R106, R0 ;  /* 0x000000006a007221 */ /* 0x000fe20000010000 */
[----:B---3--:R-:W-:Y:S02]  /*14320*/  F2FP.BF16.PACK_AB R8, R109, R106 ;  /* 0x0000006a6d08723e */ /* 0x008fe400000010ff */
[----:B----4-:R-:W-:-:S07]  /*14330*/  F2FP.BF16.PACK_AB R11, R121, R115 ;  /* 0x00000073790b723e */ /* 0x010fce00000010ff */
[C---:B------:R-:W-:Y:S07]  /*14340*/  HMMA.16816.F32.BF16 R124, R8.reuse, R48, R28 ;  /* 0x00000030087c723c */ /* 0x040fee000004181c */
[--C-:B------:R-:W-:Y:S01]  /*14350*/  FFMA.FTZ R49, R85, c[0x0][0x2d0], -R3.reuse ;  /* 0x0000b40055317a23 */ /* 0x100fe20000010803 */
[----:B------:R-:W-:Y:S01]  /*14360*/  HMMA.16816.F32.BF16 R116, R8, R44, R24 ;  /* 0x0000002c0874723c */ /* 0x000fe20000041818 */
[----:B------:R-:W-:-:S04]  /*14370*/  FFMA.FTZ R48, R84, c[0x0][0x2d0], -R3 ;  /* 0x0000b40054307a23 */ /* 0x000fc80000010803 */
[----:B------:R-:W-:Y:S02]  /*14380*/  MUFU.EX2 R49, R49 ;  /* 0x0000003100317308 */ /* 0x000fe40000000800 */
[--C-:B------:R-:W-:Y:S01]  /*14390*/  FFMA.FTZ R45, R83, c[0x0][0x2d0], -R2.reuse ;  /* 0x0000b400532d7a23 */ /* 0x100fe20000010802 */
[----:B-1----:R-:W-:Y:S01]  /*143a0*/  HMMA.16816.F32.BF16 R28, R20, R56, RZ ;  /* 0x00000038141c723c */ /* 0x002fe200000418ff */
[----:B------:R-:W-:-:S04]  /*143b0*/  FFMA.FTZ R44, R82, c[0x0][0x2d0], -R2 ;  /* 0x0000b400522c7a23 */ /* 0x000fc80000010802 */
[----:B------:R-:W-:Y:S03]  /*143c0*/  MUFU.EX2 R45, R45 ;  /* 0x0000002d002d7308 */ /* 0x000fe60000000800 */
[----:B------:R-:W-:Y:S05]  /*143d0*/  HMMA.16816.F32.BF16 R132, R8, R52, R32 ;  /* 0x000000340884723c */ /* 0x000fea0000041820 */
[----:B------:R-:W-:Y:S02]  /*143e0*/  MUFU.EX2 R48, R48 ;  /* 0x0000003000307308 */ /* 0x000fe40000000800 */
[--C-:B------:R-:W-:Y:S01]  /*143f0*/  FFMA.FTZ R53, R87, c[0x0][0x2d0], -R3.reuse ;  /* 0x0000b40057357a23 */ /* 0x100fe20000010803 */
[----:B------:R-:W-:Y:S01]  /*14400*/  HMMA.16816.F32.BF16 R24, R16, R56, RZ ;  /* 0x000000381018723c */ /* 0x000fe200000418ff */
[----:B------:R-:W-:-:S02]  /*14410*/  FFMA.FTZ R52, R86, c[0x0][0x2d0], -R3 ;  /* 0x0000b40056347a23 */ /* 0x000fc40000010803 */
[----:B------:R-:W-:Y:S02]  /*14420*/  FADD.FTZ R3, R108, R107 ;  /* 0x0000006b6c037221 */ /* 0x000fe40000010000 */
[----:B------:R-:W1:Y:S02]  /*14430*/  MUFU.EX2 R44, R44 ;  /* 0x0000002c002c7308 */ /* 0x000e640000000800 */
[----:B------:R-:W-:Y:S01]  /*14440*/  FADD.FTZ R3, R112, R3 ;  /* 0x0000000370037221 */ /* 0x000fe20000010000 */
[----:B------:R-:W-:Y:S01]  /*14450*/  HMMA.16816.F32.BF16 R192, R12, R40, R28 ;  /* 0x000000280cc0723c */ /* 0x000fe2000004181c */
[----:B------:R-:W3:Y:S01]  /*14460*/  LDSM.16.MT88.4 R28, [R196+0x1c00] ;  /* 0x001c0000c41c783b */ /* 0x000ee20000004200 */
[--C-:B------:R-:W-:Y:S02]  /*14470*/  FFMA.FTZ R57, R89, c[0x0][0x2d0], -R4.reuse ;  /* 0x0000b40059397a23 */ /* 0x100fe40000010804 */
[----:B------:R-:W-:Y:S02]  /*14480*/  FFMA.FTZ R56, R88, c[0x0][0x2d0], -R4 ;  /* 0x0000b40058387a23 */ /* 0x000fe40000010804 */
[----:B------:R-:W-:-:S02]  /*14490*/  FADD.FTZ R4, R93, R92 ;  /* 0x0000005c5d047221 */ /* 0x000fc40000010000 */
[----:B------:R-:W-:Y:S01]  /*144a0*/  HMMA.16816.F32.BF16 R32, R20, R36, RZ ;  /* 0x000000241420723c */ /* 0x000fe200000418ff */
[----:B------:R-:W-:Y:S01]  /*144b0*/  FADD.FTZ R3, R123, R3 ;  /* 0x000000037b037221 */ /* 0x000fe20000010000 */
[----:B------:R-:W-:Y:S01]  /*144c0*/  MUFU.EX2 R57, R57 ;  /* 0x0000003900397308 */ /* 0x000fe20000000800 */
[----:B------:R-:W-:Y:S02]  /*144d0*/  FADD.FTZ R4, R94, R4 ;  /* 0x000000045e047221 */ /* 0x000fe40000010000 */
[----:B------:R-:W-:Y:S01]  /*144e0*/  FADD.FTZ R3, R128, R3 ;  /* 0x0000000380037221 */ /* 0x000fe20000010000 */
[----:B-1----:R-:W-:Y:S02]  /*144f0*/  F2FP.BF16.PACK_AB R96, R44, R45 ;  /* 0x0000002d2c60723e */ /* 0x002fe400000010ff */
[----:B------:R-:W-:Y:S02]  /*14500*/  HMMA.16816.F32.BF16 R188, R8, R40, R24 ;  /* 0x0000002808bc723c */ /* 0x000fe40000041818 */
[----:B------:R-:W1:Y:S05]  /*14510*/  MUFU.EX2 R56, R56 ;  /* 0x0000003800387308 */ /* 0x000e6a0000000800 */
[--C-:B------:R-:W-:Y:S01]  /*14520*/  FFMA.FTZ R41, R81, c[0x0][0x2d0], -R2.reuse ;  /* 0x0000b40051297a23 */ /* 0x100fe20000010802 */
[----:B------:R-:W-:Y:S01]  /*14530*/  HMMA.16816.F32.BF16 R24, R16, R36, RZ ;  /* 0x000000241018723c */ /* 0x000fe200000418ff */
[----:B------:R-:W-:Y:S01]  /*14540*/  FFMA.FTZ R40, R80, c[0x0][0x2d0], -R2 ;  /* 0x0000b40050287a23 */ /* 0x000fe20000010802 */
[----:B------:R-:W-:Y:S01]  /*14550*/  MUFU.EX2 R37, R61 ;  /* 0x0000003d00257308 */ /* 0x000fe20000000800 */
[----:B------:R-:W-:-:S04]  /*14560*/  FADD.FTZ R2, R101, R100 ;  /* 0x0000006465027221 */ /* 0x000fc80000010000 */
[----:B------:R-:W-:Y:S01]  /*14570*/  FADD.FTZ R2, R103, R2 ;  /* 0x0000000267027221 */ /* 0x000fe20000010000 */
[----:B------:R-:W-:Y:S01]  /*14580*/  HMMA.16816.F32.BF16 R84, R16, R66, RZ ;  /* 0x000000421054723c */ /* 0x000fe200000418ff */
[----:B------:R-:W-:Y:S01]  /*14590*/  F2FP.BF16.PACK_AB R103, R48, R49 ;  /* 0x000000313067723e */ /* 0x000fe200000010ff */
[----:B------:R-:W4:Y:S01]  /*145a0*/  MUFU.EX2 R36, R60 ;  /* 0x0000003c00247308 */ /* 0x000f220000000800 */
[----:B------:R-:W-:Y:S01]  /*145b0*/  FADD.FTZ R2, R113, R2 ;  /* 0x0000000271027221 */ /* 0x000fe20000010000 */
[----:B-1----:R-:W-:-:S03]  /*145c0*/  F2FP.BF16.PACK_AB R102, R56, R57 ;  /* 0x000000393866723e */ /* 0x002fc600000010ff */
[----:B------:R-:W-:Y:S01]  /*145d0*/  FADD.FTZ R2, R114, R2 ;  /* 0x0000000272027221 */ /* 0x000fe20000010000 */
[----:B------:R-:W-:Y:S02]  /*145e0*/  HMMA.16816.F32.BF16 R80, R16, R62, RZ ;  /* 0x0000003e1050723c */ /* 0x000fe400000418ff */
[----:B------:R-:W-:Y:S06]  /*145f0*/  MUFU.EX2 R41, R41 ;  /* 0x0000002900297308 */ /* 0x000fec0000000800 */
[----:B---3--:R-:W-:Y:S01]  /*14600*/  HMMA.16816.F32.BF16 R180, R12, R28, R32 ;  /* 0x0000001c0cb4723c */ /* 0x008fe20000041820 */
[----:B------:R-:W1:Y:S01]  /*14610*/  LDSM.16.MT88.4 R32, [R197+0x1800] ;  /* 0x00180000c520783b */ /* 0x000e620000004200 */
[----:B----4-:R-:W-:-:S06]  /*14620*/  F2FP.BF16.PACK_AB R100, R36, R37 ;  /* 0x000000252464723e */ /* 0x010fcc00000010ff */
[----:B------:R-:W-:Y:S01]  /*14630*/  HMMA.16816.F32.BF16 R184, R8, R28, R24 ;  /* 0x0000001c08b8723c */ /* 0x000fe20000041818 */
[----:B------:R-:W3:Y:S06]  /*14640*/  LDSM.16.MT88.4 R24, [R197+0x1c00] ;  /* 0x001c0000c518783b */ /* 0x000eec0000004200 */
[----:B------:R-:W-:Y:S01]  /*14650*/  FADD.FTZ R29, R97, R4 ;  /* 0x00000004611d7221 */ /* 0x000fe20000010000 */
[----:B------:R-:W-:Y:S01]  /*14660*/  HMMA.16816.F32.BF16 R60, R20, R62, RZ ;  /* 0x0000003e143c723c */ /* 0x000fe200000418ff */
[----:B------:R-:W-:Y:S02]  /*14670*/  FADD.FTZ R28, R131, R3 ;  /* 0x00000003831c7221 */ /* 0x000fe40000010000 */
[----:B------:R-:W-:-:S02]  /*14680*/  FADD.FTZ R4, R122, R2 ;  /* 0x000000027a047221 */ /* 0x000fc40000010000 */
[----:B------:R-:W-:Y:S02]  /*14690*/  FADD.FTZ R2, R99, R29 ;  /* 0x0000001d63027221 */ /* 0x000fe40000010000 */
[----:B------:R-:W-:Y:S01]  /*146a0*/  FADD.FTZ R3, R109, R0 ;  /* 0x000000006d037221 */ /* 0x000fe20000010000 */
[----:B------:R-:W4:Y:S01]  /*146b0*/  MUFU.EX2 R29, R40 ;  /* 0x00000028001d7308 */ /* 0x000f220000000800 */
[----:B------:R-:W-:Y:S01]  /*146c0*/  FADD.FTZ R0, R146, R28 ;  /* 0x0000001c92007221 */ /* 0x000fe20000010000 */
[----:B------:R-:W-:Y:S01]  /*146d0*/  HMMA.16816.F32.BF16 R80, R8, R46, R80 ;  /* 0x0000002e0850723c */ /* 0x000fe20000041850 */
[----:B------:R-:W-:Y:S02]  /*146e0*/  FADD.FTZ R2, R120, R2 ;  /* 0x0000000278027221 */ /* 0x000fe40000010000 */
[----:B------:R-:W-:Y:S02]  /*146f0*/  FADD.FTZ R0, R147, R0 ;  /* 0x0000000093007221 */ /* 0x000fe40000010000 */
[----:B------:R-:W-:Y:S01]  /*14700*/  FADD.FTZ R4, R144, R4 ;  /* 0x0000000490047221 */ /* 0x000fe20000010000 */
[----:B------:R-:W-:Y:S01]  /*14710*/  MUFU.EX2 R28, R64 ;  /* 0x00000040001c7308 */ /* 0x000fe20000000800 */
[----:B------:R-:W-:Y:S01]  /*14720*/  FADD.FTZ R0, R37, R0 ;  /* 0x0000000025007221 */ /* 0x000fe20000010000 */
[----:B------:R-:W-:Y:S03]  /*14730*/  HMMA.16816.F32.BF16 R88, R16, R70, RZ ;  /* 0x000000461058723c */ /* 0x000fe600000418ff */
[----:B------:R-:W-:Y:S01]  /*14740*/  FADD.FTZ R0, R36, R0 ;  /* 0x0000000024007221 */ /* 0x000fe20000010000 */
[----:B----4-:R-:W-:-:S03]  /*14750*/  F2FP.BF16.PACK_AB R98, R29, R41 ;  /* 0x000000291d62723e */ /* 0x010fc600000010ff */
[----:B------:R-:W-:Y:S01]  /*14760*/  FADD.FTZ R0, R57, R0 ;  /* 0x0000000039007221 */ /* 0x000fe20000010000 */
[----:B-1----:R-:W-:Y:S03]  /*14770*/  HMMA.16816.F32.BF16 R76, R20, R32, RZ ;  /* 0x00000020144c723c */ /* 0x002fe600000418ff */
[----:B------:R-:W-:-:S05]  /*14780*/  FADD.FTZ R248, R56, R0 ;  /* 0x0000000038f87221 */ /* 0x000fca0000010000 */
[----:B------:R-:W-:Y:S01]  /*14790*/  HMMA.16816.F32.BF16 R72, R16, R32, RZ ;  /* 0x000000201048723c */ /* 0x000fe200000418ff */
[----:B------:R-:W-:Y:S07]  /*147a0*/  MUFU.EX2 R33, R53 ;  /* 0x0000003500217308 */ /* 0x000fee0000000800 */
[C---:B------:R-:W-:Y:S01]  /*147b0*/  HMMA.16816.F32.BF16 R60, R12.reuse, R46, R60 ;  /* 0x0000002e0c3c723c */ /* 0x040fe2000004183c */
[----:B------:R-:W1:Y:S07]  /*147c0*/  MUFU.EX2 R32, R52 ;  /* 0x0000003400207308 */ /* 0x000e6e0000000800 */
[-C--:B---3--:R-:W-:Y:S08]  /*147d0*/  HMMA.16816.F32.BF16 R172, R12, R24.reuse, R76 ;  /* 0x000000180cac723c */ /* 0x088ff0000004184c */
[----:B------:R-:W-:Y:S01]  /*147e0*/  HMMA.16816.F32.BF16 R176, R8, R24, R72 ;  /* 0x0000001808b0723c */ /* 0x000fe20000041848 */
[----:B------:R3:W4:Y:S01]  /*147f0*/  MUFU.EX2 R25, R65 ;  /* 0x0000004100197308 */ /* 0x0007220000000800 */
[----:B-1----:R-:W-:-:S05]  /*14800*/  F2FP.BF16.PACK_AB R101, R32, R33 ;  /* 0x000000212065723e */ /* 0x002fca00000010ff */
[----:B------:R-:W-:Y:S01]  /*14810*/  FADD.FTZ R24, R129, R3 ;  /* 0x0000000381187221 */ /* 0x000fe20000010000 */
[----:B------:R-:W-:Y:S01]  /*14820*/  HMMA.16816.F32.BF16 R76, R16, R58, RZ ;  /* 0x0000003a104c723c */ /* 0x000fe200000418ff */
[----:B------:R-:W-:Y:S02]  /*14830*/  FADD.FTZ R3, R115, R2 ;  /* 0x0000000273037221 */ /* 0x000fe40000010000 */
[----:B------:R-:W-:Y:S01]  /*14840*/  LDSM.16.MT88.4 R112, [R196+0x1400] ;  /* 0x00140000c470783b */ /* 0x000fe20000004200 */
[----:B------:R-:W-:Y:S02]  /*14850*/  FADD.FTZ R2, R145, R4 ;  /* 0x0000000491027221 */ /* 0x000fe40000010000 */
[----:B------:R-:W-:Y:S02]  /*14860*/  FADD.FTZ R3, R121, R3 ;  /* 0x0000000379037221 */ /* 0x000fe40000010000 */
[----:B------:R-:W1:Y:S01]  /*14870*/  LDSM.16.MT88.4 R120, [R197+0x800] ;  /* 0x00080000c578783b */ /* 0x000e620000004200 */
[----:B---3--:R-:W-:Y:S01]  /*14880*/  HMMA.16816.F32.BF16 R64, R20, R66, RZ ;  /* 0x000000421440723c */ /* 0x008fe200000418ff */
[----:B------:R-:W-:Y:S01]  /*14890*/  FADD.FTZ R4, R130, R24 ;  /* 0x0000001882047221 */ /* 0x000fe20000010000 */
[----:B----4-:R-:W-:Y:S01]  /*148a0*/  F2FP.BF16.PACK_AB R97, R25, R28 ;  /* 0x0000001c1961723e */ /* 0x010fe200000010ff */
[----:B------:R-:W-:Y:S01]  /*148b0*/  MUFU.EX2 R24, R68 ;  /* 0x0000004400187308 */ /* 0x000fe20000000800 */
[----:B------:R-:W3:Y:S01]  /*148c0*/  LDSM.16.MT88.4 R128, [R196+0x800] ;  /* 0x00080000c480783b */ /* 0x000ee20000004200 */
[----:B------:R-:W-:-:S02]  /*148d0*/  FADD.FTZ R0, R45, R4 ;  /* 0x000000042d007221 */ /* 0x000fc40000010000 */
[----:B------:R-:W-:Y:S01]  /*148e0*/  FADD.FTZ R2, R33, R2 ;  /* 0x0000000221027221 */ /* 0x000fe20000010000 */
[C---:B------:R-:W-:Y:S01]  /*148f0*/  HMMA.16816.F32.BF16 R72, R16.reuse, R38, RZ ;  /* 0x000000261048723c */ /* 0x040fe200000418ff */
[----:B------:R-:W-:Y:S02]  /*14900*/  FADD.FTZ R0, R44, R0 ;  /* 0x000000002c007221 */ /* 0x000fe40000010000 */
[----:B------:R-:W4:Y:S01]  /*14910*/  MUFU.EX2 R4, R69 ;  /* 0x0000004500047308 */ /* 0x000f220000000800 */
[----:B------:R-:W-:Y:S02]  /*14920*/  FADD.FTZ R2, R32, R2 ;  /* 0x0000000220027221 */ /* 0x000fe40000010000 */
[----:B------:R-:W-:Y:S02]  /*14930*/  FADD.FTZ R0, R41, R0 ;  /* 0x0000000029007221 */ /* 0x000fe40000010000 */
[----:B------:R-:W-:Y:S01]  /*14940*/  HMMA.16816.F32.BF16 R16, R16, R34, RZ ;  /* 0x000000221010723c */ /* 0x000fe200000418ff */
[----:B------:R-:W-:-:S02]  /*14950*/  FADD.FTZ R2, R49, R2 ;  /* 0x0000000231027221 */ /* 0x000fc40000010000 */
[----:B------:R-:W-:Y:S02]  /*14960*/  FADD.FTZ R238, R29, R0 ;  /* 0x000000001dee7221 */ /* 0x000fe40000010000 */
[----:B------:R-:W-:Y:S02]  /*14970*/  FADD.FTZ R237, R48, R2 ;  /* 0x0000000230ed7221 */ /* 0x000fe40000010000 */
[----:B------:R-:W-:Y:S01]  /*14980*/  FADD.FTZ R2, R28, R3 ;  /* 0x000000031c027221 */ /* 0x000fe20000010000 */
[----:B------:R-:W-:Y:S01]  /*14990*/  HMMA.16816.F32.BF16 R64, R12, R50, R64 ;  /* 0x000000320c40723c */ /* 0x000fe20000041840 */
[----:B----4-:R-:W-:Y:S02]  /*149a0*/  F2FP.BF16.PACK_AB R99, R4, R24 ;  /* 0x000000180463723e */ /* 0x010fe400000010ff */
[----:B------:R-:W-:-:S05]  /*149b0*/  FADD.FTZ R2, R25, R2 ;  /* 0x0000000219027221 */ /* 0x000fca0000010000 */
[----:B------:R-:W-:Y:S01]  /*149c0*/  HMMA.16816.F32.BF16 R68, R20, R70, RZ ;  /* 0x000000461444723c */ /* 0x000fe200000418ff */
[----:B------:R-:W-:Y:S02]  /*149d0*/  FADD.FTZ R0, R24, R2 ;  /* 0x0000000218007221 */ /* 0x000fe40000010000 */
[----:B--2---:R-:W-:-:S04]  /*149e0*/  @P1 IMAD.HI.U32 R2, R213, c[0x0][0x2c8], RZ ;  /* 0x0000b200d5021a27 */ /* 0x004fc800078e00ff */
[----:B------:R-:W-:Y:S01]  /*149f0*/  FADD.FTZ R239, R4, R0 ;  /* 0x0000000004ef7221 */ /* 0x000fe20000010000 */
[C---:B------:R-:W-:Y:S01]  /*14a00*/  HMMA.16816.F32.BF16 R56, R20.reuse, R58, RZ ;  /* 0x0000003a1438723c */ /* 0x040fe200000418ff */
[----:B------:R-:W-:Y:S02]  /*14a10*/  MOV R0, R213 ;  /* 0x000000d500007202 */ /* 0x000fe40000000f00 */
[----:B------:R-:W-:Y:S02]  /*14a20*/  @P1 SHF.R.U32.HI R0, RZ, c[0x0][0x2cc], R2 ;  /* 0x0000b300ff001a19 */ /* 0x000fe40000011602 */
[----:B------:R-:W-:Y:S02]  /*14a30*/  ISETP.GE.AND P1, PT, R212, 0x1, PT ;  /* 0x00000001d400780c */ /* 0x000fe40003f26270 */
[----:B------:R-:W-:Y:S01]  /*14a40*/  IADD3 R0, R211, R0, RZ ;  /* 0x00000000d3007210 */ /* 0x000fe20007ffe0ff */
[----:B------:R-:W-:Y:S03]  /*14a50*/  HMMA.16816.F32.BF16 R36, R20, R38, RZ ;  /* 0x000000261424723c */ /* 0x000fe600000418ff */
[----:B------:R-:W-:-:S05]  /*14a60*/  IADD3 R3, R0, c[0x0][0x328], RZ ;  /* 0x0000ca0000037a10 */ /* 0x000fca0007ffe0ff */
[----:B------:R-:W-:Y:S08]  /*14a70*/  HMMA.16816.F32.BF16 R20, R20, R34, RZ ;  /* 0x000000221414723c */ /* 0x000ff000000418ff */
[C---:B-1----:R-:W-:Y:S01]  /*14a80*/  HMMA.16816.F32.BF16 R152, R100.reuse, R122, R64 ;  /* 0x0000007a6498723c */ /* 0x042fe20000041840 */
[----:B------:R-:W1:Y:S07]  /*14a90*/  LDSM.16.MT88.4 R64, [R197+0x1400] ;  /* 0x00140000c540783b */ /* 0x000e6e0000004200 */
[-C--:B------:R-:W-:Y:S08]  /*14aa0*/  HMMA.16816.F32.BF16 R156, R100, R112.reuse, R156 ;  /* 0x00000070649c723c */ /* 0x080ff0000004189c */
[----:B------:R-:W-:Y:S08]  /*14ab0*/  HMMA.16816.F32.BF16 R116, R96, R112, R116 ;  /* 0x000000706074723c */ /* 0x000ff00000041874 */
[-C--:B------:R-:W-:Y:S08]  /*14ac0*/  HMMA.16816.F32.BF16 R160, R100, R114.reuse, R60 ;  /* 0x0000007264a0723c */ /* 0x080ff0000004183c */
[----:B------:R-:W-:Y:S01]  /*14ad0*/  HMMA.16816.F32.BF16 R112, R96, R114, R80 ;  /* 0x000000726070723c */ /* 0x000fe20000041850 */
[----:B------:R-:W2:Y:S07]  /*14ae0*/  LDSM.16.MT88.4 R80, [R196+0x2000] ;  /* 0x00200000c450783b */ /* 0x000eae0000004200 */
[C---:B------:R-:W-:Y:S08]  /*14af0*/  HMMA.16816.F32.BF16 R88, R8.reuse, R54, R88 ;  /* 0x000000360858723c */ /* 0x040ff00000041858 */
[C---:B------:R-:W-:Y:S08]  /*14b00*/  HMMA.16816.F32.BF16 R84, R8.reuse, R50, R84 ;  /* 0x000000320854723c */ /* 0x040ff00000041854 */
[C---:B------:R-:W-:Y:S08]  /*14b10*/  HMMA.16816.F32.BF16 R76, R8.reuse, R42, R76 ;  /* 0x0000002a084c723c */ /* 0x040ff0000004184c */
[C---:B------:R-:W-:Y:S08]  /*14b20*/  HMMA.16816.F32.BF16 R92, R8.reuse, R30, R72 ;  /* 0x0000001e085c723c */ /* 0x040ff00000041848 */
[----:B------:R-:W-:Y:S01]  /*14b30*/  HMMA.16816.F32.BF16 R16, R8, R26, R16 ;  /* 0x0000001a0810723c */ /* 0x000fe20000041810 */
[----:B------:R-:W4:Y:S07]  /*14b40*/  LDSM.16.MT88.4 R8, [R197+0x2000] ;  /* 0x00200000c508783b */ /* 0x000f2e0000004200 */
[C---:B------:R-:W-:Y:S08]  /*14b50*/  HMMA.16816.F32.BF16 R68, R12.reuse, R54, R68 ;  /* 0x000000360c44723c */ /* 0x040ff00000041844 */
[C---:B------:R-:W-:Y:S08]  /*14b60*/  HMMA.16816.F32.BF16 R40, R12.reuse, R42, R56 ;  /* 0x0000002a0c28723c */ /* 0x040ff00000041838 */
[C---:B------:R-:W-:Y:S08]  /*14b70*/  HMMA.16816.F32.BF16 R36, R12.reuse, R30, R36 ;  /* 0x0000001e0c24723c */ /* 0x040ff00000041824 */
[----:B------:R-:W-:Y:S08]  /*14b80*/  HMMA.16816.F32.BF16 R20, R12, R26, R20 ;  /* 0x0000001a0c14723c */ /* 0x000ff00000041814 */
[C---:B---3--:R-:W-:Y:S08]  /*14b90*/  HMMA.16816.F32.BF16 R144, R100.reuse, R130, R68 ;  /* 0x000000826490723c */ /* 0x048ff00000041844 */
[-C--:B------:R-:W-:Y:S08]  /*14ba0*/  HMMA.16816.F32.BF16 R148, R100, R120.reuse, R148 ;  /* 0x000000786494723c */ /* 0x080ff00000041894 */
[----:B------:R-:W-:Y:S08]  /*14bb0*/  HMMA.16816.F32.BF16 R124, R96, R120, R124 ;  /* 0x00000078607c723c */ /* 0x000ff0000004187c */
[-C--:B-1----:R-:W-:Y:S08]  /*14bc0*/  HMMA.16816.F32.BF16 R56, R100, R64.reuse, R192 ;  /* 0x000000406438723c */ /* 0x082ff000000418c0 */
[----:B------:R-:W-:Y:S08]  /*14bd0*/  HMMA.16816.F32.BF16 R60, R96, R64, R188 ;  /* 0x00000040603c723c */ /* 0x000ff000000418bc */
[----:B------:R-:W-:Y:S08]  /*14be0*/  HMMA.16816.F32.BF16 R68, R100, R66, R40 ;  /* 0x000000426444723c */ /* 0x000ff00000041828 */
[C---:B------:R-:W-:Y:S08]  /*14bf0*/  HMMA.16816.F32.BF16 R120, R96.reuse, R122, R84 ;  /* 0x0000007a6078723c */ /* 0x040ff00000041854 */
[----:B------:R-:W-:Y:S08]  /*14c00*/  HMMA.16816.F32.BF16 R64, R96, R66, R76 ;  /* 0x000000426040723c */ /* 0x000ff0000004184c */
[-C--:B------:R-:W-:Y:S08]  /*14c10*/  HMMA.16816.F32.BF16 R140, R100, R128.reuse, R140 ;  /* 0x00000080648c723c */ /* 0x080ff0000004188c */
[----:B------:R-:W-:Y:S08]  /*14c20*/  HMMA.16816.F32.BF16 R132, R96, R128, R132 ;  /* 0x000000806084723c */ /* 0x000ff00000041884 */
[C---:B--2---:R-:W-:Y:S08]  /*14c30*/  HMMA.16816.F32.BF16 R72, R100.reuse, R80, R180 ;  /* 0x000000506448723c */ /* 0x044ff000000418b4 */
[----:B------:R-:W-:Y:S08]  /*14c40*/  HMMA.16816.F32.BF16 R84, R100, R82, R36 ;  /* 0x000000526454723c */ /* 0x000ff00000041824 */
[C---:B------:R-:W-:Y:S08]  /*14c50*/  HMMA.16816.F32.BF16 R76, R96.reuse, R80, R184 ;  /* 0x00000050604c723c */ /* 0x040ff000000418b8 */
[C---:B------:R-:W-:Y:S08]  /*14c60*/  HMMA.16816.F32.BF16 R128, R96.reuse, R130, R88 ;  /* 0x000000826080723c */ /* 0x040ff00000041858 */
[----:B------:R-:W-:Y:S08]  /*14c70*/  HMMA.16816.F32.BF16 R80, R96, R82, R92 ;  /* 0x000000526050723c */ /* 0x000ff0000004185c */
[-C--:B----4-:R-:W-:Y:S08]  /*14c80*/  HMMA.16816.F32.BF16 R88, R100, R8.reuse, R172 ;  /* 0x000000086458723c */ /* 0x090ff000000418ac */
[----:B------:R-:W-:Y:S08]  /*14c90*/  HMMA.16816.F32.BF16 R92, R96, R8, R176 ;  /* 0x00000008605c723c */ /* 0x000ff000000418b0 */
[-C--:B------:R-:W-:Y:S08]  /*14ca0*/  HMMA.16816.F32.BF16 R100, R100, R10.reuse, R20 ;  /* 0x0000000a6464723c */ /* 0x080ff00000041814 */
[----:B------:R-:W-:Y:S01]  /*14cb0*/  HMMA.16816.F32.BF16 R96, R96, R10, R16 ;  /* 0x0000000a6060723c */ /* 0x000fe20000041810 */
[----:B------:R-:W-:Y:S07]  /*14cc0*/  @!P1 BRA `(.L_x_1011) ;  /* 0x0000013000009947 */ /* 0x000fee0003800000 */
[C---:B------:R-:W-:Y:S01]  /*14cd0*/  ISETP.GT.AND P0, PT, R0.reuse, RZ, PT ;  /* 0x000000ff0000720c */ /* 0x040fe20003f04270 */
[----:B------:R-:W-:Y:S01]  /*14ce0*/  BSSY B0, `(.L_x_1012) ;  /* 0x000000e000007945 */ /* 0x000fe20003800000 */
[----:B------:R-:W-:-:S11]  /*14cf0*/  IADD3 R2, R0, -0x1, RZ ;  /* 0xffffffff00027810 */ /* 0x000fd60007ffe0ff */
[----:B------:R-:W-:Y:S05]  /*14d00*/  @P0 BRA `(.L_x_1013) ;  /* 0x0000007000000947 */ /* 0x000fea0003800000 */
[----:B------:R-:W-:Y:S02]  /*14d10*/  IMAD.MOV.U32 R2, RZ, RZ, 0x1 ;  /* 0x00000001ff027424 */ /* 0x000fe400078e00ff */
[----:B------:R-:W-:-:S03]  /*14d20*/  IMAD.MOV R0, RZ, RZ, -R0 ;  /* 0x000000ffff007224 */ /* 0x000fc600078e0a00 */
[----:B------:R-:W-:-:S13]  /*14d30*/  ISETP.NE.AND P0, PT, R2, c[0x0][0x32c], PT ;  /* 0x0000cb0002007a0c */ /* 0x000fda0003f05270 */
[----:B------:R-:W-:-:S05]  /*14d40*/  @P0 IMAD.HI.U32 R2, R0, c[0x0][0x330], RZ ;  /* 0x0000cc0000020a27 */ /* 0x000fca00078e00ff */
[----:B------:R-:W-:-:S04]  /*14d50*/  @P0 SHF.R.U32.HI R0, RZ, c[0x0][0x334], R2 ;  /* 0x0000cd00ff000a19 */ /* 0x000fc80000011602 */
[----:B------:R-:W-:Y:S01]  /*14d60*/  LOP3.LUT R2, RZ, R0, RZ, 0x33, !PT ;  /* 0x00000000ff027212 */ /* 0x000fe200078e33ff */
[----:B------:R-:W-:Y:S05]  /*14d70*/  BRA `(.L_x_1014) ;  /* 0x0000004000007947 */ /* 0x000fea0003800000 */
.L_x_1013:
[----:B------:R-:W-:-:S04]  /*14d80*/  MOV R0, 0x1 ;  /* 0x0000000100007802 */ /* 0x000fc80000000f00 */
[----:B------:R-:W-:-:S13]  /*14d90*/  ISETP.NE.AND P0, PT, R0, c[0x0][0x32c], PT ;  /* 0x0000cb0000007a0c */ /* 0x000fda0003f05270 */
[----:B------:R-:W-:-:S05]  /*14da0*/  @P0 IMAD.HI.U32 R0, R2, c[0x0][0x330], RZ ;  /* 0x0000cc0002000a27 */ /* 0x000fca00078e00ff */
[----:B------:R-:W-:Y:S02]  /*14db0*/  @P0 SHF.R.U32.HI R2, RZ, c[0x0][0x334], R0 ;  /* 0x0000cd00ff020a19 */ /* 0x000fe40000011600 */
.L_x_1014:
[----:B------:R-:W-:Y:S05]  /*14dc0*/  BSYNC B0 ;  /* 0x0000000000007941 */ /* 0x000fea0003800000 */
.L_x_1012:
[----:B------:R-:W-:-:S05]  /*14dd0*/  MOV R0, c[0x0][0x32c] ;  /* 0x0000cb0000007a02 */ /* 0x000fca0000000f00 */
[----:B------:R-:W-:-:S05]  /*14de0*/  IMAD R2, R2, R0, c[0x0][0x32c] ;  /* 0x0000cb0002027624 */ /* 0x000fca00078e0200 */
[----:B------:R-:W-:-:S04]  /*14df0*/  IMNMX R3, R3, R2, PT ;  /* 0x0000000203037217 */ /* 0x000fc80003800200 */
.L_x_1011:
[----:B------:R-:W2:Y:S01]  /*14e00*/  LDL R2, [R1+0x20] ;  /* 0x0000200001027983 */ /* 0x000ea20000100800 */
[----:B------:R-:W-:-:S05]  /*14e10*/  IMAD.HI R3, R3, 0x2aaaaaab, RZ ;  /* 0x2aaaaaab03037827 */ /* 0x000fca00078e02ff */
[----:B------:R-:W-:-:S04]  /*14e20*/  SHF.R.U32.HI R0, RZ, 0x1f, R3 ;  /* 0x0000001fff007819 */ /* 0x000fc80000011603 */
[----:B------:R-:W-:-:S04]  /*14e30*/  LEA.HI.SX32 R3, R3, R0, 0x1d ;  /* 0x0000000003037211 */ /* 0x000fc800078feaff */
[----:B--2---:R-:W-:-:S04]  /*14e40*/  IMNMX R2, R2, R3, !PT ;  /* 0x0000000302027217 */ /* 0x004fc80007800200 */
[----:B------:R-:W-:Y:S01]  /*14e50*/  ISETP.GE.AND P0, PT, R221, R2, PT ;  /* 0x00000002dd00720c */ /* 0x000fe20003f06270 */
[----:B------:R1:W-:-:S12]  /*14e60*/  STL [R1+0x24], R2 ;  /* 0x0000240201007387 */ /* 0x0003d80000100800 */
[----:B------:R-:W-:Y:S05]  /*14e70*/  @!P0 BRA `(.L_x_1015) ;  /* 0x000047e000008947 */ /* 0x000fea0003800000 */
[----:B------:R-:W-:Y:S01]  /*14e80*/  IMAD.MOV.U32 R107, RZ, RZ, R104 ;  /* 0x000000ffff6b7224 */ /* 0x000fe200078e0068 */
[----:B------:R-:W-:Y:S01]  /*14e90*/  MOV R109, R5 ;  /* 0x00000005006d7202 */ /* 0x000fe20000000f00 */
[----:B------:R-:W-:Y:S01]  /*14ea0*/  IMAD.MOV.U32 R106, RZ, RZ, R105 ;  /* 0x000000ffff6a7224 */ /* 0x000fe200078e0069 */
[----:B------:R-:W-:Y:S02]  /*14eb0*/  MOV R108, R6 ;  /* 0x00000006006c7202 */ /* 0x000fe40000000f00 */
.L_x_1048:
[----:B------:R-:W2:Y:S01]  /*14ec0*/  LDL R0, [R1+0x20] ;  /* 0x0000200001007983 */ /* 0x000ea20000100800 */
[----:B------:R-:W-:Y:S04]  /*14ed0*/  DEPBAR.LE SB0, 0x0 ;  /* 0x000080000000791a */ /* 0x000fe80000000000 */
[----:B------:R-:W-:Y:S01]  /*14ee0*/  WARPSYNC 0xffffffff ;  /* 0xffffffff00007948 */ /* 0x000fe20003800000 */
[----:B------:R-:W-:Y:S06]  /*14ef0*/  BAR.SYNC.DEFER_BLOCKING 0x0 ;  /* 0x0000000000007b1d */ /* 0x000fec0000010000 */
[----:B------:R3:W4:Y:S01]  /*14f00*/  LDSM.16.M88.4 R52, [R198] ;  /* 0x00000000c634783b */ /* 0x0007220000000200 */
[----:B------:R-:W-:Y:S03]  /*14f10*/  BSSY B0, `(.L_x_1016) ;  /* 0x0000043000007945 */ /* 0x000fe60003800000 */
        /* <DEDUP_REMOVED lines=9> */
[----:B--2---:R-:W-:Y:S11]  /*14fb0*/  ISETP.GT.AND P0, PT, R0, R221, PT ;  /* 0x000000dd0000720c */ /* 0x004ff60003f04270 */
[----:B------:R-:W-:Y:S02]  /*14fc0*/  @!UPT UIADD3 URZ, URZ, URZ, URZ ;  /* 0x0000003f3f3ff290 */ /* 0x000fe4000fffe03f */
[----:B------:R-:W-:-:S05]  /*14fd0*/  @P0 BRA `(.L_x_1017) ;  /* 0x0000036000000947 */ /* 0x000fca0003800000 */
[----:B-1-34-:R-:W-:Y:S01]  /*14fe0*/  IMAD.WIDE.U32 R2, R222, c[0x0][0x208], RZ ;  /* 0x00008200de027a25 */ /* 0x01afe200078e00ff */
[----:B------:R-:W-:Y:S01]  /*14ff0*/  SHF.R.S32.HI R0, RZ, 0x1f, R222 ;  /* 0x0000001fff007819 */ /* 0x000fe200000114de */
[----:B------:R-:W2:Y:S04]  /*15000*/  LDL.64 R8, [R1+0x30] ;  /* 0x0000300001087983 */ /* 0x000ea80000100a00 */
[----:B------:R-:W-:Y:S02]  /*15010*/  IMAD R0, R0, c[0x0][0x208], RZ ;  /* 0x0000820000007a24 */ /* 0x000fe400078e02ff */
[----:B------:R-:W3:Y:S02]  /*15020*/  LDL R5, [R1+0x38] ;  /* 0x0000380001057983 */ /* 0x000ee40000100800 */
[----:B------:R-:W-:Y:S05]  /*15030*/  IMAD R0, R222, c[0x0][0x20c], R0 ;  /* 0x00008300de007a24 */ /* 0x000fea00078e0200 */
[----:B------:R-:W-:Y:S02]  /*15040*/  IADD3 R3, R3, R0, RZ ;  /* 0x0000000003037210 */ /* 0x000fe40007ffe0ff */
[----:B------:R-:W-:Y:S03]  /*15050*/  SHF.R.S32.HI R0, RZ, 0x1f, R220 ;  /* 0x0000001fff007819 */ /* 0x000fe600000114dc */
[----:B------:R-:W-:Y:S04]  /*15060*/  IMAD.WIDE.U32 R2, R220, c[0x0][0x218], R2 ;  /* 0x00008600dc027a25 */ /* 0x000fe800078e0002 */
[----:B------:R-:W-:Y:S04]  /*15070*/  IMAD R4, R0, c[0x0][0x218], RZ ;  /* 0x0000860000047a24 */ /* 0x000fe800078e02ff */
[----:B------:R-:W-:Y:S01]  /*15080*/  IMAD R4, R220, c[0x0][0x21c], R4 ;  /* 0x00008700dc047a24 */ /* 0x000fe200078e0204 */
[----:B--2---:R-:W-:Y:S04]  /*15090*/  IADD3 R0, P0, R8, R2, RZ ;  /* 0x0000000208007210 */ /* 0x004fe80007f1e0ff */
[----:B---3--:R-:W-:Y:S02]  /*150a0*/  IADD3.X R2, R5, R3, R4, P0, !PT ;  /* 0x0000000305027210 */ /* 0x008fe400007fe404 */
[C---:B------:R-:W-:Y:S04]  /*150b0*/  LEA R6, P0, R0.reuse, c[0x0][0x1f8], 0x1 ;  /* 0x00007e0000067a11 */ /* 0x040fe800078008ff */
[----:B------:R-:W-:Y:S01]  /*150c0*/  LEA.HI.X R5, R0, c[0x0][0x1fc], R2, 0x1, P0 ;  /* 0x00007f0000057a11 */ /* 0x000fe200000f0c02 */
[----:B------:R-:W-:-:S06]  /*150d0*/  BRA.DIV ~URZ, `(.L_x_1018) ;  /* 0x000127b27f007947 */ /* 0x000fcc000b800000 */
[----:B------:R1:W2:Y:S02]  /*150e0*/  SHFL.IDX PT, R4, R5, RZ, 0x1c1f ;  /* 0x001c1fff05047589 */ /* 0x0002a400000e0000 */
.L_x_1190:
[----:B------:R-:W-:-:S05]  /*150f0*/  BRA.DIV ~URZ, `(.L_x_1019) ;  /* 0x000128027f007947 */ /* 0x000fca000b800000 */
[----:B------:R3:W4:Y:S02]  /*15100*/  SHFL.IDX PT, R0, R6, RZ, 0x1c1f ;  /* 0x001c1fff06007589 */ /* 0x00072400000e0000 */
.L_x_1191:
[----:B------:R-:W5:Y:S01]  /*15110*/  LDL.64 R2, [R1] ;  /* 0x0000000001027983 */ /* 0x000f620000100a00 */
[----:B------:R-:W-:Y:S03]  /*15120*/  ISETP.GE.AND P2, PT, R252, c[0x0][0x1d4], PT ;  /* 0x00007500fc007a0c */ /* 0x000fe60003f46270 */
[----:B---3--:R-:W3:Y:S04]  /*15130*/  LDL R8, [R1+0x8] ;  /* 0x0000080001087983 */ /* 0x008ee80000100800 */
[----:B------:R-:W1:Y:S01]  /*15140*/  S2R R9, SR_TID.X ;  /* 0x0000000000097919 */ /* 0x000e620000002100 */
[----:B---3--:R-:W-:Y:S02]  /*15150*/  ISETP.GE.AND P1, PT, R8, c[0x0][0x1d4], PT ;  /* 0x0000750008007a0c */ /* 0x008fe40003f26270 */
[----:B-----5:R-:W-:Y:S02]  /*15160*/  ISETP.GE.AND P3, PT, R2, c[0x0][0x1d4], PT ;  /* 0x0000750002007a0c */ /* 0x020fe40003f66270 */
[----:B----4-:R-:W-:Y:S02]  /*15170*/  IADD3 R2, P0, R0, R234, RZ ;  /* 0x000000ea00027210 */ /* 0x010fe40007f1e0ff */
[----:B-1----:R-:W-:Y:S03]  /*15180*/  ISETP.GT.AND P4, PT, R9, 0x3f, PT ;  /* 0x0000003f0900780c */ /* 0x002fe60003f84270 */
[----:B--2---:R-:W-:Y:S06]  /*15190*/  IMAD.X R3, R4, 0x1, R233, P0 ;  /* 0x0000000104037824 */ /* 0x004fec00000e06e9 */
[----:B------:R-:W-:Y:S01]  /*151a0*/  @!PT LDS RZ, [RZ] ;  /* 0x00000000fffff984 */ /* 0x000fe20000000800 */
[----:B------:R-:W-:Y:S01]  /*151b0*/  @!PT LDS RZ, [RZ] ;  /* 0x00000000fffff984 */ /* 0x000fe20000000800 */
[----:B------:R-:W-:Y:S01]  /*151c0*/  @!PT LDS RZ, [RZ] ;  /* 0x00000000fffff984 */ /* 0x000fe20000000800 */
[----:B------:R1:W-:Y:S02]  /*151d0*/  LDGSTS.E.BYPASS.LTC128B.128 [R210+0x1880], [R2.64], !P3 ;  /* 0x0188000002d27fae */ /* 0x0003e4000d901d48 */
[----:B-1----:R-:W-:Y:S05]  /*151e0*/  IADD3 R2, P0, R0, R236, RZ ;  /* 0x000000ec00027210 */ /* 0x002fea0007f1e0ff */
[----:B------:R-:W-:Y:S05]  /*151f0*/  IMAD.X R3, R4, 0x1, R235, P0 ;  /* 0x0000000104037824 */ /* 0x000fea00000e06eb */
[----:B------:R1:W-:Y:S02]  /*15200*/  LDGSTS.E.BYPASS.LTC128B.128 [R210+0x2480], [R2.64], !P2 ;  /* 0x0248000002d27fae */ /* 0x0003e4000d101d48 */
[----:B-1----:R-:W-:Y:S05]  /*15210*/  IADD3 R2, P0, R0, R232, RZ ;  /* 0x000000e800027210 */ /* 0x002fea0007f1e0ff */
[----:B------:R-:W-:Y:S05]  /*15220*/  IMAD.X R3, R4, 0x1, R231, P0 ;  /* 0x0000000104037824 */ /* 0x000fea00000e06e7 */
[----:B------:R1:W-:Y:S01]  /*15230*/  LDGSTS.E.BYPASS.LTC128B.128 [R210+0x3080], [R2.64], !P1 ;  /* 0x0308000002d27fae */ /* 0x0003e2000c901d48 */
[----:B------:R-:W-:-:S05]  /*15240*/  @P4 BRA `(.L_x_1017) ;  /* 0x000000f000004947 */ /* 0x000fca0003800000 */
[----:B------:R-:W-:-:S05]  /*15250*/  BRA.DIV ~URZ, `(.L_x_1020) ;  /* 0x000127127f007947 */ /* 0x000fca000b800000 */
[----:B------:R2:W3:Y:S04]  /*15260*/  SHFL.IDX PT, R4, R5, 0x1, 0x1c1f ;  /* 0x003c1f0005047f89 */ /* 0x0004e800000e0000 */
[----:B------:R2:W4:Y:S02]  /*15270*/  SHFL.IDX PT, R0, R6, 0x1, 0x1c1f ;  /* 0x003c1f0006007f89 */ /* 0x00052400000e0000 */
.L_x_1192:
[----:B-1--4-:R-:W-:Y:S05]  /*15280*/  IADD3 R2, P0, R0, R234, RZ ;  /* 0x000000ea00027210 */ /* 0x012fea0007f1e0ff */
[----:B---3--:R-:W-:Y:S05]  /*15290*/  IMAD.X R3, R4, 0x1, R233, P0 ;  /* 0x0000000104037824 */ /* 0x008fea00000e06e9 */
        /* <DEDUP_REMOVED lines=9> */
[----:B------:R1:W-:Y:S03]  /*15330*/  LDGSTS.E.BYPASS.LTC128B.128 [R210+0x3880], [R2.64], !P1 ;  /* 0x0388000002d27fae */ /* 0x0003e6000c901d48 */
.L_x_1017:
[----:B-1-34-:R-:W-:Y:S05]  /*15340*/  BSYNC B0 ;  /* 0x0000000000007941 */ /* 0x01afea0003800000 */
.L_x_1016:
[----:B------:R-:W0:Y:S01]  /*15350*/  LDGDEPBAR ;  /* 0x00000000000079af */ /* 0x000e220000000000 */
[----:B------:R-:W-:Y:S01]  /*15360*/  WARPSYNC 0xffffffff ;  /* 0xffffffff00007948 */ /* 0x000fe20003800000 */
[-C--:B------:R-:W-:Y:S01]  /*15370*/  HMMA.16816.F32.BF16 R8, R52, R20.reuse, RZ ;  /* 0x000000143408723c */ /* 0x080fe200000418ff */
[----:B------:R-:W-:Y:S05]  /*15380*/  BSSY B0, `(.L_x_1021) ;  /* 0x000011c000007945 */ /* 0x000fea0003800000 */
[----:B------:R-:W3:Y:S02]  /*15390*/  LDL R4, [R1+0x20] ;  /* 0x0000200001047983 */ /* 0x000ee40000100800 */
        /* <DEDUP_REMOVED lines=25> */
[----:B------:R-:W4:Y:S07]  /*15530*/  LDSM.16.M88.4 R184, [R198+0x3000] ;  /* 0x00300000c6b8783b */ /* 0x000f2e0000000200 */
[----:B------:R-:W-:Y:S01]  /*15540*/  HMMA.16816.F32.BF16 R52, R176, R194, R52 ;  /* 0x000000c2b034723c */ /* 0x000fe20000041834 */
[----:B------:R-:W5:Y:S03]  /*15550*/  LDSM.16.M88.4 R176, [R171+0x1000] ;  /* 0x00100000abb0783b */ /* 0x000f660000000200 */
[----:B---3--:R-:W-:Y:S04]  /*15560*/  ISETP.GT.AND P0, PT, R221, R4, PT ;  /* 0x00000004dd00720c */ /* 0x008fe80003f04270 */
[-C--:B-1----:R-:W-:Y:S08]  /*15570*/  HMMA.16816.F32.BF16 R8, R172, R180.reuse, R8 ;  /* 0x000000b4ac08723c */ /* 0x082ff00000041808 */
[C---:B----4-:R-:W-:Y:S08]  /*15580*/  HMMA.16816.F32.BF16 R12, R184.reuse, R180, R12 ;  /* 0x000000b4b80c723c */ /* 0x050ff0000004180c */
[-C--:B------:R-:W-:Y:S08]  /*15590*/  HMMA.16816.F32.BF16 R16, R184, R182.reuse, R16 ;  /* 0x000000b6b810723c */ /* 0x080ff00000041810 */
[C---:B------:R-:W-:Y:S01]  /*155a0*/  HMMA.16816.F32.BF16 R20, R172.reuse, R182, R20 ;  /* 0x000000b6ac14723c */ /* 0x040fe20000041814 */
[----:B------:R-:W-:Y:S07]  /*155b0*/  LDSM.16.M88.4 R180, [R206] ;  /* 0x00000000ceb4783b */ /* 0x000fee0000000200 */
[-C--:B-----5:R-:W-:Y:S08]  /*155c0*/  HMMA.16816.F32.BF16 R24, R172, R176.reuse, R24 ;  /* 0x000000b0ac18723c */ /* 0x0a0ff00000041818 */
[C---:B------:R-:W-:Y:S08]  /*155d0*/  HMMA.16816.F32.BF16 R28, R184.reuse, R176, R28 ;  /* 0x000000b0b81c723c */ /* 0x040ff0000004181c */
[-C--:B------:R-:W-:Y:S08]  /*155e0*/  HMMA.16816.F32.BF16 R32, R184, R178.reuse, R32 ;  /* 0x000000b2b820723c */ /* 0x080ff00000041820 */
[C---:B------:R-:W-:Y:S01]  /*155f0*/  HMMA.16816.F32.BF16 R36, R172.reuse, R178, R36 ;  /* 0x000000b2ac24723c */ /* 0x040fe20000041824 */
[----:B------:R-:W1:Y:S07]  /*15600*/  LDSM.16.M88.4 R176, [R199+0x2000] ;  /* 0x00200000c7b0783b */ /* 0x000e6e0000000200 */
[-C--:B------:R-:W-:Y:S08]  /*15610*/  HMMA.16816.F32.BF16 R40, R172, R188.reuse, R40 ;  /* 0x000000bcac28723c */ /* 0x080ff00000041828 */
[C---:B------:R-:W-:Y:S08]  /*15620*/  HMMA.16816.F32.BF16 R44, R184.reuse, R188, R44 ;  /* 0x000000bcb82c723c */ /* 0x040ff0000004182c */
[-C--:B------:R-:W-:Y:S01]  /*15630*/  HMMA.16816.F32.BF16 R48, R184, R190.reuse, R48 ;  /* 0x000000beb830723c */ /* 0x080fe20000041830 */
[----:B------:R-:W3:Y:S07]  /*15640*/  LDSM.16.M88.4 R184, [R199+0x3000] ;  /* 0x00300000c7b8783b */ /* 0x000eee0000000200 */
[----:B------:R-:W-:Y:S01]  /*15650*/  HMMA.16816.F32.BF16 R52, R172, R190, R52 ;  /* 0x000000beac34723c */ /* 0x000fe20000041834 */
[----:B------:R-:W4:Y:S07]  /*15660*/  LDSM.16.M88.4 R172, [R205] ;  /* 0x00000000cdac783b */ /* 0x000f2e0000000200 */
[-C--:B-1----:R-:W-:Y:S01]  /*15670*/  HMMA.16816.F32.BF16 R8, R176, R180.reuse, R8 ;  /* 0x000000b4b008723c */ /* 0x082fe20000041808 */
[----:B------:R-:W1:Y:S07]  /*15680*/  LDSM.16.M88.4 R188, [R204] ;  /* 0x00000000ccbc783b */ /* 0x000e6e0000000200 */
        /* <DEDUP_REMOVED lines=8> */
[----:B------:R-:W3:Y:S07]  /*15710*/  LDSM.16.M88.4 R172, [R198+0x4000] ;  /* 0x00400000c6ac783b */ /* 0x000eee0000000200 */
[-C--:B-1----:R-:W-:Y:S08]  /*15720*/  HMMA.16816.F32.BF16 R40, R176, R188.reuse, R40 ;  /* 0x000000bcb028723c */ /* 0x082ff00000041828 */
[C---:B------:R-:W-:Y:S08]  /*15730*/  HMMA.16816.F32.BF16 R44, R184.reuse, R188, R44 ;  /* 0x000000bcb82c723c */ /* 0x040ff0000004182c */
[-C--:B------:R-:W-:Y:S01]  /*15740*/  HMMA.16816.F32.BF16 R48, R184, R190.reuse, R48 ;  /* 0x000000beb830723c */ /* 0x080fe20000041830 */
[----:B------:R-:W1:Y:S07]  /*15750*/  LDSM.16.M88.4 R184, [R198+0x5000] ;  /* 0x00500000c6b8783b */ /* 0x000e6e0000000200 */
[----:B------:R-:W-:Y:S01]  /*15760*/  HMMA.16816.F32.BF16 R52, R176, R190, R52 ;  /* 0x000000beb034723c */ /* 0x000fe20000041834 */
[----:B------:R-:W4:Y:S07]  /*15770*/  LDSM.16.M88.4 R176, [R171+0x1c00] ;  /* 0x001c0000abb0783b */ /* 0x000f2e0000000200 */
[-C--:B---3--:R-:W-:Y:S01]  /*15780*/  HMMA.16816.F32.BF16 R8, R172, R180.reuse, R8 ;  /* 0x000000b4ac08723c */ /* 0x088fe20000041808 */
[----:B------:R-:W3:Y:S07]  /*15790*/  LDSM.16.M88.4 R188, [R171+0x2000] ;  /* 0x00200000abbc783b */ /* 0x000eee0000000200 */
[C---:B-1----:R-:W-:Y:S08]  /*157a0*/  HMMA.16816.F32.BF16 R12, R184.reuse, R180, R12 ;  /* 0x000000b4b80c723c */ /* 0x042ff0000004180c */
[-C--:B------:R-:W-:Y:S08]  /*157b0*/  HMMA.16816.F32.BF16 R16, R184, R182.reuse, R16 ;  /* 0x000000b6b810723c */ /* 0x080ff00000041810 */
[C---:B------:R-:W-:Y:S01]  /*157c0*/  HMMA.16816.F32.BF16 R20, R172.reuse, R182, R20 ;  /* 0x000000b6ac14723c */ /* 0x040fe20000041814 */
[----:B------:R-:W-:Y:S07]  /*157d0*/  LDSM.16.M88.4 R180, [R203] ;  /* 0x00000000cbb4783b */ /* 0x000fee0000000200 */
[-C--:B----4-:R-:W-:Y:S08]  /*157e0*/  HMMA.16816.F32.BF16 R24, R172, R176.reuse, R24 ;  /* 0x000000b0ac18723c */ /* 0x090ff00000041818 */
[C---:B------:R-:W-:Y:S08]  /*157f0*/  HMMA.16816.F32.BF16 R28, R184.reuse, R176, R28 ;  /* 0x000000b0b81c723c */ /* 0x040ff0000004181c */
[-C--:B------:R-:W-:Y:S08]  /*15800*/  HMMA.16816.F32.BF16 R32, R184, R178.reuse, R32 ;  /* 0x000000b2b820723c */ /* 0x080ff00000041820 */
[C---:B------:R-:W-:Y:S01]  /*15810*/  HMMA.16816.F32.BF16 R36, R172.reuse, R178, R36 ;  /* 0x000000b2ac24723c */ /* 0x040fe20000041824 */
[----:B------:R-:W1:Y:S07]  /*15820*/  LDSM.16.M88.4 R176, [R199+0x4000] ;  /* 0x00400000c7b0783b */ /* 0x000e6e0000000200 */
[-C--:B---3--:R-:W-:Y:S08]  /*15830*/  HMMA.16816.F32.BF16 R40, R172, R188.reuse, R40 ;  /* 0x000000bcac28723c */ /* 0x088ff00000041828 */
[C---:B------:R-:W-:Y:S08]  /*15840*/  HMMA.16816.F32.BF16 R44, R184.reuse, R188, R44 ;  /* 0x000000bcb82c723c */ /* 0x040ff0000004182c */
[-C--:B------:R-:W-:Y:S01]  /*15850*/  HMMA.16816.F32.BF16 R48, R184, R190.reuse, R48 ;  /* 0x000000beb830723c */ /* 0x080fe20000041830 */
[----:B------:R-:W3:Y:S07]  /*15860*/  LDSM.16.M88.4 R184, [R199+0x5000] ;  /* 0x00500000c7b8783b */ /* 0x000eee0000000200 */
[----:B------:R-:W-:Y:S08]  /*15870*/  HMMA.16816.F32.BF16 R52, R172, R190, R52 ;  /* 0x000000beac34723c */ /* 0x000ff00000041834 */
[-C--:B-1----:R-:W-:Y:S11]  /*15880*/  HMMA.16816.F32.BF16 R8, R176, R180.reuse, R8 ;  /* 0x000000b4b008723c */ /* 0x082ff60000041808 */
[----:B------:R-:W-:Y:S11]  /*15890*/  @!UPT UIADD3 URZ, URZ, URZ, URZ ;  /* 0x0000003f3f3ff290 */ /* 0x000ff6000fffe03f */
[----:B------:R-:W-:Y:S02]  /*158a0*/  @!UPT UIADD3 URZ, URZ, URZ, URZ ;  /* 0x0000003f3f3ff290 */ /* 0x000fe4000fffe03f */
[----:B------:R-:W-:Y:S01]  /*158b0*/  FMUL.FTZ R0, R8, c[0x0][0x320] ;  /* 0x0000c80008007a20 */ /* 0x000fe20000410000 */
[C---:B---3--:R-:W-:Y:S03]  /*158c0*/  HMMA.16816.F32.BF16 R12, R184.reuse, R180, R12 ;  /* 0x000000b4b80c723c */ /* 0x048fe6000004180c */
[----:B------:R1:W3:Y:S05]  /*158d0*/  MUFU.TANH R211, R0 ;  /* 0x0000000000d37308 */ /* 0x0002ea0000002400 */
[-C--:B------:R-:W-:Y:S08]  /*158e0*/  HMMA.16816.F32.BF16 R16, R184, R182.reuse, R16 ;  /* 0x000000b6b810723c */ /* 0x080ff00000041810 */
[C---:B------:R-:W-:Y:S08]  /*158f0*/  HMMA.16816.F32.BF16 R20, R176.reuse, R182, R20 ;  /* 0x000000b6b014723c */ /* 0x040ff00000041814 */
[----:B------:R-:W-:Y:S04]  /*15900*/  FMUL.FTZ R3, R14, c[0x0][0x320] ;  /* 0x0000c8000e037a20 */ /* 0x000fe80000410000 */
[----:B------:R-:W4:Y:S01]  /*15910*/  MUFU.TANH R226, R3 ;  /* 0x0000000300e27308 */ /* 0x000f220000002400 */
[----:B-1----:R-:W-:Y:S02]  /*15920*/  FMUL.FTZ R0, R9, c[0x0][0x320] ;  /* 0x0000c80009007a20 */ /* 0x002fe40000410000 */
[----:B------:R-:W-:Y:S07]  /*15930*/  FMUL.FTZ R2, R15, c[0x0][0x320] ;  /* 0x0000c8000f027a20 */ /* 0x000fee0000410000 */
[----:B------:R1:W2:Y:S10]  /*15940*/  MUFU.TANH R195, R0 ;  /* 0x0000000000c37308 */ /* 0x0002b40000002400 */
        /* <DEDUP_REMOVED lines=102> */
[----:B--234-:R-:W2:Y:S01]  /*15fb0*/  LDL R227, [R1+0x5c] ;  /* 0x00005c0001e37983 */ /* 0x01cea20000100800 */
[----:B------:R-:W-:Y:S02]  /*15fc0*/  IMAD.MOV.U32 R230, RZ, RZ, c[0x0][0x2b8] ;  /* 0x0000ae00ffe67624 */ /* 0x000fe400078e00ff */
[----:B------:R-:W-:Y:S01]  /*15fd0*/  IMAD.MOV.U32 R220, RZ, RZ, RZ ;  /* 0x000000ffffdc7224 */ /* 0x000fe200078e00ff */
[----:B------:R-:W3:Y:S02]  /*15fe0*/  LDL R4, [R1+0x28] ;  /* 0x0000280001047983 */ /* 0x000ee40000100800 */
[----:B------:R-:W-:Y:S02]  /*15ff0*/  ISETP.NE.AND P2, PT, R230, 0x1, PT ;  /* 0x00000001e600780c */ /* 0x000fe40003f45270 */
[----:B------:R-:W4:Y:S04]  /*16000*/  LDL.64 R240, [R1+0x48] ;  /* 0x0000480001f07983 */ /* 0x000f280000100a00 */
[----:B------:R-:W5:Y:S04]  /*16010*/  LDL R5, [R1+0x54] ;  /* 0x0000540001057983 */ /* 0x000f680000100800 */
[----:B------:R-:W4:Y:S04]  /*16020*/  LDL.64 R228, [R1+0x40] ;  /* 0x0000400001e47983 */ /* 0x000f280000100a00 */
[----:B------:R-:W4:Y:S04]  /*16030*/  LDL R6, [R1+0x50] ;  /* 0x0000500001067983 */ /* 0x000f280000100800 */
[----:B------:R-:W1:Y:S01]  /*16040*/  S2R R8, SR_TID.X ;  /* 0x0000000000087919 */ /* 0x000e620000002100 */
[----:B---3--:R-:W-:Y:S01]  /*16050*/  ISETP.GT.AND P1, PT, R4, 0x2f, PT ;  /* 0x0000002f0400780c */ /* 0x008fe20003f24270 */
[----:B--2---:R-:W-:Y:S05]  /*16060*/  IMAD R2, R221, 0x30, R227 ;  /* 0x00000030dd027824 */ /* 0x004fea00078e02e3 */
[----:B------:R-:W-:Y:S05]  /*16070*/  IADD3 R2, R2, -0x30, R4 ;  /* 0xffffffd002027810 */ /* 0x000fea0007ffe004 */
[----:B------:R-:W-:Y:S04]  /*16080*/  @P2 IMAD.HI.U32 R3, R2, c[0x0][0x2bc], RZ ;  /* 0x0000af0002032a27 */ /* 0x000fe800078e00ff */
[----:B-1----:R-:W-:Y:S01]  /*16090*/  IMAD.MOV.U32 R0, RZ, RZ, R2 ;  /* 0x000000ffff007224 */ /* 0x002fe200078e0002 */
[----:B------:R-:W-:Y:S04]  /*160a0*/  @P2 SHF.R.U32.HI R0, RZ, c[0x0][0x2c0], R3 ;  /* 0x0000b000ff002a19 */ /* 0x000fe80000011603 */
[C---:B----4-:R-:W-:Y:S01]  /*160b0*/  @!P1 IADD3 R3, P0, R0.reuse, R240, RZ ;  /* 0x000000f000039210 */ /* 0x050fe20007f1e0ff */
[----:B------:R-:W-:Y:S03]  /*160c0*/  IMAD.MOV R4, RZ, RZ, -R0 ;  /* 0x000000ffff047224 */ /* 0x000fe600078e0a00 */
[----:B-----5:R-:W-:Y:S01]  /*160d0*/  @!P1 LEA.HI.X.SX32 R0, R0, R5, 0x1, P0 ;  /* 0x0000000500009211 */ /* 0x020fe200000f0eff */
[----:B------:R-:W-:Y:S01]  /*160e0*/  IMAD R222, R4, c[0x0][0x2b8], R2 ;  /* 0x0000ae0004de7a24 */ /* 0x000fe200078e0202 */
[C---:B------:R-:W-:Y:S02]  /*160f0*/  @!P1 LEA R2, P0, R3.reuse, c[0x0][0x2a0], 0x2 ;  /* 0x0000a80003029a11 */ /* 0x040fe400078010ff */
[----:B------:R-:W-:Y:S02]  /*16100*/  SHF.R.S32.HI R5, RZ, 0x1f, R8 ;  /* 0x0000001fff057819 */ /* 0x000fe40000011408 */
[----:B------:R-:W-:Y:S02]  /*16110*/  @!P1 LEA.HI.X R3, R3, c[0x0][0x2a4], R0, 0x2, P0 ;  /* 0x0000a90003039a11 */ /* 0x000fe400000f1400 */
[----:B------:R-:W-:Y:S02]  /*16120*/  SHF.R.S32.HI R0, RZ, 0x1f, R222 ;  /* 0x0000001fff007819 */ /* 0x000fe400000114de */
[----:B------:R-:W-:Y:S01]  /*16130*/  LEA.HI R5, R5, R8, RZ, 0x2 ;  /* 0x0000000805057211 */ /* 0x000fe200078f10ff */
[----:B------:R1:W2:Y:S02]  /*16140*/  @!P1 LDG.E R220, [R2.64] ;  /* 0x0000000802dc9981 */ /* 0x0002a4000c1e1900 */
[----:B------:R-:W-:Y:S01]  /*16150*/  IMAD R0, R0, c[0x0][0x1e0], RZ ;  /* 0x0000780000007a24 */ /* 0x000fe200078e02ff */
[----:B------:R-:W-:Y:S03]  /*16160*/  SHF.R.S32.HI R5, RZ, 0x2, R5 ;  /* 0x00000002ff057819 */ /* 0x000fe60000011405 */
[C---:B------:R-:W-:Y:S01]  /*16170*/  IMAD R0, R222.reuse, c[0x0][0x1e4], R0 ;  /* 0x00007900de007a24 */ /* 0x040fe200078e0200 */
[----:B------:R-:W-:Y:S01]  /*16180*/  IADD3 R5, -R5, 0x30, RZ ;  /* 0x0000003005057810 */ /* 0x000fe20007ffe1ff */
[----:B-1----:R-:W-:Y:S04]  /*16190*/  IMAD.WIDE.U32 R2, R222, c[0x0][0x1e0], RZ ;  /* 0x00007800de027a25 */ /* 0x002fe800078e00ff */
        /* <DEDUP_REMOVED lines=12> */
.L_x_1193:
[----:B------:R-:W-:-:S05]  /*16260*/  BRA.DIV ~URZ, `(.L_x_1024) ;  /* 0x000118427f007947 */ /* 0x000fca000b800000 */
[----:B------:R3:W4:Y:S02]  /*16270*/  SHFL.IDX PT, R0, R8, RZ, 0x1c1f ;  /* 0x001c1fff08007589 */ /* 0x00072400000e0000 */
.L_x_1194:
[----:B------:R-:W5:Y:S01]  /*16280*/  LDL.64 R28, [R1] ;  /* 0x00000000011c7983 */ /* 0x000f620000100a00 */
[----:B----4-:R-:W-:Y:S03]  /*16290*/  @P0 IADD3 R2, P1, R0, R234, RZ ;  /* 0x000000ea00020210 */ /* 0x010fe60007f3e0ff */
[----:B------:R-:W4:Y:S02]  /*162a0*/  LDL R9, [R1+0x8] ;  /* 0x0000080001097983 */ /* 0x000f240000100800 */
[----:B--2---:R-:W-:Y:S01]  /*162b0*/  @P0 IMAD.X R3, R4, 0x1, R233, P1 ;  /* 0x0000000104030824 */ /* 0x004fe200008e06e9 */
[----:B-----5:R-:W-:Y:S11]  /*162c0*/  @P0 ISETP.GE.AND P1, PT, R28, c[0x0][0x1d4], PT ;  /* 0x000075001c000a0c */ /* 0x020ff60003f26270 */
[----:B------:R-:W-:Y:S02]  /*162d0*/  @!UPT UIADD3 URZ, URZ, URZ, URZ ;  /* 0x0000003f3f3ff290 */ /* 0x000fe4000fffe03f */
[----:B------:R-:W-:Y:S01]  /*162e0*/  @!PT LDS RZ, [RZ] ;  /* 0x00000000fffff984 */ /* 0x000fe20000000800 */
[----:B------:R-:W-:Y:S01]  /*162f0*/  @!PT LDS RZ, [RZ] ;  /* 0x00000000fffff984 */ /* 0x000fe20000000800 */
[----:B------:R-:W-:Y:S01]  /*16300*/  @!PT LDS RZ, [RZ] ;  /* 0x00000000fffff984 */ /* 0x000fe20000000800 */
[----:B------:R2:W-:Y:S02]  /*16310*/  @P0 LDGSTS.E.BYPASS.LTC128B.128 [R210+0x3c80], [R2.64], !P1 ;  /* 0x03c8000002d20fae */ /* 0x0005e4000c901d48 */
[----:B--2---:R-:W-:Y:S05]  /*16320*/  @P0 IADD3 R2, P1, R0, R236, RZ ;  /* 0x000000ec00020210 */ /* 0x004fea0007f3e0ff */
[----:B------:R-:W-:Y:S01]  /*16330*/  @P0 IMAD.X R3, R4, 0x1, R235, P1 ;  /* 0x0000000104030824 */ /* 0x000fe200008e06eb */
[----:B------:R-:W-:Y:S11]  /*16340*/  @P0 ISETP.GE.AND P1, PT, R252, c[0x0][0x1d4], PT ;  /* 0x00007500fc000a0c */ /* 0x000ff60003f26270 */
[----:B------:R-:W-:Y:S02]  /*16350*/  @!UPT UIADD3 URZ, URZ, URZ, URZ ;  /* 0x0000003f3f3ff290 */ /* 0x000fe4000fffe03f */
[----:B------:R2:W-:Y:S02]  /*16360*/  @P0 LDGSTS.E.BYPASS.LTC128B.128 [R210+0x4880], [R2.64], !P1 ;  /* 0x0488000002d20fae */ /* 0x0005e4000c901d48 */
[----:B--2---:R-:W-:Y:S05]  /*16370*/  @P0 IADD3 R2, P1, R0, R232, RZ ;  /* 0x000000e800020210 */ /* 0x004fea0007f3e0ff */
[----:B------:R-:W-:Y:S01]  /*16380*/  @P0 IMAD.X R3, R4, 0x1, R231, P1 ;  /* 0x0000000104030824 */ /* 0x000fe200008e06e7 */
[----:B----4-:R-:W-:Y:S11]  /*16390*/  @P0 ISETP.GE.AND P1, PT, R9, c[0x0][0x1d4], PT ;  /* 0x0000750009000a0c */ /* 0x010ff60003f26270 */
[----:B------:R-:W-:Y:S02]  /*163a0*/  @!UPT UIADD3 URZ, URZ, URZ, URZ ;  /* 0x0000003f3f3ff290 */ /* 0x000fe4000fffe03f */
[----:B------:R2:W-:Y:S01]  /*163b0*/  @P0 LDGSTS.E.BYPASS.LTC128B.128 [R210+0x5480], [R2.64], !P1 ;  /* 0x0548000002d20fae */ /* 0x0005e2000c901d48 */
[----:B------:R-:W-:Y:S01]  /*163c0*/  ISETP.GE.AND P0, PT, R5, 0x21, PT ;  /* 0x000000210500780c */ /* 0x000fe20003f06270 */
[----:B------:R-:W-:-:S06]  /*163d0*/  BRA.DIV ~URZ, `(.L_x_1025) ;  /* 0x000117427f007947 */ /* 0x000fcc000b800000 */
[----:B------:R4:W1:Y:S04]  /*163e0*/  SHFL.IDX PT, R4, R6, 0x1, 0x1c1f ;  /* 0x003c1f0006047f89 */ /* 0x00086800000e0000 */
[----:B------:R4:W2:Y:S02]  /*163f0*/  SHFL.IDX PT, R0, R8, 0x1, 0x1c1f ;  /* 0x003c1f0008007f89 */ /* 0x0008a400000e0000 */
.L_x_1195:
[----:B---34-:R-:W3:Y:S01]  /*16400*/  LDL.64 R8, [R1] ;  /* 0x0000000001087983 */ /* 0x018ee20000100a00 */
[----:B--2---:R-:W-:Y:S03]  /*16410*/  @P0 IADD3 R2, P1, R0, R234, RZ ;  /* 0x000000ea00020210 */ /* 0x004fe60007f3e0ff */
[----:B------:R-:W2:Y:S02]  /*16420*/  LDL R5, [R1+0x8] ;  /* 0x0000080001057983 */ /* 0x000ea40000100800 */
[----:B-1----:R-:W-:Y:S01]  /*16430*/  @P0 IMAD.X R3, R4, 0x1, R233, P1 ;  /* 0x0000000104030824 */ /* 0x002fe200008e06e9 */
[----:B---3--:R-:W-:Y:S11]  /*16440*/  @P0 ISETP.GE.AND P1, PT, R8, c[0x0][0x1d4], PT ;  /* 0x0000750008000a0c */ /* 0x008ff60003f26270 */
[----:B------:R-:W-:Y:S02]  /*16450*/  @!UPT UIADD3 URZ, URZ, URZ, URZ ;  /* 0x0000003f3f3ff290 */ /* 0x000fe4000fffe03f */
[----:B------:R-:W-:Y:S01]  /*16460*/  @!PT LDS RZ, [RZ] ;  /* 0x00000000fffff984 */ /* 0x000fe20000000800 */
[----:B------:R-:W-:Y:S01]  /*16470*/  @!PT LDS RZ, [RZ] ;  /* 0x00000000fffff984 */ /* 0x000fe20000000800 */
[----:B------:R-:W-:Y:S01]  /*16480*/  @!PT LDS RZ, [RZ] ;  /* 0x00000000fffff984 */ /* 0x000fe20000000800 */
[----:B------:R1:W-:Y:S02]  /*16490*/  @P0 LDGSTS.E.BYPASS.LTC128B.128 [R210+0x4480], [R2.64], !P1 ;  /* 0x0448000002d20fae */ /* 0x0003e4000c901d48 */
[----:B-1----:R-:W-:Y:S05]  /*164a0*/  @P0 IADD3 R2, P1, R0, R236, RZ ;  /* 0x000000ec00020210 */ /* 0x002fea0007f3e0ff */
[----:B------:R-:W-:Y:S01]  /*164b0*/  @P0 IMAD.X R3, R4, 0x1, R235, P1 ;  /* 0x0000000104030824 */ /* 0x000fe200008e06eb */
[----:B------:R-:W-:Y:S11]  /*164c0*/  @P0 ISETP.GE.AND P1, PT, R252, c[0x0][0x1d4], PT ;  /* 0x00007500fc000a0c */ /* 0x000ff60003f26270 */
[----:B------:R-:W-:Y:S02]  /*164d0*/  @!UPT UIADD3 URZ, URZ, URZ, URZ ;  /* 0x0000003f3f3ff290 */ /* 0x000fe4000fffe03f */
[----:B------:R1:W-:Y:S02]  /*164e0*/  @P0 LDGSTS.E.BYPASS.LTC128B.128 [R210+0x5080], [R2.64], !P1 ;  /* 0x0508000002d20fae */ /* 0x0003e4000c901d48 */
[----:B-1----:R-:W-:Y:S05]  /*164f0*/  @P0 IADD3 R2, P1, R0, R232, RZ ;  /* 0x000000e800020210 */ /* 0x002fea0007f3e0ff */
[----:B------:R-:W-:Y:S01]  /*16500*/  @P0 IMAD.X R3, R4, 0x1, R231, P1 ;  /* 0x0000000104030824 */ /* 0x000fe200008e06e7 */
[----:B--2---:R-:W-:Y:S11]  /*16510*/  @P0 ISETP.GE.AND P1, PT, R5, c[0x0][0x1d4], PT ;  /* 0x0000750005000a0c */ /* 0x004ff60003f26270 */
[----:B------:R-:W-:Y:S02]  /*16520*/  @!UPT UIADD3 URZ, URZ, URZ, URZ ;  /* 0x0000003f3f3ff290 */ /* 0x000fe4000fffe03f */
[----:B------:R1:W-:Y:S02]  /*16530*/  @P0 LDGSTS.E.BYPASS.LTC128B.128 [R210+0x5c80], [R2.64], !P1 ;  /* 0x05c8000002d20fae */ /* 0x0003e4000c901d48 */
.L_x_1022:
[----:B--234-:R-:W-:Y:S05]  /*16540*/  BSYNC B0 ;  /* 0x0000000000007941 */ /* 0x01cfea0003800000 */
.L_x_1021:
[----:B------:R-:W-:Y:S01]  /*16550*/  LOP3.LUT R9, RZ, c[0x0][0x324], RZ, 0x33, !PT ;  /* 0x0000c900ff097a12 */ /* 0x000fe200078e33ff */
[----:B-1----:R-:W2:Y:S01]  /*16560*/  LDL R2, [R1+0x58] ;  /* 0x0000580001027983 */ /* 0x002ea20000100800 */
[----:B------:R-:W-:Y:S03]  /*16570*/  IMAD.MOV.U32 R3, RZ, RZ, c[0x0][0x2c4] ;  /* 0x0000b100ff037624 */ /* 0x000fe600078e00ff */
[----:B------:R-:W2:Y:S02]  /*16580*/  LDL R0, [R1+0x7c] ;  /* 0x00007c0001007983 */ /* 0x000ea40000100800 */
[----:B------:R-:W-:Y:S02]  /*16590*/  ISETP.NE.AND P0, PT, R3, 0x1, PT ;  /* 0x000000010300780c */ /* 0x000fe40003f05270 */
[----:B------:R-:W0:Y:S01]  /*165a0*/  LDGDEPBAR ;  /* 0x00000000000079af */ /* 0x000e220000000000 */
[----:B--2---:R-:W-:Y:S10]  /*165b0*/  IMAD.IADD R5, R0, 0x1, R2 ;  /* 0x0000000100057824 */ /* 0x004ff400078e0202 */
[----:B------:R-:W-:Y:S05]  /*165c0*/  @P0 IMAD.HI.U32 R0, R5, c[0x0][0x2c8], RZ ;  /* 0x0000b20005000a27 */ /* 0x000fea00078e00ff */
[----:B------:R-:W-:Y:S01]  /*165d0*/  @P0 SHF.R.U32.HI R5, RZ, c[0x0][0x2cc], R0 ;  /* 0x0000b300ff050a19 */ /* 0x000fe20000011600 */
[----:B------:R-:W-:Y:S05]  /*165e0*/  IMAD R0, R221, -0x30, RZ ;  /* 0xffffffd0dd007824 */ /* 0x000fea00078e02ff */
[----:B------:R-:W-:Y:S04]  /*165f0*/  IADD3 R2, -R251, 0x1, R0 ;  /* 0x00000001fb027810 */ /* 0x000fe80007ffe100 */
[----:B------:R-:W-:Y:S04]  /*16600*/  IADD3 R8, -R249, R2, R250 ;  /* 0x00000002f9087210 */ /* 0x000fe80007ffe1fa */
[----:B------:R-:W-:Y:S01]  /*16610*/  IADD3 R6, R8, c[0x0][0x328], RZ ;  /* 0x0000ca0008067a10 */ /* 0x000fe20007ffe0ff */
[----:B------:R-:W-:-:S05]  /*16620*/  BRA.DIV ~URZ, `(.L_x_1026) ;  /* 0x000115c27f007947 */ /* 0x000fca000b800000 */
[----:B------:R1:W2:Y:S02]  /*16630*/  SHFL.IDX PT, R4, R5, RZ, 0x1c1f ;  /* 0x001c1fff05047589 */ /* 0x0002a400000e0000 */
.L_x_1196:
        /* <DEDUP_REMOVED lines=19> */
.L_x_1029:
[----:B------:R-:W-:Y:S04]  /*16770*/  MOV R9, c[0x0][0x32c] ;  /* 0x0000cb0000097a02 */ /* 0x000fe80000000f00 */
[----:B------:R-:W-:Y:S11]  /*16780*/  ISETP.NE.AND P0, PT, R9, 0x1, PT ;  /* 0x000000010900780c */ /* 0x000ff60003f05270 */
[----:B------:R-:W-:Y:S02]  /*16790*/  @!UPT UIADD3 URZ, URZ, URZ, URZ ;  /* 0x0000003f3f3ff290 */ /* 0x000fe4000fffe03f */
[----:B------:R-:W-:Y:S05]  /*167a0*/  @P0 IMAD.HI.U32 R9, R4, c[0x0][0x330], RZ ;  /* 0x0000cc0004090a27 */ /* 0x000fea00078e00ff */
[----:B------:R-:W-:Y:S02]  /*167b0*/  @P0 SHF.R.U32.HI R4, RZ, c[0x0][0x334], R9 ;  /* 0x0000cd00ff040a19 */ /* 0x000fe40000011609 */
.L_x_1030:
[----:B------:R-:W-:Y:S05]  /*167c0*/  BSYNC B0 ;  /* 0x0000000000007941 */ /* 0x000fea0003800000 */
.L_x_1028:
[----:B------:R-:W-:Y:S04]  /*167d0*/  IMAD.IADD R9, R0, 0x1, -R251 ;  /* 0x0000000100097824 */ /* 0x000fe800078e0afb */
[----:B------:R-:W-:Y:S05]  /*167e0*/  IMAD R4, R4, c[0x0][0x32c], R9 ;  /* 0x0000cb0004047a24 */ /* 0x000fea00078e0209 */
[----:B------:R-:W-:Y:S02]  /*167f0*/  IMNMX R2, R2, R4, !PT ;  /* 0x0000000402027217 */ /* 0x000fe40007800200 */
[----:B------:R-:W-:Y:S04]  /*16800*/  IADD3 R4, R4, c[0x0][0x32c], RZ ;  /* 0x0000cb0004047a10 */ /* 0x000fe80007ffe0ff */
[----:B------:R-:W-:Y:S02]  /*16810*/  IMNMX R3, R3, R4, PT ;  /* 0x0000000403037217 */ /* 0x000fe40003800200 */
.L_x_1027:
[C---:B------:R-:W-:Y:S02]  /*16820*/  ISETP.GE.AND P0, PT, R0.reuse, 0x1, PT ;  /* 0x000000010000780c */ /* 0x040fe40003f06270 */
[C---:B------:R-:W-:Y:S02]  /*16830*/  ISETP.GE.AND P1, PT, R0.reuse, 0x2, PT ;  /* 0x000000020000780c */ /* 0x040fe40003f26270 */
[----:B------:R-:W-:Y:S02]  /*16840*/  LOP3.LUT R209, R209, 0xffffffef, RZ, 0xc0, !PT ;  /* 0xffffffefd1d17812 */ /* 0x000fe400078ec0ff */
[C---:B------:R-:W-:Y:S02]  /*16850*/  ISETP.GE.AND P6, PT, R0.reuse, 0x12, PT ;  /* 0x000000120000780c */ /* 0x040fe40003fc6270 */
[C---:B------:R-:W-:Y:S02]  /*16860*/  ISETP.GE.AND P5, PT, R0.reuse, 0x19, PT ;  /* 0x000000190000780c */ /* 0x040fe40003fa6270 */
[C---:B------:R-:W-:Y:S02]  /*16870*/  ISETP.GE.AND P4, PT, R0.reuse, 0x1a, PT ;  /* 0x0000001a0000780c */ /* 0x040fe40003f86270 */
[----:B------:R-:W-:Y:S02]  /*16880*/  ISETP.GE.AND P3, PT, R0, 0x21, PT ;  /* 0x000000210000780c */ /* 0x000fe40003f66270 */
[----:B------:R-:W-:Y:S02]  /*16890*/  @P0 LOP3.LUT R209, R209, 0x10, RZ, 0xfc, !PT ;  /* 0x00000010d1d10812 */ /* 0x000fe400078efcff */
[C---:B------:R-:W-:Y:S02]  /*168a0*/  ISETP.GT.AND P0, PT, R2.reuse, RZ, !P0 ;  /* 0x000000ff0200720c */ /* 0x040fe40004704270 */
[----:B------:R-:W-:Y:S02]  /*168b0*/  LOP3.LUT R209, R209, 0xfffffff7, RZ, 0xc0, !PT ;  /* 0xfffffff7d1d17812 */ /* 0x000fe400078ec0ff */
[----:B------:R-:W-:Y:S02]  /*168c0*/  ISETP.LT.OR P0, PT, R3, 0x1, P0 ;  /* 0x000000010300780c */ /* 0x000fe40000701670 */
        /* <DEDUP_REMOVED lines=8> */
[C---:B------:R-:W-:Y:S02]  /*16950*/  ISETP.GE.AND P2, PT, R0.reuse, 0x22, PT ;  /* 0x000000220000780c */ /* 0x040fe40003f46270 */
[----:B------:R-:W-:Y:S02]  /*16960*/  ISETP.LT.OR P0, PT, R3, 0x9, P0 ;  /* 0x000000090300780c */ /* 0x000fe40000701670 */
[----:B------:R-:W-:Y:S02]  /*16970*/  @P1 LOP3.LUT R209, R209, 0x4, RZ, 0xfc, !PT ;  /* 0x00000004d1d11812 */ /* 0x000fe400078efcff */
[----:B------:R-:W-:Y:S02]  /*16980*/  ISETP.GE.AND P1, PT, R0, 0xa, PT ;  /* 0x0000000a0000780c */ /* 0x000fe40003f26270 */
[----:B------:R-:W-:Y:S02]  /*16990*/  FSEL R39, R181, -INF , !P0 ;  /* 0xff800000b5277808 */ /* 0x000fe40004000000 */
[----:B------:R-:W-:Y:S02]  /*169a0*/  LOP3.LUT R209, R209, 0xfffffffd, RZ, 0xc0, !PT ;  /* 0xfffffffdd1d17812 */ /* 0x000fe400078ec0ff */
[----:B------:R-:W-:Y:S04]  /*169b0*/  ISETP.GT.AND P0, PT, R2, 0x9, !P1 ;  /* 0x000000090200780c */ /* 0x000fe80004f04270 */
[----:B------:R-:W-:Y:S03]  /*169c0*/  ISETP.LT.OR P0, PT, R3, 0xa, P0 ;  /* 0x0000000a0300780c */ /* 0x000fe60000701670 */
[----:B------:R-:W-:Y:S02]  /*169d0*/  @P1 LOP3.LUT R209, R209, 0x2, RZ, 0xfc, !PT ;  /* 0x00000002d1d11812 */ /* 0x000fe400078efcff */
[----:B------:R-:W-:Y:S02]  /*169e0*/  ISETP.GE.AND P1, PT, R0, 0x11, PT ;  /* 0x000000110000780c */ /* 0x000fe40003f26270 */
[----:B------:R-:W-:Y:S02]  /*169f0*/  FSEL R38, R175, -INF , !P0 ;  /* 0xff800000af267808 */ /* 0x000fe40004000000 */
[C---:B------:R-:W-:Y:S02]  /*16a00*/  ISETP.GT.AND P0, PT, R2.reuse, 0x10, !P1 ;  /* 0x000000100200780c */ /* 0x040fe40004f04270 */
[----:B------:R-:W-:Y:S02]  /*16a10*/  LOP3.LUT R209, R209, 0xfffffffe, RZ, 0xc0, !PT ;  /* 0xfffffffed1d17812 */ /* 0x000fe400078ec0ff */
[----:B------:R-:W-:Y:S04]  /*16a20*/  ISETP.LT.OR P0, PT, R3, 0x11, P0 ;  /* 0x000000110300780c */ /* 0x000fe80000701670 */
[----:B------:R-:W-:Y:S02]  /*16a30*/  FSEL R37, R173, -INF , !P0 ;  /* 0xff800000ad257808 */ /* 0x000fe40004000000 */
[----:B------:R-:W-:Y:S02]  /*16a40*/  ISETP.GT.AND P0, PT, R2, 0x11, !P6 ;  /* 0x000000110200780c */ /* 0x000fe40007704270 */
[----:B------:R-:W-:Y:S02]  /*16a50*/  @P1 LOP3.LUT R209, R209, 0x1, RZ, 0xfc, !PT ;  /* 0x00000001d1d11812 */ /* 0x000fe400078efcff */
[----:B------:R-:W-:Y:S02]  /*16a60*/  ISETP.LT.OR P0, PT, R3, 0x12, P0 ;  /* 0x000000120300780c */ /* 0x000fe40000701670 */
[----:B------:R-:W-:Y:S02]  /*16a70*/  ISETP.GE.AND P1, PT, R0, 0x29, PT ;  /* 0x000000290000780c */ /* 0x000fe40003f26270 */
[----:B------:R-:W-:Y:S02]  /*16a80*/  FSEL R36, R24, -INF , !P0 ;  /* 0xff80000018247808 */ /* 0x000fe40004000000 */
[C---:B------:R-:W-:Y:S02]  /*16a90*/  ISETP.GT.AND P0, PT, R2.reuse, 0x18, !P5 ;  /* 0x000000180200780c */ /* 0x040fe40006f04270 */
        /* <DEDUP_REMOVED lines=23> */
.L_x_1197:
        /* <DEDUP_REMOVED lines=19> */
.L_x_1034:
[----:B------:R-:W-:Y:S04]  /*16d40*/  MOV R9, c[0x0][0x32c] ;  /* 0x0000cb0000097a02 */ /* 0x000fe80000000f00 */
[----:B------:R-:W-:Y:S11]  /*16d50*/  ISETP.NE.AND P0, PT, R9, 0x1, PT ;  /* 0x000000010900780c */ /* 0x000ff60003f05270 */
[----:B------:R-:W-:Y:S02]  /*16d60*/  @!UPT UIADD3 URZ, URZ, URZ, URZ ;  /* 0x0000003f3f3ff290 */ /* 0x000fe4000fffe03f */
[----:B------:R-:W-:Y:S05]  /*16d70*/  @P0 IMAD.HI.U32 R9, R4, c[0x0][0x330], RZ ;  /* 0x0000cc0004090a27 */ /* 0x000fea00078e00ff */
[----:B------:R-:W-:Y:S02]  /*16d80*/  @P0 SHF.R.U32.HI R4, RZ, c[0x0][0x334], R9 ;  /* 0x0000cd00ff040a19 */ /* 0x000fe40000011609 */
.L_x_1035:
[----:B------:R-:W-:Y:S05]  /*16d90*/  BSYNC B0 ;  /* 0x0000000000007941 */ /* 0x000fea0003800000 */
.L_x_1033:
[----:B------:R-:W-:Y:S04]  /*16da0*/  IMAD.IADD R9, R0, 0x1, -R251 ;  /* 0x0000000100097824 */ /* 0x000fe800078e0afb */
[----:B------:R-:W-:Y:S05]  /*16db0*/  IMAD R4, R4, c[0x0][0x32c], R9 ;  /* 0x0000cb0004047a24 */ /* 0x000fea00078e0209 */
[----:B------:R-:W-:Y:S02]  /*16dc0*/  IMNMX R2, R2, R4, !PT ;  /* 0x0000000402027217 */ /* 0x000fe40007800200 */
[----:B------:R-:W-:Y:S04]  /*16dd0*/  IADD3 R4, R4, c[0x0][0x32c], RZ ;  /* 0x0000cb0004047a10 */ /* 0x000fe80007ffe0ff */
[----:B------:R-:W-:Y:S02]  /*16de0*/  IMNMX R3, R3, R4, PT ;  /* 0x0000000403037217 */ /* 0x000fe40003800200 */
.L_x_1032:
        /* <DEDUP_REMOVED lines=12> */
[----:B------:R-:W-:Y:S04]  /*16eb0*/  LOP3.LUT P0, RZ, R209, 0x1, RZ, 0xc0, !PT ;  /* 0x00000001d1ff7812 */ /* 0x000fe8000780c0ff */
        /* <DEDUP_REMOVED lines=22> */
[C---:B------:R-:W-:Y:S04]  /*17020*/  ISETP.GT.AND P0, PT, R2.reuse, RZ, !P0 ;  /* 0x000000ff0200720c */ /* 0x040fe80004704270 */
[----:B------:R-:W-:Y:S04]  /*17030*/  ISETP.LT.OR P0, PT, R3, 0x1, P0 ;  /* 0x000000010300780c */ /* 0x000fe80000701670 */
[----:B------:R-:W-:Y:S02]  /*17040*/  FSEL R22, R217, -INF , !P0 ;  /* 0xff800000d9167808 */ /* 0x000fe40004000000 */
[----:B------:R-:W-:Y:S04]  /*17050*/  LOP3.LUT P0, RZ, R209, 0x20, RZ, 0xc0, !PT ;  /* 0x00000020d1ff7812 */ /* 0x000fe8000780c0ff */
[----:B------:R-:W-:Y:S04]  /*17060*/  ISETP.GT.AND P0, PT, R2, 0x29, !P0 ;  /* 0x000000290200780c */ /* 0x000fe80004704270 */
[----:B------:R-:W-:Y:S04]  /*17070*/  ISETP.LT.OR P0, PT, R3, 0x2a, P0 ;  /* 0x0000002a0300780c */ /* 0x000fe80000701670 */
[----:B------:R-:W-:Y:S01]  /*17080*/  FSEL R26, R13, -INF , !P0 ;  /* 0xff8000000d1a7808 */ /* 0x000fe20004000000 */
[----:B------:R-:W-:-:S06]  /*17090*/  BRA.DIV ~URZ, `(.L_x_1036) ;  /* 0x00010c327f007947 */ /* 0x000fcc000b800000 */
[----:B------:R3:W4:Y:S02]  /*170a0*/  SHFL.IDX PT, R4, R5, 0x2, 0x1c1f ;  /* 0x005c1f0005047f89 */ /* 0x00072400000e0000 */
.L_x_1198:
        /* <DEDUP_REMOVED lines=19> */
.L_x_1039:
[----:B------:R-:W-:Y:S04]  /*171e0*/  MOV R9, c[0x0][0x32c] ;  /* 0x0000cb0000097a02 */ /* 0x000fe80000000f00 */
[----:B------:R-:W-:Y:S11]  /*171f0*/  ISETP.NE.AND P0, PT, R9, 0x1, PT ;  /* 0x000000010900780c */ /* 0x000ff60003f05270 */
[----:B------:R-:W-:Y:S02]  /*17200*/  @!UPT UIADD3 URZ, URZ, URZ, URZ ;  /* 0x0000003f3f3ff290 */ /* 0x000fe4000fffe03f */
[----:B------:R-:W-:Y:S05]  /*17210*/  @P0 IMAD.HI.U32 R9, R4, c[0x0][0x330], RZ ;  /* 0x0000cc0004090a27 */ /* 0x000fea00078e00ff */
[----:B------:R-:W-:Y:S02]  /*17220*/  @P0 SHF.R.U32.HI R4, RZ, c[0x0][0x334], R9 ;  /* 0x0000cd00ff040a19 */ /* 0x000fe40000011609 */
.L_x_1040:
[----:B------:R-:W-:Y:S05]  /*17230*/  BSYNC B0 ;  /* 0x0000000000007941 */ /* 0x000fea0003800000 */
.L_x_1038:
[----:B------:R-:W-:Y:S04]  /*17240*/  IMAD.IADD R9, R0, 0x1, -R251 ;  /* 0x0000000100097824 */ /* 0x000fe800078e0afb */
[----:B------:R-:W-:Y:S05]  /*17250*/  IMAD R4, R4, c[0x0][0x32c], R9 ;  /* 0x0000cb0004047a24 */ /* 0x000fea00078e0209 */
[----:B------:R-:W-:Y:S02]  /*17260*/  IMNMX R2, R2, R4, !PT ;  /* 0x0000000402027217 */ /* 0x000fe40007800200 */
[----:B------:R-:W-:Y:S04]  /*17270*/  IADD3 R4, R4, c[0x0][0x32c], RZ ;  /* 0x0000cb0004047a10 */ /* 0x000fe80007ffe0ff */
[----:B------:R-:W-:Y:S02]  /*17280*/  IMNMX R3, R3, R4, PT ;  /* 0x0000000403037217 */ /* 0x000fe40003800200 */
.L_x_1037:
        /* <DEDUP_REMOVED lines=34> */
[----:B------:R-:W-:Y:S04]  /*174b0*/  LOP3.LUT P0, RZ, R209, 0x10, RZ, 0xc0, !PT ;  /* 0x00000010d1ff7812 */ /* 0x000fe8000780c0ff */
[----:B------:R-:W-:Y:S04]  /*174c0*/  ISETP.GT.AND P0, PT, R2, RZ, !P0 ;  /* 0x000000ff0200720c */ /* 0x000fe80004704270 */
[----:B------:R-:W-:Y:S04]  /*174d0*/  ISETP.LT.OR P0, PT, R3, 0x1, P0 ;  /* 0x000000010300780c */ /* 0x000fe80000701670 */
[----:B------:R-:W-:Y:S02]  /*174e0*/  FSEL R9, R224, -INF , !P0 ;  /* 0xff800000e0097808 */ /* 0x000fe40004000000 */
[----:B------:R-:W-:Y:S04]  /*174f0*/  LOP3.LUT P0, RZ, R209, 0x20, RZ, 0xc0, !PT ;  /* 0x00000020d1ff7812 */ /* 0x000fe8000780c0ff */
[----:B------:R-:W-:Y:S04]  /*17500*/  ISETP.GT.AND P0, PT, R2, 0x29, !P0 ;  /* 0x000000290200780c */ /* 0x000fe80004704270 */
[----:B------:R-:W-:Y:S04]  /*17510*/  ISETP.LT.OR P0, PT, R3, 0x2a, P0 ;  /* 0x0000002a0300780c */ /* 0x000fe80000701670 */
[----:B------:R-:W-:Y:S01]  /*17520*/  FSEL R25, R14, -INF , !P0 ;  /* 0xff8000000e197808 */ /* 0x000fe20004000000 */
[----:B------:R-:W-:-:S06]  /*17530*/  BRA.DIV ~URZ, `(.L_x_1041) ;  /* 0x000108027f007947 */ /* 0x000fcc000b800000 */
[----:B------:R4:W1:Y:S02]  /*17540*/  SHFL.IDX PT, R4, R5, 0x3, 0x1c1f ;  /* 0x007c1f0005047f89 */ /* 0x00086400000e0000 */
.L_x_1199:
        /* <DEDUP_REMOVED lines=19> */
.L_x_1044:
[----:B--234-:R-:W-:Y:S04]  /*17680*/  MOV R5, c[0x0][0x32c] ;  /* 0x0000cb0000057a02 */ /* 0x01cfe80000000f00 */
[----:B------:R-:W-:Y:S11]  /*17690*/  ISETP.NE.AND P0, PT, R5, 0x1, PT ;  /* 0x000000010500780c */ /* 0x000ff60003f05270 */
[----:B------:R-:W-:Y:S02]  /*176a0*/  @!UPT UIADD3 URZ, URZ, URZ, URZ ;  /* 0x0000003f3f3ff290 */ /* 0x000fe4000fffe03f */
[----:B------:R-:W-:Y:S05]  /*176b0*/  @P0 IMAD.HI.U32 R5, R4, c[0x0][0x330], RZ ;  /* 0x0000cc0004050a27 */ /* 0x000fea00078e00ff */
[----:B------:R-:W-:Y:S02]  /*176c0*/  @P0 SHF.R.U32.HI R4, RZ, c[0x0][0x334], R5 ;  /* 0x0000cd00ff040a19 */ /* 0x000fe40000011605 */
.L_x_1045:
[----:B------:R-:W-:Y:S05]  /*176d0*/  BSYNC B0 ;  /* 0x0000000000007941 */ /* 0x000fea0003800000 */
.L_x_1043:
[----:B------:R-:W-:Y:S04]  /*176e0*/  IMAD.IADD R0, R0, 0x1, -R251 ;  /* 0x0000000100007824 */ /* 0x000fe800078e0afb */
[----:B------:R-:W-:Y:S05]  /*176f0*/  IMAD R0, R4, c[0x0][0x32c], R0 ;  /* 0x0000cb0004007a24 */ /* 0x000fea00078e0200 */
[----:B------:R-:W-:Y:S02]  /*17700*/  IMNMX R2, R2, R0, !PT ;  /* 0x0000000002027217 */ /* 0x000fe40007800200 */
[----:B------:R-:W-:Y:S04]  /*17710*/  IADD3 R0, R0, c[0x0][0x32c], RZ ;  /* 0x0000cb0000007a10 */ /* 0x000fe80007ffe0ff */
[----:B------:R-:W-:Y:S02]  /*17720*/  IMNMX R3, R3, R0, PT ;  /* 0x0000000003037217 */ /* 0x000fe40003800200 */
.L_x_1042:
        /* <DEDUP_REMOVED lines=92> */
.L_x_1200:
        /* <DEDUP_REMOVED lines=15> */
.L_x_1201:
[C---:B------:R-:W-:Y:S01]  /*17de0*/  FSETP.NEU.FTZ.AND P0, PT, R105.reuse, -INF , PT ;  /* 0xff8000006900780b */ /* 0x040fe20003f1d000 */
[C---:B------:R-:W-:Y:S01]  /*17df0*/  FMUL.FTZ R2, R105.reuse, c[0x0][0x2d0] ;  /* 0x0000b40069027a20 */ /* 0x040fe20000410000 */
[----:B--2---:R-:W-:Y:S01]  /*17e00*/  FMNMX.FTZ R5, R0, R4, !PT ;  /* 0x0000000400057209 */ /* 0x004fe20007810000 */
[----:B------:R-:W-:Y:S01]  /*17e10*/  WARPSYNC 0xffffffff ;  /* 0xffffffff00007948 */ /* 0x000fe20003800000 */
[----:B------:R-:W-:Y:S02]  /*17e20*/  FSEL R0, R105, RZ, P0 ;  /* 0x000000ff69007208 */ /* 0x000fe40000000000 */
[----:B------:R-:W-:Y:S02]  /*17e30*/  FSEL R2, R2, RZ, P0 ;  /* 0x000000ff02027208 */ /* 0x000fe40000000000 */
[----:B------:R-:W-:Y:S01]  /*17e40*/  FSETP.NEU.FTZ.AND P0, PT, R104, -INF , PT ;  /* 0xff8000006800780b */ /* 0x000fe20003f1d000 */
[----:B------:R-:W-:Y:S02]  /*17e50*/  FADD.FTZ R0, -R0, R106 ;  /* 0x0000006a00007221 */ /* 0x000fe40000010100 */
[--C-:B------:R-:W-:Y:S02]  /*17e60*/  FFMA.FTZ R3, R23, c[0x0][0x2d0], -R2.reuse ;  /* 0x0000b40017037a23 */ /* 0x100fe40000010802 */
[----:B------:R-:W-:Y:S02]  /*17e70*/  FMUL.FTZ R0, R0, c[0x0][0x2d0] ;  /* 0x0000b40000007a20 */ /* 0x000fe40000410000 */
[--C-:B------:R-:W-:Y:S02]  /*17e80*/  FFMA.FTZ R8, R28, c[0x0][0x2d0], -R2.reuse ;  /* 0x0000b4001c087a23 */ /* 0x100fe40000010802 */
[----:B-1----:R-:W-:Y:S01]  /*17e90*/  MUFU.EX2 R4, R0 ;  /* 0x0000000000047308 */ /* 0x002fe20000000800 */
        /* <DEDUP_REMOVED lines=10> */
[----:B------:R-:W-:Y:S02]  /*17f40*/  FFMA.FTZ R191, R36, c[0x0][0x2d0], -R2 ;  /* 0x0000b40024bf7a23 */ /* 0x000fe40000010802 */
[----:B------:R-:W1:Y:S02]  /*17f50*/  MUFU.EX2 R2, R8 ;  /* 0x0000000800027308 */ /* 0x000e640000000800 */
[----:B-1----:R-:W-:Y:S01]  /*17f60*/  F2FP.BF16.PACK_AB R172, R2, R3 ;  /* 0x0000000302ac723e */ /* 0x002fe200000010ff */
[C---:B------:R-:W-:Y:S02]  /*17f70*/  FFMA.FTZ R0, R4.reuse, R248, R3 ;  /* 0x000000f804007223 */ /* 0x040fe40000010003 */
[----:B------:R-:W-:Y:S02]  /*17f80*/  FMUL.FTZ R56, R4, R56 ;  /* 0x0000003804387220 */ /* 0x000fe40000410000 */
[----:B------:R-:W-:Y:S01]  /*17f90*/  FADD.FTZ R24, R2, R0 ;  /* 0x0000000002187221 */ /* 0x000fe20000010000 */
[C---:B------:R-:W-:Y:S01]  /*17fa0*/  FSEL R0, R104.reuse, RZ, P0 ;  /* 0x000000ff68007208 */ /* 0x040fe20000000000 */
[----:B------:R-:W-:Y:S02]  /*17fb0*/  FMUL.FTZ R2, R104, c[0x0][0x2d0] ;  /* 0x0000b40068027a20 */ /* 0x000fe40000410000 */
[----:B------:R-:W-:Y:S02]  /*17fc0*/  FMUL.FTZ R57, R4, R57 ;  /* 0x0000003904397220 */ /* 0x000fe40000410000 */
[----:B------:R-:W-:Y:S01]  /*17fd0*/  FADD.FTZ R0, -R0, R107 ;  /* 0x0000006b00007221 */ /* 0x000fe20000010100 */
[----:B------:R-:W-:Y:S01]  /*17fe0*/  FSEL R2, R2, RZ, P0 ;  /* 0x000000ff02027208 */ /* 0x000fe20000000000 */
[----:B------:R-:W-:Y:S01]  /*17ff0*/  FMUL.FTZ R68, R4, R68 ;  /* 0x0000004404447220 */ /* 0x000fe20000410000 */
[----:B------:R-:W-:Y:S01]  /*18000*/  FSETP.NEU.FTZ.AND P0, PT, R6, -INF , PT ;  /* 0xff8000000600780b */ /* 0x000fe20003f1d000 */
[----:B------:R-:W-:Y:S01]  /*18010*/  FMUL.FTZ R0, R0, c[0x0][0x2d0] ;  /* 0x0000b40000007a20 */ /* 0x000fe20000410000 */
        /* <DEDUP_REMOVED lines=12> */
[----:B------:R-:W1:Y:S01]  /*180e0*/  MUFU.EX2 R3, R0 ;  /* 0x0000000000037308 */ /* 0x000e620000000800 */
[--C-:B------:R-:W-:Y:S02]  /*180f0*/  FFMA.FTZ R218, R50, c[0x0][0x2d0], -R2.reuse ;  /* 0x0000b40032da7a23 */ /* 0x100fe40000010802 */
[----:B------:R-:W-:Y:S02]  /*18100*/  FFMA.FTZ R217, R49, c[0x0][0x2d0], -R2 ;  /* 0x0000b40031d97a23 */ /* 0x000fe40000010802 */
[C---:B------:R-:W-:Y:S02]  /*18110*/  FMUL.FTZ R52, R4.reuse, R160 ;  /* 0x000000a004347220 */ /* 0x040fe40000410000 */
[C---:B------:R-:W-:Y:S02]  /*18120*/  FMUL.FTZ R53, R4.reuse, R161 ;  /* 0x000000a104357220 */ /* 0x040fe40000410000 */
[C---:B------:R-:W-:Y:S01]  /*18130*/  FMUL.FTZ R69, R4.reuse, R69 ;  /* 0x0000004504457220 */ /* 0x040fe20000410000 */
[----:B------:R-:W2:Y:S01]  /*18140*/  MUFU.EX2 R2, R8 ;  /* 0x0000000800027308 */ /* 0x000ea20000000800 */
        /* <DEDUP_REMOVED lines=8> */
[C---:B-1----:R-:W-:Y:S02]  /*181d0*/  FFMA.FTZ R0, R3.reuse, R237, R26 ;  /* 0x000000ed03007223 */ /* 0x042fe4000001001a */
[C---:B------:R-:W-:Y:S02]  /*181e0*/  FMUL.FTZ R54, R3.reuse, R162 ;  /* 0x000000a203367220 */ /* 0x040fe40000410000 */
[C---:B------:R-:W-:Y:S01]  /*181f0*/  FMUL.FTZ R55, R3.reuse, R163 ;  /* 0x000000a303377220 */ /* 0x040fe20000410000 */
[----:B------:R-:W-:Y:S01]  /*18200*/  MUFU.EX2 R22, R22 ;  /* 0x0000001600167308 */ /* 0x000fe20000000800 */
[----:B------:R-:W-:Y:S01]  /*18210*/  LDSM.16.MT88.4 R160, [R196+0x1400] ;  /* 0x00140000c4a0783b */ /* 0x000fe20000004200 */
[C---:B------:R-:W-:Y:S02]  /*18220*/  FMUL.FTZ R58, R3.reuse, R58 ;  /* 0x0000003a033a7220 */ /* 0x040fe40000410000 */
[C---:B--2---:R-:W-:Y:S01]  /*18230*/  FADD.FTZ R39, R2.reuse, R0 ;  /* 0x0000000002277221 */ /* 0x044fe20000010000 */
[----:B------:R-:W-:Y:S01]  /*18240*/  F2FP.BF16.PACK_AB R173, R2, R26 ;  /* 0x0000001a02ad723e */ /* 0x000fe200000010ff */
[C---:B------:R-:W-:Y:S01]  /*18250*/  FMUL.FTZ R2, R6.reuse, c[0x0][0x2d0] ;  /* 0x0000b40006027a20 */ /* 0x040fe20000410000 */
[----:B------:R-:W-:Y:S01]  /*18260*/  FSEL R0, R6, RZ, P0 ;  /* 0x000000ff06007208 */ /* 0x000fe20000000000 */
[----:B------:R-:W-:Y:S02]  /*18270*/  FMUL.FTZ R59, R3, R59 ;  /* 0x0000003b033b7220 */ /* 0x000fe40000410000 */
[----:B------:R-:W1:Y:S01]  /*18280*/  MUFU.EX2 R26, R28 ;  /* 0x0000001c001a7308 */ /* 0x000e620000000800 */
[----:B------:R-:W-:Y:S01]  /*18290*/  FSEL R2, R2, RZ, P0 ;  /* 0x000000ff02027208 */ /* 0x000fe20000000000 */
[----:B------:R-:W-:Y:S01]  /*182a0*/  FADD.FTZ R0, -R0, R108 ;  /* 0x0000006c00007221 */ /* 0x000fe20000010100 */
[----:B------:R-:W-:Y:S01]  /*182b0*/  FSETP.NEU.FTZ.AND P0, PT, R5, -INF , PT ;  /* 0xff8000000500780b */ /* 0x000fe20003f1d000 */
[----:B------:R-:W-:Y:S02]  /*182c0*/  FMUL.FTZ R70, R3, R70 ;  /* 0x0000004603467220 */ /* 0x000fe40000410000 */
[--C-:B------:R-:W-:Y:S02]  /*182d0*/  FFMA.FTZ R8, R9, c[0x0][0x2d0], -R2.reuse ;  /* 0x0000b40009087a23 */ /* 0x100fe40000010802 */
[--C-:B------:R-:W-:Y:S02]  /*182e0*/  FFMA.FTZ R193, R40, c[0x0][0x2d0], -R2.reuse ;  /* 0x0000b40028c17a23 */ /* 0x100fe40000010802 */
[----:B------:R2:W-:Y:S01]  /*182f0*/  MUFU.EX2 R40, R8 ;  /* 0x0000000800287308 */ /* 0x0005e20000000800 */
[----:B------:R-:W-:Y:S02]  /*18300*/  FMUL.FTZ R0, R0, c[0x0][0x2d0] ;  /* 0x0000b40000007a20 */ /* 0x000fe40000410000 */
[--C-:B------:R-:W-:Y:S02]  /*18310*/  FFMA.FTZ R9, R29, c[0x0][0x2d0], -R2.reuse ;  /* 0x0000b4001d097a23 */ /* 0x100fe40000010802 */
[--C-:B------:R-:W-:Y:S02]  /*18320*/  FFMA.FTZ R213, R25, c[0x0][0x2d0], -R2.reuse ;  /* 0x0000b40019d57a23 */ /* 0x100fe40000010802 */
[--C-:B------:R-:W-:Y:S02]  /*18330*/  FFMA.FTZ R38, R48, c[0x0][0x2d0], -R2.reuse ;  /* 0x0000b40030267a23 */ /* 0x100fe40000010802 */
[--C-:B------:R-:W-:Y:S01]  /*18340*/  FFMA.FTZ R177, R43, c[0x0][0x2d0], -R2.reuse ;  /* 0x0000b4002bb17a23 */ /* 0x100fe20000010802 */
[----:B------:R3:W-:Y:S01]  /*18350*/  MUFU.EX2 R25, R9 ;  /* 0x0000000900197308 */ /* 0x0007e20000000800 */
[--C-:B------:R-:W-:Y:S02]  /*18360*/  FFMA.FTZ R211, R42, c[0x0][0x2d0], -R2.reuse ;  /* 0x0000b4002ad37a23 */ /* 0x100fe40000010802 */
[--C-:B------:R-:W-:Y:S01]  /*18370*/  FFMA.FTZ R195, R41, c[0x0][0x2d0], -R2.reuse ;  /* 0x0000b40029c37a23 */ /* 0x100fe20000010802 */
[----:B-1----:R-:W-:Y:S01]  /*18380*/  F2FP.BF16.PACK_AB R174, R26, R27 ;  /* 0x0000001b1aae723e */ /* 0x002fe200000010ff */
[--C-:B------:R-:W-:Y:S02]  /*18390*/  FFMA.FTZ R37, R47, c[0x0][0x2d0], -R2.reuse ;  /* 0x0000b4002f257a23 */ /* 0x100fe40000010802 */
[--C-:B------:R-:W-:Y:S02]  /*183a0*/  FFMA.FTZ R182, R46, c[0x0][0x2d0], -R2.reuse ;  /* 0x0000b4002eb67a23 */ /* 0x100fe40000010802 */
[--C-:B------:R-:W-:Y:S01]  /*183b0*/  FFMA.FTZ R180, R45, c[0x0][0x2d0], -R2.reuse ;  /* 0x0000b4002db47a23 */ /* 0x100fe20000010802 */
[----:B------:R-:W-:Y:S01]  /*183c0*/  MUFU.EX2 R0, R0 ;  /* 0x0000000000007308 */ /* 0x000fe20000000800 */
[----:B------:R-:W-:Y:S01]  /*183d0*/  FFMA.FTZ R179, R44, c[0x0][0x2d0], -R2 ;  /* 0x0000b4002cb37a23 */ /* 0x000fe20000010802 */
[----:B------:R-:W-:Y:S01]  /*183e0*/  FSEL R2, R5, RZ, P0 ;  /* 0x000000ff05027208 */ /* 0x000fe20000000000 */
[----:B------:R-:W-:Y:S02]  /*183f0*/  FMUL.FTZ R71, R3, R71 ;  /* 0x0000004703477220 */ /* 0x000fe40000410000 */
[----:B--2---:R-:W-:Y:S02]  /*18400*/  FMUL.FTZ R8, R5, c[0x0][0x2d0] ;  /* 0x0000b40005087a20 */ /* 0x004fe40000410000 */
[----:B------:R-:W-:Y:S02]  /*18410*/  FADD.FTZ R2, -R2, R109 ;  /* 0x0000006d02027221 */ /* 0x000fe40000010100 */
[----:B------:R-:W-:Y:S01]  /*18420*/  FADD.FTZ R109, R22, R39 ;  /* 0x00000027166d7221 */ /* 0x000fe20000010000 */
[----:B------:R-:W-:Y:S01]  /*18430*/  FSEL R8, R8, RZ, P0 ;  /* 0x000000ff08087208 */ /* 0x000fe20000000000 */
[----:B------:R-:W1:Y:S01]  /*18440*/  MUFU.EX2 R230, R106 ;  /* 0x0000006a00e67308 */ /* 0x000e620000000800 */
[----:B------:R-:W-:Y:S02]  /*18450*/  FMUL.FTZ R2, R2, c[0x0][0x2d0] ;  /* 0x0000b40002027a20 */ /* 0x000fe40000410000 */
[----:B---3--:R-:W-:Y:S02]  /*18460*/  FADD.FTZ R9, R27, R24 ;  /* 0x000000181b097221 */ /* 0x008fe40000010000 */
[--C-:B------:R-:W-:Y:S02]  /*18470*/  FFMA.FTZ R23, R12, c[0x0][0x2d0], -R8.reuse ;  /* 0x0000b4000c177a23 */ /* 0x100fe40000010808 */
[--C-:B------:R-:W-:Y:S02]  /*18480*/  FFMA.FTZ R36, R21, c[0x0][0x2d0], -R8.reuse ;  /* 0x0000b40015247a23 */ /* 0x100fe40000010808 */
[--C-:B------:R-:W-:Y:S01]  /*18490*/  FFMA.FTZ R21, R20, c[0x0][0x2d0], -R8.reuse ;  /* 0x0000b40014157a23 */ /* 0x100fe20000010808 */
[----:B------:R-:W2:Y:S01]  /*184a0*/  MUFU.EX2 R2, R2 ;  /* 0x0000000200027308 */ /* 0x000ea20000000800 */
[--C-:B------:R-:W-:Y:S02]  /*184b0*/  FFMA.FTZ R20, R19, c[0x0][0x2d0], -R8.reuse ;  /* 0x0000b40013147a23 */ /* 0x100fe40000010808 */
[--C-:B------:R-:W-:Y:S02]  /*184c0*/  FFMA.FTZ R176, R18, c[0x0][0x2d0], -R8.reuse ;  /* 0x0000b40012b07a23 */ /* 0x100fe40000010808 */
[--C-:B------:R-:W-:Y:S02]  /*184d0*/  FFMA.FTZ R178, R17, c[0x0][0x2d0], -R8.reuse ;  /* 0x0000b40011b27a23 */ /* 0x100fe40000010808 */
[--C-:B------:R-:W-:Y:S02]  /*184e0*/  FFMA.FTZ R183, R16, c[0x0][0x2d0], -R8.reuse ;  /* 0x0000b40010b77a23 */ /* 0x100fe40000010808 */
[--C-:B------:R-:W-:Y:S01]  /*184f0*/  FFMA.FTZ R184, R15, c[0x0][0x2d0], -R8.reuse ;  /* 0x0000b4000fb87a23 */ /* 0x100fe20000010808 */
[----:B------:R-:W-:Y:S01]  /*18500*/  MUFU.EX2 R227, R36 ;  /* 0x0000002400e37308 */ /* 0x000fe20000000800 */
[--C-:B------:R-:W-:Y:S02]  /*18510*/  FFMA.FTZ R194, R14, c[0x0][0x2d0], -R8.reuse ;  /* 0x0000b4000ec27a23 */ /* 0x100fe40000010808 */
[--C-:B------:R-:W-:Y:S01]  /*18520*/  FFMA.FTZ R212, R13, c[0x0][0x2d0], -R8.reuse ;  /* 0x0000b4000dd47a23 */ /* 0x100fe20000010808 */
[----:B-1----:R-:W-:Y:S01]  /*18530*/  F2FP.BF16.PACK_AB R175, R230, R22 ;  /* 0x00000016e6af723e */ /* 0x002fe200000010ff */
[--C-:B------:R-:W-:Y:S02]  /*18540*/  FFMA.FTZ R214, R10, c[0x0][0x2d0], -R8.reuse ;  /* 0x0000b4000ad67a23 */ /* 0x100fe40000010808 */
[----:B------:R-:W-:Y:S02]  /*18550*/  FFMA.FTZ R215, R11, c[0x0][0x2d0], -R8 ;  /* 0x0000b4000bd77a23 */ /* 0x000fe40000010808 */
[----:B------:R-:W-:Y:S01]  /*18560*/  FFMA.FTZ R8, R0, R238, R40 ;  /* 0x000000ee00087223 */ /* 0x000fe20000010028 */
[----:B------:R-:W-:Y:S01]  /*18570*/  MUFU.EX2 R229, R38 ;  /* 0x0000002600e57308 */ /* 0x000fe20000000800 */
[----:B------:R-:W-:Y:S02]  /*18580*/  FADD.FTZ R181, R26, R9 ;  /* 0x000000091ab57221 */ /* 0x000fe40000010000 */
[C---:B------:R-:W-:Y:S02]  /*18590*/  FMUL.FTZ R13, R0.reuse, R133 ;  /* 0x00000085000d7220 */ /* 0x040fe40000410000 */
[C---:B------:R-:W-:Y:S02]  /*185a0*/  FADD.FTZ R133, R25.reuse, R8 ;  /* 0x0000000819857221 */ /* 0x040fe40000010000 */
[C---:B------:R-:W-:Y:S01]  /*185b0*/  FMUL.FTZ R48, R0.reuse, R112 ;  /* 0x0000007000307220 */ /* 0x040fe20000410000 */
[----:B------:R-:W-:Y:S01]  /*185c0*/  F2FP.BF16.PACK_AB R112, R25, R40 ;  /* 0x000000281970723e */ /* 0x000fe200000010ff */
[C---:B------:R-:W-:Y:S01]  /*185d0*/  FMUL.FTZ R16, R0.reuse, R128 ;  /* 0x0000008000107220 */ /* 0x040fe20000410000 */
[----:B------:R-:W1:Y:S01]  /*185e0*/  LDSM.16.MT88.4 R24, [R196] ;  /* 0x00000000c418783b */ /* 0x000e620000004200 */
[C---:B------:R-:W-:Y:S01]  /*185f0*/  FMUL.FTZ R17, R0.reuse, R129 ;  /* 0x0000008100117220 */ /* 0x040fe20000410000 */
[----:B------:R-:W3:Y:S01]  /*18600*/  MUFU.EX2 R246, R37 ;  /* 0x0000002500f67308 */ /* 0x000ee20000000800 */
[C---:B------:R-:W-:Y:S02]  /*18610*/  FMUL.FTZ R28, R0.reuse, R124 ;  /* 0x0000007c001c7220 */ /* 0x040fe40000410000 */
[C---:B------:R-:W-:Y:S02]  /*18620*/  FMUL.FTZ R29, R0.reuse, R125 ;  /* 0x0000007d001d7220 */ /* 0x040fe40000410000 */
[C---:B------:R-:W-:Y:S01]  /*18630*/  FMUL.FTZ R32, R0.reuse, R120 ;  /* 0x0000007800207220 */ /* 0x040fe20000410000 */
[----:B------:R-:W4:Y:S01]  /*18640*/  LDSM.16.MT88.4 R40, [R197] ;  /* 0x00000000c528783b */ /* 0x000f220000004200 */
        /* <DEDUP_REMOVED lines=8> */
[----:B------:R-:W5:Y:S01]  /*186d0*/  MUFU.EX2 R247, R20 ;  /* 0x0000001400f77308 */ /* 0x000f620000000800 */
        /* <DEDUP_REMOVED lines=11> */
[----:B------:R-:W-:Y:S01]  /*18790*/  MUFU.EX2 R108, R190 ;  /* 0x000000be006c7308 */ /* 0x000fe20000000800 */
[C---:B------:R-:W-:Y:S02]  /*187a0*/  FMUL.FTZ R8, R4.reuse, R140 ;  /* 0x0000008c04087220 */ /* 0x040fe40000410000 */
[----:B------:R-:W-:Y:S02]  /*187b0*/  FMUL.FTZ R9, R4, R141 ;  /* 0x0000008d04097220 */ /* 0x000fe40000410000 */
[C---:B------:R-:W-:Y:S02]  /*187c0*/  FMUL.FTZ R10, R3.reuse, R142 ;  /* 0x0000008e030a7220 */ /* 0x040fe40000410000 */
[----:B------:R-:W-:Y:S02]  /*187d0*/  FMUL.FTZ R11, R3, R143 ;  /* 0x0000008f030b7220 */ /* 0x000fe40000410000 */
[C---:B--2---:R-:W-:Y:S01]  /*187e0*/  FMUL.FTZ R18, R2.reuse, R130 ;  /* 0x0000008202127220 */ /* 0x044fe20000410000 */
[----:B------:R-:W2:Y:S01]  /*187f0*/  MUFU.EX2 R0, R23 ;  /* 0x0000001700007308 */ /* 0x000ea20000000800 */
[C---:B------:R-:W-:Y:S02]  /*18800*/  FMUL.FTZ R19, R2.reuse, R131 ;  /* 0x0000008302137220 */ /* 0x040fe40000410000 */
[----:B------:R-:W-:Y:S01]  /*18810*/  LDSM.16.MT88.4 R128, [R196+0x1000] ;  /* 0x00100000c480783b */ /* 0x000fe20000004200 */
[-C--:B-1----:R-:W-:Y:S05]  /*18820*/  HMMA.16816.F32.BF16 R8, R172, R24.reuse, R8 ;  /* 0x00000018ac08723c */ /* 0x082fea0000041808 */
[----:B------:R-:W-:Y:S01]  /*18830*/  FMUL.FTZ R50, R2, R114 ;  /* 0x0000007202327220 */ /* 0x000fe20000410000 */
[----:B---3--:R-:W-:Y:S01]  /*18840*/  F2FP.BF16.PACK_AB R114, R246, R229 ;  /* 0x000000e5f672723e */ /* 0x008fe200000010ff */
[C---:B------:R-:W-:Y:S01]  /*18850*/  FMUL.FTZ R51, R2.reuse, R115 ;  /* 0x0000007302337220 */ /* 0x040fe20000410000 */
[----:B-----5:R-:W-:Y:S01]  /*18860*/  F2FP.BF16.PACK_AB R115, R247, R228 ;  /* 0x000000e4f773723e */ /* 0x020fe200000010ff */
[C---:B------:R-:W-:Y:S01]  /*18870*/  FMUL.FTZ R14, R2.reuse, R134 ;  /* 0x00000086020e7220 */ /* 0x040fe20000410000 */
[----:B------:R-:W-:Y:S02]  /*18880*/  MUFU.EX2 R240, R187 ;  /* 0x000000bb00f07308 */ /* 0x000fe40000000800 */
[----:B------:R-:W-:Y:S02]  /*18890*/  FMUL.FTZ R15, R2, R135 ;  /* 0x00000087020f7220 */ /* 0x000fe40000410000 */
[C---:B------:R-:W-:Y:S02]  /*188a0*/  FMUL.FTZ R20, R4.reuse, R144 ;  /* 0x0000009004147220 */ /* 0x040fe40000410000 */
[----:B------:R-:W-:Y:S02]  /*188b0*/  FMUL.FTZ R21, R4, R145 ;  /* 0x0000009104157220 */ /* 0x000fe40000410000 */
[----:B------:R-:W-:Y:S01]  /*188c0*/  FMUL.FTZ R22, R3, R146 ;  /* 0x0000009203167220 */ /* 0x000fe20000410000 */
[----:B--2---:R-:W-:Y:S01]  /*188d0*/  F2FP.BF16.PACK_AB R113, R227, R0 ;  /* 0x00000000e371723e */ /* 0x004fe200000010ff */
[C---:B------:R-:W-:Y:S01]  /*188e0*/  FMUL.FTZ R23, R3.reuse, R147 ;  /* 0x0000009303177220 */ /* 0x040fe20000410000 */
[----:B------:R-:W-:Y:S01]  /*188f0*/  MUFU.EX2 R135, R188 ;  /* 0x000000bc00877308 */ /* 0x000fe20000000800 */
[----:B------:R-:W-:Y:S01]  /*18900*/  LDSM.16.MT88.4 R144, [R196+0x800] ;  /* 0x00080000c490783b */ /* 0x000fe20000004200 */
[C---:B------:R-:W-:Y:S02]  /*18910*/  FMUL.FTZ R46, R2.reuse, R118 ;  /* 0x00000076022e7220 */ /* 0x040fe40000410000 */
[C---:B------:R-:W-:Y:S01]  /*18920*/  FMUL.FTZ R47, R2.reuse, R119 ;  /* 0x00000077022f7220 */ /* 0x040fe20000410000 */
[C---:B------:R-:W-:Y:S04]  /*18930*/  HMMA.16816.F32.BF16 R12, R112.reuse, R24, R12 ;  /* 0x00000018700c723c */ /* 0x040fe8000004180c */
[----:B------:R-:W1:Y:S01]  /*18940*/  LDSM.16.MT88.4 R116, [R196+0xc00] ;  /* 0x000c0000c474783b */ /* 0x000e620000004200 */
[C---:B------:R-:W-:Y:S01]  /*18950*/  FMUL.FTZ R30, R2.reuse, R126 ;  /* 0x0000007e021e7220 */ /* 0x040fe20000410000 */
[----:B------:R-:W-:Y:S01]  /*18960*/  MUFU.EX2 R134, R182 ;  /* 0x000000b600867308 */ /* 0x000fe20000000800 */
[C---:B------:R-:W-:Y:S01]  /*18970*/  FMUL.FTZ R31, R2.reuse, R127 ;  /* 0x0000007f021f7220 */ /* 0x040fe20000410000 */
[-C--:B------:R-:W-:Y:S04]  /*18980*/  HMMA.16816.F32.BF16 R16, R112, R26.reuse, R16 ;  /* 0x0000001a7010723c */ /* 0x080fe80000041810 */
[----:B------:R-:W-:Y:S01]  /*18990*/  LDSM.16.MT88.4 R124, [R197+0x400] ;  /* 0x00040000c57c783b */ /* 0x000fe20000004200 */
[C---:B------:R-:W-:Y:S02]  /*189a0*/  FMUL.FTZ R34, R2.reuse, R122 ;  /* 0x0000007a02227220 */ /* 0x040fe40000410000 */
[----:B------:R-:W-:Y:S01]  /*189b0*/  FMUL.FTZ R35, R2, R123 ;  /* 0x0000007b02237220 */ /* 0x000fe20000410000 */
[C---:B------:R-:W-:Y:S01]  /*189c0*/  HMMA.16816.F32.BF16 R20, R172.reuse, R26, R20 ;  /* 0x0000001aac14723c */ /* 0x040fe20000041814 */
[----:B------:R-:W-:Y:S03]  /*189d0*/  MUFU.EX2 R243, R186 ;  /* 0x000000ba00f37308 */ /* 0x000fe60000000800 */
[C---:B------:R-:W-:Y:S01]  /*189e0*/  FMUL.FTZ R24, R4.reuse, R148 ;  /* 0x0000009404187220 */ /* 0x040fe20000410000 */
[----:B------:R-:W-:Y:S01]  /*189f0*/  LDSM.16.MT88.4 R120, [R196+0x400] ;  /* 0x00040000c478783b */ /* 0x000fe20000004200 */
[C---:B------:R-:W-:Y:S02]  /*18a00*/  FMUL.FTZ R25, R4.reuse, R149 ;  /* 0x0000009504197220 */ /* 0x040fe40000410000 */
[C---:B------:R-:W-:Y:S03]  /*18a10*/  FMUL.FTZ R26, R3.reuse, R150 ;  /* 0x00000096031a7220 */ /* 0x040fe60000410000 */
[----:B------:R-:W-:Y:S01]  /*18a20*/  MUFU.EX2 R244, R185 ;  /* 0x000000b900f47308 */ /* 0x000fe20000000800 */
[C---:B------:R-:W-:Y:S02]  /*18a30*/  FMUL.FTZ R27, R3.reuse, R151 ;  /* 0x00000097031b7220 */ /* 0x040fe40000410000 */
[C---:B------:R-:W-:Y:S02]  /*18a40*/  FMUL.FTZ R36, R4.reuse, R152 ;  /* 0x0000009804247220 */ /* 0x040fe40000410000 */
[----:B------:R-:W-:Y:S02]  /*18a50*/  FMUL.FTZ R37, R4, R153 ;  /* 0x0000009904257220 */ /* 0x000fe40000410000 */
[C---:B------:R-:W-:Y:S01]  /*18a60*/  FMUL.FTZ R38, R3.reuse, R154 ;  /* 0x0000009a03267220 */ /* 0x040fe20000410000 */
[-C--:B----4-:R-:W-:Y:S02]  /*18a70*/  HMMA.16816.F32.BF16 R24, R172, R40.reuse, R24 ;  /* 0x00000028ac18723c */ /* 0x090fe40000041818 */
[----:B------:R-:W-:Y:S01]  /*18a80*/  MUFU.EX2 R241, R180 ;  /* 0x000000b400f17308 */ /* 0x000fe20000000800 */
[C---:B------:R-:W-:Y:S02]  /*18a90*/  FMUL.FTZ R39, R3.reuse, R155 ;  /* 0x0000009b03277220 */ /* 0x040fe40000410000 */
[----:B------:R-:W-:Y:S01]  /*18aa0*/  LDSM.16.MT88.4 R152, [R197+0x800] ;  /* 0x00080000c598783b */ /* 0x000fe20000004200 */
[C---:B------:R-:W-:Y:S02]  /*18ab0*/  FMUL.FTZ R62, R2.reuse, R62 ;  /* 0x0000003e023e7220 */ /* 0x040fe40000410000 */
[C---:B------:R-:W-:Y:S04]  /*18ac0*/  HMMA.16816.F32.BF16 R28, R112.reuse, R40, R28 ;  /* 0x00000028701c723c */ /* 0x040fe8000004181c */
[C---:B------:R-:W-:Y:S01]  /*18ad0*/  FMUL.FTZ R63, R2.reuse, R63 ;  /* 0x0000003f023f7220 */ /* 0x040fe20000410000 */
[----:B------:R-:W-:Y:S01]  /*18ae0*/  MUFU.EX2 R242, R179 ;  /* 0x000000b300f27308 */ /* 0x000fe20000000800 */
[----:B------:R-:W-:Y:S02]  /*18af0*/  FMUL.FTZ R66, R2, R66 ;  /* 0x0000004202427220 */ /* 0x000fe40000410000 */
[-C--:B------:R-:W-:Y:S04]  /*18b00*/  HMMA.16816.F32.BF16 R32, R112, R42.reuse, R32 ;  /* 0x0000002a7020723c */ /* 0x080fe80000041820 */
[C---:B------:R-:W-:Y:S02]  /*18b10*/  FMUL.FTZ R40, R4.reuse, R156 ;  /* 0x0000009c04287220 */ /* 0x040fe40000410000 */
[----:B------:R-:W-:Y:S01]  /*18b20*/  FMUL.FTZ R41, R4, R157 ;  /* 0x0000009d04297220 */ /* 0x000fe20000410000 */
[----:B------:R-:W-:Y:S01]  /*18b30*/  MUFU.EX2 R245, R177 ;  /* 0x000000b100f57308 */ /* 0x000fe20000000800 */
[C---:B------:R-:W-:Y:S04]  /*18b40*/  HMMA.16816.F32.BF16 R36, R172.reuse, R42, R36 ;  /* 0x0000002aac24723c */ /* 0x040fe80000041824 */
[C---:B------:R-:W-:Y:S02]  /*18b50*/  FMUL.FTZ R67, R2.reuse, R67 ;  /* 0x0000004302437220 */ /* 0x040fe40000410000 */
[C---:B------:R-:W-:Y:S02]  /*18b60*/  FMUL.FTZ R74, R3.reuse, R74 ;  /* 0x0000004a034a7220 */ /* 0x040fe40000410000 */
[C---:B------:R-:W-:Y:S01]  /*18b70*/  FMUL.FTZ R42, R3.reuse, R158 ;  /* 0x0000009e032a7220 */ /* 0x040fe20000410000 */
[----:B------:R-:W-:Y:S03]  /*18b80*/  MUFU.EX2 R238, R178 ;  /* 0x000000b200ee7308 */ /* 0x000fe60000000800 */
[C---:B------:R-:W-:Y:S02]  /*18b90*/  FMUL.FTZ R43, R3.reuse, R159 ;  /* 0x0000009f032b7220 */ /* 0x040fe40000410000 */
[C---:B------:R-:W-:Y:S02]  /*18ba0*/  FMUL.FTZ R75, R3.reuse, R75 ;  /* 0x0000004b034b7220 */ /* 0x040fe40000410000 */
[C---:B------:R-:W-:Y:S02]  /*18bb0*/  FMUL.FTZ R78, R2.reuse, R78 ;  /* 0x0000004e024e7220 */ /* 0x040fe40000410000 */
[C---:B------:R-:W-:Y:S01]  /*18bc0*/  FMUL.FTZ R79, R2.reuse, R79 ;  /* 0x0000004f024f7220 */ /* 0x040fe20000410000 */
[-C--:B-1----:R-:W-:Y:S01]  /*18bd0*/  HMMA.16816.F32.BF16 R40, R172, R116.reuse, R40 ;  /* 0x00000074ac28723c */ /* 0x082fe20000041828 */
[----:B------:R-:W-:Y:S02]  /*18be0*/  MUFU.EX2 R237, R183 ;  /* 0x000000b700ed7308 */ /* 0x000fe40000000800 */
[C---:B------:R-:W-:Y:S02]  /*18bf0*/  FMUL.FTZ R82, R2.reuse, R82 ;  /* 0x0000005202527220 */ /* 0x040fe40000410000 */
[C---:B------:R-:W-:Y:S02]  /*18c00*/  FMUL.FTZ R83, R2.reuse, R83 ;  /* 0x0000005302537220 */ /* 0x040fe40000410000 */
[C---:B------:R-:W-:Y:S01]  /*18c10*/  FMUL.FTZ R86, R3.reuse, R86 ;  /* 0x0000005603567220 */ /* 0x040fe20000410000 */
[C---:B------:R-:W-:Y:S03]  /*18c20*/  HMMA.16816.F32.BF16 R44, R112.reuse, R116, R44 ;  /* 0x00000074702c723c */ /* 0x040fe6000004182c */
[----:B------:R-:W-:Y:S01]  /*18c30*/  MUFU.EX2 R192, R184 ;  /* 0x000000b800c07308 */ /* 0x000fe20000000800 */
[C---:B------:R-:W-:Y:S02]  /*18c40*/  FMUL.FTZ R87, R3.reuse, R87 ;  /* 0x0000005703577220 */ /* 0x040fe40000410000 */
[----:B------:R-:W-:Y:S02]  /*18c50*/  FFMA.FTZ R132, R2, R239, R0 ;  /* 0x000000ef02847223 */ /* 0x000fe40000010000 */
[-C--:B------:R-:W-:Y:S04]  /*18c60*/  HMMA.16816.F32.BF16 R48, R112, R118.reuse, R48 ;  /* 0x000000767030723c */ /* 0x080fe80000041830 */
[C---:B------:R-:W-:Y:S01]  /*18c70*/  FMUL.FTZ R90, R3.reuse, R90 ;  /* 0x0000005a035a7220 */ /* 0x040fe20000410000 */
[----:B------:R-:W-:Y:S01]  /*18c80*/  MUFU.EX2 R239, R176 ;  /* 0x000000b000ef7308 */ /* 0x000fe20000000800 */
[C---:B------:R-:W-:Y:S02]  /*18c90*/  FMUL.FTZ R91, R3.reuse, R91 ;  /* 0x0000005b035b7220 */ /* 0x040fe40000410000 */
[C---:B------:R-:W-:Y:S01]  /*18ca0*/  HMMA.16816.F32.BF16 R52, R172.reuse, R118, R52 ;  /* 0x00000076ac34723c */ /* 0x040fe20000041834 */
[----:B------:R-:W1:Y:S03]  /*18cb0*/  LDSM.16.MT88.4 R116, [R197+0xc00] ;  /* 0x000c0000c574783b */ /* 0x000e660000004200 */
[C---:B------:R-:W-:Y:S02]  /*18cc0*/  FMUL.FTZ R102, R3.reuse, R102 ;  /* 0x0000006603667220 */ /* 0x040fe40000410000 */
[----:B------:R-:W-:Y:S01]  /*18cd0*/  FMUL.FTZ R103, R3, R103 ;  /* 0x0000006703677220 */ /* 0x000fe20000410000 */
[----:B------:R-:W-:Y:S01]  /*18ce0*/  MUFU.EX2 R186, R219 ;  /* 0x000000db00ba7308 */ /* 0x000fe20000000800 */
[----:B------:R-:W-:Y:S04]  /*18cf0*/  FADD.FTZ R3, R229, R133 ;  /* 0x00000085e5037221 */ /* 0x000fe80000010000 */
[----:B------:R-:W-:Y:S02]  /*18d00*/  FMUL.FTZ R89, R4, R89 ;  /* 0x0000005904597220 */ /* 0x000fe40000410000 */
[----:B------:R-:W-:Y:S02]  /*18d10*/  FADD.FTZ R4, R230, R109 ;  /* 0x0000006de6047221 */ /* 0x000fe40000010000 */
[C---:B------:R-:W-:Y:S01]  /*18d20*/  FMUL.FTZ R94, R2.reuse, R94 ;  /* 0x0000005e025e7220 */ /* 0x040fe20000410000 */
[----:B------:R-:W-:Y:S01]  /*18d30*/  MUFU.EX2 R109, R223 ;  /* 0x000000df006d7308 */ /* 0x000fe20000000800 */
[C---:B------:R-:W-:Y:S02]  /*18d40*/  FMUL.FTZ R95, R2.reuse, R95 ;  /* 0x0000005f025f7220 */ /* 0x040fe40000410000 */
[C---:B------:R-:W-:Y:S02]  /*18d50*/  FMUL.FTZ R98, R2.reuse, R98 ;  /* 0x0000006202627220 */ /* 0x040fe40000410000 */
[----:B------:R-:W-:Y:S02]  /*18d60*/  FMUL.FTZ R99, R2, R99 ;  /* 0x0000006302637220 */ /* 0x000fe40000410000 */
[----:B------:R-:W-:Y:S03]  /*18d70*/  FADD.FTZ R0, R106, R181 ;  /* 0x000000b56a007221 */ /* 0x000fe60000010000 */
[----:B------:R-:W2:Y:S10]  /*18d80*/  MUFU.EX2 R2, R191 ;  /* 0x000000bf00027308 */ /* 0x000eb40000000800 */
[----:B------:R-:W-:Y:S01]  /*18d90*/  MUFU.EX2 R187, R218 ;  /* 0x000000da00bb7308 */ /* 0x000fe20000000800 */
[-C--:B-1----:R-:W-:Y:S09]  /*18da0*/  HMMA.16816.F32.BF16 R56, R172, R116.reuse, R56 ;  /* 0x00000074ac38723c */ /* 0x082ff20000041838 */
[----:B------:R-:W-:Y:S01]  /*18db0*/  MUFU.EX2 R190, R217 ;  /* 0x000000d900be7308 */ /* 0x000fe20000000800 */
[C---:B------:R-:W-:Y:S04]  /*18dc0*/  HMMA.16816.F32.BF16 R60, R112.reuse, R116, R60 ;  /* 0x00000074703c723c */ /* 0x040fe8000004183c */
[----:B--2---:R-:W-:Y:S04]  /*18dd0*/  FADD.FTZ R0, R2, R0 ;  /* 0x0000000002007221 */ /* 0x004fe80000010000 */
[-C--:B------:R-:W-:Y:S01]  /*18de0*/  HMMA.16816.F32.BF16 R64, R112, R118.reuse, R64 ;  /* 0x000000767040723c */ /* 0x080fe20000041840 */
[----:B------:R-:W-:Y:S03]  /*18df0*/  MUFU.EX2 R191, R216 ;  /* 0x000000d800bf7308 */ /* 0x000fe60000000800 */
[----:B------:R-:W-:Y:S04]  /*18e00*/  FADD.FTZ R0, R108, R0 ;  /* 0x000000006c007221 */ /* 0x000fe80000010000 */
[C---:B------:R-:W-:Y:S01]  /*18e10*/  HMMA.16816.F32.BF16 R68, R172.reuse, R118, R68 ;  /* 0x00000076ac44723c */ /* 0x040fe20000041844 */
[----:B------:R-:W1:Y:S02]  /*18e20*/  LDSM.16.MT88.4 R116, [R196+0x1800] ;  /* 0x00180000c474783b */ /* 0x000e640000004200 */
[----:B------:R-:W-:Y:S10]  /*18e30*/  MUFU.EX2 R185, R211 ;  /* 0x000000d300b97308 */ /* 0x000ff40000000800 */
[----:B------:R-:W2:Y:S10]  /*18e40*/  MUFU.EX2 R188, R195 ;  /* 0x000000c300bc7308 */ /* 0x000eb40000000800 */
[----:B------:R-:W-:Y:S10]  /*18e50*/  MUFU.EX2 R189, R193 ;  /* 0x000000c100bd7308 */ /* 0x000ff40000000800 */
[----:B------:R-:W3:Y:S01]  /*18e60*/  MUFU.EX2 R184, R213 ;  /* 0x000000d500b87308 */ /* 0x000ee20000000800 */
[----:B--2---:R-:W-:Y:S01]  /*18e70*/  F2FP.BF16.PACK_AB R176, R188, R185 ;  /* 0x000000b9bcb0723e */ /* 0x004fe200000010ff */
[-C--:B-1----:R-:W-:Y:S08]  /*18e80*/  HMMA.16816.F32.BF16 R72, R172, R116.reuse, R72 ;  /* 0x00000074ac48723c */ /* 0x082ff00000041848 */
[----:B------:R-:W-:Y:S01]  /*18e90*/  MUFU.EX2 R183, R194 ;  /* 0x000000c200b77308 */ /* 0x000fe20000000800 */
[C---:B------:R-:W-:Y:S09]  /*18ea0*/  HMMA.16816.F32.BF16 R76, R112.reuse, R116, R76 ;  /* 0x00000074704c723c */ /* 0x040ff2000004184c */
[----:B------:R-:W1:Y:S01]  /*18eb0*/  MUFU.EX2 R182, R212 ;  /* 0x000000d400b67308 */ /* 0x000e620000000800 */
[-C--:B------:R-:W-:Y:S03]  /*18ec0*/  HMMA.16816.F32.BF16 R80, R112, R118.reuse, R80 ;  /* 0x000000767050723c */ /* 0x080fe60000041850 */
[----:B---3--:R-:W-:Y:S06]  /*18ed0*/  F2FP.BF16.PACK_AB R178, R184, R189 ;  /* 0x000000bdb8b2723e */ /* 0x008fec00000010ff */
[----:B------:R-:W-:Y:S01]  /*18ee0*/  MUFU.EX2 R181, R214 ;  /* 0x000000d600b57308 */ /* 0x000fe20000000800 */
[C---:B------:R-:W-:Y:S01]  /*18ef0*/  HMMA.16816.F32.BF16 R84, R172.reuse, R118, R84 ;  /* 0x00000076ac54723c */ /* 0x040fe20000041854 */
[----:B------:R-:W2:Y:S08]  /*18f00*/  LDSM.16.MT88.4 R116, [R197+0x1800] ;  /* 0x00180000c574783b */ /* 0x000eb00000004200 */
[----:B------:R-:W3:Y:S03]  /*18f10*/  MUFU.EX2 R180, R215 ;  /* 0x000000d700b47308 */ /* 0x000ee60000000800 */
[----:B-1----:R-:W-:Y:S02]  /*18f20*/  F2FP.BF16.PACK_AB R177, R182, R183 ;  /* 0x000000b7b6b1723e */ /* 0x002fe400000010ff */
[----:B---3--:R-:W-:Y:S01]  /*18f30*/  F2FP.BF16.PACK_AB R179, R180, R181 ;  /* 0x000000b5b4b3723e */ /* 0x008fe200000010ff */
[-C--:B--2---:R-:W-:Y:S08]  /*18f40*/  HMMA.16816.F32.BF16 R88, R172, R116.reuse, R88 ;  /* 0x00000074ac58723c */ /* 0x084ff00000041858 */
        /* <DEDUP_REMOVED lines=9> */
[----:B------:R-:W-:Y:S01]  /*18fe0*/  FADD.FTZ R0, R227, R132 ;  /* 0x00000084e3007221 */ /* 0x000fe20000010000 */
[----:B------:R-:W-:Y:S01]  /*18ff0*/  F2FP.BF16.PACK_AB R115, R244, R243 ;  /* 0x000000f3f473723e */ /* 0x000fe200000010ff */
[----:B------:R-:W2:Y:S01]  /*19000*/  LDL R227, [R1+0x24] ;  /* 0x0000240001e37983 */ /* 0x000ea20000100800 */
[----:B------:R-:W1:Y:S02]  /*19010*/  MUFU.EX2 R132, R224 ;  /* 0x000000e000847308 */ /* 0x000e640000000800 */
[----:B------:R-:W-:Y:S01]  /*19020*/  F2FP.BF16.PACK_AB R118, R245, R242 ;  /* 0x000000f2f576723e */ /* 0x000fe200000010ff */
[----:B------:R-:W-:Y:S01]  /*19030*/  FADD.FTZ R106, R228, R0 ;  /* 0x00000000e46a7221 */ /* 0x000fe20000010000 */
[----:B------:R-:W-:Y:S01]  /*19040*/  F2FP.BF16.PACK_AB R119, R192, R237 ;  /* 0x000000edc077723e */ /* 0x000fe200000010ff */
[-C--:B------:R-:W-:Y:S05]  /*19050*/  HMMA.16816.F32.BF16 R8, R112, R120.reuse, R8 ;  /* 0x000000787008723c */ /* 0x080fea0000041808 */
[----:B------:R-:W-:Y:S01]  /*19060*/  F2FP.BF16.PACK_AB R173, R187, R186 ;  /* 0x000000babbad723e */ /* 0x000fe200000010ff */
[----:B------:R-:W3:Y:S01]  /*19070*/  MUFU.EX2 R108, R226 ;  /* 0x000000e2006c7308 */ /* 0x000ee20000000800 */
[----:B------:R-:W-:Y:S01]  /*19080*/  F2FP.BF16.PACK_AB R175, R191, R190 ;  /* 0x000000bebfaf723e */ /* 0x000fe200000010ff */
[C---:B------:R-:W-:Y:S08]  /*19090*/  HMMA.16816.F32.BF16 R12, R116.reuse, R120, R12 ;  /* 0x00000078740c723c */ /* 0x040ff0000004180c */
[-C--:B------:R-:W-:Y:S01]  /*190a0*/  HMMA.16816.F32.BF16 R16, R116, R122.reuse, R16 ;  /* 0x0000007a7410723c */ /* 0x080fe20000041810 */
[----:B------:R-:W4:Y:S03]  /*190b0*/  MUFU.EX2 R107, R225 ;  /* 0x000000e1006b7308 */ /* 0x000f260000000800 */
[----:B-1----:R-:W-:Y:S04]  /*190c0*/  F2FP.BF16.PACK_AB R174, R109, R132 ;  /* 0x000000846dae723e */ /* 0x002fe800000010ff */
[C---:B------:R-:W-:Y:S01]  /*190d0*/  HMMA.16816.F32.BF16 R20, R112.reuse, R122, R20 ;  /* 0x0000007a7014723c */ /* 0x040fe20000041814 */
[----:B------:R-:W1:Y:S03]  /*190e0*/  LDSM.16.MT88.4 R120, [R197+0x1000] ;  /* 0x00100000c578783b */ /* 0x000e660000004200 */
[----:B---3--:R-:W-:Y:S04]  /*190f0*/  FADD.FTZ R0, R108, R2 ;  /* 0x000000026c007221 */ /* 0x008fe80000010000 */
[-C--:B------:R-:W-:Y:S04]  /*19100*/  HMMA.16816.F32.BF16 R24, R112, R124.reuse, R24 ;  /* 0x0000007c7018723c */ /* 0x080fe80000041818 */
[----:B------:R-:W-:Y:S01]  /*19110*/  FADD.FTZ R2, R247, R106 ;  /* 0x0000006af7027221 */ /* 0x000fe20000010000 */
[----:B------:R-:W-:Y:S03]  /*19120*/  MOV R106, R105 ;  /* 0x00000069006a7202 */ /* 0x000fe60000000f00 */
[C---:B------:R-:W-:Y:S04]  /*19130*/  HMMA.16816.F32.BF16 R28, R116.reuse, R124, R28 ;  /* 0x0000007c741c723c */ /* 0x040fe8000004181c */
[C---:B----4-:R-:W-:Y:S01]  /*19140*/  F2FP.BF16.PACK_AB R172, R107.reuse, R108 ;  /* 0x0000006c6bac723e */ /* 0x050fe200000010ff */
[----:B------:R-:W-:Y:S01]  /*19150*/  FADD.FTZ R0, R107, R0 ;  /* 0x000000006b007221 */ /* 0x000fe20000010000 */
[----:B------:R-:W-:Y:S01]  /*19160*/  MOV R107, R104 ;  /* 0x00000068006b7202 */ /* 0x000fe20000000f00 */
[----:B------:R-:W-:Y:S01]  /*19170*/  FADD.FTZ R2, R239, R2 ;  /* 0x00000002ef027221 */ /* 0x000fe20000010000 */
[-C--:B------:R-:W-:Y:S04]  /*19180*/  HMMA.16816.F32.BF16 R32, R116, R126.reuse, R32 ;  /* 0x0000007e7420723c */ /* 0x080fe80000041820 */
[----:B------:R-:W-:Y:S01]  /*19190*/  FADD.FTZ R0, R132, R0 ;  /* 0x0000000084007221 */ /* 0x000fe20000010000 */
[----:B------:R-:W-:Y:S01]  /*191a0*/  MOV R108, R6 ;  /* 0x00000006006c7202 */ /* 0x000fe20000000f00 */
[----:B------:R-:W-:Y:S02]  /*191b0*/  FADD.FTZ R2, R238, R2 ;  /* 0x00000002ee027221 */ /* 0x000fe40000010000 */
[C---:B------:R-:W-:Y:S01]  /*191c0*/  HMMA.16816.F32.BF16 R36, R112.reuse, R126, R36 ;  /* 0x0000007e7024723c */ /* 0x040fe20000041824 */
[----:B------:R-:W3:Y:S03]  /*191d0*/  LDSM.16.MT88.4 R124, [R196+0x1c00] ;  /* 0x001c0000c47c783b */ /* 0x000ee60000004200 */
[----:B------:R-:W-:Y:S01]  /*191e0*/  FADD.FTZ R248, R109, R0 ;  /* 0x000000006df87221 */ /* 0x000fe20000010000 */
[----:B------:R-:W-:Y:S01]  /*191f0*/  MOV R109, R5 ;  /* 0x00000005006d7202 */ /* 0x000fe20000000f00 */
        /* <DEDUP_REMOVED lines=11> */
[----:B------:R-:W4:Y:S03]  /*192b0*/  LDSM.16.MT88.4 R128, [R197+0x1c00] ;  /* 0x001c0000c580783b */ /* 0x000f260000004200 */
        /* <DEDUP_REMOVED lines=23> */
[C---:B------:R-:W-:Y:S08]  /*19430*/  HMMA.16816.F32.BF16 R84, R112.reuse, R126, R84 ;  /* 0x0000007e7054723c */ /* 0x040ff00000041854 */
[-C--:B----4-:R-:W-:Y:S08]  /*19440*/  HMMA.16816.F32.BF16 R88, R112, R128.reuse, R88 ;  /* 0x000000807058723c */ /* 0x090ff00000041858 */
[C---:B------:R-:W-:Y:S08]  /*19450*/  HMMA.16816.F32.BF16 R92, R116.reuse, R128, R92 ;  /* 0x00000080745c723c */ /* 0x040ff0000004185c */
[-C--:B------:R-:W-:Y:S08]  /*19460*/  HMMA.16816.F32.BF16 R96, R116, R130.reuse, R96 ;  /* 0x000000827460723c */ /* 0x080ff00000041860 */
[----:B------:R-:W-:Y:S08]  /*19470*/  HMMA.16816.F32.BF16 R100, R112, R130, R100 ;  /* 0x000000827064723c */ /* 0x000ff00000041864 */
[-C--:B------:R-:W-:Y:S01]  /*19480*/  HMMA.16816.F32.BF16 R140, R172, R144.reuse, R8 ;  /* 0x00000090ac8c723c */ /* 0x080fe20000041808 */
[----:B------:R-:W1:Y:S07]  /*19490*/  LDSM.16.MT88.4 R8, [R197+0x1400] ;  /* 0x00140000c508783b */ /* 0x000e6e0000004200 */
[C---:B------:R-:W-:Y:S01]  /*194a0*/  HMMA.16816.F32.BF16 R132, R176.reuse, R144, R12 ;  /* 0x00000090b084723c */ /* 0x040fe2000004180c */
[----:B------:R-:W3:Y:S07]  /*194b0*/  LDSM.16.MT88.4 R12, [R196+0x2000] ;  /* 0x00200000c40c783b */ /* 0x000eee0000004200 */
[-C--:B------:R-:W-:Y:S01]  /*194c0*/  HMMA.16816.F32.BF16 R128, R176, R146.reuse, R16 ;  /* 0x00000092b080723c */ /* 0x080fe20000041810 */
[----:B------:R-:W4:Y:S07]  /*194d0*/  LDSM.16.MT88.4 R16, [R197+0x2000] ;  /* 0x00200000c510783b */ /* 0x000f2e0000004200 */
        /* <DEDUP_REMOVED lines=9> */
[-C--:B-1----:R-:W-:Y:S03]  /*19570*/  HMMA.16816.F32.BF16 R56, R172, R8.reuse, R56 ;  /* 0x00000008ac38723c */ /* 0x082fe60000041838 */
[C---:B--2---:R-:W-:Y:S05]  /*19580*/  ISETP.GT.AND P0, PT, R221.reuse, R227, PT ;  /* 0x000000e3dd00720c */ /* 0x044fea0003f04270 */
[C---:B------:R-:W-:Y:S04]  /*19590*/  HMMA.16816.F32.BF16 R60, R176.reuse, R8, R60 ;  /* 0x00000008b03c723c */ /* 0x040fe8000004183c */
[----:B------:R-:W-:Y:S04]  /*195a0*/  IADD3 R221, R221, -0x1, RZ ;  /* 0xffffffffdddd7810 */ /* 0x000fe80007ffe0ff */
[-C--:B------:R-:W-:Y:S08]  /*195b0*/  HMMA.16816.F32.BF16 R64, R176, R10.reuse, R64 ;  /* 0x0000000ab040723c */ /* 0x080ff00000041840 */
[C---:B------:R-:W-:Y:S08]  /*195c0*/  HMMA.16816.F32.BF16 R68, R172.reuse, R10, R68 ;  /* 0x0000000aac44723c */ /* 0x040ff00000041844 */
[-C--:B---3--:R-:W-:Y:S08]  /*195d0*/  HMMA.16816.F32.BF16 R72, R172, R12.reuse, R72 ;  /* 0x0000000cac48723c */ /* 0x088ff00000041848 */
[C---:B------:R-:W-:Y:S08]  /*195e0*/  HMMA.16816.F32.BF16 R76, R176.reuse, R12, R76 ;  /* 0x0000000cb04c723c */ /* 0x040ff0000004184c */
[-C--:B------:R-:W-:Y:S08]  /*195f0*/  HMMA.16816.F32.BF16 R80, R176, R14.reuse, R80 ;  /* 0x0000000eb050723c */ /* 0x080ff00000041850 */
[C---:B------:R-:W-:Y:S08]  /*19600*/  HMMA.16816.F32.BF16 R84, R172.reuse, R14, R84 ;  /* 0x0000000eac54723c */ /* 0x040ff00000041854 */
[-C--:B----4-:R-:W-:Y:S08]  /*19610*/  HMMA.16816.F32.BF16 R88, R172, R16.reuse, R88 ;  /* 0x00000010ac58723c */ /* 0x090ff00000041858 */
[C---:B------:R-:W-:Y:S08]  /*19620*/  HMMA.16816.F32.BF16 R92, R176.reuse, R16, R92 ;  /* 0x00000010b05c723c */ /* 0x040ff0000004185c */
[-C--:B------:R-:W-:Y:S08]  /*19630*/  HMMA.16816.F32.BF16 R96, R176, R18.reuse, R96 ;  /* 0x00000012b060723c */ /* 0x080ff00000041860 */
[----:B------:R-:W-:Y:S01]  /*19640*/  HMMA.16816.F32.BF16 R100, R172, R18, R100 ;  /* 0x00000012ac64723c */ /* 0x000fe20000041864 */
[----:B------:R-:W-:-:S07]  /*19650*/  @P0 BRA `(.L_x_1048) ;  /* 0xffffb86000000947 */ /* 0x000fce000383ffff */
.L_x_1015:
[----:B------:R-:W2:Y:S01]  /*19660*/  LDL R0, [R1+0x58] ;  /* 0x0000580001007983 */ /* 0x000ea20000100800 */
[----:B-1----:R-:W-:-:S05]  /*19670*/  IMAD.MOV.U32 R2, RZ, RZ, c[0x0][0x2c4] ;  /* 0x0000b100ff027624 */ /* 0x002fca00078e00ff */
[----:B------:R-:W-:Y:S01]  /*19680*/  ISETP.NE.AND P0, PT, R2, 0x1, PT ;  /* 0x000000010200780c */ /* 0x000fe20003f05270 */
[----:B------:R-:W-:Y:S01]  /*19690*/  IMAD.MOV.U32 R3, RZ, RZ, c[0x0][0x32c] ;  /* 0x0000cb00ff037624 */ /* 0x000fe200078e00ff */
[----:B--2---:R-:W-:-:S11]  /*196a0*/  IADD3 R0, R0, 0x7f, RZ ;  /* 0x0000007f00007810 */ /* 0x004fd60007ffe0ff */
[----:B------:R-:W-:-:S05]  /*196b0*/  @P0 IMAD.HI.U32 R2, R0, c[0x0][0x2c8], RZ ;  /* 0x0000b20000020a27 */ /* 0x000fca00078e00ff */
[----:B------:R-:W-:Y:S02]  /*196c0*/  @P0 SHF.R.U32.HI R0, RZ, c[0x0][0x2cc], R2 ;  /* 0x0000b300ff000a19 */ /* 0x000fe40000011602 */
[----:B------:R-:W-:Y:S02]  /*196d0*/  ISETP.GE.AND P0, PT, R3, 0x1, PT ;  /* 0x000000010300780c */ /* 0x000fe40003f06270 */
[----:B------:R-:W-:-:S05]  /*196e0*/  IADD3 R2, R250, 0x1, -R249 ;  /* 0x00000001fa027810 */ /* 0x000fca0007ffe8f9 */
        /* <DEDUP_REMOVED lines=13> */
.L_x_1051:
[----:B------:R-:W-:-:S04]  /*197c0*/  MOV R3, 0x1 ;  /* 0x0000000100037802 */ /* 0x000fc80000000f00 */
[----:B------:R-:W-:-:S13]  /*197d0*/  ISETP.NE.AND P0, PT, R3, c[0x0][0x32c], PT ;  /* 0x0000cb0003007a0c */ /* 0x000fda0003f05270 */
[----:B------:R-:W-:-:S05]  /*197e0*/  @P0 IMAD.HI.U32 R3, R0, c[0x0][0x330], RZ ;  /* 0x0000cc0000030a27 */ /* 0x000fca00078e00ff */
[----:B------:R-:W-:Y:S02]  /*197f0*/  @P0 SHF.R.U32.HI R0, RZ, c[0x0][0x334], R3 ;  /* 0x0000cd00ff000a19 */ /* 0x000fe40000011603 */
.L_x_1052:
[----:B------:R-:W-:Y:S05]  /*19800*/  BSYNC B0 ;  /* 0x0000000000007941 */ /* 0x000fea0003800000 */
.L_x_1050:
[----:B------:R-:W-:-:S05]  /*19810*/  IMAD R0, R0, c[0x0][0x32c], RZ ;  /* 0x0000cb0000007a24 */ /* 0x000fca00078e02ff */
[----:B------:R-:W-:-:S03]  /*19820*/  IMNMX R2, R2, R0, !PT ;  /* 0x0000000002027217 */ /* 0x000fc60007800200 */
.L_x_1049:
[----:B------:R-:W2:Y:S01]  /*19830*/  LDL R3, [R1+0x20] ;  /* 0x0000200001037983 */ /* 0x000ea20000100800 */
[----:B------:R-:W-:-:S05]  /*19840*/  IADD3 R2, R2, 0x2f, RZ ;  /* 0x0000002f02027810 */ /* 0x000fca0007ffe0ff */
[----:B------:R-:W-:-:S05]  /*19850*/  IMAD.HI R2, R2, 0x2aaaaaab, RZ ;  /* 0x2aaaaaab02027827 */ /* 0x000fca00078e02ff */
[----:B------:R-:W-:-:S04]  /*19860*/  SHF.R.U32.HI R0, RZ, 0x1f, R2 ;  /* 0x0000001fff007819 */ /* 0x000fc80000011602 */
[----:B------:R-:W-:-:S04]  /*19870*/  LEA.HI.SX32 R0, R2, R0, 0x1d ;  /* 0x0000000002007211 */ /* 0x000fc800078feaff */
[----:B--2---:R-:W-:-:S04]  /*19880*/  IMNMX R246, R3, R0, !PT ;  /* 0x0000000003f67217 */ /* 0x004fc80007800200 */
[----:B------:R-:W-:-:S13]  /*19890*/  ISETP.GE.AND P0, PT, R221, R246, PT ;  /* 0x000000f6dd00720c */ /* 0x000fda0003f06270 */
[----:B------:R-:W-:Y:S05]  /*198a0*/  @!P0 BRA `(.L_x_1053) ;  /* 0x0000328000008947 */ /* 0x000fea0003800000 */
.L_x_1066:
[----:B------:R-:W2:Y:S01]  /*198b0*/  LDL R0, [R1+0x20] ;  /* 0x0000200001007983 */ /* 0x000ea20000100800 */
[----:B------:R-:W-:Y:S04]  /*198c0*/  DEPBAR.LE SB0, 0x0 ;  /* 0x000080000000791a */ /* 0x000fe80000000000 */
[----:B------:R-:W-:Y:S01]  /*198d0*/  WARPSYNC 0xffffffff ;  /* 0xffffffff00007948 */ /* 0x000fe20003800000 */
[----:B------:R-:W-:Y:S01]  /*198e0*/  BAR.SYNC.DEFER_BLOCKING 0x0 ;  /* 0x0000000000007b1d */ /* 0x000fe20000010000 */
[----:B------:R-:W-:Y:S01]  /*198f0*/  IMAD.MOV.U32 R107, RZ, RZ, R105 ;  /* 0x000000ffff6b7224 */ /* 0x000fe200078e0069 */
[----:B------:R-:W-:Y:S01]  /*19900*/  MOV R108, R104 ;  /* 0x00000068006c7202 */ /* 0x000fe20000000f00 */
[----:B------:R-:W-:Y:S03]  /*19910*/  IMAD.MOV.U32 R109, RZ, RZ, R6 ;  /* 0x000000ffff6d7224 */ /* 0x000fe600078e0006 */
[----:B------:R1:W3:Y:S01]  /*19920*/  LDSM.16.M88.4 R52, [R198] ;  /* 0x00000000c634783b */ /* 0x0002e20000000200 */
[----:B------:R-:W-:Y:S03]  /*19930*/  BSSY B0, `(.L_x_1054) ;  /* 0x0000043000007945 */ /* 0x000fe60003800000 */
[----:B------:R1:W4:Y:S04]  /*19940*/  LDSM.16.M88.4 R48, [R198+0x1000] ;  /* 0x00100000c630783b */ /* 0x0003280000000200 */
        /* <DEDUP_REMOVED lines=28> */
.L_x_1202:
[----:B------:R-:W-:-:S05]  /*19b10*/  BRA.DIV ~URZ, `(.L_x_1057) ;  /* 0x0000e5327f007947 */ /* 0x000fca000b800000 */
[----:B------:R3:W4:Y:S02]  /*19b20*/  SHFL.IDX PT, R0, R9, RZ, 0x1c1f ;  /* 0x001c1fff09007589 */ /* 0x00072400000e0000 */
.L_x_1203:
        /* <DEDUP_REMOVED lines=23> */
.L_x_1204:
        /* <DEDUP_REMOVED lines=12> */
.L_x_1055:
[----:B-1-34-:R-:W-:Y:S05]  /*19d60*/  BSYNC B0 ;  /* 0x0000000000007941 */ /* 0x01afea0003800000 */
.L_x_1054:
[----:B------:R-:W0:Y:S01]  /*19d70*/  LDGDEPBAR ;  /* 0x00000000000079af */ /* 0x000e220000000000 */
[----:B------:R-:W-:Y:S01]  /*19d80*/  WARPSYNC 0xffffffff ;  /* 0xffffffff00007948 */ /* 0x000fe20003800000 */
[-C--:B--2---:R-:W-:Y:S01]  /*19d90*/  HMMA.16816.F32.BF16 R8, R52, R20.reuse, RZ ;  /* 0x000000143408723c */ /* 0x084fe200000418ff */
[----:B------:R-:W-:Y:S05]  /*19da0*/  BSSY B0, `(.L_x_1059) ;  /* 0x000011d000007945 */ /* 0x000fea0003800000 */
[----:B------:R-:W2:Y:S02]  /*19db0*/  LDL R106, [R1+0x20] ;  /* 0x00002000016a7983 */ /* 0x000ea40000100800 */
        /* <DEDUP_REMOVED lines=25> */
[----:B------:R-:W3:Y:S07]  /*19f50*/  LDSM.16.M88.4 R184, [R198+0x3000] ;  /* 0x00300000c6b8783b */ /* 0x000eee0000000200 */
[----:B------:R-:W-:Y:S01]  /*19f60*/  HMMA.16816.F32.BF16 R52, R176, R194, R52 ;  /* 0x000000c2b034723c */ /* 0x000fe20000041834 */
[----:B------:R-:W4:Y:S03]  /*19f70*/  LDSM.16.M88.4 R176, [R171+0x1000] ;  /* 0x00100000abb0783b */ /* 0x000f260000000200 */
[----:B--2---:R-:W-:Y:S04]  /*19f80*/  ISETP.GT.AND P0, PT, R221, R106, PT ;  /* 0x0000006add00720c */ /* 0x004fe80003f04270 */
[-C--:B-1----:R-:W-:Y:S08]  /*19f90*/  HMMA.16816.F32.BF16 R8, R172, R180.reuse, R8 ;  /* 0x000000b4ac08723c */ /* 0x082ff00000041808 */
[C---:B---3--:R-:W-:Y:S08]  /*19fa0*/  HMMA.16816.F32.BF16 R12, R184.reuse, R180, R12 ;  /* 0x000000b4b80c723c */ /* 0x048ff0000004180c */
        /* <DEDUP_REMOVED lines=172> */
[----:B------:R-:W1:Y:S02]  /*1aa70*/  S2R R10, SR_TID.X ;  /* 0x00000000000a7919 */ /* 0x000e640000002100 */
[----:B-1----:R-:W-:Y:S04]  /*1aa80*/  SHF.R.S32.HI R8, RZ, 0x1f, R10 ;  /* 0x0000001fff087819 */ /* 0x002fe8000001140a */
[----:B------:R-:W-:Y:S04]  /*1aa90*/  LEA.HI R8, R8, R10, RZ, 0x2 ;  /* 0x0000000a08087211 */ /* 0x000fe800078f10ff */
[----:B------:R-:W-:Y:S04]  /*1aaa0*/  SHF.R.S32.HI R8, RZ, 0x2, R8 ;  /* 0x00000002ff087819 */ /* 0x000fe80000011408 */
[----:B------:R-:W-:Y:S01]  /*1aab0*/  IADD3 R8, -R8, 0x30, RZ ;  /* 0x0000003008087810 */ /* 0x000fe20007ffe1ff */
[----:B--2---:R-:W-:Y:S01]  /*1aac0*/  IMAD R2, R221, 0x30, R228 ;  /* 0x00000030dd027824 */ /* 0x004fe200078e02e4 */
[----:B---3--:R-:W-:Y:S04]  /*1aad0*/  ISETP.GT.AND P1, PT, R223, 0x2f, PT ;  /* 0x0000002fdf00780c */ /* 0x008fe80003f24270 */
[----:B------:R-:W-:Y:S05]  /*1aae0*/  IADD3 R2, R2, -0x30, R223 ;  /* 0xffffffd002027810 */ /* 0x000fea0007ffe0df */
[----:B------:R-:W-:Y:S04]  /*1aaf0*/  @P2 IMAD.HI.U32 R3, R2, c[0x0][0x2bc], RZ ;  /* 0x0000af0002032a27 */ /* 0x000fe800078e00ff */
[----:B------:R-:W-:Y:S01]  /*1ab00*/  IMAD.MOV.U32 R0, RZ, RZ, R2 ;  /* 0x000000ffff007224 */ /* 0x000fe200078e0002 */
[----:B------:R-:W-:Y:S04]  /*1ab10*/  @P2 SHF.R.U32.HI R0, RZ, c[0x0][0x2c0], R3 ;  /* 0x0000b000ff002a19 */ /* 0x000fe80000011603 */
[C---:B----4-:R-:W-:Y:S01]  /*1ab20*/  @!P1 IADD3 R3, P0, R0.reuse, R226, RZ ;  /* 0x000000e200039210 */ /* 0x050fe20007f1e0ff */
[----:B------:R-:W-:Y:S03]  /*1ab30*/  IMAD.MOV R4, RZ, RZ, -R0 ;  /* 0x000000ffff047224 */ /* 0x000fe600078e0a00 */
[----:B-----5:R-:W-:Y:S01]  /*1ab40*/  @!P1 LEA.HI.X.SX32 R0, R0, R106, 0x1, P0 ;  /* 0x0000006a00009211 */ /* 0x020fe200000f0eff */
        /* <DEDUP_REMOVED lines=20> */
.L_x_1205:
[----:B------:R-:W-:-:S05]  /*1ac90*/  BRA.DIV ~URZ, `(.L_x_1062) ;  /* 0x0000d5627f007947 */ /* 0x000fca000b800000 */
[----:B------:R3:W4:Y:S02]  /*1aca0*/  SHFL.IDX PT, R0, R10, RZ, 0x1c1f ;  /* 0x001c1fff0a007589 */ /* 0x00072400000e0000 */
.L_x_1206:
        /* <DEDUP_REMOVED lines=24> */
.L_x_1207:
        /* <DEDUP_REMOVED lines=20> */
.L_x_1060:
[----:B--234-:R-:W-:Y:S05]  /*1af70*/  BSYNC B0 ;  /* 0x0000000000007941 */ /* 0x01cfea0003800000 */
.L_x_1059:
        /* <DEDUP_REMOVED lines=51> */
.L_x_1208:
        /* <DEDUP_REMOVED lines=15> */
.L_x_1209:
        /* <DEDUP_REMOVED lines=26> */
[C---:B--2---:R-:W-:Y:S01]  /*1b540*/  F2FP.BF16.PACK_AB R172, R3.reuse, R2 ;  /* 0x0000000203ac723e */ /* 0x044fe200000010ff */
[----:B------:R-:W-:Y:S02]  /*1b550*/  FFMA.FTZ R0, R4, R248, R2 ;  /* 0x000000f804007223 */ /* 0x000fe40000010002 */
[C---:B------:R-:W-:Y:S02]  /*1b560*/  FMUL.FTZ R2, R104.reuse, c[0x0][0x2d0] ;  /* 0x0000b40068027a20 */ /* 0x040fe40000410000 */
        /* <DEDUP_REMOVED lines=55> */
[----:B-1----:R-:W-:Y:S01]  /*1b8e0*/  F2FP.BF16.PACK_AB R174, R13, R14 ;  /* 0x0000000e0dae723e */ /* 0x002fe200000010ff */
[----:B------:R-:W-:Y:S02]  /*1b8f0*/  FFMA.FTZ R191, R22, c[0x0][0x2d0], -R8 ;  /* 0x0000b40016bf7a23 */ /* 0x000fe40000010808 */
[C---:B------:R-:W-:Y:S02]  /*1b900*/  FMUL.FTZ R73, R4.reuse, R73 ;  /* 0x0000004904497220 */ /* 0x040fe40000410000 */
[C---:B------:R-:W-:Y:S02]  /*1b910*/  FMUL.FTZ R74, R3.reuse, R74 ;  /* 0x0000004a034a7220 */ /* 0x040fe40000410000 */
[----:B------:R-:W-:Y:S01]  /*1b920*/  FMUL.FTZ R75, R3, R75 ;  /* 0x0000004b034b7220 */ /* 0x000fe20000410000 */
[----:B------:R-:W1:Y:S01]  /*1b930*/  MUFU.EX2 R22, R10 ;  /* 0x0000000a00167308 */ /* 0x000e620000000800 */
[C---:B------:R-:W-:Y:S02]  /*1b940*/  FMUL.FTZ R84, R4.reuse, R84 ;  /* 0x0000005404547220 */ /* 0x040fe40000410000 */
[----:B------:R-:W-:Y:S02]  /*1b950*/  FMUL.FTZ R85, R4, R85 ;  /* 0x0000005504557220 */ /* 0x000fe40000410000 */
[C---:B--2---:R-:W-:Y:S02]  /*1b960*/  FADD.FTZ R0, -R106.reuse, R5 ;  /* 0x000000056a007221 */ /* 0x044fe40000010100 */
[----:B------:R-:W-:Y:S02]  /*1b970*/  FMUL.FTZ R5, R106, c[0x0][0x2d0] ;  /* 0x0000b4006a057a20 */ /* 0x000fe40000410000 */
[----:B------:R-:W-:Y:S01]  /*1b980*/  FMUL.FTZ R0, R0, c[0x0][0x2d0] ;  /* 0x0000b40000007a20 */ /* 0x000fe20000410000 */
[----:B------:R-:W-:Y:S01]  /*1b990*/  MUFU.EX2 R217, R36 ;  /* 0x0000002400d97308 */ /* 0x000fe20000000800 */
[--C-:B------:R-:W-:Y:S02]  /*1b9a0*/  FFMA.FTZ R8, R214, c[0x0][0x2d0], -R5.reuse ;  /* 0x0000b400d6087a23 */ /* 0x100fe40000010805 */
[----:B---3--:R-:W-:Y:S02]  /*1b9b0*/  FMUL.FTZ R16, R2, R128 ;  /* 0x0000008002107220 */ /* 0x008fe40000410000 */
[----:B----4-:R-:W-:Y:S02]  /*1b9c0*/  FADD.FTZ R9, R14, R12 ;  /* 0x0000000c0e097221 */ /* 0x010fe40000010000 */
[C---:B------:R-:W-:Y:S02]  /*1b9d0*/  FMUL.FTZ R17, R2.reuse, R129 ;  /* 0x0000008102117220 */ /* 0x040fe40000410000 */
[C---:B------:R-:W-:Y:S01]  /*1b9e0*/  FMUL.FTZ R28, R2.reuse, R124 ;  /* 0x0000007c021c7220 */ /* 0x040fe20000410000 */
[----:B------:R-:W2:Y:S01]  /*1b9f0*/  MUFU.EX2 R0, R0 ;  /* 0x0000000000007308 */ /* 0x000ea20000000800 */
[C---:B------:R-:W-:Y:S02]  /*1ba00*/  FMUL.FTZ R29, R2.reuse, R125 ;  /* 0x0000007d021d7220 */ /* 0x040fe40000410000 */
[C---:B------:R-:W-:Y:S02]  /*1ba10*/  FMUL.FTZ R32, R2.reuse, R120 ;  /* 0x0000007802207220 */ /* 0x040fe40000410000 */
[C---:B------:R-:W-:Y:S02]  /*1ba20*/  FMUL.FTZ R44, R2.reuse, R116 ;  /* 0x00000074022c7220 */ /* 0x040fe40000410000 */
[C---:B------:R-:W-:Y:S02]  /*1ba30*/  FMUL.FTZ R45, R2.reuse, R117 ;  /* 0x00000075022d7220 */ /* 0x040fe40000410000 */
[----:B------:R-:W-:Y:S01]  /*1ba40*/  FFMA.FTZ R183, R33, c[0x0][0x2d0], -R5 ;  /* 0x0000b40021b77a23 */ /* 0x000fe20000010805 */
[----:B------:R-:W-:Y:S01]  /*1ba50*/  MUFU.EX2 R244, R21 ;  /* 0x0000001500f47308 */ /* 0x000fe20000000800 */
[C---:B------:R-:W-:Y:S02]  /*1ba60*/  FMUL.FTZ R33, R2.reuse, R121 ;  /* 0x0000007902217220 */ /* 0x040fe40000410000 */
[----:B------:R-:W-:Y:S02]  /*1ba70*/  FADD.FTZ R188, R13, R9 ;  /* 0x000000090dbc7221 */ /* 0x000fe40000010000 */
[C---:B-----5:R-:W-:Y:S02]  /*1ba80*/  FFMA.FTZ R9, R2.reuse, R238, R24 ;  /* 0x000000ee02097223 */ /* 0x060fe40000010018 */
[----:B------:R-:W-:Y:S01]  /*1ba90*/  FMUL.FTZ R48, R2, R112 ;  /* 0x0000007002307220 */ /* 0x000fe20000410000 */
[----:B-1----:R-:W-:Y:S01]  /*1baa0*/  F2FP.BF16.PACK_AB R112, R22, R24 ;  /* 0x000000181670723e */ /* 0x002fe200000010ff */
        /* <DEDUP_REMOVED lines=18> */
[C---:B--2---:R-:W-:Y:S01]  /*1bbd0*/  FMUL.FTZ R30, R0.reuse, R126 ;  /* 0x0000007e001e7220 */ /* 0x044fe20000410000 */
[----:B------:R-:W-:Y:S01]  /*1bbe0*/  MUFU.EX2 R2, R8 ;  /* 0x0000000800027308 */ /* 0x000fe20000000800 */
[C---:B------:R-:W-:Y:S02]  /*1bbf0*/  FMUL.FTZ R31, R0.reuse, R127 ;  /* 0x0000007f001f7220 */ /* 0x040fe40000410000 */
[C---:B------:R-:W-:Y:S01]  /*1bc00*/  FMUL.FTZ R35, R0.reuse, R123 ;  /* 0x0000007b00237220 */ /* 0x040fe20000410000 */
[----:B------:R-:W-:Y:S01]  /*1bc10*/  LDSM.16.MT88.4 R124, [R197+0x400] ;  /* 0x00040000c57c783b */ /* 0x000fe20000004200 */
[C---:B------:R-:W-:Y:S02]  /*1bc20*/  FMUL.FTZ R46, R0.reuse, R118 ;  /* 0x00000076002e7220 */ /* 0x040fe40000410000 */
[----:B------:R-:W-:Y:S02]  /*1bc30*/  FMUL.FTZ R47, R0, R119 ;  /* 0x00000077002f7220 */ /* 0x000fe40000410000 */
[--C-:B------:R-:W-:Y:S01]  /*1bc40*/  FFMA.FTZ R20, R219, c[0x0][0x2d0], -R5.reuse ;  /* 0x0000b400db147a23 */ /* 0x100fe20000010805 */
[----:B------:R-:W-:Y:S01]  /*1bc50*/  MUFU.EX2 R242, R177 ;  /* 0x000000b100f27308 */ /* 0x000fe20000000800 */
[--C-:B------:R-:W-:Y:S01]  /*1bc60*/  FFMA.FTZ R176, R192, c[0x0][0x2d0], -R5.reuse ;  /* 0x0000b400c0b07a23 */ /* 0x100fe20000010805 */
[----:B------:R-:W-:Y:S01]  /*1bc70*/  LDSM.16.MT88.4 R116, [R196+0xc00] ;  /* 0x000c0000c474783b */ /* 0x000fe20000004200 */
[--C-:B------:R-:W-:Y:S02]  /*1bc80*/  FFMA.FTZ R192, R25, c[0x0][0x2d0], -R5.reuse ;  /* 0x0000b40019c07a23 */ /* 0x100fe40000010805 */
[--C-:B------:R-:W-:Y:S02]  /*1bc90*/  FFMA.FTZ R181, R189, c[0x0][0x2d0], -R5.reuse ;  /* 0x0000b400bdb57a23 */ /* 0x100fe40000010805 */
[--C-:B------:R-:W-:Y:S02]  /*1bca0*/  FFMA.FTZ R189, R26, c[0x0][0x2d0], -R5.reuse ;  /* 0x0000b4001abd7a23 */ /* 0x100fe40000010805 */
[--C-:B------:R-:W-:Y:S01]  /*1bcb0*/  FFMA.FTZ R182, R34, c[0x0][0x2d0], -R5.reuse ;  /* 0x0000b40022b67a23 */ /* 0x100fe20000010805 */
[----:B------:R-:W1:Y:S01]  /*1bcc0*/  MUFU.EX2 R214, R20 ;  /* 0x0000001400d67308 */ /* 0x000e620000000800 */
[C---:B------:R-:W-:Y:S02]  /*1bcd0*/  FMUL.FTZ R34, R0.reuse, R122 ;  /* 0x0000007a00227220 */ /* 0x040fe40000410000 */
[--C-:B------:R-:W-:Y:S01]  /*1bce0*/  FFMA.FTZ R212, R19, c[0x0][0x2d0], -R5.reuse ;  /* 0x0000b40013d47a23 */ /* 0x100fe20000010805 */
[----:B------:R-:W-:Y:S01]  /*1bcf0*/  LDSM.16.MT88.4 R120, [R196+0x400] ;  /* 0x00040000c478783b */ /* 0x000fe20000004200 */
        /* <DEDUP_REMOVED lines=21> */
[----:B------:R-:W-:Y:S01]  /*1be50*/  FFMA.FTZ R132, R0, R239, R2 ;  /* 0x000000ef00847223 */ /* 0x000fe20000010002 */
[----:B------:R-:W-:Y:S01]  /*1be60*/  MUFU.EX2 R218, R183 ;  /* 0x000000b700da7308 */ /* 0x000fe20000000800 */
[--C-:B------:R-:W-:Y:S02]  /*1be70*/  FFMA.FTZ R11, R216, c[0x0][0x2d0], -R5.reuse ;  /* 0x0000b400d80b7a23 */ /* 0x100fe40000010805 */
[--C-:B------:R-:W-:Y:S02]  /*1be80*/  FFMA.FTZ R10, R215, c[0x0][0x2d0], -R5.reuse ;  /* 0x0000b400d70a7a23 */ /* 0x100fe40000010805 */
[----:B------:R-:W-:Y:S02]  /*1be90*/  FFMA.FTZ R5, R18, c[0x0][0x2d0], -R5 ;  /* 0x0000b40012057a23 */ /* 0x000fe40000010805 */
[----:B------:R-:W-:Y:S02]  /*1bea0*/  FMUL.FTZ R18, R0, R130 ;  /* 0x0000008200127220 */ /* 0x000fe40000410000 */
[----:B------:R-:W-:Y:S01]  /*1beb0*/  FADD.FTZ R134, R22, R9 ;  /* 0x0000000916867221 */ /* 0x000fe20000010000 */
[----:B------:R1:W2:Y:S01]  /*1bec0*/  MUFU.EX2 R0, R27 ;  /* 0x0000001b00007308 */ /* 0x0002a20000000800 */
[C---:B------:R-:W-:Y:S01]  /*1bed0*/  FMUL.FTZ R9, R4.reuse, R141 ;  /* 0x0000008d04097220 */ /* 0x040fe20000410000 */
[----:B------:R-:W-:Y:S01]  /*1bee0*/  LDSM.16.MT88.4 R128, [R196+0x1000] ;  /* 0x00100000c480783b */ /* 0x000fe20000004200 */
[C---:B------:R-:W-:Y:S02]  /*1bef0*/  FMUL.FTZ R8, R4.reuse, R140 ;  /* 0x0000008c04087220 */ /* 0x040fe40000410000 */
        /* <DEDUP_REMOVED lines=8> */
[----:B------:R-:W-:Y:S01]  /*1bf80*/  FMUL.FTZ R101, R4, R101 ;  /* 0x0000006504657220 */ /* 0x000fe20000410000 */
[----:B------:R4:W5:Y:S01]  /*1bf90*/  MUFU.EX2 R245, R10 ;  /* 0x0000000a00f57308 */ /* 0x0009620000000800 */
[C---:B------:R-:W-:Y:S02]  /*1bfa0*/  FMUL.FTZ R102, R3.reuse, R102 ;  /* 0x0000006603667220 */ /* 0x040fe40000410000 */
[----:B------:R-:W-:Y:S01]  /*1bfb0*/  FMUL.FTZ R103, R3, R103 ;  /* 0x0000006703677220 */ /* 0x000fe20000410000 */
[----:B-1----:R-:W1:Y:S01]  /*1bfc0*/  LDSM.16.MT88.4 R24, [R196] ;  /* 0x00000000c418783b */ /* 0x002e620000004200 */
[----:B--2---:R-:W-:Y:S01]  /*1bfd0*/  F2FP.BF16.PACK_AB R175, R217, R0 ;  /* 0x00000000d9af723e */ /* 0x004fe200000010ff */
[----:B------:R-:W-:Y:S02]  /*1bfe0*/  FADD.FTZ R133, R0, R37 ;  /* 0x0000002500857221 */ /* 0x000fe40000010000 */
[C---:B------:R-:W-:Y:S02]  /*1bff0*/  FMUL.FTZ R37, R4.reuse, R153 ;  /* 0x0000009904257220 */ /* 0x040fe40000410000 */
[----:B------:R2:W2:Y:S01]  /*1c000*/  MUFU.EX2 R216, R23 ;  /* 0x0000001700d87308 */ /* 0x0004a20000000800 */
[----:B------:R-:W-:Y:S01]  /*1c010*/  FADD.FTZ R0, R107, R188 ;  /* 0x000000bc6b007221 */ /* 0x000fe20000010000 */
[----:B------:R-:W-:Y:S01]  /*1c020*/  LDSM.16.MT88.4 R152, [R197+0x800] ;  /* 0x00080000c598783b */ /* 0x000fe20000004200 */
[C---:B------:R-:W-:Y:S02]  /*1c030*/  FMUL.FTZ R88, R4.reuse, R88 ;  /* 0x0000005804587220 */ /* 0x040fe40000410000 */
[C---:B---3--:R-:W-:Y:S02]  /*1c040*/  FMUL.FTZ R11, R3.reuse, R143 ;  /* 0x0000008f030b7220 */ /* 0x048fe40000410000 */
[----:B------:R-:W-:Y:S02]  /*1c050*/  FMUL.FTZ R89, R4, R89 ;  /* 0x0000005904597220 */ /* 0x000fe40000410000 */
[C---:B------:R-:W-:Y:S01]  /*1c060*/  FMUL.FTZ R90, R3.reuse, R90 ;  /* 0x0000005a035a7220 */ /* 0x040fe20000410000 */
[----:B------:R-:W-:Y:S01]  /*1c070*/  MUFU.EX2 R140, R187 ;  /* 0x000000bb008c7308 */ /* 0x000fe20000000800 */
[C---:B------:R-:W-:Y:S02]  /*1c080*/  FMUL.FTZ R91, R3.reuse, R91 ;  /* 0x0000005b035b7220 */ /* 0x040fe40000410000 */
[----:B----4-:R-:W-:Y:S01]  /*1c090*/  FMUL.FTZ R10, R3, R142 ;  /* 0x0000008e030a7220 */ /* 0x010fe20000410000 */
[----:B-----5:R-:W-:Y:S06]  /*1c0a0*/  F2FP.BF16.PACK_AB R115, R245, R215 ;  /* 0x000000d7f573723e */ /* 0x020fec00000010ff */
[----:B------:R-:W3:Y:S01]  /*1c0b0*/  MUFU.EX2 R2, R223 ;  /* 0x000000df00027308 */ /* 0x000ee20000000800 */
[----:B--2---:R-:W-:Y:S01]  /*1c0c0*/  FMUL.FTZ R23, R3, R147 ;  /* 0x0000009303177220 */ /* 0x004fe20000410000 */
[----:B------:R-:W-:Y:S01]  /*1c0d0*/  F2FP.BF16.PACK_AB R114, R244, R216 ;  /* 0x000000d8f472723e */ /* 0x000fe200000010ff */
[----:B------:R-:W-:Y:S07]  /*1c0e0*/  LDSM.16.MT88.4 R144, [R196+0x800] ;  /* 0x00080000c490783b */ /* 0x000fee0000004200 */
[----:B------:R-:W-:Y:S01]  /*1c0f0*/  MUFU.EX2 R239, R186 ;  /* 0x000000ba00ef7308 */ /* 0x000fe20000000800 */
[-C--:B-1----:R-:W-:Y:S09]  /*1c100*/  HMMA.16816.F32.BF16 R8, R172, R24.reuse, R8 ;  /* 0x00000018ac08723c */ /* 0x082ff20000041808 */
[----:B------:R-:W-:Y:S01]  /*1c110*/  MUFU.EX2 R223, R181 ;  /* 0x000000b500df7308 */ /* 0x000fe20000000800 */
[C---:B------:R-:W-:Y:S04]  /*1c120*/  HMMA.16816.F32.BF16 R12, R112.reuse, R24, R12 ;  /* 0x00000018700c723c */ /* 0x040fe8000004180c */
[----:B---3--:R-:W-:Y:S03]  /*1c130*/  FADD.FTZ R0, R2, R0 ;  /* 0x0000000002007221 */ /* 0x008fe60000010000 */
[C---:B------:R-:W-:Y:S01]  /*1c140*/  FMUL.FTZ R24, R4.reuse, R148 ;  /* 0x0000009404187220 */ /* 0x040fe20000410000 */
[-C--:B------:R-:W-:Y:S01]  /*1c150*/  HMMA.16816.F32.BF16 R16, R112, R26.reuse, R16 ;  /* 0x0000001a7010723c */ /* 0x080fe20000041810 */
[----:B------:R-:W-:Y:S03]  /*1c160*/  MUFU.EX2 R184, R226 ;  /* 0x000000e200b87308 */ /* 0x000fe60000000800 */
[C---:B------:R-:W-:Y:S02]  /*1c170*/  FMUL.FTZ R25, R4.reuse, R149 ;  /* 0x0000009504197220 */ /* 0x040fe40000410000 */
[----:B------:R-:W-:Y:S02]  /*1c180*/  FADD.FTZ R0, R109, R0 ;  /* 0x000000006d007221 */ /* 0x000fe40000010000 */
        /* <DEDUP_REMOVED lines=50> */
[----:B------:R-:W-:Y:S01]  /*1c4b0*/  F2FP.BF16.PACK_AB R114, R108, R109 ;  /* 0x0000006d6c72723e */ /* 0x000fe200000010ff */
        /* <DEDUP_REMOVED lines=102> */
[----:B------:R-:W-:-:S07]  /*1cb20*/  @P0 BRA `(.L_x_1066) ;  /* 0xffffcd8000000947 */ /* 0x000fce000383ffff */
.L_x_1053:
[----:B------:R-:W2:Y:S02]  /*1cb30*/  LDL R0, [R1+0x20] ;  /* 0x0000200001007983 */ /* 0x000ea40000100800 */
[----:B--2---:R-:W-:-:S13]  /*1cb40*/  ISETP.GE.AND P0, PT, R221, R0, PT ;  /* 0x00000000dd00720c */ /* 0x004fda0003f06270 */
[----:B------:R-:W-:Y:S05]  /*1cb50*/  @!P0 BRA `(.L_x_1067) ;  /* 0x000046a000008947 */ /* 0x000fea0003800000 */
[----:B------:R-:W-:Y:S01]  /*1cb60*/  IMAD.MOV.U32 R107, RZ, RZ, R104 ;  /* 0x000000ffff6b7224 */ /* 0x000fe200078e0068 */
[----:B------:R-:W-:Y:S01]  /*1cb70*/  MOV R109, R5 ;  /* 0x00000005006d7202 */ /* 0x000fe20000000f00 */
[----:B------:R-:W-:Y:S01]  /*1cb80*/  IMAD.MOV.U32 R106, RZ, RZ, R105 ;  /* 0x000000ffff6a7224 */ /* 0x000fe200078e0069 */
[----:B------:R-:W-:Y:S02]  /*1cb90*/  MOV R108, R6 ;  /* 0x00000006006c7202 */ /* 0x000fe40000000f00 */
.L_x_1099:
[----:B------:R-:W2:Y:S01]  /*1cba0*/  LDL.64 R8, [R1+0x30] ;  /* 0x0000300001087983 */ /* 0x000ea20000100a00 */
[----:B------:R-:W-:Y:S04]  /*1cbb0*/  DEPBAR.LE SB0, 0x0 ;  /* 0x000080000000791a */ /* 0x000fe80000000000 */
[----:B------:R-:W3:Y:S01]  /*1cbc0*/  LDL R5, [R1+0x38] ;  /* 0x0000380001057983 */ /* 0x000ee20000100800 */
[----:B------:R-:W-:Y:S01]  /*1cbd0*/  WARPSYNC 0xffffffff ;  /* 0xffffffff00007948 */ /* 0x000fe20003800000 */
[----:B------:R-:W-:Y:S01]  /*1cbe0*/  SHF.R.S32.HI R0, RZ, 0x1f, R222 ;  /* 0x0000001fff007819 */ /* 0x000fe200000114de */
[----:B------:R-:W-:Y:S01]  /*1cbf0*/  IMAD.WIDE.U32 R2, R222, c[0x0][0x208], RZ ;  /* 0x00008200de027a25 */ /* 0x000fe200078e00ff */
[----:B------:R-:W-:Y:S01]  /*1cc00*/  BAR.SYNC.DEFER_BLOCKING 0x0 ;  /* 0x0000000000007b1d */ /* 0x000fe20000010000 */
[----:B------:R-:W-:Y:S02]  /*1cc10*/  SHF.R.S32.HI R4, RZ, 0x1f, R220 ;  /* 0x0000001fff047819 */ /* 0x000fe400000114dc */
[----:B------:R-:W-:Y:S03]  /*1cc20*/  IMAD R0, R0, c[0x0][0x208], RZ ;  /* 0x0000820000007a24 */ /* 0x000fe600078e02ff */
[----:B------:R-:W-:Y:S02]  /*1cc30*/  IMAD R4, R4, c[0x0][0x218], RZ ;  /* 0x0000860004047a24 */ /* 0x000fe400078e02ff */
[----:B------:R-:W-:Y:S02]  /*1cc40*/  IMAD R0, R222, c[0x0][0x20c], R0 ;  /* 0x00008300de007a24 */ /* 0x000fe400078e0200 */
[C---:B------:R-:W-:Y:S03]  /*1cc50*/  IMAD R4, R220.reuse, c[0x0][0x21c], R4 ;  /* 0x00008700dc047a24 */ /* 0x040fe600078e0204 */
[----:B------:R-:W-:Y:S05]  /*1cc60*/  IADD3 R3, R3, R0, RZ ;  /* 0x0000000003037210 */ /* 0x000fea0007ffe0ff */
        /* <DEDUP_REMOVED lines=17> */
.L_x_1210:
[----:B------:R-:W3:Y:S01]  /*1cd80*/  LDL.64 R4, [R1] ;  /* 0x0000000001047983 */ /* 0x000ee20000100a00 */
[----:B------:R-:W-:Y:S01]  /*1cd90*/  ISETP.GE.AND P3, PT, R252, c[0x0][0x1d4], PT ;  /* 0x00007500fc007a0c */ /* 0x000fe20003f66270 */
[----:B------:R-:W-:Y:S02]  /*1cda0*/  BSSY B0, `(.L_x_1069) ;  /* 0x0000022000007945 */ /* 0x000fe40003800000 */
[----:B------:R-:W4:Y:S04]  /*1cdb0*/  LDL R9, [R1+0x8] ;  /* 0x0000080001097983 */ /* 0x000f280000100800 */
[----:B------:R-:W5:Y:S04]  /*1cdc0*/  SHFL.IDX PT, R2, R8, RZ, 0x1c1f ;  /* 0x001c1fff08027589 */ /* 0x000f6800000e0000 */
[----:B------:R-:W1:Y:S01]  /*1cdd0*/  S2R R10, SR_TID.X ;  /* 0x00000000000a7919 */ /* 0x000e620000002100 */
[----:B----4-:R-:W-:Y:S02]  /*1cde0*/  ISETP.GE.AND P2, PT, R9, c[0x0][0x1d4], PT ;  /* 0x0000750009007a0c */ /* 0x010fe40003f46270 */
[----:B---3--:R-:W-:Y:S02]  /*1cdf0*/  ISETP.GE.AND P4, PT, R4, c[0x0][0x1d4], PT ;  /* 0x0000750004007a0c */ /* 0x008fe40003f86270 */
[----:B-----5:R-:W-:Y:S02]  /*1ce00*/  IADD3 R4, P0, R2, R234, RZ ;  /* 0x000000ea02047210 */ /* 0x020fe40007f1e0ff */
[----:B-1----:R-:W-:Y:S03]  /*1ce10*/  ISETP.GT.AND P1, PT, R10, 0x3f, PT ;  /* 0x0000003f0a00780c */ /* 0x002fe60003f24270 */
[----:B--2---:R-:W-:Y:S06]  /*1ce20*/  IMAD.X R5, R0, 0x1, R233, P0 ;  /* 0x0000000100057824 */ /* 0x004fec00000e06e9 */
[----:B------:R-:W-:Y:S01]  /*1ce30*/  @!PT LDS RZ, [RZ] ;  /* 0x00000000fffff984 */ /* 0x000fe20000000800 */
[----:B------:R-:W-:Y:S01]  /*1ce40*/  @!PT LDS RZ, [RZ] ;  /* 0x00000000fffff984 */ /* 0x000fe20000000800 */
[----:B------:R1:W-:Y:S02]  /*1ce50*/  LDGSTS.E.BYPASS.LTC128B.128 [R210+0x1880], [R4.64], !P4 ;  /* 0x0188000004d27fae */ /* 0x0003e4000e101d48 */
[----:B-1----:R-:W-:Y:S05]  /*1ce60*/  IADD3 R4, P0, R2, R236, RZ ;  /* 0x000000ec02047210 */ /* 0x002fea0007f1e0ff */
[----:B------:R-:W-:Y:S01]  /*1ce70*/  IMAD.X R5, R0, 0x1, R235, P0 ;  /* 0x0000000100057824 */ /* 0x000fe200000e06eb */
[----:B------:R-:W-:Y:S04]  /*1ce80*/  IADD3 R2, P0, R2, R232, RZ ;  /* 0x000000e802027210 */ /* 0x000fe80007f1e0ff */
[----:B------:R1:W-:Y:S01]  /*1ce90*/  LDGSTS.E.BYPASS.LTC128B.128 [R210+0x2480], [R4.64], !P3 ;  /* 0x0248000004d27fae */ /* 0x0003e2000d901d48 */
[----:B------:R-:W-:Y:S05]  /*1cea0*/  IMAD.X R3, R0, 0x1, R231, P0 ;  /* 0x0000000100037824 */ /* 0x000fea00000e06e7 */
[----:B------:R1:W-:Y:S01]  /*1ceb0*/  LDGSTS.E.BYPASS.LTC128B.128 [R210+0x3080], [R2.64], !P2 ;  /* 0x0308000002d27fae */ /* 0x0003e2000d101d48 */
[----:B------:R-:W-:-:S05]  /*1cec0*/  @P1 BRA `(.L_x_1070) ;  /* 0x000000f000001947 */ /* 0x000fca0003800000 */
[----:B------:R-:W-:-:S05]  /*1ced0*/  BRA.DIV ~URZ, `(.L_x_1071) ;  /* 0x0000b7027f007947 */ /* 0x000fca000b800000 */
[----:B-1----:R1:W2:Y:S04]  /*1cee0*/  SHFL.IDX PT, R4, R6, 0x1, 0x1c1f ;  /* 0x003c1f0006047f89 */ /* 0x0022a800000e0000 */
[----:B------:R1:W3:Y:S02]  /*1cef0*/  SHFL.IDX PT, R0, R8, 0x1, 0x1c1f ;  /* 0x003c1f0008007f89 */ /* 0x0002e400000e0000 */
.L_x_1211:
[----:B---3--:R-:W-:Y:S05]  /*1cf00*/  IADD3 R2, P0, R0, R234, RZ ;  /* 0x000000ea00027210 */ /* 0x008fea0007f1e0ff */
[----:B--2---:R-:W-:Y:S05]  /*1cf10*/  IMAD.X R3, R4, 0x1, R233, P0 ;  /* 0x0000000104037824 */ /* 0x004fea00000e06e9 */
[----:B------:R-:W-:Y:S01]  /*1cf20*/  @!PT LDS RZ, [RZ] ;  /* 0x00000000fffff984 */ /* 0x000fe20000000800 */
[----:B------:R-:W-:Y:S01]  /*1cf30*/  @!PT LDS RZ, [RZ] ;  /* 0x00000000fffff984 */ /* 0x000fe20000000800 */
[----:B------:R-:W-:Y:S01]  /*1cf40*/  @!PT LDS RZ, [RZ] ;  /* 0x00000000fffff984 */ /* 0x000fe20000000800 */
[----:B------:R2:W-:Y:S02]  /*1cf50*/  LDGSTS.E.BYPASS.LTC128B.128 [R210+0x2080], [R2.64], !P4 ;  /* 0x0208000002d27fae */ /* 0x0005e4000e101d48 */
[----:B--2---:R-:W-:Y:S05]  /*1cf60*/  IADD3 R2, P0, R0, R236, RZ ;  /* 0x000000ec00027210 */ /* 0x004fea0007f1e0ff */
[----:B------:R-:W-:Y:S05]  /*1cf70*/  IMAD.X R3, R4, 0x1, R235, P0 ;  /* 0x0000000104037824 */ /* 0x000fea00000e06eb */
[----:B------:R2:W-:Y:S02]  /*1cf80*/  LDGSTS.E.BYPASS.LTC128B.128 [R210+0x2c80], [R2.64], !P3 ;  /* 0x02c8000002d27fae */ /* 0x0005e4000d901d48 */
[----:B--2---:R-:W-:Y:S05]  /*1cf90*/  IADD3 R2, P0, R0, R232, RZ ;  /* 0x000000e800027210 */ /* 0x004fea0007f1e0ff */
[----:B------:R-:W-:Y:S05]  /*1cfa0*/  IMAD.X R3, R4, 0x1, R231, P0 ;  /* 0x0000000104037824 */ /* 0x000fea00000e06e7 */
[----:B------:R2:W-:Y:S03]  /*1cfb0*/  LDGSTS.E.BYPASS.LTC128B.128 [R210+0x3880], [R2.64], !P2 ;  /* 0x0388000002d27fae */ /* 0x0005e6000d101d48 */
.L_x_1070:
[----:B------:R-:W-:Y:S05]  /*1cfc0*/  BSYNC B0 ;  /* 0x0000000000007941 */ /* 0x000fea0003800000 */
.L_x_1069:
[----:B------:R-:W0:Y:S01]  /*1cfd0*/  LDGDEPBAR ;  /* 0x00000000000079af */ /* 0x000e220000000000 */
[----:B------:R-:W-:Y:S01]  /*1cfe0*/  WARPSYNC 0xffffffff ;  /* 0xffffffff00007948 */ /* 0x000fe20003800000 */
[-C--:B-1----:R-:W-:Y:S01]  /*1cff0*/  HMMA.16816.F32.BF16 R8, R52, R20.reuse, RZ ;  /* 0x000000143408723c */ /* 0x082fe200000418ff */
        /* <DEDUP_REMOVED lines=88> */
[----:B--2---:R-:W-:Y:S04]  /*1d580*/  FMUL.FTZ R3, R14, c[0x0][0x320] ;  /* 0x0000c8000e037a20 */ /* 0x004fe80000410000 */
[----:B------:R-:W2:Y:S01]  /*1d590*/  MUFU.TANH R226, R3 ;  /* 0x0000000300e27308 */ /* 0x000ea20000002400 */
        /* <DEDUP_REMOVED lines=117> */
[----:B------:R-:W-:Y:S01]  /*1dcf0*/  SHF.R.S32.HI R9, RZ, 0x2, R9 ;  /* 0x00000002ff097819 */ /* 0x000fe20000011409 */
[----:B--2---:R-:W-:Y:S01]  /*1dd00*/  IMAD R2, R221, 0x30, R227 ;  /* 0x00000030dd027824 */ /* 0x004fe200078e02e3 */
[----:B---3--:R-:W-:Y:S04]  /*1dd10*/  ISETP.GT.AND P1, PT, R5, 0x2f, PT ;  /* 0x0000002f0500780c */ /* 0x008fe80003f24270 */
[----:B------:R-:W-:Y:S05]  /*1dd20*/  IADD3 R2, R2, -0x30, R5 ;  /* 0xffffffd002027810 */ /* 0x000fea0007ffe005 */
        /* <DEDUP_REMOVED lines=8> */
[----:B------:R-:W-:Y:S03]  /*1ddb0*/  @!P1 LEA.HI.X R5, R3, c[0x0][0x2a4], R5, 0x2, P0 ;  /* 0x0000a90003059a11 */ /* 0x000fe600000f1405 */
[----:B------:R-:W-:Y:S01]  /*1ddc0*/  IMAD.WIDE.U32 R2, R222, c[0x0][0x1e0], RZ ;  /* 0x00007800de027a25 */ /* 0x000fe200078e00ff */
[----:B------:R-:W-:Y:S01]  /*1ddd0*/  SHF.R.S32.HI R0, RZ, 0x1f, R222 ;  /* 0x0000001fff007819 */ /* 0x000fe200000114de */
[----:B------:R1:W2:Y:S04]  /*1dde0*/  @!P1 LDG.E R220, [R4.64] ;  /* 0x0000000804dc9981 */ /* 0x0002a8000c1e1900 */
[----:B------:R-:W-:Y:S04]  /*1ddf0*/  IMAD R0, R0, c[0x0][0x1e0], RZ ;  /* 0x0000780000007a24 */ /* 0x000fe800078e02ff */
[----:B------:R-:W-:Y:S04]  /*1de00*/  IMAD R0, R222, c[0x0][0x1e4], R0 ;  /* 0x00007900de007a24 */ /* 0x000fe800078e0200 */
[----:B------:R-:W-:Y:S01]  /*1de10*/  IMAD.IADD R3, R3, 0x1, R0 ;  /* 0x0000000103037824 */ /* 0x000fe200078e0200 */
[----:B-1----:R-:W-:Y:S02]  /*1de20*/  IADD3 R5, -R9, 0x30, RZ ;  /* 0x0000003009057810 */ /* 0x002fe40007ffe1ff */
[----:B--2---:R-:W-:Y:S01]  /*1de30*/  SHF.R.S32.HI R0, RZ, 0x1f, R220 ;  /* 0x0000001fff007819 */ /* 0x004fe200000114dc */
        /* <DEDUP_REMOVED lines=10> */
.L_x_1212:
[----:B------:R-:W-:-:S05]  /*1dee0*/  BRA.DIV ~URZ, `(.L_x_1075) ;  /* 0x0000a8327f007947 */ /* 0x000fca000b800000 */
[----:B------:R3:W4:Y:S02]  /*1def0*/  SHFL.IDX PT, R0, R8, RZ, 0x1c1f ;  /* 0x001c1fff08007589 */ /* 0x00072400000e0000 */
.L_x_1213:
        /* <DEDUP_REMOVED lines=9> */
[----:B--2---:R-:W-:Y:S05]  /*1df90*/  @P0 IADD3 R2, P1, R0, R232, RZ ;  /* 0x000000e800020210 */ /* 0x004fea0007f3e0ff */
[----:B------:R-:W-:Y:S05]  /*1dfa0*/  @P0 IMAD.X R3, R4, 0x1, R231, P1 ;  /* 0x0000000104030824 */ /* 0x000fea00008e06e7 */
[----:B------:R2:W-:Y:S01]  /*1dfb0*/  @P0 LDGSTS.E.BYPASS.LTC128B.128 [R210+0x5480], [R2.64], !P2 ;  /* 0x0548000002d20fae */ /* 0x0005e2000d101d48 */
[----:B------:R-:W-:Y:S01]  /*1dfc0*/  ISETP.GE.AND P0, PT, R5, 0x21, PT ;  /* 0x000000210500780c */ /* 0x000fe20003f06270 */
[----:B------:R-:W-:-:S06]  /*1dfd0*/  BRA.DIV ~URZ, `(.L_x_1076) ;  /* 0x0000a7b27f007947 */ /* 0x000fcc000b800000 */
[----:B------:R4:W1:Y:S04]  /*1dfe0*/  SHFL.IDX PT, R4, R6, 0x1, 0x1c1f ;  /* 0x003c1f0006047f89 */ /* 0x00086800000e0000 */
[----:B------:R4:W2:Y:S02]  /*1dff0*/  SHFL.IDX PT, R0, R8, 0x1, 0x1c1f ;  /* 0x003c1f0008007f89 */ /* 0x0008a400000e0000 */
.L_x_1214:
[----:B--2---:R-:W-:Y:S05]  /*1e000*/  @P0 IADD3 R2, P1, R0, R234, RZ ;  /* 0x000000ea00020210 */ /* 0x004fea0007f3e0ff */
[----:B-1----:R-:W-:Y:S05]  /*1e010*/  @P0 IMAD.X R3, R4, 0x1, R233, P1 ;  /* 0x0000000104030824 */ /* 0x002fea00008e06e9 */
[----:B------:R-:W-:Y:S01]  /*1e020*/  @!PT LDS RZ, [RZ] ;  /* 0x00000000fffff984 */ /* 0x000fe20000000800 */
[----:B------:R-:W-:Y:S01]  /*1e030*/  @!PT LDS RZ, [RZ] ;  /* 0x00000000fffff984 */ /* 0x000fe20000000800 */
[----:B------:R-:W-:Y:S01]  /*1e040*/  @!PT LDS RZ, [RZ] ;  /* 0x00000000fffff984 */ /* 0x000fe20000000800 */
[----:B------:R1:W-:Y:S02]  /*1e050*/  @P0 LDGSTS.E.BYPASS.LTC128B.128 [R210+0x4480], [R2.64], !P4 ;  /* 0x0448000002d20fae */ /* 0x0003e4000e101d48 */
[----:B-1----:R-:W-:Y:S05]  /*1e060*/  @P0 IADD3 R2, P1, R0, R236, RZ ;  /* 0x000000ec00020210 */ /* 0x002fea0007f3e0ff */
[----:B------:R-:W-:Y:S05]  /*1e070*/  @P0 IMAD.X R3, R4, 0x1, R235, P1 ;  /* 0x0000000104030824 */ /* 0x000fea00008e06eb */
[----:B------:R1:W-:Y:S02]  /*1e080*/  @P0 LDGSTS.E.BYPASS.LTC128B.128 [R210+0x5080], [R2.64], !P3 ;  /* 0x0508000002d20fae */ /* 0x0003e4000d901d48 */
[----:B-1----:R-:W-:Y:S05]  /*1e090*/  @P0 IADD3 R2, P1, R0, R232, RZ ;  /* 0x000000e800020210 */ /* 0x002fea0007f3e0ff */
[----:B------:R-:W-:Y:S05]  /*1e0a0*/  @P0 IMAD.X R3, R4, 0x1, R231, P1 ;  /* 0x0000000104030824 */ /* 0x000fea00008e06e7 */
[----:B------:R1:W-:Y:S03]  /*1e0b0*/  @P0 LDGSTS.E.BYPASS.LTC128B.128 [R210+0x5c80], [R2.64], !P2 ;  /* 0x05c8000002d20fae */ /* 0x0003e6000d101d48 */
.L_x_1073:
[----:B--234-:R-:W-:Y:S05]  /*1e0c0*/  BSYNC B0 ;  /* 0x0000000000007941 */ /* 0x01cfea0003800000 */
.L_x_1072:
        /* <DEDUP_REMOVED lines=15> */
.L_x_1215:
        /* <DEDUP_REMOVED lines=19> */
.L_x_1080:
[----:B------:R-:W-:Y:S04]  /*1e2f0*/  MOV R9, 0x1 ;  /* 0x0000000100097802 */ /* 0x000fe80000000f00 */
[----:B------:R-:W-:Y:S11]  /*1e300*/  ISETP.NE.AND P0, PT, R9, c[0x0][0x32c], PT ;  /* 0x0000cb0009007a0c */ /* 0x000ff60003f05270 */
[----:B------:R-:W-:Y:S02]  /*1e310*/  @!UPT UIADD3 URZ, URZ, URZ, URZ ;  /* 0x0000003f3f3ff290 */ /* 0x000fe4000fffe03f */
[----:B------:R-:W-:Y:S05]  /*1e320*/  @P0 IMAD.HI.U32 R9, R4, c[0x0][0x330], RZ ;  /* 0x0000cc0004090a27 */ /* 0x000fea00078e00ff */
[----:B------:R-:W-:Y:S02]  /*1e330*/  @P0 SHF.R.U32.HI R4, RZ, c[0x0][0x334], R9 ;  /* 0x0000cd00ff040a19 */ /* 0x000fe40000011609 */
.L_x_1081:
[----:B------:R-:W-:Y:S05]  /*1e340*/  BSYNC B0 ;  /* 0x0000000000007941 */ /* 0x000fea0003800000 */
.L_x_1079:
[----:B------:R-:W-:Y:S04]  /*1e350*/  IMAD.IADD R9, R0, 0x1, -R251 ;  /* 0x0000000100097824 */ /* 0x000fe800078e0afb */
[----:B------:R-:W-:Y:S05]  /*1e360*/  IMAD R4, R4, c[0x0][0x32c], R9 ;  /* 0x0000cb0004047a24 */ /* 0x000fea00078e0209 */
[----:B------:R-:W-:Y:S02]  /*1e370*/  IMNMX R2, R2, R4, !PT ;  /* 0x0000000402027217 */ /* 0x000fe40007800200 */
[----:B------:R-:W-:Y:S04]  /*1e380*/  IADD3 R4, R4, c[0x0][0x32c], RZ ;  /* 0x0000cb0004047a10 */ /* 0x000fe80007ffe0ff */
[----:B------:R-:W-:Y:S02]  /*1e390*/  IMNMX R3, R3, R4, PT ;  /* 0x0000000403037217 */ /* 0x000fe40003800200 */
.L_x_1078:
        /* <DEDUP_REMOVED lines=63> */
.L_x_1216:
        /* <DEDUP_REMOVED lines=19> */
.L_x_1085:
[----:B------:R-:W-:Y:S04]  /*1e8c0*/  MOV R9, 0x1 ;  /* 0x0000000100097802 */ /* 0x000fe80000000f00 */
[----:B------:R-:W-:Y:S11]  /*1e8d0*/  ISETP.NE.AND P0, PT, R9, c[0x0][0x32c], PT ;  /* 0x0000cb0009007a0c */ /* 0x000ff60003f05270 */
[----:B------:R-:W-:Y:S02]  /*1e8e0*/  @!UPT UIADD3 URZ, URZ, URZ, URZ ;  /* 0x0000003f3f3ff290 */ /* 0x000fe4000fffe03f */
[----:B------:R-:W-:Y:S05]  /*1e8f0*/  @P0 IMAD.HI.U32 R9, R4, c[0x0][0x330], RZ ;  /* 0x0000cc0004090a27 */ /* 0x000fea00078e00ff */
[----:B------:R-:W-:Y:S02]  /*1e900*/  @P0 SHF.R.U32.HI R4, RZ, c[0x0][0x334], R9 ;  /* 0x0000cd00ff040a19 */ /* 0x000fe40000011609 */
.L_x_1086:
[----:B------:R-:W-:Y:S05]  /*1e910*/  BSYNC B0 ;  /* 0x0000000000007941 */ /* 0x000fea0003800000 */
.L_x_1084:
[----:B------:R-:W-:Y:S04]  /*1e920*/  IMAD.IADD R9, R0, 0x1, -R251 ;  /* 0x0000000100097824 */ /* 0x000fe800078e0afb */
[----:B------:R-:W-:Y:S05]  /*1e930*/  IMAD R4, R4, c[0x0][0x32c], R9 ;  /* 0x0000cb0004047a24 */ /* 0x000fea00078e0209 */
[----:B------:R-:W-:Y:S02]  /*1e940*/  IMNMX R2, R2, R4, !PT ;  /* 0x0000000402027217 */ /* 0x000fe40007800200 */
[----:B------:R-:W-:Y:S04]  /*1e950*/  IADD3 R4, R4, c[0x0][0x32c], RZ ;  /* 0x0000cb0004047a10 */ /* 0x000fe80007ffe0ff */
[----:B------:R-:W-:Y:S02]  /*1e960*/  IMNMX R3, R3, R4, PT ;  /* 0x0000000403037217 */ /* 0x000fe40003800200 */
.L_x_1083:
        /* <DEDUP_REMOVED lines=44> */
.L_x_1217:
        /* <DEDUP_REMOVED lines=19> */
.L_x_1090:
[----:B------:R-:W-:Y:S04]  /*1ed60*/  MOV R9, 0x1 ;  /* 0x0000000100097802 */ /* 0x000fe80000000f00 */
[----:B------:R-:W-:Y:S11]  /*1ed70*/  ISETP.NE.AND P0, PT, R9, c[0x0][0x32c], PT ;  /* 0x0000cb0009007a0c */ /* 0x000ff60003f05270 */
[----:B------:R-:W-:Y:S02]  /*1ed80*/  @!UPT UIADD3 URZ, URZ, URZ, URZ ;  /* 0x0000003f3f3ff290 */ /* 0x000fe4000fffe03f */
[----:B------:R-:W-:Y:S05]  /*1ed90*/  @P0 IMAD.HI.U32 R9, R4, c[0x0][0x330], RZ ;  /* 0x0000cc0004090a27 */ /* 0x000fea00078e00ff */
[----:B------:R-:W-:Y:S02]  /*1eda0*/  @P0 SHF.R.U32.HI R4, RZ, c[0x0][0x334], R9 ;  /* 0x0000cd00ff040a19 */ /* 0x000fe40000011609 */
.L_x_1091:
[----:B------:R-:W-:Y:S05]  /*1edb0*/  BSYNC B0 ;  /* 0x0000000000007941 */ /* 0x000fea0003800000 */
.L_x_1089:
[----:B------:R-:W-:Y:S04]  /*1edc0*/  IMAD.IADD R9, R0, 0x1, -R251 ;  /* 0x0000000100097824 */ /* 0x000fe800078e0afb */
[----:B------:R-:W-:Y:S05]  /*1edd0*/  IMAD R4, R4, c[0x0][0x32c], R9 ;  /* 0x0000cb0004047a24 */ /* 0x000fea00078e0209 */
[----:B------:R-:W-:Y:S02]  /*1ede0*/  IMNMX R2, R2, R4, !PT ;  /* 0x0000000402027217 */ /* 0x000fe40007800200 */
[----:B------:R-:W-:Y:S04]  /*1edf0*/  IADD3 R4, R4, c[0x0][0x32c], RZ ;  /* 0x0000cb0004047a10 */ /* 0x000fe80007ffe0ff */
[----:B------:R-:W-:Y:S02]  /*1ee00*/  IMNMX R3, R3, R4, PT ;  /* 0x0000000403037217 */ /* 0x000fe40003800200 */
.L_x_1088:
        /* <DEDUP_REMOVED lines=44> */
.L_x_1218:
        /* <DEDUP_REMOVED lines=19> */
.L_x_1095:
[----:B--234-:R-:W-:Y:S04]  /*1f200*/  MOV R5, 0x1 ;  /* 0x0000000100057802 */ /* 0x01cfe80000000f00 */
[----:B------:R-:W-:Y:S11]  /*1f210*/  ISETP.NE.AND P0, PT, R5, c[0x0][0x32c], PT ;  /* 0x0000cb0005007a0c */ /* 0x000ff60003f05270 */
[----:B------:R-:W-:Y:S02]  /*1f220*/  @!UPT UIADD3 URZ, URZ, URZ, URZ ;  /* 0x0000003f3f3ff290 */ /* 0x000fe4000fffe03f */
[----:B------:R-:W-:Y:S05]  /*1f230*/  @P0 IMAD.HI.U32 R5, R4, c[0x0][0x330], RZ ;  /* 0x0000cc0004050a27 */ /* 0x000fea00078e00ff */
[----:B------:R-:W-:Y:S02]  /*1f240*/  @P0 SHF.R.U32.HI R4, RZ, c[0x0][0x334], R5 ;  /* 0x0000cd00ff040a19 */ /* 0x000fe40000011605 */
.L_x_1096:
[----:B------:R-:W-:Y:S05]  /*1f250*/  BSYNC B0 ;  /* 0x0000000000007941 */ /* 0x000fea0003800000 */
.L_x_1094:
[----:B------:R-:W-:Y:S04]  /*1f260*/  IMAD.IADD R0, R0, 0x1, -R251 ;  /* 0x0000000100007824 */ /* 0x000fe800078e0afb */
[----:B------:R-:W-:Y:S05]  /*1f270*/  IMAD R0, R4, c[0x0][0x32c], R0 ;  /* 0x0000cb0004007a24 */ /* 0x000fea00078e0200 */
[----:B------:R-:W-:Y:S02]  /*1f280*/  IMNMX R2, R2, R0, !PT ;  /* 0x0000000002027217 */ /* 0x000fe40007800200 */
[----:B------:R-:W-:Y:S04]  /*1f290*/  IADD3 R0, R0, c[0x0][0x32c], RZ ;  /* 0x0000cb0000007a10 */ /* 0x000fe80007ffe0ff */
[----:B------:R-:W-:Y:S02]  /*1f2a0*/  IMNMX R3, R3, R0, PT ;  /* 0x0000000003037217 */ /* 0x000fe40003800200 */
.L_x_1093:
        /* <DEDUP_REMOVED lines=92> */
.L_x_1219:
        /* <DEDUP_REMOVED lines=15> */
.L_x_1220:
        /* <DEDUP_REMOVED lines=368> */
[----:B--2---:R-:W-:Y:S05]  /*21060*/  ISETP.GT.AND P0, PT, R221, R227, PT ;  /* 0x000000e3dd00720c */ /* 0x004fea0003f04270 */
        /* <DEDUP_REMOVED lines=10> */
[----:B------:R-:W-:Y:S01]  /*21110*/  FADD.FTZ R2, R181, R0 ;  /* 0x00000000b5027221 */ /* 0x000fe20000010000 */
[----:B------:R-:W-:Y:S01]  /*21120*/  IADD3 R0, R221, -0x1, RZ ;  /* 0xffffffffdd007810 */ /* 0x000fe20007ffe0ff */
[C---:B------:R-:W-:Y:S04]  /*21130*/  HMMA.16816.F32.BF16 R76, R176.reuse, R12, R76 ;  /* 0x0000000cb04c723c */ /* 0x040fe8000004184c */
[----:B------:R-:W-:Y:S01]  /*21140*/  FADD.FTZ R237, R191, R4 ;  /* 0x00000004bfed7221 */ /* 0x000fe20000010000 */
[----:B------:R-:W-:Y:S01]  /*21150*/  MOV R221, R0 ;  /* 0x0000000000dd7202 */ /* 0x000fe20000000f00 */
[----:B------:R-:W-:Y:S02]  /*21160*/  FADD.FTZ R238, R184, R3 ;  /* 0x00000003b8ee7221 */ /* 0x000fe40000010000 */
[-C--:B------:R-:W-:Y:S04]  /*21170*/  HMMA.16816.F32.BF16 R80, R176, R14.reuse, R80 ;  /* 0x0000000eb050723c */ /* 0x080fe80000041850 */
[----:B------:R-:W-:Y:S04]  /*21180*/  FADD.FTZ R239, R180, R2 ;  /* 0x00000002b4ef7221 */ /* 0x000fe80000010000 */
[C---:B------:R-:W-:Y:S08]  /*21190*/  HMMA.16816.F32.BF16 R84, R172.reuse, R14, R84 ;  /* 0x0000000eac54723c */ /* 0x040ff00000041854 */
[-C--:B----4-:R-:W-:Y:S08]  /*211a0*/  HMMA.16816.F32.BF16 R88, R172, R16.reuse, R88 ;  /* 0x00000010ac58723c */ /* 0x090ff00000041858 */
[C---:B------:R-:W-:Y:S08]  /*211b0*/  HMMA.16816.F32.BF16 R92, R176.reuse, R16, R92 ;  /* 0x00000010b05c723c */ /* 0x040ff0000004185c */
[-C--:B------:R-:W-:Y:S08]  /*211c0*/  HMMA.16816.F32.BF16 R96, R176, R18.reuse, R96 ;  /* 0x00000012b060723c */ /* 0x080ff00000041860 */
[----:B------:R-:W-:Y:S01]  /*211d0*/  HMMA.16816.F32.BF16 R100, R172, R18, R100 ;  /* 0x00000012ac64723c */ /* 0x000fe20000041864 */
[----:B------:R-:W-:Y:S07]  /*211e0*/  @!UPT UIADD3 URZ, URZ, URZ, URZ ;  /* 0x0000003f3f3ff290 */ /* 0x000fee000fffe03f */
[----:B------:R-:W-:-:S11]  /*211f0*/  @P0 BRA `(.L_x_1099) ;  /* 0xffffb9a000000947 */ /* 0x000fd6000383ffff */
.L_x_1067:
[----:B------:R-:W-:Y:S05]  /*21200*/  BRA.DIV ~URZ, `(.L_x_1100) ;  /* 0x00007a427f007947 */ /* 0x000fea000b800000 */
[----:B------:R1:W2:Y:S02]  /*21210*/  SHFL.BFLY PT, R0, R248, 0x2, 0x1f ;  /* 0x0c401f00f8007f89 */ /* 0x0002a400000e0000 */
.L_x_1221:
        /* <DEDUP_REMOVED lines=15> */
.L_x_1222:
[----:B------:R-:W-:Y:S01]  /*21310*/  FSETP.NE.FTZ.AND P3, PT, R10, RZ, PT ;  /* 0x000000ff0a00720b */ /* 0x000fe20003f75000 */
[----:B------:R-:W-:Y:S01]  /*21320*/  CS2R R2, SRZ ;  /* 0x0000000000027805 */ /* 0x000fe2000001ff00 */
[----:B------:R-:W-:Y:S01]  /*21330*/  MOV R0, RZ ;  /* 0x000000ff00007202 */ /* 0x000fe20000000f00 */
[----:B-1----:R-:W-:Y:S01]  /*21340*/  FADD.FTZ R4, R12, R11 ;  /* 0x0000000b0c047221 */ /* 0x002fe20000010000 */
        /* <DEDUP_REMOVED lines=38> */
[----:B-1--4-:R-:W-:-:S02]  /*215b0*/  @P2 FMUL.FTZ R11, R9, 0.69314718246459960938 ;  /* 0x3f317218090b2820 */ /* 0x012fc40000410000 */
        /* <DEDUP_REMOVED lines=17> */
[----:B------:R-:W-:Y:S02]  /*216d0*/  FMUL.FTZ R45, R2, R61 ;  /* 0x0000003d022d7220 */ /* 0x000fe40000410000 */
        /* <DEDUP_REMOVED lines=11> */
[----:B------:R-:W-:Y:S01]  /*21790*/  FMUL.FTZ R75, R3, R103 ;  /* 0x00000067034b7220 */ /* 0x000fe20000410000 */
[----:B------:R-:W-:Y:S01]  /*217a0*/  @P3 MOV R3, 0x3f317218 ;  /* 0x3f31721800033802 */ /* 0x000fe20000000f00 */
        /* <DEDUP_REMOVED lines=60> */
.L_x_922:
[----:B------:R2:W5:Y:S04]  /*21b70*/  LDL R6, [R1+0x80] ;  /* 0x0000800001067983 */ /* 0x0005680000100800 */
[----:B------:R-:W4:Y:S01]  /*21b80*/  S2R R2, SR_TID.X ;  /* 0x0000000000027919 */ /* 0x000f220000002100 */
[----:B------:R-:W-:Y:S01]  /*21b90*/  BSSY B0, `(.L_x_1102) ;  /* 0x0000011000007945 */ /* 0x000fe20003800000 */
[----:B----4-:R-:W-:-:S13]  /*21ba0*/  LOP3.LUT P0, RZ, R2, 0x7f, RZ, 0xc0, !PT ;  /* 0x0000007f02ff7812 */ /* 0x010fda000780c0ff */
[----:B------:R-:W-:Y:S05]  /*21bb0*/  @P0 BRA `(.L_x_1103) ;  /* 0x000000e000000947 */ /* 0x000fea0003800000 */
[----:B--2---:R-:W2:Y:S01]  /*21bc0*/  S2R R4, SR_LANEID ;  /* 0x0000000000047919 */ /* 0x004ea20000000000 */
[----:B------:R-:W-:Y:S01]  /*21bd0*/  VOTEU.ANY UR4, UPT, PT ;  /* 0x0000000000047886 */ /* 0x000fe200038e0100 */
[----:B---3--:R-:W-:Y:S01]  /*21be0*/  IMAD.MOV.U32 R5, RZ, RZ, c[0x0][0x564] ;  /* 0x00015900ff057624 */ /* 0x008fe200078e00ff */
[----:B-1----:R-:W2:Y:S08]  /*21bf0*/  FLO.U32 R3, UR4 ;  /* 0x0000000400037d00 */ /* 0x002eb000080e0000 */
        /* <DEDUP_REMOVED lines=9> */
[----:B------:R1:W-:Y:S02]  /*21c90*/  STL [R1+0x80], R6 ;  /* 0x0000800601007387 */ /* 0x0003e40000100800 */
.L_x_1103:
[----:B--2---:R-:W-:Y:S05]  /*21ca0*/  BSYNC B0 ;  /* 0x0000000000007941 */ /* 0x004fea0003800000 */
.L_x_1102:
[----:B------:R-:W-:Y:S01]  /*21cb0*/  PRMT R0, R0, 0x9910, RZ ;  /* 0x0000991000007816 */ /* 0x000fe200000000ff */
[----:B------:R-:W-:Y:S01]  /*21cc0*/  BSSY B1, `(.L_x_1104) ;  /* 0x00003cc000017945 */ /* 0x000fe20003800000 */
[----:B-----5:R-:W-:Y:S02]  /*21cd0*/  IMAD.MOV.U32 R76, RZ, RZ, R6 ;  /* 0x000000ffff4c7224 */ /* 0x020fe400078e0006 */
[----:B------:R-:W-:-:S13]  /*21ce0*/  ISETP.NE.AND P0, PT, R0, RZ, PT ;  /* 0x000000ff0000720c */ /* 0x000fda0003f05270 */
[----:B------:R-:W-:Y:S05]  /*21cf0*/  @!P0 BRA `(.L_x_1105) ;  /* 0x00002ef000008947 */ /* 0x000fea0003800000 */
[----:B------:R-:W2:Y:S04]  /*21d00*/  LDL R10, [R1+0x98] ;  /* 0x00009800010a7983 */ /* 0x000ea80000100800 */
[----:B------:R-:W4:Y:S04]  /*21d10*/  LDL R9, [R1+0x9c] ;  /* 0x00009c0001097983 */ /* 0x000f280000100800 */
[----:B---3--:R-:W3:Y:S04]  /*21d20*/  LDL R8, [R1+0xa4] ;  /* 0x0000a40001087983 */ /* 0x008ee80000100800 */
[----:B------:R-:W3:Y:S04]  /*21d30*/  LDL R11, [R1+0xa0] ;  /* 0x0000a000010b7983 */ /* 0x000ee80000100800 */
[----:B-1----:R-:W3:Y:S01]  /*21d40*/  LDL R6, [R1+0x8c] ;  /* 0x00008c0001067983 */ /* 0x002ee20000100800 */
        /* <DEDUP_REMOVED lines=20> */
[----:B------:R4:W-:Y:S01]  /*21e90*/  STS [R10+0x1280], R2 ;  /* 0x001280020a007388 */ /* 0x0009e20000000800 */
[----:B-1----:R-:W-:Y:S02]  /*21ea0*/  F2FP.BF16.PACK_AB R0, R37, R36 ;  /* 0x000000242500723e */ /* 0x002fe400000010ff */
[----:B--2---:R-:W-:-:S03]  /*21eb0*/  F2FP.BF16.PACK_AB R3, R149, R148 ;  /* 0x000000949503723e */ /* 0x004fc600000010ff */
[----:B------:R1:W-:Y:S01]  /*21ec0*/  STS [R9+0x1000], R0 ;  /* 0x0010000009007388 */ /* 0x0003e20000000800 */
[----:B----4-:R-:W-:-:S03]  /*21ed0*/  F2FP.BF16.PACK_AB R2, R151, R150 ;  /* 0x000000969702723e */ /* 0x010fc600000010ff */
[----:B------:R2:W-:Y:S04]  /*21ee0*/  STS [R9+0x1200], R4 ;  /* 0x0012000409007388 */ /* 0x0005e80000000800 */
[----:B---3--:R3:W-:Y:S04]  /*21ef0*/  STS [R8+0x80], R3 ;  /* 0x0000800308007388 */ /* 0x0087e80000000800 */
[----:B------:R4:W-:Y:S01]  /*21f00*/  STS [R8+0x280], R2 ;  /* 0x0002800208007388 */ /* 0x0009e20000000800 */
[----:B-1----:R-:W-:Y:S02]  /*21f10*/  F2FP.BF16.PACK_AB R0, R153, R152 ;  /* 0x000000989900723e */ /* 0x002fe400000010ff */
[----:B--2---:R-:W-:-:S03]  /*21f20*/  F2FP.BF16.PACK_AB R4, R39, R38 ;  /* 0x000000262704723e */ /* 0x004fc600000010ff */
[----:B------:R1:W-:Y:S01]  /*21f30*/  STS [R11], R0 ;  /* 0x000000000b007388 */ /* 0x0003e20000000800 */
        /* <DEDUP_REMOVED lines=69> */
[----:B-1----:R-:W-:-:S02]  /*22390*/  F2FP.BF16.PACK_AB R2, R27, R26 ;  /* 0x0000001a1b02723e */ /* 0x002fc400000010ff */
[----:B--2---:R-:W-:-:S03]  /*223a0*/  F2FP.BF16.PACK_AB R0, R33, R32 ;  /* 0x000000202100723e */ /* 0x004fc600000010ff */
[----:B------:R-:W-:Y:S01]  /*223b0*/  STS [R11+0x5000], R2 ;  /* 0x005000020b007388 */ /* 0x000fe20000000800 */
[----:B---3--:R-:W-:-:S03]  /*223c0*/  IMAD.MOV.U32 R4, RZ, RZ, 0x4 ;  /* 0x00000004ff047424 */ /* 0x008fc600078e00ff */
[----:B------:R1:W-:Y:S01]  /*223d0*/  STS [R11+0x5200], R0 ;  /* 0x005200000b007388 */ /* 0x0003e20000000800 */
[----:B------:R-:W-:Y:S02]  /*223e0*/  IMAD.MOV.U32 R3, RZ, RZ, RZ ;  /* 0x000000ffff037224 */ /* 0x000fe400078e00ff */
[CC--:B------:R-:W-:Y:S01]  /*223f0*/  @P1 IMAD.WIDE R8, R6.reuse, R4.reuse, c[0x0][0x508] ;  /* 0x0001420006081625 */ /* 0x0c0fe200078e0204 */
[----:B------:R-:W-:Y:S03]  /*22400*/  BAR.SYNC.DEFER_BLOCKING 0x1, 0x80 ;  /* 0x0042000000007b1d */ /* 0x000fe60000010000 */
[----:B------:R-:W-:-:S03]  /*22410*/  IMAD.WIDE R4, R6, R4, c[0x0][0x500] ;  /* 0x0001400006047625 */ /* 0x000fc600078e0204 */
[----:B------:R2:W5:Y:S04]  /*22420*/  @P1 LDG.E R12, [R8.64] ;  /* 0x00000008080c1981 */ /* 0x000568000c1e1900 */
[----:B------:R2:W5:Y:S01]  /*22430*/  @P2 LDG.E R3, [R4.64] ;  /* 0x0000000804032981 */ /* 0x000562000c1e1900 */
[----:B----4-:R-:W-:-:S04]  /*22440*/  ISETP.NE.AND P0, PT, R10, RZ, PT ;  /* 0x000000ff0a00720c */ /* 0x010fc80003f05270 */
[----:B-1----:R-:W-:Y:S01]  /*22450*/  SEL R0, R10, c[0x0][0x3d4], P0 ;  /* 0x0000f5000a007a07 */ /* 0x002fe20000000000 */
[----:B------:R-:W-:Y:S05]  /*22460*/  @P1 BRA `(.L_x_1106) ;  /* 0x0000004000001947 */ /* 0x000fea0003800000 */
[----:B--2---:R-:W-:Y:S05]  /*22470*/  @!P2 BRA `(.L_x_1106) ;  /* 0x000000300000a947 */ /* 0x004fea0003800000 */
[----:B-----5:R1:W2:Y:S04]  /*22480*/  LDG.E R12, [R4.64] ;  /* 0x00000008040c7981 */ /* 0x0202a8000c1e1900 */
[----:B-1----:R-:W2:Y:S02]  /*22490*/  LDG.E R4, [R4.64+0x4] ;  /* 0x0000040804047981 */ /* 0x002ea4000c1e1900 */
[----:B--2---:R-:W-:Y:S02]  /*224a0*/  IADD3 R12, -R12, R4, RZ ;  /* 0x000000040c0c7210 */ /* 0x004fe40007ffe1ff */
.L_x_1106:
[----:B--2---:R-:W2:Y:S04]  /*224b0*/  LDL R4, [R1+0x7c] ;  /* 0x00007c0001047983 */ /* 0x004ea80000100800 */
[----:B------:R-:W3:Y:S04]  /*224c0*/  LDL.LU R5, [R1+0x88] ;  /* 0x0000880001057983 */ /* 0x000ee80000300800 */
[----:B------:R-:W2:Y:S04]  /*224d0*/  LDL R77, [R1+0x58] ;  /* 0x00005800014d7983 */ /* 0x000ea80000100800 */
[----:B------:R-:W4:Y:S04]  /*224e0*/  LDL R15, [R1+0xa8] ;  /* 0x0000a800010f7983 */ /* 0x000f280000100800 */
[----:B------:R-:W4:Y:S01]  /*224f0*/  LDL R78, [R1+0xe8] ;  /* 0x0000e800014e7983 */ /* 0x000f220000100800 */
[----:B------:R-:W-:Y:S01]  /*22500*/  IMAD.MOV.U32 R13, RZ, RZ, 0x368 ;  /* 0x00000368ff0d7424 */ /* 0x000fe200078e00ff */
[----:B------:R-:W-:-:S04]  /*22510*/  ISETP.GT.AND P2, PT, R0, 0x1, PT ;  /* 0x000000010000780c */ /* 0x000fc80003f44270 */
[----:B------:R-:W-:-:S04]  /*22520*/  SEL R13, R13, 0x328, P2 ;  /* 0x000003280d0d7807 */ /* 0x000fc80001000000 */
[----:B------:R-:W1:Y:S08]  /*22530*/  LDC.64 R8, c[0x0][R13+0x170] ;  /* 0x00005c000d087b82 */ /* 0x000e700000000a00 */
[----:B------:R-:W2:Y:S08]  /*22540*/  LDC.64 R16, c[0x0][R13+0x168] ;  /* 0x00005a000d107b82 */ /* 0x000eb00000000a00 */
[----:B------:R1:W2:Y:S08]  /*22550*/  LDC.64 R20, c[0x0][R13+0x178] ;  /* 0x00005e000d147b82 */ /* 0x0002b00000000a00 */
[----:B------:R1:W2:Y:S01]  /*22560*/  LDC.64 R18, c[0x0][R13+0x160] ;  /* 0x000058000d127b82 */ /* 0x0002a20000000a00 */
[----:B------:R-:W-:Y:S01]  /*22570*/  ISETP.NE.U32.AND P0, PT, RZ, c[0x0][0x500], PT ;  /* 0x00014000ff007a0c */ /* 0x000fe20003f05070 */
[----:B------:R-:W-:-:S03]  /*22580*/  IMAD.MOV.U32 R0, RZ, RZ, c[0x0][0x4e8] ;  /* 0x00013a00ff007624 */ /* 0x000fc600078e00ff */
[----:B------:R-:W-:Y:S02]  /*22590*/  ISETP.NE.AND.EX P0, PT, RZ, c[0x0][0x504], PT, P0 ;  /* 0x00014100ff007a0c */ /* 0x000fe40003f05300 */
[----:B------:R-:W-:Y:S02]  /*225a0*/  ISETP.NE.AND P5, PT, R0, 0x1, PT ;  /* 0x000000010000780c */ /* 0x000fe40003fa5270 */
[----:B------:R-:W-:Y:S02]  /*225b0*/  SHF.R.S32.HI R0, RZ, 0x1f, R6 ;  /* 0x0000001fff007819 */ /* 0x000fe40000011406 */
[----:B------:R-:W-:Y:S02]  /*225c0*/  SEL R2, R6, RZ, !P0 ;  /* 0x000000ff06027207 */ /* 0x000fe40004000000 */
[----:B------:R-:W-:Y:S01]  /*225d0*/  SEL R6, R0, RZ, !P0 ;  /* 0x000000ff00067207 */ /* 0x000fe20004000000 */
[----:B------:R-:W2:Y:S02]  /*225e0*/  S2R R79, SR_TID.X ;  /* 0x00000000004f7919 */ /* 0x000ea40000002100 */
[----:B-1----:R-:W-:-:S04]  /*225f0*/  IMAD R0, R9, R2, RZ ;  /* 0x0000000209007224 */ /* 0x002fc800078e02ff */
[C---:B------:R-:W-:Y:S02]  /*22600*/  IMAD R14, R8.reuse, R6, R0 ;  /* 0x00000006080e7224 */ /* 0x040fe400078e0200 */
[----:B------:R-:W-:-:S04]  /*22610*/  IMAD.WIDE.U32 R8, R8, R2, RZ ;  /* 0x0000000208087225 */ /* 0x000fc800078e00ff */
[----:B------:R-:W-:Y:S01]  /*22620*/  IMAD.IADD R14, R9, 0x1, R14 ;  /* 0x00000001090e7824 */ /* 0x000fe200078e020e */
[----:B------:R-:W-:-:S04]  /*22630*/  LOP3.LUT R209, R209, 0xfffffffd, RZ, 0xc0, !PT ;  /* 0xfffffffdd1d17812 */ /* 0x000fc800078ec0ff */
[----:B------:R-:W-:Y:S02]  /*22640*/  LOP3.LUT R209, R209, 0xfffffffe, RZ, 0xc0, !PT ;  /* 0xfffffffed1d17812 */ /* 0x000fe400078ec0ff */
[----:B---3--:R-:W-:Y:S01]  /*22650*/  LOP3.LUT R5, R5, 0xffff, RZ, 0xc0, !PT ;  /* 0x0000ffff05057812 */ /* 0x008fe200078ec0ff */
[----:B--2---:R-:W-:-:S04]  /*22660*/  IMAD.IADD R4, R4, 0x1, R77 ;  /* 0x0000000104047824 */ /* 0x004fc800078e024d */
[----:B------:R-:W-:-:S04]  /*22670*/  IMAD.WIDE.U32 R10, R16, R5, RZ ;  /* 0x00000005100a7225 */ /* 0x000fc800078e00ff */
[----:B------:R-:W-:-:S04]  /*22680*/  @P5 IMAD.HI.U32 R6, R4, c[0x0][0x4ec], RZ ;  /* 0x00013b0004065a27 */ /* 0x000fc800078e00ff */
[----:B------:R-:W-:Y:S01]  /*22690*/  IMAD.MOV.U32 R0, RZ, RZ, R4 ;  /* 0x000000ffff007224 */ /* 0x000fe200078e0004 */
[----:B------:R-:W-:Y:S01]  /*226a0*/  @P5 SHF.R.U32.HI R0, RZ, c[0x0][0x4f0], R6 ;  /* 0x00013c00ff005a19 */ /* 0x000fe20000011606 */
[----:B------:R-:W-:Y:S01]  /*226b0*/  IMAD R13, R17, R5, RZ ;  /* 0x00000005110d7224 */ /* 0x000fe200078e02ff */
[----:B----4-:R-:W-:Y:S02]  /*226c0*/  SEL R6, R15, RZ, P2 ;  /* 0x000000ff0f067207 */ /* 0x010fe40001000000 */
[----:B-----5:R-:W-:Y:S01]  /*226d0*/  IADD3 R15, P1, P0, R8, R10, R3 ;  /* 0x0000000a080f7210 */ /* 0x020fe2000783e003 */
        /* <DEDUP_REMOVED lines=36> */
[----:B---3--:R-:W-:-:S05]  /*22920*/  IMAD.IADD R6, R78, 0x1, R77 ;  /* 0x000000014e067824 */ /* 0x008fca00078e024d */
        /* <DEDUP_REMOVED lines=18> */
[----:B------:R-:W2:Y:S04]  /*22a50*/  LDL R78, [R1+0x28] ;  /* 0x00002800014e7983 */ /* 0x000ea80000100800 */
[----:B------:R-:W3:Y:S01]  /*22a60*/  LDL R20, [R1+0x3c] ;  /* 0x00003c0001147983 */ /* 0x000ee20000100800 */
[----:B------:R-:W-:Y:S01]  /*22a70*/  IMAD R16, R16, c[0x0][0x3a0], RZ ;  /* 0x0000e80010107a24 */ /* 0x000fe200078e02ff */
[----:B------:R-:W-:Y:S01]  /*22a80*/  SHF.R.S32.HI R4, RZ, 0x1f, R2 ;  /* 0x0000001fff047819 */ /* 0x000fe20000011402 */
[C---:B-1----:R-:W-:Y:S01]  /*22a90*/  IMAD.WIDE.U32 R8, R3.reuse, c[0x0][0x3a0], RZ ;  /* 0x0000e80003087a25 */ /* 0x042fe200078e00ff */
[----:B------:R-:W1:Y:S03]  /*22aa0*/  S2R R12, SR_TID.X ;  /* 0x00000000000c7919 */ /* 0x000e660000002100 */
[----:B------:R-:W-:-:S02]  /*22ab0*/  IMAD R3, R3, c[0x0][0x3a4], R16 ;  /* 0x0000e90003037a24 */ /* 0x000fc400078e0210 */
[----:B------:R-:W-:-:S03]  /*22ac0*/  IMAD R10, R4, c[0x0][0x3f0], RZ ;  /* 0x0000fc00040a7a24 */ /* 0x000fc600078e02ff */
[----:B------:R-:W-:Y:S01]  /*22ad0*/  IADD3 R9, R9, R3, RZ ;  /* 0x0000000309097210 */ /* 0x000fe20007ffe0ff */
[----:B------:R-:W-:-:S04]  /*22ae0*/  IMAD R10, R2, c[0x0][0x3f4], R10 ;  /* 0x0000fd00020a7a24 */ /* 0x000fc800078e020a */
[----:B------:R-:W-:-:S04]  /*22af0*/  IMAD.WIDE.U32 R8, R5, c[0x0][0x3e8], R8 ;  /* 0x0000fa0005087a25 */ /* 0x000fc800078e0008 */
[----:B------:R-:W-:Y:S01]  /*22b00*/  IMAD R5, R5, c[0x0][0x3ec], R9 ;  /* 0x0000fb0005057a24 */ /* 0x000fe200078e0209 */
[----:B------:R-:W-:-:S05]  /*22b10*/  MOV R4, R8 ;  /* 0x0000000800047202 */ /* 0x000fca0000000f00 */
[----:B------:R-:W-:Y:S01]  /*22b20*/  IMAD.WIDE.U32 R4, R2, c[0x0][0x3f0], R4 ;  /* 0x0000fc0002047a25 */ /* 0x000fe200078e0004 */
[----:B-1----:R-:W-:-:S04]  /*22b30*/  SHF.R.S32.HI R13, RZ, 0x1f, R12 ;  /* 0x0000001fff0d7819 */ /* 0x002fc8000001140c */
[----:B------:R-:W-:Y:S02]  /*22b40*/  IADD3 R5, R5, R10, RZ ;  /* 0x0000000a05057210 */ /* 0x000fe40007ffe0ff */
[----:B------:R-:W-:-:S04]  /*22b50*/  LEA.HI R13, R13, R12, RZ, 0x2 ;  /* 0x0000000c0d0d7211 */ /* 0x000fc800078f10ff */
[----:B------:R-:W-:Y:S02]  /*22b60*/  SHF.R.S32.HI R13, RZ, 0x2, R13 ;  /* 0x00000002ff0d7819 */ /* 0x000fe4000001140d */
[----:B--2---:R-:W-:Y:S02]  /*22b70*/  IADD3 R6, R78, R77, RZ ;  /* 0x0000004d4e067210 */ /* 0x004fe40007ffe0ff */
[----:B---3--:R-:W-:-:S03]  /*22b80*/  SHF.L.U32 R9, R20, 0x1, RZ ;  /* 0x0000000114097819 */ /* 0x008fc600000006ff */
[----:B------:R-:W-:Y:S01]  /*22b90*/  @P5 IMAD.HI.U32 R11, R6, c[0x0][0x4ec], RZ ;  /* 0x00013b00060b5a27 */ /* 0x000fe200078e00ff */
[----:B------:R-:W-:Y:S01]  /*22ba0*/  MOV R3, R6 ;  /* 0x0000000600037202 */ /* 0x000fe20000000f00 */
[----:B------:R1:W2:Y:S03]  /*22bb0*/  LDS.128 R24, [R9+0x80] ;  /* 0x0000800009187984 */ /* 0x0002a60000000c00 */
[----:B------:R-:W-:Y:S01]  /*22bc0*/  @P5 SHF.R.U32.HI R3, RZ, c[0x0][0x4f0], R11 ;  /* 0x00013c00ff035a19 */ /* 0x000fe2000001160b */
[----:B------:R1:W3:Y:S03]  /*22bd0*/  LDS.128 R36, [R9+0x880] ;  /* 0x0008800009247984 */ /* 0x0002e60000000c00 */
[----:B------:R-:W-:Y:S02]  /*22be0*/  SHF.R.S32.HI R8, RZ, 0x1f, R3 ;  /* 0x0000001fff087819 */ /* 0x000fe40000011403 */
[----:B------:R-:W-:Y:S01]  /*22bf0*/  IADD3 R2, -R3, RZ, RZ ;  /* 0x000000ff03027210 */ /* 0x000fe20007ffe1ff */
[----:B------:R1:W4:Y:S02]  /*22c00*/  LDS.128 R48, [R9+0x1080] ;  /* 0x0010800009307984 */ /* 0x0003240000000c00 */
[----:B------:R-:W-:-:S02]  /*22c10*/  IMAD R8, R8, c[0x0][0x3e0], RZ ;  /* 0x0000f80008087a24 */ /* 0x000fc400078e02ff */
[----:B------:R1:W1:Y:S01]  /*22c20*/  LDS.128 R60, [R9+0x1880] ;  /* 0x00188000093c7984 */ /* 0x0002620000000c00 */
[----:B------:R-:W-:Y:S02]  /*22c30*/  IMAD R6, R2, c[0x0][0x4e8], R6 ;  /* 0x00013a0002067a24 */ /* 0x000fe400078e0206 */
[C---:B------:R-:W-:Y:S01]  /*22c40*/  IMAD R8, R3.reuse, c[0x0][0x3e4], R8 ;  /* 0x0000f90003087a24 */ /* 0x040fe200078e0208 */
[----:B------:R1:W1:Y:S01]  /*22c50*/  LDS.128 R20, [R9+0x2080] ;  /* 0x0020800009147984 */ /* 0x0002620000000c00 */
[----:B------:R-:W-:Y:S01]  /*22c60*/  IMAD.WIDE.U32 R2, R3, c[0x0][0x3e0], R4 ;  /* 0x0000f80003027a25 */ /* 0x000fe200078e0004 */
[----:B------:R-:W-:Y:S02]  /*22c70*/  SHF.R.S32.HI R4, RZ, 0x1f, R6 ;  /* 0x0000001fff047819 */ /* 0x000fe40000011406 */
[----:B------:R1:W1:Y:S02]  /*22c80*/  LDS.128 R32, [R9+0x2880] ;  /* 0x0028800009207984 */ /* 0x0002640000000c00 */
[----:B------:R-:W-:Y:S01]  /*22c90*/  IADD3 R3, R3, R8, RZ ;  /* 0x0000000803037210 */ /* 0x000fe20007ffe0ff */
[----:B------:R-:W-:Y:S01]  /*22ca0*/  IMAD R4, R4, c[0x0][0x3d8], RZ ;  /* 0x0000f60004047a24 */ /* 0x000fe200078e02ff */
[----:B------:R1:W1:Y:S03]  /*22cb0*/  LDS.128 R44, [R9+0x3080] ;  /* 0x00308000092c7984 */ /* 0x0002660000000c00 */
[C---:B------:R-:W-:Y:S01]  /*22cc0*/  IMAD.WIDE.U32 R2, R6.reuse, c[0x0][0x3d8], R2 ;  /* 0x0000f60006027a25 */ /* 0x040fe200078e0002 */
[----:B------:R1:W1:Y:S03]  /*22cd0*/  LDS.128 R56, [R9+0x3880] ;  /* 0x0038800009387984 */ /* 0x0002660000000c00 */
[----:B------:R-:W-:Y:S01]  /*22ce0*/  IMAD R6, R6, c[0x0][0x3dc], R4 ;  /* 0x0000f70006067a24 */ /* 0x000fe200078e0204 */
[----:B------:R1:W1:Y:S01]  /*22cf0*/  LDS.128 R16, [R9+0x4080] ;  /* 0x0040800009107984 */ /* 0x0002620000000c00 */
[----:B------:R-:W-:-:S02]  /*22d00*/  LEA R12, P0, R2, c[0x0][0x380], 0x1 ;  /* 0x0000e000020c7a11 */ /* 0x000fc400078008ff */
[----:B------:R-:W-:Y:S01]  /*22d10*/  IADD3 R4, R13, R77, RZ ;  /* 0x0000004d0d047210 */ /* 0x000fe20007ffe0ff */
[----:B------:R1:W1:Y:S01]  /*22d20*/  LDS.128 R28, [R9+0x4880] ;  /* 0x00488000091c7984 */ /* 0x0002620000000c00 */
[----:B------:R-:W-:-:S03]  /*22d30*/  IADD3 R3, R3, R6, RZ ;  /* 0x0000000603037210 */ /* 0x000fc60007ffe0ff */
[----:B------:R1:W1:Y:S01]  /*22d40*/  LDS.128 R40, [R9+0x5080] ;  /* 0x0050800009287984 */ /* 0x0002620000000c00 */
[----:B------:R-:W-:-:S03]  /*22d50*/  LEA.HI.X R5, R2, c[0x0][0x384], R3, 0x1, P0 ;  /* 0x0000e10002057a11 */ /* 0x000fc600000f0c03 */
[----:B------:R1:W1:Y:S01]  /*22d60*/  LDS.128 R52, [R9+0x5880] ;  /* 0x0058800009347984 */ /* 0x0002620000000c00 */
[----:B------:R-:W-:Y:S05]  /*22d70*/  BRA.DIV ~URZ, `(.L_x_1108) ;  /* 0x000061427f007947 */ /* 0x000fea000b800000 */
[----:B--23--:R2:W3:Y:S02]  /*22d80*/  SHFL.IDX PT, R6, R5, RZ, 0x1c1f ;  /* 0x001c1fff05067589 */ /* 0x00c4e400000e0000 */
.L_x_1223:
[----:B------:R-:W-:Y:S05]  /*22d90*/  BRA.DIV ~URZ, `(.L_x_1109) ;  /* 0x000061927f007947 */ /* 0x000fea000b800000 */
[----:B------:R2:W4:Y:S02]  /*22da0*/  SHFL.IDX PT, R2, R12, RZ, 0x1c1f ;  /* 0x001c1fff0c027589 */ /* 0x00052400000e0000 */
.L_x_1224:
[----:B------:R-:W-:Y:S01]  /*22db0*/  ISETP.GE.AND P0, PT, R4, R0, PT ;  /* 0x000000000400720c */ /* 0x000fe20003f06270 */
[----:B------:R-:W-:-:S12]  /*22dc0*/  BSSY B0, `(.L_x_1110) ;  /* 0x0000012000007945 */ /* 0x000fd80003800000 */
[----:B------:R-:W-:Y:S05]  /*22dd0*/  @P0 BRA `(.L_x_1111) ;  /* 0x0000010000000947 */ /* 0x000fea0003800000 */
[----:B------:R-:W5:Y:S04]  /*22de0*/  LDL.64 R64, [R1] ;  /* 0x0000000001407983 */ /* 0x000f680000100a00 */
[----:B--2---:R-:W2:Y:S04]  /*22df0*/  LDL R13, [R1+0x8] ;  /* 0x00000800010d7983 */ /* 0x004ea80000100800 */
[----:B----4-:R-:W4:Y:S04]  /*22e00*/  LDL R15, [R1+0x94] ;  /* 0x00009400010f7983 */ /* 0x010f280000100800 */
[----:B---3--:R-:W3:Y:S01]  /*22e10*/  LDL R14, [R1+0x90] ;  /* 0x00009000010e7983 */ /* 0x008ee20000100800 */
[----:B------:R-:W-:-:S13]  /*22e20*/  ISETP.GE.AND P1, PT, R252, c[0x0][0x3c8], PT ;  /* 0x0000f200fc007a0c */ /* 0x000fda0003f26270 */
[----:B------:R-:W-:Y:S02]  /*22e30*/  @!P1 LEA R8, P4, R252, R2, 0x1 ;  /* 0x00000002fc089211 */ /* 0x000fe400078808ff */
[----:B-----5:R-:W-:Y:S02]  /*22e40*/  ISETP.GE.AND P2, PT, R64, c[0x0][0x3c8], PT ;  /* 0x0000f20040007a0c */ /* 0x020fe40003f46270 */
[----:B--2---:R-:W-:Y:S02]  /*22e50*/  ISETP.GE.AND P0, PT, R13, c[0x0][0x3c8], PT ;  /* 0x0000f2000d007a0c */ /* 0x004fe40003f06270 */
[----:B-1--4-:R-:W-:-:S09]  /*22e60*/  @!P1 LEA.HI.X R9, R252, R6, R15, 0x1, P4 ;  /* 0x00000006fc099211 */ /* 0x012fd200020f0c0f */
[CC--:B------:R-:W-:Y:S02]  /*22e70*/  @!P2 LEA R10, P5, R64.reuse, R2.reuse, 0x1 ;  /* 0x00000002400aa211 */ /* 0x0c0fe400078a08ff */
[C---:B------:R-:W-:Y:S02]  /*22e80*/  @!P0 LEA R2, P3, R13.reuse, R2, 0x1 ;  /* 0x000000020d028211 */ /* 0x040fe400078608ff */
[-C--:B------:R-:W-:Y:S02]  /*22e90*/  @!P2 LEA.HI.X R11, R64, R6.reuse, R65, 0x1, P5 ;  /* 0x00000006400ba211 */ /* 0x080fe400028f0c41 */
[----:B---3--:R-:W-:-:S03]  /*22ea0*/  @!P0 LEA.HI.X R3, R13, R6, R14, 0x1, P3 ;  /* 0x000000060d038211 */ /* 0x008fc600018f0c0e */
[----:B------:R1:W-:Y:S04]  /*22eb0*/  @!P2 ST.E.128 [R10.64], R24 ;  /* 0x000000180a00a985 */ /* 0x0003e8000c101d08 */
[----:B------:R1:W-:Y:S04]  /*22ec0*/  @!P1 ST.E.128 [R8.64], R20 ;  /* 0x0000001408009985 */ /* 0x0003e8000c101d08 */
[----:B------:R1:W-:Y:S02]  /*22ed0*/  @!P0 ST.E.128 [R2.64], R16 ;  /* 0x0000001002008985 */ /* 0x0003e4000c101d08 */
.L_x_1111:
[----:B------:R-:W-:Y:S05]  /*22ee0*/  BSYNC B0 ;  /* 0x0000000000007941 */ /* 0x000fea0003800000 */
.L_x_1110:
[----:B------:R-:W-:Y:S05]  /*22ef0*/  BRA.DIV ~URZ, `(.L_x_1112) ;  /* 0x000060a27f007947 */ /* 0x000fea000b800000 */
[----:B---3--:R3:W2:Y:S04]  /*22f00*/  SHFL.IDX PT, R6, R5, 0x1, 0x1c1f ;  /* 0x003c1f0005067f89 */ /* 0x0086a800000e0000 */
[----:B-1--4-:R3:W1:Y:S02]  /*22f10*/  SHFL.IDX PT, R2, R12, 0x1, 0x1c1f ;  /* 0x003c1f000c027f89 */ /* 0x01266400000e0000 */
.L_x_1225:
[----:B------:R-:W-:Y:S01]  /*22f20*/  IADD3 R3, R4, 0x20, RZ ;  /* 0x0000002004037810 */ /* 0x000fe20007ffe0ff */
[----:B------:R-:W-:Y:S03]  /*22f30*/  BSSY B0, `(.L_x_1113) ;  /* 0x0000013000007945 */ /* 0x000fe60003800000 */
[----:B------:R-:W-:-:S13]  /*22f40*/  ISETP.GE.AND P0, PT, R3, R0, PT ;  /* 0x000000000300720c */ /* 0x000fda0003f06270 */
[----:B------:R-:W-:Y:S05]  /*22f50*/  @P0 BRA `(.L_x_1114) ;  /* 0x0000010000000947 */ /* 0x000fea0003800000 */
[----:B------:R-:W4:Y:S04]  /*22f60*/  LDL.64 R16, [R1] ;  /* 0x0000000001107983 */ /* 0x000f280000100a00 */
[----:B------:R-:W5:Y:S04]  /*22f70*/  LDL R13, [R1+0x8] ;  /* 0x00000800010d7983 */ /* 0x000f680000100800 */
[----:B---3--:R-:W3:Y:S04]  /*22f80*/  LDL R15, [R1+0x94] ;  /* 0x00009400010f7983 */ /* 0x008ee80000100800 */
[----:B--2---:R-:W2:Y:S01]  /*22f90*/  LDL R14, [R1+0x90] ;  /* 0x00009000010e7983 */ /* 0x004ea20000100800 */
[----:B------:R-:W-:-:S13]  /*22fa0*/  ISETP.GE.AND P1, PT, R252, c[0x0][0x3c8], PT ;  /* 0x0000f200fc007a0c */ /* 0x000fda0003f26270 */
[----:B-1----:R-:W-:Y:S02]  /*22fb0*/  @!P1 LEA R8, P4, R252, R2, 0x1 ;  /* 0x00000002fc089211 */ /* 0x002fe400078808ff */
[----:B----4-:R-:W-:Y:S02]  /*22fc0*/  ISETP.GE.AND P2, PT, R16, c[0x0][0x3c8], PT ;  /* 0x0000f20010007a0c */ /* 0x010fe40003f46270 */
[----:B-----5:R-:W-:Y:S02]  /*22fd0*/  ISETP.GE.AND P0, PT, R13, c[0x0][0x3c8], PT ;  /* 0x0000f2000d007a0c */ /* 0x020fe40003f06270 */
[----:B---3--:R-:W-:-:S09]  /*22fe0*/  @!P1 LEA.HI.X R9, R252, R6, R15, 0x1, P4 ;  /* 0x00000006fc099211 */ /* 0x008fd200020f0c0f */
[CC--:B------:R-:W-:Y:S02]  /*22ff0*/  @!P2 LEA R10, P5, R16.reuse, R2.reuse, 0x1 ;  /* 0x00000002100aa211 */ /* 0x0c0fe400078a08ff */
[C---:B------:R-:W-:Y:S02]  /*23000*/  @!P0 LEA R2, P3, R13.reuse, R2, 0x1 ;  /* 0x000000020d028211 */ /* 0x040fe400078608ff */
[-C--:B------:R-:W-:Y:S02]  /*23010*/  @!P2 LEA.HI.X R11, R16, R6.reuse, R17, 0x1, P5 ;  /* 0x00000006100ba211 */ /* 0x080fe400028f0c11 */
[----:B--2---:R-:W-:-:S03]  /*23020*/  @!P0 LEA.HI.X R3, R13, R6, R14, 0x1, P3 ;  /* 0x000000060d038211 */ /* 0x004fc600018f0c0e */
[----:B------:R1:W-:Y:S04]  /*23030*/  @!P2 ST.E.128 [R10.64], R36 ;  /* 0x000000240a00a985 */ /* 0x0003e8000c101d08 */
[----:B------:R1:W-:Y:S04]  /*23040*/  @!P1 ST.E.128 [R8.64], R32 ;  /* 0x0000002008009985 */ /* 0x0003e8000c101d08 */
[----:B------:R1:W-:Y:S02]  /*23050*/  @!P0 ST.E.128 [R2.64], R28 ;  /* 0x0000001c02008985 */ /* 0x0003e4000c101d08 */
.L_x_1114:
[----:B------:R-:W-:Y:S05]  /*23060*/  BSYNC B0 ;  /* 0x0000000000007941 */ /* 0x000fea0003800000 */
.L_x_1113:
[----:B------:R-:W-:Y:S05]  /*23070*/  BRA.DIV ~URZ, `(.L_x_1115) ;  /* 0x00005ff27f007947 */ /* 0x000fea000b800000 */
[----:B--2---:R2:W4:Y:S02]  /*23080*/  SHFL.IDX PT, R6, R5, 0x2, 0x1c1f ;  /* 0x005c1f0005067f89 */ /* 0x00452400000e0000 */
.L_x_1226:
[----:B------:R-:W-:Y:S05]  /*23090*/  BRA.DIV ~URZ, `(.L_x_1116) ;  /* 0x000060427f007947 */ /* 0x000fea000b800000 */
[----:B-1----:R1:W2:Y:S02]  /*230a0*/  SHFL.IDX PT, R2, R12, 0x2, 0x1c1f ;  /* 0x005c1f000c027f89 */ /* 0x0022a400000e0000 */
.L_x_1227:
[----:B------:R-:W-:Y:S01]  /*230b0*/  IADD3 R3, R4, 0x40, RZ ;  /* 0x0000004004037810 */ /* 0x000fe20007ffe0ff */
[----:B------:R-:W-:Y:S03]  /*230c0*/  BSSY B0, `(.L_x_1117) ;  /* 0x0000013000007945 */ /* 0x000fe60003800000 */
[----:B------:R-:W-:-:S13]  /*230d0*/  ISETP.GE.AND P0, PT, R3, R0, PT ;  /* 0x000000000300720c */ /* 0x000fda0003f06270 */
[----:B------:R-:W-:Y:S05]  /*230e0*/  @P0 BRA `(.L_x_1118) ;  /* 0x0000010000000947 */ /* 0x000fea0003800000 */
[----:B------:R-:W5:Y:S04]  /*230f0*/  LDL.64 R16, [R1] ;  /* 0x0000000001107983 */ /* 0x000f680000100a00 */
[----:B---3--:R-:W3:Y:S04]  /*23100*/  LDL R13, [R1+0x8] ;  /* 0x00000800010d7983 */ /* 0x008ee80000100800 */
[----:B----4-:R-:W4:Y:S04]  /*23110*/  LDL R15, [R1+0x94] ;  /* 0x00009400010f7983 */ /* 0x010f280000100800 */
[----:B--2---:R-:W2:Y:S01]  /*23120*/  LDL R14, [R1+0x90] ;  /* 0x00009000010e7983 */ /* 0x004ea20000100800 */
[----:B------:R-:W-:-:S13]  /*23130*/  ISETP.GE.AND P1, PT, R252, c[0x0][0x3c8], PT ;  /* 0x0000f200fc007a0c */ /* 0x000fda0003f26270 */
[----:B------:R-:W-:Y:S02]  /*23140*/  @!P1 LEA R8, P4, R252, R2, 0x1 ;  /* 0x00000002fc089211 */ /* 0x000fe400078808ff */
[----:B-----5:R-:W-:Y:S02]  /*23150*/  ISETP.GE.AND P2, PT, R16, c[0x0][0x3c8], PT ;  /* 0x0000f20010007a0c */ /* 0x020fe40003f46270 */
[----:B---3--:R-:W-:Y:S02]  /*23160*/  ISETP.GE.AND P0, PT, R13, c[0x0][0x3c8], PT ;  /* 0x0000f2000d007a0c */ /* 0x008fe40003f06270 */
[----:B----4-:R-:W-:-:S09]  /*23170*/  @!P1 LEA.HI.X R9, R252, R6, R15, 0x1, P4 ;  /* 0x00000006fc099211 */ /* 0x010fd200020f0c0f */
[CC--:B------:R-:W-:Y:S02]  /*23180*/  @!P2 LEA R10, P5, R16.reuse, R2.reuse, 0x1 ;  /* 0x00000002100aa211 */ /* 0x0c0fe400078a08ff */
[C---:B------:R-:W-:Y:S02]  /*23190*/  @!P0 LEA R2, P3, R13.reuse, R2, 0x1 ;  /* 0x000000020d028211 */ /* 0x040fe400078608ff */
[-C--:B------:R-:W-:Y:S02]  /*231a0*/  @!P2 LEA.HI.X R11, R16, R6.reuse, R17, 0x1, P5 ;  /* 0x00000006100ba211 */ /* 0x080fe400028f0c11 */
[----:B--2---:R-:W-:-:S03]  /*231b0*/  @!P0 LEA.HI.X R3, R13, R6, R14, 0x1, P3 ;  /* 0x000000060d038211 */ /* 0x004fc600018f0c0e */
[----:B------:R2:W-:Y:S04]  /*231c0*/  @!P2 ST.E.128 [R10.64], R48 ;  /* 0x000000300a00a985 */ /* 0x0005e8000c101d08 */
[----:B------:R2:W-:Y:S04]  /*231d0*/  @!P1 ST.E.128 [R8.64], R44 ;  /* 0x0000002c08009985 */ /* 0x0005e8000c101d08 */
[----:B------:R2:W-:Y:S02]  /*231e0*/  @!P0 ST.E.128 [R2.64], R40 ;  /* 0x0000002802008985 */ /* 0x0005e4000c101d08 */
.L_x_1118:
[----:B------:R-:W-:Y:S05]  /*231f0*/  BSYNC B0 ;  /* 0x0000000000007941 */ /* 0x000fea0003800000 */
.L_x_1117:
[----:B------:R-:W-:Y:S05]  /*23200*/  BRA.DIV ~URZ, `(.L_x_1119) ;  /* 0x00005f427f007947 */ /* 0x000fea000b800000 */
[----:B--23--:R-:W2:Y:S04]  /*23210*/  SHFL.IDX PT, R5, R5, 0x3, 0x1c1f ;  /* 0x007c1f0005057f89 */ /* 0x00cea800000e0000 */
[----:B------:R3:W1:Y:S02]  /*23220*/  SHFL.IDX PT, R2, R12, 0x3, 0x1c1f ;  /* 0x007c1f000c027f89 */ /* 0x00066400000e0000 */
.L_x_1228:
[----:B------:R-:W-:-:S04]  /*23230*/  IADD3 R3, R4, 0x60, RZ ;  /* 0x0000006004037810 */ /* 0x000fc80007ffe0ff */
[----:B------:R-:W-:-:S13]  /*23240*/  ISETP.GE.AND P0, PT, R3, R0, PT ;  /* 0x000000000300720c */ /* 0x000fda0003f06270 */
[----:B------:R-:W-:Y:S05]  /*23250*/  @P0 BRA `(.L_x_1120) ;  /* 0x0000272000000947 */ /* 0x000fea0003800000 */
[----:B------:R-:W5:Y:S04]  /*23260*/  LDL.64 R14, [R1] ;  /* 0x00000000010e7983 */ /* 0x000f680000100a00 */
[----:B-1-3--:R-:W3:Y:S04]  /*23270*/  LDL R12, [R1+0x94] ;  /* 0x00009400010c7983 */ /* 0x00aee80000100800 */
[----:B----4-:R-:W4:Y:S01]  /*23280*/  LDL R6, [R1+0x8] ;  /* 0x0000080001067983 */ /* 0x010f220000100800 */
[----:B------:R-:W-:-:S13]  /*23290*/  ISETP.GE.AND P0, PT, R252, c[0x0][0x3c8], PT ;  /* 0x0000f200fc007a0c */ /* 0x000fda0003f06270 */
[----:B------:R-:W-:Y:S02]  /*232a0*/  @!P0 LEA R8, P2, R252, R2, 0x1 ;  /* 0x00000002fc088211 */ /* 0x000fe400078408ff */
[----:B-----5:R-:W-:Y:S02]  /*232b0*/  ISETP.GE.AND P1, PT, R14, c[0x0][0x3c8], PT ;  /* 0x0000f2000e007a0c */ /* 0x020fe40003f26270 */
[----:B--23--:R-:W-:-:S11]  /*232c0*/  @!P0 LEA.HI.X R9, R252, R5, R12, 0x1, P2 ;  /* 0x00000005fc098211 */ /* 0x00cfd600010f0c0c */
[----:B------:R-:W-:-:S04]  /*232d0*/  @!P1 LEA R10, P3, R14, R2, 0x1 ;  /* 0x000000020e0a9211 */ /* 0x000fc800078608ff */
[----:B------:R-:W-:-:S05]  /*232e0*/  @!P1 LEA.HI.X R11, R14, R5, R15, 0x1, P3 ;  /* 0x000000050e0b9211 */ /* 0x000fca00018f0c0f */
[----:B------:R1:W-:Y:S04]  /*232f0*/  @!P1 ST.E.128 [R10.64], R60 ;  /* 0x0000003c0a009985 */ /* 0x0003e8000c101d08 */
[----:B------:R1:W-:Y:S01]  /*23300*/  @!P0 ST.E.128 [R8.64], R56 ;  /* 0x0000003808008985 */ /* 0x0003e2000c101d08 */
[----:B----4-:R-:W-:-:S13]  /*23310*/  ISETP.GE.AND P0, PT, R6, c[0x0][0x3c8], PT ;  /* 0x0000f20006007a0c */ /* 0x010fda0003f06270 */
[----:B------:R-:W-:Y:S05]  /*23320*/  @P0 BRA `(.L_x_1120) ;  /* 0x0000265000000947 */ /* 0x000fea0003800000 */
[----:B------:R-:W2:Y:S01]  /*23330*/  LDL R12, [R1+0x90] ;  /* 0x00009000010c7983 */ /* 0x000ea20000100800 */
[----:B------:R-:W-:-:S04]  /*23340*/  LEA R2, P0, R6, R2, 0x1 ;  /* 0x0000000206027211 */ /* 0x000fc800078008ff */
[----:B--2---:R-:W-:-:S05]  /*23350*/  LEA.HI.X R3, R6, R5, R12, 0x1, P0 ;  /* 0x0000000506037211 */ /* 0x004fca00000f0c0c */
[----:B------:R2:W-:Y:S01]  /*23360*/  ST.E.128 [R2.64], R52 ;  /* 0x0000003402007985 */ /* 0x0005e2000c101d08 */
[----:B------:R-:W-:Y:S05]  /*23370*/  BRA `(.L_x_1120) ;  /* 0x0000260000007947 */ /* 0x000fea0003800000 */
.L_x_1107:
[----:B-1----:R-:W2:Y:S01]  /*23380*/  LDL.LU R10, [R1+0xa8] ;  /* 0x0000a800010a7983 */ /* 0x002ea20000300800 */
[----:B------:R-:W-:Y:S01]  /*23390*/  IMAD R16, R16, c[0x0][0x408], RZ ;  /* 0x0001020010107a24 */ /* 0x000fe200078e02ff */
[----:B------:R-:W-:Y:S01]  /*233a0*/  SHF.R.S32.HI R0, RZ, 0x1f, R2 ;  /* 0x0000001fff007819 */ /* 0x000fe20000011402 */
[----:B------:R-:W-:-:S04]  /*233b0*/  IMAD.WIDE.U32 R8, R3, c[0x0][0x408], RZ ;  /* 0x0001020003087a25 */ /* 0x000fc800078e00ff */
[----:B------:R-:W-:Y:S02]  /*233c0*/  IMAD R3, R3, c[0x0][0x40c], R16 ;  /* 0x0001030003037a24 */ /* 0x000fe400078e0210 */
[----:B------:R-:W-:Y:S02]  /*233d0*/  IMAD R0, R0, c[0x0][0x440], RZ ;  /* 0x0001100000007a24 */ /* 0x000fe400078e02ff */
[----:B------:R-:W-:Y:S01]  /*233e0*/  @P5 IMAD.HI.U32 R6, R4, c[0x0][0x4ec], RZ ;  /* 0x00013b0004065a27 */ /* 0x000fe200078e00ff */
[----:B------:R-:W-:-:S05]  /*233f0*/  IADD3 R9, R9, R3, RZ ;  /* 0x0000000309097210 */ /* 0x000fca0007ffe0ff */
[----:B------:R-:W-:-:S04]  /*23400*/  IMAD.WIDE.U32 R8, R5, c[0x0][0x438], R8 ;  /* 0x00010e0005087a25 */ /* 0x000fc800078e0008 */
        /* <DEDUP_REMOVED lines=24> */
.L_x_1229:
[----:B------:R-:W-:Y:S05]  /*23590*/  BRA.DIV ~URZ, `(.L_x_1122) ;  /* 0x00005cf27f007947 */ /* 0x000fea000b800000 */
[----:B------:R3:W4:Y:S02]  /*235a0*/  SHFL.IDX PT, R0, R6, RZ, 0x1c1f ;  /* 0x001c1fff06007589 */ /* 0x00072400000e0000 */
.L_x_1230:
        /* <DEDUP_REMOVED lines=13> */
[----:B------:R-:W-:Y:S01]  /*23680*/  IADD3 R11, R251, 0x18, RZ ;  /* 0x00000018fb0b7810 */ /* 0x000fe20007ffe0ff */
        /* <DEDUP_REMOVED lines=14> */
[C---:B----4-:R-:W-:Y:S01]  /*23770*/  @!P3 LEA R8, P0, R11.reuse, R0, 0x2 ;  /* 0x000000000b08b211 */ /* 0x050fe200078010ff */
        /* <DEDUP_REMOVED lines=55> */
.L_x_1124:
[----:B------:R-:W-:Y:S05]  /*23af0*/  BSYNC B0 ;  /* 0x0000000000007941 */ /* 0x000fea0003800000 */
.L_x_1123:
[----:B------:R-:W-:Y:S05]  /*23b00*/  BRA.DIV ~URZ, `(.L_x_1125) ;  /* 0x000057f27f007947 */ /* 0x000fea000b800000 */
[----:B--2---:R2:W1:Y:S04]  /*23b10*/  SHFL.IDX PT, R4, R5, 0x1, 0x1c1f ;  /* 0x003c1f0005047f89 */ /* 0x00446800000e0000 */
[----:B----4-:R2:W4:Y:S02]  /*23b20*/  SHFL.IDX PT, R0, R6, 0x1, 0x1c1f ;  /* 0x003c1f0006007f89 */ /* 0x01052400000e0000 */
.L_x_1231:
        /* <DEDUP_REMOVED lines=34> */
[----:B------:R-:W-:Y:S02]  /*23d50*/  IADD3 R14, R251, 0x30, RZ ;  /* 0x00000030fb0e7810 */ /* 0x000fe40007ffe0ff */
[----:B----4-:R-:W-:Y:S01]  /*23d60*/  @!P5 LEA R8, P0, R11, R0, 0x2 ;  /* 0x000000000b08d211 */ /* 0x010fe200078010ff */
        /* <DEDUP_REMOVED lines=24> */
[C---:B------:R-:W-:Y:S01]  /*23ef0*/  IADD3 R16, R251.reuse, 0x50, RZ ;  /* 0x00000050fb107810 */ /* 0x040fe20007ffe0ff */
[----:B------:R5:W-:Y:S01]  /*23f00*/  @!P0 ST.E.64 [R8.64], R140 ;  /* 0x0000008c08008985 */ /* 0x000be2000c101b08 */
[----:B------:R-:W-:Y:S02]  /*23f10*/  IADD3 R14, R251, 0x58, RZ ;  /* 0x00000058fb0e7810 */ /* 0x000fe40007ffe0ff */
[----:B------:R-:W-:Y:S02]  /*23f20*/  ISETP.GE.AND P2, PT, R16, c[0x0][0x3c8], PT ;  /* 0x0000f20010007a0c */ /* 0x000fe40003f46270 */
[----:B-1----:R-:W-:-:S04]  /*23f30*/  @!P4 LEA R2, P1, R12, R0, 0x2 ;  /* 0x000000000c02c211 */ /* 0x002fc800078210ff */
[----:B------:R-:W-:Y:S02]  /*23f40*/  @!P4 LEA.HI.X R3, R12, R4, R13, 0x2, P1 ;  /* 0x000000040c03c211 */ /* 0x000fe400008f140d */
[----:B------:R-:W-:Y:S02]  /*23f50*/  @!P5 LEA R12, P0, R18, R0, 0x2 ;  /* 0x00000000120cd211 */ /* 0x000fe400078010ff */
[----:B------:R-:W-:Y:S01]  /*23f60*/  ISETP.GE.AND P1, PT, R14, c[0x0][0x3c8], PT ;  /* 0x0000f2000e007a0c */ /* 0x000fe20003f26270 */
[----:B------:R1:W-:Y:S01]  /*23f70*/  @!P4 ST.E.64 [R2.64], R142 ;  /* 0x0000008e0200c985 */ /* 0x0003e2000c101b08 */
[----:B------:R-:W-:Y:S02]  /*23f80*/  @!P5 LEA.HI.X R13, R18, R4, R19, 0x2, P0 ;  /* 0x00000004120dd211 */ /* 0x000fe400000f1413 */
[----:B----4-:R-:W-:-:S03]  /*23f90*/  @!P3 LEA R10, P0, R15, R0, 0x2 ;  /* 0x000000000f0ab211 */ /* 0x010fc600078010ff */
[----:B------:R4:W-:Y:S01]  /*23fa0*/  @!P5 ST.E.64 [R12.64], R158 ;  /* 0x0000009e0c00d985 */ /* 0x0009e2000c101b08 */
[----:B------:R-:W-:Y:S02]  /*23fb0*/  @!P3 LEA.HI.X R11, R15, R4, R17, 0x2, P0 ;  /* 0x000000040f0bb211 */ /* 0x000fe400000f1411 */
[C---:B------:R-:W-:Y:S02]  /*23fc0*/  IADD3 R17, R251.reuse, 0x50, RZ ;  /* 0x00000050fb117810 */ /* 0x040fe40007ffe0ff */
[C---:B-----5:R-:W-:Y:S01]  /*23fd0*/  @!P2 LEA R8, P0, R16.reuse, R0, 0x2 ;  /* 0x000000001008a211 */ /* 0x060fe200078010ff */
[----:B------:R4:W-:Y:S01]  /*23fe0*/  @!P3 ST.E.64 [R10.64], R154 ;  /* 0x0000009a0a00b985 */ /* 0x0009e2000c101b08 */
[----:B------:R-:W-:Y:S02]  /*23ff0*/  SHF.R.S32.HI R17, RZ, 0x1f, R17 ;  /* 0x0000001fff117819 */ /* 0x000fe40000011411 */
[----:B------:R-:W-:Y:S02]  /*24000*/  IADD3 R15, R251, 0x58, RZ ;  /* 0x00000058fb0f7810 */ /* 0x000fe40007ffe0ff */
[----:B------:R-:W-:-:S02]  /*24010*/  @!P2 LEA.HI.X R9, R16, R4, R17, 0x2, P0 ;  /* 0x000000041009a211 */ /* 0x000fc400000f1411 */
[----:B------:R-:W-:-:S03]  /*24020*/  SHF.R.S32.HI R15, RZ, 0x1f, R15 ;  /* 0x0000001fff0f7819 */ /* 0x000fc6000001140f */
[----:B------:R4:W-:Y:S01]  /*24030*/  @!P2 ST.E.64 [R8.64], R86 ;  /* 0x000000560800a985 */ /* 0x0009e2000c101b08 */
[----:B-1----:R-:W-:-:S04]  /*24040*/  @!P1 LEA R2, P0, R14, R0, 0x2 ;  /* 0x000000000e029211 */ /* 0x002fc800078010ff */
[----:B------:R-:W-:-:S05]  /*24050*/  @!P1 LEA.HI.X R3, R14, R4, R15, 0x2, P0 ;  /* 0x000000040e039211 */ /* 0x000fca00000f140f */
[----:B------:R4:W-:Y:S04]  /*24060*/  @!P1 ST.E.64 [R2.64], R74 ;  /* 0x0000004a02009985 */ /* 0x0009e8000c101b08 */
.L_x_1127:
[----:B------:R-:W-:Y:S05]  /*24070*/  BSYNC B0 ;  /* 0x0000000000007941 */ /* 0x000fea0003800000 */
.L_x_1126:
[----:B------:R-:W-:Y:S05]  /*24080*/  BRA.DIV ~URZ, `(.L_x_1128) ;  /* 0x000053427f007947 */ /* 0x000fea000b800000 */
[----:B-1----:R1:W2:Y:S02]  /*24090*/  SHFL.IDX PT, R4, R5, 0x2, 0x1c1f ;  /* 0x005c1f0005047f89 */ /* 0x0022a400000e0000 */
.L_x_1232:
[----:B------:R-:W-:Y:S05]  /*240a0*/  BRA.DIV ~URZ, `(.L_x_1129) ;  /* 0x000053927f007947 */ /* 0x000fea000b800000 */
[----:B----4-:R4:W1:Y:S02]  /*240b0*/  SHFL.IDX PT, R0, R6, 0x2, 0x1c1f ;  /* 0x005c1f0006007f89 */ /* 0x01086400000e0000 */
.L_x_1233:
        /* <DEDUP_REMOVED lines=9> */
[C---:B------:R-:W-:Y:S02]  /*24150*/  IADD3 R9, R251.reuse, 0x8, RZ ;  /* 0x00000008fb097810 */ /* 0x040fe40007ffe0ff */
        /* <DEDUP_REMOVED lines=23> */
[C---:B------:R-:W-:Y:S02]  /*242d0*/  IADD3 R18, R251.reuse, 0x48, RZ ;  /* 0x00000048fb127810 */ /* 0x040fe40007ffe0ff */
        /* <DEDUP_REMOVED lines=51> */
.L_x_1131:
[----:B------:R-:W-:Y:S05]  /*24610*/  BSYNC B0 ;  /* 0x0000000000007941 */ /* 0x000fea0003800000 */
.L_x_1130:
[----:B------:R-:W-:Y:S05]  /*24620*/  BRA.DIV ~URZ, `(.L_x_1132) ;  /* 0x00004e827f007947 */ /* 0x000fea000b800000 */
[----:B--2---:R2:W3:Y:S04]  /*24630*/  SHFL.IDX PT, R4, R5, 0x3, 0x1c1f ;  /* 0x007c1f0005047f89 */ /* 0x0044e800000e0000 */
[----:B-1----:R2:W1:Y:S02]  /*24640*/  SHFL.IDX PT, R0, R6, 0x3, 0x1c1f ;  /* 0x007c1f0006007f89 */ /* 0x00246400000e0000 */
.L_x_1234:
[----:B------:R-:W-:-:S13]  /*24650*/  LOP3.LUT P0, RZ, R209, 0x2, RZ, 0xc0, !PT ;  /* 0x00000002d1ff7812 */ /* 0x000fda000780c0ff */
[----:B------:R-:W-:Y:S05]  /*24660*/  @P0 BRA `(.L_x_1120) ;  /* 0x0000131000000947 */ /* 0x000fea0003800000 */
[C---:B------:R-:W-:Y:S02]  /*24670*/  ISETP.GE.AND P4, PT, R251.reuse, c[0x0][0x3c8], PT ;  /* 0x0000f200fb007a0c */ /* 0x040fe40003f86270 */
[C---:B---3--:R-:W-:Y:S02]  /*24680*/  IADD3 R10, R251.reuse, 0x8, RZ ;  /* 0x00000008fb0a7810 */ /* 0x048fe40007ffe0ff */
[----:B------:R-:W-:Y:S02]  /*24690*/  IADD3 R13, R251, 0x18, RZ ;  /* 0x00000018fb0d7810 */ /* 0x000fe40007ffe0ff */
[----:B------:R-:W-:Y:S02]  /*246a0*/  ISETP.GE.AND P3, PT, R10, c[0x0][0x3c8], PT ;  /* 0x0000f2000a007a0c */ /* 0x000fe40003f66270 */
[----:B------:R-:W-:Y:S02]  /*246b0*/  ISETP.GE.AND P1, PT, R13, c[0x0][0x3c8], PT ;  /* 0x0000f2000d007a0c */ /* 0x000fe40003f26270 */
[----:B--2-4-:R-:W-:-:S02]  /*246c0*/  IADD3 R6, R251, 0x10, RZ ;  /* 0x00000010fb067810 */ /* 0x014fc40007ffe0ff */
[----:B------:R-:W-:Y:S02]  /*246d0*/  SHF.R.S32.HI R12, RZ, 0x1f, R251 ;  /* 0x0000001fff0c7819 */ /* 0x000fe400000114fb */
[C---:B-1----:R-:W-:Y:S02]  /*246e0*/  @!P4 LEA R8, P6, R251.reuse, R0, 0x2 ;  /* 0x00000000fb08c211 */ /* 0x042fe400078c10ff */
[C---:B------:R-:W-:Y:S02]  /*246f0*/  IADD3 R11, R251.reuse, 0x8, RZ ;  /* 0x00000008fb0b7810 */ /* 0x040fe40007ffe0ff */
[----:B------:R-:W-:Y:S02]  /*24700*/  ISETP.GE.AND P2, PT, R6, c[0x0][0x3c8], PT ;  /* 0x0000f20006007a0c */ /* 0x000fe40003f46270 */
[----:B------:R-:W-:Y:S02]  /*24710*/  @!P4 LEA.HI.X R9, R251, R4, R12, 0x2, P6 ;  /* 0x00000004fb09c211 */ /* 0x000fe400030f140c */
[----:B------:R-:W-:-:S02]  /*24720*/  SHF.R.S32.HI R11, RZ, 0x1f, R11 ;  /* 0x0000001fff0b7819 */ /* 0x000fc4000001140b */
[C---:B------:R-:W-:Y:S01]  /*24730*/  @!P3 LEA R2, P5, R10.reuse, R0, 0x2 ;  /* 0x000000000a02b211 */ /* 0x040fe200078a10ff */
[----:B------:R1:W-:Y:S01]  /*24740*/  @!P4 ST.E.64 [R8.64], R52 ;  /* 0x000000340800c985 */ /* 0x0003e2000c101b08 */
[----:B------:R-:W-:Y:S02]  /*24750*/  IADD3 R5, R251, 0x20, RZ ;  /* 0x00000020fb057810 */ /* 0x000fe40007ffe0ff */
[----:B------:R-:W-:Y:S02]  /*24760*/  @!P3 LEA.HI.X R3, R10, R4, R11, 0x2, P5 ;  /* 0x000000040a03b211 */ /* 0x000fe400028f140b */
[----:B------:R-:W-:Y:S02]  /*24770*/  ISETP.GE.AND P0, PT, R5, c[0x0][0x3c8], PT ;  /* 0x0000f20005007a0c */ /* 0x000fe40003f06270 */
[----:B------:R-:W-:Y:S01]  /*24780*/  IADD3 R14, R251, 0x10, RZ ;  /* 0x00000010fb0e7810 */ /* 0x000fe20007ffe0ff */
[----:B------:R2:W-:Y:S01]  /*24790*/  @!P3 ST.E.64 [R2.64], R28 ;  /* 0x0000001c0200b985 */ /* 0x0005e2000c101b08 */
[----:B------:R-:W-:-:S02]  /*247a0*/  @!P2 LEA R10, P3, R6, R0, 0x2 ;  /* 0x00000000060aa211 */ /* 0x000fc400078610ff */
[----:B------:R-:W-:Y:S02]  /*247b0*/  SHF.R.S32.HI R14, RZ, 0x1f, R14 ;  /* 0x0000001fff0e7819 */ /* 0x000fe4000001140e */
[C---:B------:R-:W-:Y:S02]  /*247c0*/  IADD3 R15, R251.reuse, 0x28, RZ ;  /* 0x00000028fb0f7810 */ /* 0x040fe40007ffe0ff */
[----:B------:R-:W-:Y:S02]  /*247d0*/  @!P2 LEA.HI.X R11, R6, R4, R14, 0x2, P3 ;  /* 0x00000004060ba211 */ /* 0x000fe400018f140e */
[C---:B------:R-:W-:Y:S02]  /*247e0*/  IADD3 R6, R251.reuse, 0x20, RZ ;  /* 0x00000020fb067810 */ /* 0x040fe40007ffe0ff */
[----:B------:R-:W-:Y:S01]  /*247f0*/  IADD3 R14, R251, 0x18, RZ ;  /* 0x00000018fb0e7810 */ /* 0x000fe20007ffe0ff */
[----:B------:R-:W-:Y:S01]  /*24800*/  @!P2 ST.E.64 [R10.64], R64 ;  /* 0x000000400a00a985 */ /* 0x000fe2000c101b08 */
[----:B------:R-:W-:-:S02]  /*24810*/  ISETP.GE.AND P5, PT, R15, c[0x0][0x3c8], PT ;  /* 0x0000f2000f007a0c */ /* 0x000fc40003fa6270 */
[----:B------:R-:W-:Y:S02]  /*24820*/  IADD3 R12, R251, 0x30, RZ ;  /* 0x00000030fb0c7810 */ /* 0x000fe40007ffe0ff */
[----:B------:R-:W-:Y:S02]  /*24830*/  SHF.R.S32.HI R6, RZ, 0x1f, R6 ;  /* 0x0000001fff067819 */ /* 0x000fe40000011406 */
[----:B------:R-:W-:Y:S02]  /*24840*/  SHF.R.S32.HI R14, RZ, 0x1f, R14 ;  /* 0x0000001fff0e7819 */ /* 0x000fe4000001140e */
[----:B-1----:R-:W-:Y:S02]  /*24850*/  @!P1 LEA R8, P4, R13, R0, 0x2 ;  /* 0x000000000d089211 */ /* 0x002fe400078810ff */
[C---:B------:R-:W-:Y:S02]  /*24860*/  IADD3 R17, R251.reuse, 0x28, RZ ;  /* 0x00000028fb117810 */ /* 0x040fe40007ffe0ff */
[----:B------:R-:W-:-:S02]  /*24870*/  IADD3 R16, R251, 0x40, RZ ;  /* 0x00000040fb107810 */ /* 0x000fc40007ffe0ff */
[----:B------:R-:W-:Y:S02]  /*24880*/  SHF.R.S32.HI R17, RZ, 0x1f, R17 ;  /* 0x0000001fff117819 */ /* 0x000fe40000011411 */
[----:B--2---:R-:W-:Y:S02]  /*24890*/  @!P0 LEA R2, P6, R5, R0, 0x2 ;  /* 0x0000000005028211 */ /* 0x004fe400078c10ff */
[----:B------:R-:W-:-:S03]  /*248a0*/  ISETP.GE.AND P2, PT, R16, c[0x0][0x3c8], PT ;  /* 0x0000f20010007a0c */ /* 0x000fc60003f46270 */
[----:B------:R-:W-:Y:S02]  /*248b0*/  P2R R3, PR, RZ, 0x10 ;  /* 0x00000010ff037803 */ /* 0x000fe40000000000 */
[----:B------:R-:W-:Y:S02]  /*248c0*/  ISETP.GE.AND P4, PT, R12, c[0x0][0x3c8], PT ;  /* 0x0000f2000c007a0c */ /* 0x000fe40003f86270 */
[----:B------:R-:W-:Y:S02]  /*248d0*/  ISETP.NE.AND P3, PT, R3, RZ, PT ;  /* 0x000000ff0300720c */ /* 0x000fe40003f65270 */
[-C--:B------:R-:W-:Y:S02]  /*248e0*/  @!P0 LEA.HI.X R3, R5, R4.reuse, R6, 0x2, P6 ;  /* 0x0000000405038211 */ /* 0x080fe400030f1406 */
[----:B------:R-:W-:Y:S02]  /*248f0*/  @!P1 LEA.HI.X R9, R13, R4, R14, 0x2, P3 ;  /* 0x000000040d099211 */ /* 0x000fe400018f140e */
[----:B------:R-:W-:-:S02]  /*24900*/  IADD3 R6, R251, 0x38, RZ ;  /* 0x00000038fb067810 */ /* 0x000fc40007ffe0ff */
[C---:B------:R-:W-:Y:S01]  /*24910*/  IADD3 R13, R251.reuse, 0x30, RZ ;  /* 0x00000030fb0d7810 */ /* 0x040fe20007ffe0ff */
[----:B------:R1:W-:Y:S01]  /*24920*/  @!P1 ST.E.64 [R8.64], R58 ;  /* 0x0000003a08009985 */ /* 0x0003e2000c101b08 */
[----:B------:R-:W-:Y:S02]  /*24930*/  ISETP.GE.AND P3, PT, R6, c[0x0][0x3c8], PT ;  /* 0x0000f20006007a0c */ /* 0x000fe40003f66270 */
[----:B------:R-:W-:Y:S01]  /*24940*/  SHF.R.S32.HI R13, RZ, 0x1f, R13 ;  /* 0x0000001fff0d7819 */ /* 0x000fe2000001140d */
[----:B------:R2:W-:Y:S01]  /*24950*/  @!P0 ST.E.64 [R2.64], R30 ;  /* 0x0000001e02008985 */ /* 0x0005e2000c101b08 */
[C---:B------:R-:W-:Y:S02]  /*24960*/  IADD3 R14, R251.reuse, 0x48, RZ ;  /* 0x00000048fb0e7810 */ /* 0x040fe40007ffe0ff */
[----:B------:R-:W-:Y:S02]  /*24970*/  IADD3 R5, R251, 0x50, RZ ;  /* 0x00000050fb057810 */ /* 0x000fe40007ffe0ff */
[----:B------:R-:W-:-:S02]  /*24980*/  ISETP.GE.AND P1, PT, R14, c[0x0][0x3c8], PT ;  /* 0x0000f2000e007a0c */ /* 0x000fc40003f26270 */
[----:B-1----:R-:W-:-:S04]  /*24990*/  @!P5 LEA R8, P0, R15, R0, 0x2 ;  /* 0x000000000f08d211 */ /* 0x002fc800078010ff */
[----:B------:R-:W-:Y:S02]  /*249a0*/  @!P5 LEA.HI.X R9, R15, R4, R17, 0x2, P0 ;  /* 0x000000040f09d211 */ /* 0x000fe400000f1411 */
[C---:B--2---:R-:W-:Y:S02]  /*249b0*/  @!P4 LEA R2, P6, R12.reuse, R0, 0x2 ;  /* 0x000000000c02c211 */ /* 0x044fe400078c10ff */
        /* <DEDUP_REMOVED lines=35> */
.L_x_1105:
[----:B------:R-:W2:Y:S04]  /*24bf0*/  LDL.LU R8, [R1+0x84] ;  /* 0x0000840001087983 */ /* 0x000ea80000300800 */
[----:B-1----:R-:W4:Y:S01]  /*24c00*/  LDL R6, [R1+0x8c] ;  /* 0x00008c0001067983 */ /* 0x002f220000100800 */
[----:B------:R-:W-:Y:S01]  /*24c10*/  ISETP.NE.U32.AND P0, PT, RZ, c[0x0][0x508], PT ;  /* 0x00014200ff007a0c */ /* 0x000fe20003f05070 */
[----:B------:R-:W-:Y:S01]  /*24c20*/  IMAD.MOV.U32 R4, RZ, RZ, 0x4 ;  /* 0x00000004ff047424 */ /* 0x000fe200078e00ff */
[----:B------:R-:W-:Y:S01]  /*24c30*/  ISETP.NE.U32.AND P2, PT, RZ, c[0x0][0x500], PT ;  /* 0x00014000ff007a0c */ /* 0x000fe20003f45070 */
[----:B------:R-:W-:Y:S01]  /*24c40*/  IMAD.MOV.U32 R18, RZ, RZ, c[0x0][0x388] ;  /* 0x0000e200ff127624 */ /* 0x000fe200078e00ff */
[----:B------:R-:W-:Y:S01]  /*24c50*/  ISETP.NE.AND.EX P0, PT, RZ, c[0x0][0x50c], PT, P0 ;  /* 0x00014300ff007a0c */ /* 0x000fe20003f05300 */
[----:B------:R-:W-:Y:S01]  /*24c60*/  IMAD.MOV.U32 R0, RZ, RZ, RZ ;  /* 0x000000ffff007224 */ /* 0x000fe200078e00ff */
[----:B------:R-:W-:Y:S01]  /*24c70*/  ISETP.NE.AND.EX P2, PT, RZ, c[0x0][0x504], PT, P2 ;  /* 0x00014100ff007a0c */ /* 0x000fe20003f45320 */
[----:B----4-:R-:W-:-:S10]  /*24c80*/  IMAD.WIDE R2, R6, R4, c[0x0][0x500] ;  /* 0x0001400006027625 */ /* 0x010fd400078e0204 */
[----:B---3--:R-:W-:Y:S02]  /*24c90*/  @P0 IMAD.WIDE R4, R6, R4, c[0x0][0x508] ;  /* 0x0001420006040625 */ /* 0x008fe400078e0204 */
        /* <DEDUP_REMOVED lines=9> */
.L_x_1133:
        /* <DEDUP_REMOVED lines=10> */
[----:B------:R-:W2:Y:S01]  /*24dd0*/  LDL R4, [R1+0x58] ;  /* 0x0000580001047983 */ /* 0x000ea20000100800 */
[----:B------:R-:W-:Y:S01]  /*24de0*/  IMAD R2, R18, c[0x0][0x4e8], RZ ;  /* 0x00013a0012027a24 */ /* 0x000fe200078e02ff */
[----:B--2---:R-:W-:-:S04]  /*24df0*/  IADD3 R11, R4, R5, RZ ;  /* 0x00000005040b7210 */ /* 0x004fc80007ffe0ff */
        /* <DEDUP_REMOVED lines=23> */
[----:B------:R-:W-:-:S04]  /*24f70*/  IMAD.MOV R4, RZ, RZ, -R2 ;  /* 0x000000ffff047224 */ /* 0x000fc800078e0a02 */
[----:B------:R-:W-:Y:S01]  /*24f80*/  IMAD R4, R4, c[0x0][0x4e8], R11 ;  /* 0x00013a0004047a24 */ /* 0x000fe200078e020b */
[----:B------:R-:W-:Y:S02]  /*24f90*/  IADD3.X R11, R5, R13, R19, P1, P0 ;  /* 0x0000000d050b7210 */ /* 0x000fe40000fe0413 */
[----:B------:R-:W-:Y:S02]  /*24fa0*/  SHF.R.S32.HI R5, RZ, 0x1f, R2 ;  /* 0x0000001fff057819 */ /* 0x000fe40000011402 */
[----:B--2---:R-:W-:-:S05]  /*24fb0*/  SEL R6, R23, RZ, P2 ;  /* 0x000000ff17067207 */ /* 0x004fca0001000000 */
[-C--:B-----5:R-:W-:Y:S02]  /*24fc0*/  IMAD R12, R17, R6.reuse, RZ ;  /* 0x00000006110c7224 */ /* 0x0a0fe400078e02ff */
[----:B------:R-:W-:Y:S01]  /*24fd0*/  IMAD.WIDE.U32 R8, R16, R6, RZ ;  /* 0x0000000610087225 */ /* 0x000fe200078e00ff */
[----:B------:R-:W-:-:S04]  /*24fe0*/  SHF.R.S32.HI R6, RZ, 0x1f, R4 ;  /* 0x0000001fff067819 */ /* 0x000fc80000011404 */
[----:B------:R-:W-:Y:S02]  /*24ff0*/  IADD3 R9, R9, R12, RZ ;  /* 0x0000000c09097210 */ /* 0x000fe40007ffe0ff */
[----:B------:R-:W-:Y:S01]  /*25000*/  IADD3 R8, P1, P0, R2, R21, R8 ;  /* 0x0000001502087210 */ /* 0x000fe2000783e008 */
[----:B------:R-:W-:-:S03]  /*25010*/  IMAD R2, R15, R4, RZ ;  /* 0x000000040f027224 */ /* 0x000fc600078e02ff */
[----:B------:R-:W-:Y:S01]  /*25020*/  IADD3.X R9, R5, R11, R9, P1, P0 ;  /* 0x0000000b05097210 */ /* 0x000fe20000fe0409 */
[----:B------:R-:W-:Y:S02]  /*25030*/  IMAD.MOV.U32 R11, RZ, RZ, c[0x0][0x4a8] ;  /* 0x00012a00ff0b7624 */ /* 0x000fe400078e00ff */
[C---:B------:R-:W-:Y:S01]  /*25040*/  IMAD R2, R14.reuse, R6, R2 ;  /* 0x000000060e027224 */ /* 0x040fe200078e0202 */
[----:B------:R-:W-:Y:S01]  /*25050*/  MOV R6, c[0x0][0x4ac] ;  /* 0x00012b0000067a02 */ /* 0x000fe20000000f00 */
[----:B------:R-:W-:Y:S01]  /*25060*/  IMAD.WIDE.U32 R4, R14, R4, R8 ;  /* 0x000000040e047225 */ /* 0x000fe200078e0008 */
[----:B------:R-:W-:Y:S02]  /*25070*/  SEL R8, R11, c[0x0][0x450], P2 ;  /* 0x000114000b087a07 */ /* 0x000fe40001000000 */
[----:B------:R-:W-:Y:S01]  /*25080*/  SEL R6, R6, c[0x0][0x454], P2 ;  /* 0x0001150006067a07 */ /* 0x000fe20001000000 */
[----:B------:R-:W-:Y:S01]  /*25090*/  IMAD.IADD R2, R5, 0x1, R2 ;  /* 0x0000000105027824 */ /* 0x000fe200078e0202 */
[----:B------:R-:W-:-:S04]  /*250a0*/  LEA R8, P0, R4, R8, 0x2 ;  /* 0x0000000804087211 */ /* 0x000fc800078010ff */
[----:B------:R-:W-:Y:S02]  /*250b0*/  LEA.HI.X R9, R4, R6, R2, 0x2, P0 ;  /* 0x0000000604097211 */ /* 0x000fe400000f1402 */
[----:B------:R-:W-:-:S05]  /*250c0*/  MOV R2, 0xff800000 ;  /* 0xff80000000027802 */ /* 0x000fca0000000f00 */
[----:B------:R1:W-:Y:S02]  /*250d0*/  STG.E [R8.64], R2 ;  /* 0x0000000208007986 */ /* 0x0003e4000c101908 */
.L_x_1135:
[----:B------:R-:W-:Y:S05]  /*250e0*/  BSYNC B0 ;  /* 0x0000000000007941 */ /* 0x000fea0003800000 */
.L_x_1134:
[----:B------:R-:W-:-:S13]  /*250f0*/  ISETP.GT.AND P0, PT, R20, 0x1, PT ;  /* 0x000000011400780c */ /* 0x000fda0003f04270 */
[----:B------:R-:W-:Y:S05]  /*25100*/  @P0 BRA `(.L_x_1120) ;  /* 0x0000087000000947 */ /* 0x000fea0003800000 */
[----:B-1----:R-:W2:Y:S04]  /*25110*/  LDL.LU R2, [R1+0x58] ;  /* 0x0000580001027983 */ /* 0x002ea80000300800 */
[----:B------:R-:W3:Y:S01]  /*25120*/  LDL R6, [R1+0x28] ;  /* 0x0000280001067983 */ /* 0x000ee20000100800 */
[----:B------:R-:W-:-:S03]  /*25130*/  MOV R4, c[0x0][0x4e8] ;  /* 0x00013a0000047a02 */ /* 0x000fc60000000f00 */
[----:B------:R-:W1:Y:S01]  /*25140*/  S2R R12, SR_TID.X ;  /* 0x00000000000c7919 */ /* 0x000e620000002100 */
[----:B------:R-:W-:Y:S01]  /*25150*/  ISETP.NE.AND P0, PT, R4, 0x1, PT ;  /* 0x000000010400780c */ /* 0x000fe20003f05270 */
[----:B------:R-:W-:Y:S01]  /*25160*/  IMAD.WIDE.U32 R4, R0, c[0x0][0x3a0], RZ ;  /* 0x0000e80000047a25 */ /* 0x000fe200078e00ff */
[----:B-1----:R-:W-:-:S04]  /*25170*/  SHF.R.S32.HI R9, RZ, 0x1f, R12 ;  /* 0x0000001fff097819 */ /* 0x002fc8000001140c */
[----:B------:R-:W-:-:S04]  /*25180*/  LEA.HI R9, R9, R12, RZ, 0x2 ;  /* 0x0000000c09097211 */ /* 0x000fc800078f10ff */
[----:B------:R-:W-:Y:S02]  /*25190*/  SHF.R.S32.HI R9, RZ, 0x2, R9 ;  /* 0x00000002ff097819 */ /* 0x000fe40000011409 */
[----:B--2---:R-:W-:Y:S01]  /*251a0*/  MOV R11, R2 ;  /* 0x00000002000b7202 */ /* 0x004fe20000000f00 */
[----:B------:R-:W-:-:S03]  /*251b0*/  IMAD R2, R19, c[0x0][0x3a0], RZ ;  /* 0x0000e80013027a24 */ /* 0x000fc600078e02ff */
[-C--:B---3--:R-:W-:Y:S01]  /*251c0*/  IADD3 R6, R6, R11.reuse, RZ ;  /* 0x0000000b06067210 */ /* 0x088fe20007ffe0ff */
[----:B------:R-:W-:Y:S01]  /*251d0*/  IMAD R0, R0, c[0x0][0x3a4], R2 ;  /* 0x0000e90000007a24 */ /* 0x000fe200078e0202 */
[----:B------:R-:W-:Y:S01]  /*251e0*/  IADD3 R12, R9, R11, RZ ;  /* 0x0000000b090c7210 */ /* 0x000fe20007ffe0ff */
[----:B------:R-:W-:Y:S02]  /*251f0*/  IMAD R2, R22, c[0x0][0x3f0], RZ ;  /* 0x0000fc0016027a24 */ /* 0x000fe400078e02ff */
[----:B------:R-:W-:Y:S01]  /*25200*/  @P0 IMAD.HI.U32 R8, R6, c[0x0][0x4ec], RZ ;  /* 0x00013b0006080a27 */ /* 0x000fe200078e00ff */
[----:B------:R-:W-:-:S03]  /*25210*/  IADD3 R5, R5, R0, RZ ;  /* 0x0000000005057210 */ /* 0x000fc60007ffe0ff */
[----:B------:R-:W-:Y:S01]  /*25220*/  IMAD.MOV.U32 R0, RZ, RZ, R6 ;  /* 0x000000ffff007224 */ /* 0x000fe200078e0006 */
[----:B------:R-:W-:Y:S01]  /*25230*/  @P0 SHF.R.U32.HI R0, RZ, c[0x0][0x4f0], R8 ;  /* 0x00013c00ff000a19 */ /* 0x000fe20000011608 */
[----:B------:R-:W-:-:S04]  /*25240*/  IMAD.WIDE.U32 R4, R3, c[0x0][0x3e8], R4 ;  /* 0x0000fa0003047a25 */ /* 0x000fc800078e0004 */
[----:B------:R-:W-:Y:S01]  /*25250*/  IMAD R8, R10, c[0x0][0x3f4], R2 ;  /* 0x0000fd000a087a24 */ /* 0x000fe200078e0202 */
[----:B------:R-:W-:Y:S01]  /*25260*/  MOV R2, R4 ;  /* 0x0000000400027202 */ /* 0x000fe20000000f00 */
[----:B------:R-:W-:Y:S01]  /*25270*/  IMAD R3, R3, c[0x0][0x3ec], R5 ;  /* 0x0000fb0003037a24 */ /* 0x000fe200078e0205 */
[----:B------:R-:W-:Y:S02]  /*25280*/  SHF.R.S32.HI R5, RZ, 0x1f, R0 ;  /* 0x0000001fff057819 */ /* 0x000fe40000011400 */
[----:B------:R-:W-:Y:S01]  /*25290*/  IADD3 R4, -R0, RZ, RZ ;  /* 0x000000ff00047210 */ /* 0x000fe20007ffe1ff */
[----:B------:R-:W-:-:S04]  /*252a0*/  IMAD.WIDE.U32 R2, R10, c[0x0][0x3f0], R2 ;  /* 0x0000fc000a027a25 */ /* 0x000fc800078e0002 */
[----:B------:R-:W-:Y:S02]  /*252b0*/  IMAD R5, R5, c[0x0][0x3e0], RZ ;  /* 0x0000f80005057a24 */ /* 0x000fe400078e02ff */
[----:B------:R-:W-:Y:S02]  /*252c0*/  IMAD.IADD R3, R3, 0x1, R8 ;  /* 0x0000000103037824 */ /* 0x000fe400078e0208 */
        /* <DEDUP_REMOVED lines=13> */
.L_x_1235:
[----:B------:R-:W-:Y:S05]  /*253a0*/  BRA.DIV ~URZ, `(.L_x_1137) ;  /* 0x000042427f007947 */ /* 0x000fea000b800000 */
[----:B------:R3:W4:Y:S02]  /*253b0*/  SHFL.IDX PT, R0, R13, RZ, 0x1c1f ;  /* 0x001c1fff0d007589 */ /* 0x00072400000e0000 */
.L_x_1236:
[----:B------:R-:W-:Y:S01]  /*253c0*/  IMAD R6, R18, c[0x0][0x4e8], RZ ;  /* 0x00013a0012067a24 */ /* 0x000fe200078e02ff */
[----:B------:R-:W-:Y:S04]  /*253d0*/  BSSY B0, `(.L_x_1138) ;  /* 0x0000013000007945 */ /* 0x000fe80003800000 */
        /* <DEDUP_REMOVED lines=11> */
[-C--:B------:R-:W-:Y:S02]  /*25490*/  @!P2 LEA R10, P5, R20, R0.reuse, 0x1 ;  /* 0x00000000140aa211 */ /* 0x080fe400078a08ff */
[----:B------:R-:W-:Y:S02]  /*254a0*/  @!P0 LEA R2, P3, R14, R0, 0x1 ;  /* 0x000000000e028211 */ /* 0x000fe400078608ff */
[-C--:B------:R-:W-:Y:S02]  /*254b0*/  @!P2 LEA.HI.X R11, R20, R4.reuse, R21, 0x1, P5 ;  /* 0x00000004140ba211 */ /* 0x080fe400028f0c15 */
[----:B--2---:R-:W-:-:S03]  /*254c0*/  @!P0 LEA.HI.X R3, R14, R4, R15, 0x1, P3 ;  /* 0x000000040e038211 */ /* 0x004fc600018f0c0f */
[----:B------:R2:W-:Y:S04]  /*254d0*/  @!P2 ST.E.128 [R10.64], RZ ;  /* 0x000000ff0a00a985 */ /* 0x0005e8000c101d08 */
[----:B------:R2:W-:Y:S04]  /*254e0*/  @!P1 ST.E.128 [R8.64], RZ ;  /* 0x000000ff08009985 */ /* 0x0005e8000c101d08 */
[----:B------:R2:W-:Y:S02]  /*254f0*/  @!P0 ST.E.128 [R2.64], RZ ;  /* 0x000000ff02008985 */ /* 0x0005e4000c101d08 */
.L_x_1139:
[----:B------:R-:W-:Y:S05]  /*25500*/  BSYNC B0 ;  /* 0x0000000000007941 */ /* 0x000fea0003800000 */
.L_x_1138:
[----:B------:R-:W-:Y:S05]  /*25510*/  BRA.DIV ~URZ, `(.L_x_1140) ;  /* 0x000041427f007947 */ /* 0x000fea000b800000 */
[----:B--2---:R2:W1:Y:S04]  /*25520*/  SHFL.IDX PT, R4, R5, 0x1, 0x1c1f ;  /* 0x003c1f0005047f89 */ /* 0x00446800000e0000 */
[----:B----4-:R2:W4:Y:S02]  /*25530*/  SHFL.IDX PT, R0, R13, 0x1, 0x1c1f ;  /* 0x003c1f000d007f89 */ /* 0x01052400000e0000 */
.L_x_1237:
[----:B------:R-:W-:Y:S01]  /*25540*/  IADD3 R2, R12, 0x20, RZ ;  /* 0x000000200c027810 */ /* 0x000fe20007ffe0ff */
[----:B------:R-:W-:Y:S03]  /*25550*/  BSSY B0, `(.L_x_1141) ;  /* 0x0000013000007945 */ /* 0x000fe60003800000 */
[----:B------:R-:W-:-:S13]  /*25560*/  ISETP.GE.AND P0, PT, R2, R6, PT ;  /* 0x000000060200720c */ /* 0x000fda0003f06270 */
[----:B------:R-:W-:Y:S05]  /*25570*/  @P0 BRA `(.L_x_1142) ;  /* 0x0000010000000947 */ /* 0x000fea0003800000 */
[----:B------:R-:W5:Y:S04]  /*25580*/  LDL.64 R18, [R1] ;  /* 0x0000000001127983 */ /* 0x000f680000100a00 */
[----:B--2---:R-:W2:Y:S04]  /*25590*/  LDL R14, [R1+0x8] ;  /* 0x00000800010e7983 */ /* 0x004ea80000100800 */
[----:B---3--:R-:W3:Y:S04]  /*255a0*/  LDL R16, [R1+0x94] ;  /* 0x0000940001107983 */ /* 0x008ee80000100800 */
[----:B----4-:R-:W4:Y:S01]  /*255b0*/  LDL R15, [R1+0x90] ;  /* 0x00009000010f7983 */ /* 0x010f220000100800 */
[----:B------:R-:W-:-:S13]  /*255c0*/  ISETP.GE.AND P1, PT, R252, c[0x0][0x3c8], PT ;  /* 0x0000f200fc007a0c */ /* 0x000fda0003f26270 */
[----:B------:R-:W-:Y:S02]  /*255d0*/  @!P1 LEA R8, P4, R252, R0, 0x1 ;  /* 0x00000000fc089211 */ /* 0x000fe400078808ff */
[----:B-----5:R-:W-:Y:S02]  /*255e0*/  ISETP.GE.AND P2, PT, R18, c[0x0][0x3c8], PT ;  /* 0x0000f20012007a0c */ /* 0x020fe40003f46270 */
[----:B--2---:R-:W-:Y:S02]  /*255f0*/  ISETP.GE.AND P0, PT, R14, c[0x0][0x3c8], PT ;  /* 0x0000f2000e007a0c */ /* 0x004fe40003f06270 */
[----:B-1-3--:R-:W-:-:S09]  /*25600*/  @!P1 LEA.HI.X R9, R252, R4, R16, 0x1, P4 ;  /* 0x00000004fc099211 */ /* 0x00afd200020f0c10 */
[-C--:B------:R-:W-:Y:S02]  /*25610*/  @!P2 LEA R10, P5, R18, R0.reuse, 0x1 ;  /* 0x00000000120aa211 */ /* 0x080fe400078a08ff */
[----:B------:R-:W-:Y:S02]  /*25620*/  @!P0 LEA R2, P3, R14, R0, 0x1 ;  /* 0x000000000e028211 */ /* 0x000fe400078608ff */
[-C--:B------:R-:W-:Y:S02]  /*25630*/  @!P2 LEA.HI.X R11, R18, R4.reuse, R19, 0x1, P5 ;  /* 0x00000004120ba211 */ /* 0x080fe400028f0c13 */
[----:B----4-:R-:W-:-:S03]  /*25640*/  @!P0 LEA.HI.X R3, R14, R4, R15, 0x1, P3 ;  /* 0x000000040e038211 */ /* 0x010fc600018f0c0f */
[----:B------:R1:W-:Y:S04]  /*25650*/  @!P2 ST.E.128 [R10.64], RZ ;  /* 0x000000ff0a00a985 */ /* 0x0003e8000c101d08 */
[----:B------:R1:W-:Y:S04]  /*25660*/  @!P1 ST.E.128 [R8.64], RZ ;  /* 0x000000ff08009985 */ /* 0x0003e8000c101d08 */
[----:B------:R1:W-:Y:S02]  /*25670*/  @!P0 ST.E.128 [R2.64], RZ ;  /* 0x000000ff02008985 */ /* 0x0003e4000c101d08 */
.L_x_1142:
[----:B------:R-:W-:Y:S05]  /*25680*/  BSYNC B0 ;  /* 0x0000000000007941 */ /* 0x000fea0003800000 */
.L_x_1141:
[----:B------:R-:W-:Y:S05]  /*25690*/  BRA.DIV ~URZ, `(.L_x_1143) ;  /* 0x000040927f007947 */ /* 0x000fea000b800000 */
[----:B-1----:R1:W2:Y:S02]  /*256a0*/  SHFL.IDX PT, R4, R5, 0x2, 0x1c1f ;  /* 0x005c1f0005047f89 */ /* 0x0022a400000e0000 */
.L_x_1238:
[----:B------:R-:W-:Y:S05]  /*256b0*/  BRA.DIV ~URZ, `(.L_x_1144) ;  /* 0x000040e27f007947 */ /* 0x000fea000b800000 */
[----:B----4-:R4:W1:Y:S02]  /*256c0*/  SHFL.IDX PT, R0, R13, 0x2, 0x1c1f ;  /* 0x005c1f000d007f89 */ /* 0x01086400000e0000 */
.L_x_1239:
        /* <DEDUP_REMOVED lines=9> */
[----:B-1----:R-:W-:Y:S02]  /*25760*/  @!P1 LEA R8, P4, R252, R0, 0x1 ;  /* 0x00000000fc089211 */ /* 0x002fe400078808ff */
        /* <DEDUP_REMOVED lines=10> */
.L_x_1146:
[----:B------:R-:W-:Y:S05]  /*25810*/  BSYNC B0 ;  /* 0x0000000000007941 */ /* 0x000fea0003800000 */
.L_x_1145:
[----:B------:R-:W-:Y:S05]  /*25820*/  BRA.DIV ~URZ, `(.L_x_1147) ;  /* 0x00003fe27f007947 */ /* 0x000fea000b800000 */
[----:B--2---:R2:W3:Y:S04]  /*25830*/  SHFL.IDX PT, R4, R5, 0x3, 0x1c1f ;  /* 0x007c1f0005047f89 */ /* 0x0044e800000e0000 */
[----:B-1----:R2:W1:Y:S02]  /*25840*/  SHFL.IDX PT, R0, R13, 0x3, 0x1c1f ;  /* 0x007c1f000d007f89 */ /* 0x00246400000e0000 */
.L_x_1240:
[----:B------:R-:W-:-:S04]  /*25850*/  IADD3 R12, R12, 0x60, RZ ;  /* 0x000000600c0c7810 */ /* 0x000fc80007ffe0ff */
[----:B------:R-:W-:-:S13]  /*25860*/  ISETP.GE.AND P0, PT, R12, R6, PT ;  /* 0x000000060c00720c */ /* 0x000fda0003f06270 */
[----:B------:R-:W-:Y:S05]  /*25870*/  @P0 BRA `(.L_x_1120) ;  /* 0x0000010000000947 */ /* 0x000fea0003800000 */
[----:B------:R-:W5:Y:S04]  /*25880*/  LDL.64 R16, [R1] ;  /* 0x0000000001107983 */ /* 0x000f680000100a00 */
[----:B--2---:R-:W2:Y:S04]  /*25890*/  LDL R5, [R1+0x8] ;  /* 0x0000080001057983 */ /* 0x004ea80000100800 */
[----:B----4-:R-:W4:Y:S04]  /*258a0*/  LDL R14, [R1+0x94] ;  /* 0x00009400010e7983 */ /* 0x010f280000100800 */
[----:B---3--:R-:W3:Y:S01]  /*258b0*/  LDL R13, [R1+0x90] ;  /* 0x00009000010d7983 */ /* 0x008ee20000100800 */
[----:B------:R-:W-:-:S13]  /*258c0*/  ISETP.GE.AND P1, PT, R252, c[0x0][0x3c8], PT ;  /* 0x0000f200fc007a0c */ /* 0x000fda0003f26270 */
[----:B-1----:R-:W-:Y:S02]  /*258d0*/  @!P1 LEA R8, P4, R252, R0, 0x1 ;  /* 0x00000000fc089211 */ /* 0x002fe400078808ff */
[----:B-----5:R-:W-:Y:S02]  /*258e0*/  ISETP.GE.AND P2, PT, R16, c[0x0][0x3c8], PT ;  /* 0x0000f20010007a0c */ /* 0x020fe40003f46270 */
[----:B--2---:R-:W-:Y:S02]  /*258f0*/  ISETP.GE.AND P0, PT, R5, c[0x0][0x3c8], PT ;  /* 0x0000f20005007a0c */ /* 0x004fe40003f06270 */
[----:B----4-:R-:W-:-:S09]  /*25900*/  @!P1 LEA.HI.X R9, R252, R4, R14, 0x1, P4 ;  /* 0x00000004fc099211 */ /* 0x010fd200020f0c0e */
[CC--:B------:R-:W-:Y:S02]  /*25910*/  @!P2 LEA R10, P5, R16.reuse, R0.reuse, 0x1 ;  /* 0x00000000100aa211 */ /* 0x0c0fe400078a08ff */
[C---:B------:R-:W-:Y:S02]  /*25920*/  @!P0 LEA R2, P3, R5.reuse, R0, 0x1 ;  /* 0x0000000005028211 */ /* 0x040fe400078608ff */
[-C--:B------:R-:W-:Y:S02]  /*25930*/  @!P2 LEA.HI.X R11, R16, R4.reuse, R17, 0x1, P5 ;  /* 0x00000004100ba211 */ /* 0x080fe400028f0c11 */
[----:B---3--:R-:W-:-:S03]  /*25940*/  @!P0 LEA.HI.X R3, R5, R4, R13, 0x1, P3 ;  /* 0x0000000405038211 */ /* 0x008fc600018f0c0d */
[----:B------:R1:W-:Y:S04]  /*25950*/  @!P2 ST.E.128 [R10.64], RZ ;  /* 0x000000ff0a00a985 */ /* 0x0003e8000c101d08 */
[----:B------:R1:W-:Y:S04]  /*25960*/  @!P1 ST.E.128 [R8.64], RZ ;  /* 0x000000ff08009985 */ /* 0x0003e8000c101d08 */
[----:B------:R1:W-:Y:S02]  /*25970*/  @!P0 ST.E.128 [R2.64], RZ ;  /* 0x000000ff02008985 */ /* 0x0003e4000c101d08 */
.L_x_1120:
[----:B------:R-:W-:Y:S05]  /*25980*/  BSYNC B1 ;  /* 0x0000000000017941 */ /* 0x000fea0003800000 */
.L_x_1104:
[----:B-1----:R-:W5:Y:S02]  /*25990*/  LDL R0, [R1+0xe4] ;  /* 0x0000e40001007983 */ /* 0x002f640000100800 */
[----:B-----5:R-:W-:-:S13]  /*259a0*/  ISETP.NE.AND P0, PT, R0, RZ, PT ;  /* 0x000000ff0000720c */ /* 0x020fda0003f05270 */
[----:B------:R-:W-:Y:S01]  /*259b0*/  @P0 WARPSYNC 0xffffffff ;  /* 0xffffffff00000948 */ /* 0x000fe20003800000 */
[----:B------:R-:W-:Y:S06]  /*259c0*/  @P0 BAR.SYNC.DEFER_BLOCKING 0x5, 0x80 ;  /* 0x0142000000000b1d */ /* 0x000fec0000010000 */
[----:B---3--:R-:W1:Y:S04]  /*259d0*/  @P0 LDS.128 R8, [0xc080] ;  /* 0x00c08000ff080984 */ /* 0x008e680000000c00 */
[----:B-1----:R1:W-:Y:S04]  /*259e0*/  @P0 STL.64 [R1+0x80], R8 ;  /* 0x0000800801000387 */ /* 0x0023e80000100a00 */
[----:B------:R1:W-:Y:S04]  /*259f0*/  @P0 STL.64 [R1+0x88], R10 ;  /* 0x0000880a01000387 */ /* 0x0003e80000100a00 */
[----:B------:R-:W-:Y:S06]  /*25a00*/  @P0 BAR.ARV 0x4, 0x80 ;  /* 0x0102000000000b1d */ /* 0x000fec0000002000 */
[----:B------:R-:W-:Y:S05]  /*25a10*/  @P0 BRA `(.L_x_1148) ;  /* 0x0000105000000947 */ /* 0x000fea0003800000 */
[----:B------:R-:W3:Y:S01]  /*25a20*/  S2R R0, SR_TID.X ;  /* 0x0000000000007919 */ /* 0x000ee20000002100 */
[----:B-1----:R-:W-:Y:S01]  /*25a30*/  IMAD.MOV.U32 R8, RZ, RZ, RZ ;  /* 0x000000ffff087224 */ /* 0x002fe200078e00ff */
[----:B--234-:R-:W-:-:S04]  /*25a40*/  LOP3.LUT R13, R0, 0x1f, RZ, 0xc0, !PT ;  /* 0x0000001f000d7812 */ /* 0x01cfc800078ec0ff */
[----:B------:R-:W-:Y:S01]  /*25a50*/  ISETP.NE.AND P6, PT, R13, 0x1f, PT ;  /* 0x0000001f0d00780c */ /* 0x000fe20003fc5270 */
[----:B------:R-:W-:Y:S10]  /*25a60*/  BRA.DIV ~URZ, `(.L_x_1149) ;  /* 0x00003e727f007947 */ /* 0x000ff4000b800000 */
[----:B------:R1:W2:Y:S02]  /*25a70*/  SHFL.IDX PT, R10, R76, RZ, 0x1f ;  /* 0x00001fff4c0a7589 */ /* 0x0002a400000e0000 */
.L_x_1241:
[----:B------:R-:W-:Y:S05]  /*25a80*/  BRA.DIV ~URZ, `(.L_x_1150) ;  /* 0x00003ec27f007947 */ /* 0x000fea000b800000 */
[----:B------:R3:W4:Y:S02]  /*25a90*/  SHFL.IDX PT, R9, R76, 0x1, 0x1f ;  /* 0x00201f004c097f89 */ /* 0x00072400000e0000 */
.L_x_1242:
[----:B------:R-:W5:Y:S01]  /*25aa0*/  LDL R0, [R1+0x8c] ;  /* 0x00008c0001007983 */ /* 0x000f620000100800 */
[----:B------:R-:W-:Y:S02]  /*25ab0*/  IMAD.MOV.U32 R6, RZ, RZ, RZ ;  /* 0x000000ffff067224 */ /* 0x000fe400078e00ff */
[----:B-----5:R-:W-:-:S05]  /*25ac0*/  IMAD.IADD R0, R0, 0x1, R13 ;  /* 0x0000000100007824 */ /* 0x020fca00078e020d */
[----:B------:R-:W-:-:S13]  /*25ad0*/  ISETP.GE.OR P0, PT, R0, c[0x0][0x53c], !P6 ;  /* 0x00014f0000007a0c */ /* 0x000fda0007706670 */
[----:B------:R-:W-:Y:S01]  /*25ae0*/  @!P0 MOV R2, 0x4 ;  /* 0x0000000400028802 */ /* 0x000fe20000000f00 */
[----:B------:R-:W-:-:S04]  /*25af0*/  @!P0 IMAD.MOV.U32 R4, RZ, RZ, 0x4 ;  /* 0x00000004ff048424 */ /* 0x000fc800078e00ff */
        /* <DEDUP_REMOVED lines=13> */
.L_x_1243:
        /* <DEDUP_REMOVED lines=16> */
.L_x_1244:
[----:B---3--:R-:W-:Y:S01]  /*25cd0*/  IMAD R0, R0, c[0x0][0x538], RZ ;  /* 0x00014e0000007a24 */ /* 0x008fe200078e02ff */
[----:B------:R-:W-:Y:S04]  /*25ce0*/  BSSY B1, `(.L_x_1153) ;  /* 0x00000cf000017945 */ /* 0x000fe80003800000 */
[----:B----4-:R-:W-:-:S04]  /*25cf0*/  IADD3 R9, R0, R9, RZ ;  /* 0x0000000900097210 */ /* 0x010fc80007ffe0ff */
[----:B--2---:R-:W-:-:S13]  /*25d00*/  ISETP.GT.AND P0, PT, R9, R10, PT ;  /* 0x0000000a0900720c */ /* 0x004fda0003f04270 */
[----:B------:R-:W-:Y:S05]  /*25d10*/  @P0 BRA `(.L_x_1154) ;  /* 0x0000026000000947 */ /* 0x000fea0003800000 */
.L_x_1158:
[----:B------:R-:W2:Y:S02]  /*25d20*/  LDL.LU R0, [R1+0x8c] ;  /* 0x00008c0001007983 */ /* 0x000ea40000300800 */
[----:B--2---:R-:W-:-:S04]  /*25d30*/  IADD3 R0, R0, 0x1f, RZ ;  /* 0x0000001f00007810 */ /* 0x004fc80007ffe0ff */
[----:B------:R-:W-:-:S13]  /*25d40*/  ISETP.GE.AND P0, PT, R0, c[0x0][0x53c], PT ;  /* 0x00014f0000007a0c */ /* 0x000fda0003f06270 */
[----:B------:R-:W-:Y:S05]  /*25d50*/  @P0 BRA `(.L_x_1155) ;  /* 0x00000c2000000947 */ /* 0x000fea0003800000 */
[----:B------:R2:W-:Y:S01]  /*25d60*/  STL [R1+0x8c], R0 ;  /* 0x00008c0001007387 */ /* 0x0005e20000100800 */
[----:B------:R-:W-:Y:S02]  /*25d70*/  MOV R6, RZ ;  /* 0x000000ff00067202 */ /* 0x000fe40000000f00 */
[----:B------:R-:W-:Y:S02]  /*25d80*/  MOV R8, RZ ;  /* 0x000000ff00087202 */ /* 0x000fe40000000f00 */
[----:B--2---:R-:W-:-:S04]  /*25d90*/  IADD3 R0, R0, R13, RZ ;  /* 0x0000000d00007210 */ /* 0x004fc80007ffe0ff */
[----:B------:R-:W-:-:S13]  /*25da0*/  ISETP.GE.OR P0, PT, R0, c[0x0][0x53c], !P6 ;  /* 0x00014f0000007a0c */ /* 0x000fda0007706670 */
[----:B-1----:R-:W-:Y:S02]  /*25db0*/  @!P0 MOV R4, 0x4 ;  /* 0x0000000400048802 */ /* 0x002fe40000000f00 */
        /* <DEDUP_REMOVED lines=8> */
.L_x_1245:
        /* <DEDUP_REMOVED lines=16> */
.L_x_1246:
[----:B--2---:R-:W-:-:S05]  /*25f40*/  IMAD R0, R0, c[0x0][0x538], RZ ;  /* 0x00014e0000007a24 */ /* 0x004fca00078e02ff */
[----:B------:R-:W-:-:S04]  /*25f50*/  IADD3 R9, R0, R9, RZ ;  /* 0x0000000900097210 */ /* 0x000fc80007ffe0ff */
[----:B------:R-:W-:-:S13]  /*25f60*/  ISETP.GT.AND P0, PT, R9, R10, PT ;  /* 0x0000000a0900720c */ /* 0x000fda0003f04270 */
[----:B-1----:R-:W-:Y:S05]  /*25f70*/  @!P0 BRA `(.L_x_1158) ;  /* 0xfffffda000008947 */ /* 0x002fea000383ffff */
.L_x_1154:
[----:B------:R-:W-:-:S05]  /*25f80*/  IADD3 R9, -R0, R9, RZ ;  /* 0x0000000900097210 */ /* 0x000fca0007ffe1ff */
[----:B------:R-:W-:-:S05]  /*25f90*/  IMAD R0, R4, c[0x0][0x538], R9 ;  /* 0x00014e0004007a24 */ /* 0x000fca00078e0209 */
[----:B------:R-:W-:Y:S01]  /*25fa0*/  ISETP.GT.AND P0, PT, R0, R10, PT ;  /* 0x0000000a0000720c */ /* 0x000fe20003f04270 */
[----:B------:R-:W-:-:S12]  /*25fb0*/  BRA.DIV ~URZ, `(.L_x_1159) ;  /* 0x00003df27f007947 */ /* 0x000fd8000b800000 */
[----:B------:R-:W-:-:S03]  /*25fc0*/  VOTE.ANY R11, PT, !P0 ;  /* 0x00000000000b7806 */ /* 0x000fc600040e0100 */
.L_x_1247:
[----:B------:R-:W2:Y:S01]  /*25fd0*/  LDL.LU R0, [R1+0x8c] ;  /* 0x00008c0001007983 */ /* 0x000ea20000300800 */
[----:B------:R-:W2:Y:S02]  /*25fe0*/  POPC R5, R11 ;  /* 0x0000000b00057309 */ /* 0x000ea40000000000 */
[----:B--2---:R-:W-:-:S05]  /*25ff0*/  IADD3 R0, R5, R0, RZ ;  /* 0x0000000005007210 */ /* 0x004fca0007ffe0ff */
[----:B------:R2:W-:Y:S01]  /*26000*/  STL [R1+0x8c], R0 ;  /* 0x00008c0001007387 */ /* 0x0005e20000100800 */
[----:B------:R-:W-:Y:S05]  /*26010*/  BRA.DIV ~URZ, `(.L_x_1160) ;  /* 0x00003de27f007947 */ /* 0x000fea000b800000 */
[----:B------:R3:W4:Y:S04]  /*26020*/  SHFL.IDX PT, R6, R6, R5, 0x1f ;  /* 0x00001f0506067589 */ /* 0x00072800000e0000 */
[----:B--2---:R3:W2:Y:S02]  /*26030*/  SHFL.IDX PT, R0, R8, R5, 0x1f ;  /* 0x00001f0508007589 */ /* 0x0046a400000e0000 */
.L_x_1248:
[----:B------:R-:W-:Y:S01]  /*26040*/  ISETP.NE.AND P0, PT, R11, RZ, PT ;  /* 0x000000ff0b00720c */ /* 0x000fe20003f05270 */
[----:B------:R-:W-:-:S12]  /*26050*/  BSSY B0, `(.L_x_1161) ;  /* 0x0000005000007945 */ /* 0x000fd80003800000 */
[----:B------:R-:W-:Y:S05]  /*26060*/  @!P0 BRA `(.L_x_1162) ;  /* 0x0000003000008947 */ /* 0x000fea0003800000 */
[----:B---3--:R-:W-:Y:S01]  /*26070*/  IADD3 R5, R5, -0x1, RZ ;  /* 0xffffffff05057810 */ /* 0x008fe20007ffe0ff */
[----:B------:R-:W-:Y:S05]  /*26080*/  BRA.DIV ~URZ, `(.L_x_1163) ;  /* 0x00003e427f007947 */ /* 0x000fea000b800000 */
[----:B------:R3:W1:Y:S02]  /*26090*/  SHFL.IDX PT, R12, R4, R5, 0x1f ;  /* 0x00001f05040c7589 */ /* 0x00066400000e0000 */
.L_x_1162:
[----:B------:R-:W-:Y:S05]  /*260a0*/  BSYNC B0 ;  /* 0x0000000000007941 */ /* 0x000fea0003800000 */
.L_x_1161:
[----:B-1----:R-:W-:Y:S01]  /*260b0*/  IMAD R2, R12, c[0x0][0x538], R9 ;  /* 0x00014e000c027a24 */ /* 0x002fe200078e0209 */
[----:B--2---:R-:W-:Y:S01]  /*260c0*/  ISETP.NE.AND P0, PT, R0, 0x1, PT ;  /* 0x000000010000780c */ /* 0x004fe20003f05270 */
[----:B------:R-:W-:Y:S03]  /*260d0*/  BSSY B0, `(.L_x_1164) ;  /* 0x0000086000007945 */ /* 0x000fe60003800000 */
[----:B------:R1:W-:Y:S01]  /*260e0*/  STL [R1+0x80], R2 ;  /* 0x0000800201007387 */ /* 0x0003e20000100800 */
[----:B------:R-:W-:-:S08]  /*260f0*/  IADD3 R9, -R2, R10, RZ ;  /* 0x0000000a02097210 */ /* 0x000fd00007ffe1ff */
[----:B------:R-:W-:Y:S05]  /*26100*/  @!P0 BRA `(.L_x_1165) ;  /* 0x000003e000008947 */ /* 0x000fea0003800000 */
[-C--:B----4-:R-:W-:Y:S02]  /*26110*/  IABS R3, R6.reuse ;  /* 0x0000000600037213 */ /* 0x090fe40000000000 */
[----:B------:R-:W-:Y:S02]  /*26120*/  IABS R11, R6 ;  /* 0x00000006000b7213 */ /* 0x000fe40000000000 */
[----:B-1----:R-:W1:Y:S08]  /*26130*/  I2F.RP R2, R3 ;  /* 0x0000000300027306 */ /* 0x002e700000209400 */
[----:B-1----:R-:W1:Y:S02]  /*26140*/  MUFU.RCP R2, R2 ;  /* 0x0000000200027308 */ /* 0x002e640000001000 */
[----:B-1----:R-:W-:-:S06]  /*26150*/  IADD3 R2, R2, 0xffffffe, RZ ;  /* 0x0ffffffe02027810 */ /* 0x002fcc0007ffe0ff */
[----:B---3--:R1:W2:Y:S02]  /*26160*/  F2I.FTZ.U32.TRUNC.NTZ R5, R2 ;  /* 0x0000000200057305 */ /* 0x0082a4000021f000 */
[----:B-1----:R-:W-:Y:S01]  /*26170*/  IABS R2, R0 ;  /* 0x0000000000027213 */ /* 0x002fe20000000000 */
[----:B--2---:R-:W-:-:S04]  /*26180*/  IMAD.MOV R4, RZ, RZ, -R5 ;  /* 0x000000ffff047224 */ /* 0x004fc800078e0a05 */
[----:B------:R-:W-:Y:S01]  /*26190*/  IMAD.MOV.U32 R8, RZ, RZ, R2 ;  /* 0x000000ffff087224 */ /* 0x000fe200078e0002 */
[----:B------:R-:W-:Y:S01]  /*261a0*/  IABS R2, R9 ;  /* 0x0000000900027213 */ /* 0x000fe20000000000 */
[----:B------:R-:W-:Y:S02]  /*261b0*/  IMAD R10, R4, R3, RZ ;  /* 0x00000003040a7224 */ /* 0x000fe400078e02ff */
[----:B------:R-:W-:Y:S01]  /*261c0*/  IMAD.MOV.U32 R4, RZ, RZ, RZ ;  /* 0x000000ffff047224 */ /* 0x000fe200078e00ff */
[----:B------:R-:W1:Y:S03]  /*261d0*/  I2F.RP R12, R8 ;  /* 0x00000008000c7306 */ /* 0x000e660000209400 */
[----:B------:R-:W-:-:S04]  /*261e0*/  IMAD.HI.U32 R10, R5, R10, R4 ;  /* 0x0000000a050a7227 */ /* 0x000fc800078e0004 */
[----:B------:R-:W-:Y:S02]  /*261f0*/  IMAD.MOV.U32 R4, RZ, RZ, R2 ;  /* 0x000000ffff047224 */ /* 0x000fe400078e0002 */
[----:B------:R-:W-:-:S05]  /*26200*/  IMAD.MOV R2, RZ, RZ, -R11 ;  /* 0x000000ffff027224 */ /* 0x000fca00078e0a0b */
[----:B------:R-:W-:Y:S01]  /*26210*/  MOV R5, R2 ;  /* 0x0000000200057202 */ /* 0x000fe20000000f00 */
[----:B------:R-:W-:-:S04]  /*26220*/  IMAD.HI.U32 R2, R10, R4, RZ ;  /* 0x000000040a027227 */ /* 0x000fc800078e00ff */
[----:B------:R-:W-:Y:S02]  /*26230*/  IMAD R4, R2, R5, R4 ;  /* 0x0000000502047224 */ /* 0x000fe400078e0204 */
[----:B-1----:R-:W1:Y:S03]  /*26240*/  MUFU.RCP R5, R12 ;  /* 0x0000000c00057308 */ /* 0x002e660000001000 */
        /* <DEDUP_REMOVED lines=9> */
[----:B------:R-:W-:Y:S01]  /*262e0*/  @P2 IADD3 R2, R2, 0x1, RZ ;  /* 0x0000000102022810 */ /* 0x000fe20007ffe0ff */
[----:B-1----:R-:W-:-:S05]  /*262f0*/  IMAD.MOV R3, RZ, RZ, -R5 ;  /* 0x000000ffff037224 */ /* 0x002fca00078e0a05 */
[----:B------:R-:W-:Y:S01]  /*26300*/  @!P1 IMAD.MOV R2, RZ, RZ, -R2 ;  /* 0x000000ffff029224 */ /* 0x000fe200078e0a02 */
[----:B------:R-:W-:Y:S02]  /*26310*/  MOV R4, R3 ;  /* 0x0000000300047202 */ /* 0x000fe40000000f00 */
[----:B------:R-:W-:Y:S02]  /*26320*/  @!P0 LOP3.LUT R2, RZ, R6, RZ, 0x33, !PT ;  /* 0x00000006ff028212 */ /* 0x000fe400078e33ff */
[----:B------:R-:W-:Y:S01]  /*26330*/  IABS R3, R0 ;  /* 0x0000000000037213 */ /* 0x000fe20000000000 */
[----:B------:R-:W-:Y:S01]  /*26340*/  IMAD R10, R4, R8, RZ ;  /* 0x00000008040a7224 */ /* 0x000fe200078e02ff */
[----:B------:R-:W-:Y:S01]  /*26350*/  IABS R12, R2 ;  /* 0x00000002000c7213 */ /* 0x000fe20000000000 */
[----:B------:R-:W-:Y:S02]  /*26360*/  IMAD.MOV.U32 R4, RZ, RZ, RZ ;  /* 0x000000ffff047224 */ /* 0x000fe400078e00ff */
[----:B------:R-:W-:-:S02]  /*26370*/  IMAD.MOV R11, RZ, RZ, -R3 ;  /* 0x000000ffff0b7224 */ /* 0x000fc400078e0a03 */
[----:B------:R-:W-:-:S03]  /*26380*/  IMAD.HI.U32 R3, R5, R10, R4 ;  /* 0x0000000a05037227 */ /* 0x000fc600078e0004 */
[----:B------:R-:W-:Y:S01]  /*26390*/  MOV R5, R11 ;  /* 0x0000000b00057202 */ /* 0x000fe20000000f00 */
        /* <DEDUP_REMOVED lines=21> */
.L_x_1165:
[----:B------:R-:W2:Y:S01]  /*264f0*/  LDL R0, [R1+0x8c] ;  /* 0x00008c0001007983 */ /* 0x000ea20000100800 */
[----:B-1----:R-:W-:-:S04]  /*26500*/  IMAD.MOV.U32 R2, RZ, RZ, 0x4 ;  /* 0x00000004ff027424 */ /* 0x002fc800078e00ff */
[----:B--2---:R-:W-:-:S05]  /*26510*/  IMAD.WIDE R2, R0, R2, c[0x0][0x590] ;  /* 0x0001640000027625 */ /* 0x004fca00078e0202 */
[----:B---3--:R-:W2:Y:S02]  /*26520*/  LDG.E R4, [R2.64] ;  /* 0x0000000802047981 */ /* 0x008ea4000c1e1900 */
        /* <DEDUP_REMOVED lines=64> */
.L_x_1166:
[----:B------:R-:W-:Y:S05]  /*26930*/  BSYNC B0 ;  /* 0x0000000000007941 */ /* 0x000fea0003800000 */
.L_x_1164:
[----:B------:R-:W-:-:S04]  /*26940*/  LOP3.LUT R2, RZ, R2, RZ, 0x33, !PT ;  /* 0x00000002ff027212 */ /* 0x000fc800078e33ff */
[----:B-1----:R-:W-:-:S05]  /*26950*/  IADD3 R0, R2, R6, RZ ;  /* 0x0000000602007210 */ /* 0x002fca0007ffe0ff */
[----:B------:R1:W-:Y:S01]  /*26960*/  STL [R1+0x84], R0 ;  /* 0x0000840001007387 */ /* 0x0003e20000100800 */
[----:B------:R-:W-:Y:S05]  /*26970*/  BRA `(.L_x_1167) ;  /* 0x0000005000007947 */ /* 0x000fea0003800000 */
.L_x_1155:
[----:B------:R-:W-:Y:S01]  /*26980*/  MOV R0, c[0x0][0x53c] ;  /* 0x00014f0000007a02 */ /* 0x000fe20000000f00 */
[----:B------:R2:W-:Y:S04]  /*26990*/  STL [R1+0x80], R10 ;  /* 0x0000800a01007387 */ /* 0x0005e80000100800 */
[----:B------:R2:W-:Y:S04]  /*269a0*/  STL [R1+0x84], RZ ;  /* 0x000084ff01007387 */ /* 0x0005e80000100800 */
[----:B------:R2:W-:Y:S04]  /*269b0*/  STL [R1+0x88], RZ ;  /* 0x000088ff01007387 */ /* 0x0005e80000100800 */
[----:B------:R2:W-:Y:S02]  /*269c0*/  STL [R1+0x8c], R0 ;  /* 0x00008c0001007387 */ /* 0x0005e40000100800 */
.L_x_1167:
[----:B------:R-:W-:Y:S05]  /*269d0*/  BSYNC B1 ;  /* 0x0000000000017941 */ /* 0x000fea0003800000 */
.L_x_1153:
[----:B------:R-:W3:Y:S04]  /*269e0*/  LDL R8, [R1+0x80] ;  /* 0x0000800001087983 */ /* 0x000ee80000100800 */
[----:B------:R-:W3:Y:S04]  /*269f0*/  LDL R9, [R1+0x84] ;  /* 0x0000840001097983 */ /* 0x000ee80000100800 */
[----:B--2---:R-:W3:Y:S04]  /*26a00*/  LDL R10, [R1+0x88] ;  /* 0x00008800010a7983 */ /* 0x004ee80000100800 */
[----:B------:R-:W3:Y:S01]  /*26a10*/  LDL R11, [R1+0x8c] ;  /* 0x00008c00010b7983 */ /* 0x000ee20000100800 */
[----:B------:R-:W-:Y:S03]  /*26a20*/  WARPSYNC 0xffffffff ;  /* 0xffffffff00007948 */ /* 0x000fe60003800000 */
[----:B------:R-:W-:Y:S01]  /*26a30*/  BAR.SYNC.DEFER_BLOCKING 0x4, 0x80 ;  /* 0x0102000000007b1d */ /* 0x000fe20000010000 */
[----:B------:R-:W-:-:S13]  /*26a40*/  ISETP.NE.AND P0, PT, R13, RZ, PT ;  /* 0x000000ff0d00720c */ /* 0x000fda0003f05270 */
[----:B---3--:R2:W-:Y:S04]  /*26a50*/  @!P0 STS.128 [0xc080], R8 ;  /* 0x00c08008ff008388 */ /* 0x0085e80000000c00 */
[----:B------:R-:W-:Y:S06]  /*26a60*/  BAR.ARV 0x5, 0x80 ;  /* 0x0142000000007b1d */ /* 0x000fec0000002000 */
.L_x_1148:
[----:B-1----:R-:W3:Y:S02]  /*26a70*/  LDL R0, [R1+0x8c] ;  /* 0x00008c0001007983 */ /* 0x002ee40000100800 */
[----:B---3--:R-:W-:-:S13]  /*26a80*/  ISETP.GE.AND P0, PT, R0, c[0x0][0x53c], PT ;  /* 0x00014f0000007a0c */ /* 0x008fda0003f06270 */
[----:B--2-4-:R-:W-:Y:S01]  /*26a90*/  @P0 CALL.REL.NOINC `(.L_x_1168) ;  /* 0x0000001000000944 */ /* 0x014fe20003c00000 */
[----:B------:R-:W-:Y:S05]  /*26aa0*/  BRA `(.L_x_1169) ;  /* 0xfffdb85000007947 */ /* 0x000fea000383ffff */
.L_x_1168:
[----:B------:R-:W-:Y:S05]  /*26ab0*/  EXIT ;  /* 0x000000000000794d */ /* 0x000fea0003800000 */
.L_x_859:
[----:B------:R-:W-:Y:S01]  /*26ac0*/  IMAD.MOV.U32 R0, RZ, RZ, R5 ;  /* 0x000000ffff007224 */ /* 0x000fe200078e0005 */
[----:B------:R-:W-:Y:S02]  /*26ad0*/  MOV R3, 0x1 ;  /* 0x0000000100037802 */ /* 0x000fe40000000f00 */
[----:B------:R-:W-:Y:S02]  /*26ae0*/  MOV R2, 0x26b00 ;  /* 0x00026b0000027802 */ /* 0x000fe40000000f00 */
[----:B------:R-:W-:Y:S05]  /*26af0*/  CALL.REL.NOINC `($__internal_15_$__cuda_sm70_shflsync_up_p) ;  /* 0x0000350000007944 */ /* 0x000fea0003c00000 */
[----:B------:R-:W-:Y:S01]  /*26b00*/  MOV R0, R4 ;  /* 0x0000000400007202 */ /* 0x000fe20000000f00 */
[----:B------:R-:W-:Y:S05]  /*26b10*/  BRA `(.L_x_1170) ;  /* 0xfffd994000007947 */ /* 0x000fea000383ffff */
.L_x_860:
[----:B------:R-:W-:Y:S01]  /*26b20*/  IMAD.MOV.U32 R0, RZ, RZ, R5 ;  /* 0x000000ffff007224 */ /* 0x000fe200078e0005 */
[----:B------:R-:W-:Y:S02]  /*26b30*/  MOV R3, 0x2 ;  /* 0x0000000200037802 */ /* 0x000fe40000000f00 */
[----:B------:R-:W-:Y:S02]  /*26b40*/  MOV R2, 0x26b60 ;  /* 0x00026b6000027802 */ /* 0x000fe40000000f00 */
[----:B------:R-:W-:Y:S05]  /*26b50*/  CALL.REL.NOINC `($__internal_15_$__cuda_sm70_shflsync_up_p) ;  /* 0x000034a000007944 */ /* 0x000fea0003c00000 */
[----:B------:R-:W-:Y:S01]  /*26b60*/  SEL R4, R4, RZ, P4 ;  /* 0x000000ff04047207 */ /* 0x000fe20002000000 */
[----:B------:R-:W-:Y:S01]  /*26b70*/  IMAD.MOV.U32 R3, RZ, RZ, 0x4 ;  /* 0x00000004ff037424 */ /* 0x000fe200078e00ff */
[----:B------:R-:W-:-:S03]  /*26b80*/  MOV R2, 0x26bb0 ;  /* 0x00026bb000027802 */ /* 0x000fc60000000f00 */
[----:B------:R-:W-:Y:S02]  /*26b90*/  IMAD.IADD R0, R5, 0x1, R4 ;  /* 0x0000000105007824 */ /* 0x000fe400078e0204 */
        /* <DEDUP_REMOVED lines=13> */
[----:B------:R-:W-:Y:S02]  /*26c70*/  MOV R228, 0x1f ;  /* 0x0000001f00e47802 */ /* 0x000fe40000000f00 */
[----:B------:R-:W-:Y:S01]  /*26c80*/  MOV R3, 0x26cc0 ;  /* 0x00026cc000037802 */ /* 0x000fe20000000f00 */
[----:B------:R-:W-:-:S04]  /*26c90*/  IMAD.IADD R4, R0, 0x1, R4 ;  /* 0x0000000100047824 */ /* 0x000fc800078e0204 */
[----:B------:R-:W-:Y:S02]  /*26ca0*/  IMAD.MOV.U32 R227, RZ, RZ, R4 ;  /* 0x000000ffffe37224 */ /* 0x000fe400078e0004 */
[----:B------:R-:W-:Y:S05]  /*26cb0*/  CALL.REL.NOINC `($__internal_14_$__cuda_sm70_shflsync_idx_p) ;  /* 0x000032e000007944 */ /* 0x000fea0003c00000 */
[----:B------:R-:W-:Y:S01]  /*26cc0*/  MOV R0, R227 ;  /* 0x000000e300007202 */ /* 0x000fe20000000f00 */
[----:B------:R-:W-:Y:S05]  /*26cd0*/  BRA `(.L_x_1171) ;  /* 0xfffd988000007947 */ /* 0x000fea000383ffff */
.L_x_862:
[----:B------:R-:W-:Y:S02]  /*26ce0*/  SEL R0, RZ, 0x1, P0 ;  /* 0x00000001ff007807 */ /* 0x000fe40000000000 */
[----:B------:R-:W-:Y:S02]  /*26cf0*/  MOV R2, 0x26d10 ;  /* 0x00026d1000027802 */ /* 0x000fe40000000f00 */
[----:B------:R-:W-:Y:S05]  /*26d00*/  CALL.REL.NOINC `($__internal_16_$__cuda_sm70_votesync_ballot) ;  /* 0x0000335000007944 */ /* 0x000fea0003c00000 */
[----:B------:R-:W-:Y:S01]  /*26d10*/  MOV R7, R0 ;  /* 0x0000000000077202 */ /* 0x000fe20000000f00 */
[----:B------:R-:W-:Y:S05]  /*26d20*/  BRA `(.L_x_1172) ;  /* 0xfffd98c000007947 */ /* 0x000fea000383ffff */
.L_x_863:
[----:B------:R-:W-:Y:S01]  /*26d30*/  IMAD.MOV.U32 R227, RZ, RZ, R9 ;  /* 0x000000ffffe37224 */ /* 0x000fe200078e0009 */
[----:B-1----:R-:W-:Y:S01]  /*26d40*/  MOV R2, R0 ;  /* 0x0000000000027202 */ /* 0x002fe20000000f00 */
[----:B------:R-:W-:Y:S01]  /*26d50*/  IMAD.MOV.U32 R228, RZ, RZ, 0x1f ;  /* 0x0000001fffe47424 */ /* 0x000fe200078e00ff */
[----:B------:R-:W-:Y:S02]  /*26d60*/  MOV R3, 0x26d80 ;  /* 0x00026d8000037802 */ /* 0x000fe40000000f00 */
[----:B------:R-:W-:Y:S05]  /*26d70*/  CALL.REL.NOINC `($__internal_14_$__cuda_sm70_shflsync_idx_p) ;  /* 0x0000322000007944 */ /* 0x000fea0003c00000 */
[----:B------:R-:W-:Y:S01]  /*26d80*/  IMAD.MOV.U32 R12, RZ, RZ, R227 ;  /* 0x000000ffff0c7224 */ /* 0x000fe200078e00e3 */
[----:B------:R-:W-:Y:S01]  /*26d90*/  MOV R227, R8 ;  /* 0x0000000800e37202 */ /* 0x000fe20000000f00 */
[----:B------:R-:W-:Y:S01]  /*26da0*/  IMAD.MOV.U32 R5, RZ, RZ, RZ ;  /* 0x000000ffff057224 */ /* 0x000fe200078e00ff */
[----:B------:R-:W-:Y:S01]  /*26db0*/  MOV R2, R0 ;  /* 0x0000000000027202 */ /* 0x000fe20000000f00 */
[----:B------:R-:W-:Y:S01]  /*26dc0*/  IMAD.MOV.U32 R228, RZ, RZ, 0x1f ;  /* 0x0000001fffe47424 */ /* 0x000fe200078e00ff */
[----:B------:R-:W-:-:S02]  /*26dd0*/  MOV R3, 0x26df0 ;  /* 0x00026df000037802 */ /* 0x000fc40000000f00 */
[----:B------:R-:W-:Y:S05]  /*26de0*/  CALL.REL.NOINC `($__internal_14_$__cuda_sm70_shflsync_idx_p) ;  /* 0x000031b000007944 */ /* 0x000fea0003c00000 */
[----:B------:R-:W-:Y:S01]  /*26df0*/  MOV R9, R227 ;  /* 0x000000e300097202 */ /* 0x000fe20000000f00 */
[----:B------:R-:W-:Y:S05]  /*26e00*/  BRA `(.L_x_1173) ;  /* 0xfffd985000007947 */ /* 0x000fea000383ffff */
.L_x_866:
[----:B------:R-:W-:Y:S01]  /*26e10*/  IMAD.MOV.U32 R227, RZ, RZ, R4 ;  /* 0x000000ffffe37224 */ /* 0x000fe200078e0004 */
[----:B-1----:R-:W-:Y:S01]  /*26e20*/  MOV R2, R0 ;  /* 0x0000000000027202 */ /* 0x002fe20000000f00 */
[----:B------:R-:W-:Y:S01]  /*26e30*/  IMAD.MOV.U32 R228, RZ, RZ, 0x1f ;  /* 0x0000001fffe47424 */ /* 0x000fe200078e00ff */
[----:B------:R-:W-:-:S02]  /*26e40*/  MOV R3, 0x26e60 ;  /* 0x00026e6000037802 */ /* 0x000fc40000000f00 */
[----:B---34-:R-:W-:Y:S05]  /*26e50*/  CALL.REL.NOINC `($__internal_14_$__cuda_sm70_shflsync_idx_p) ;  /* 0x0000314000007944 */ /* 0x018fea0003c00000 */
[----:B------:R-:W-:Y:S01]  /*26e60*/  MOV R5, R227 ;  /* 0x000000e300057202 */ /* 0x000fe20000000f00 */
[----:B------:R-:W-:Y:S05]  /*26e70*/  BRA `(.L_x_865) ;  /* 0xfffd984000007947 */ /* 0x000fea000383ffff */
.L_x_923:
[----:B------:R-:W-:Y:S01]  /*26e80*/  IMAD.MOV.U32 R227, RZ, RZ, R6 ;  /* 0x000000ffffe37224 */ /* 0x000fe200078e0006 */
[----:B------:R-:W-:Y:S01]  /*26e90*/  MOV R2, RZ ;  /* 0x000000ff00027202 */ /* 0x000fe20000000f00 */
[----:B------:R-:W-:Y:S01]  /*26ea0*/  IMAD.MOV.U32 R228, RZ, RZ, 0x1c1f ;  /* 0x00001c1fffe47424 */ /* 0x000fe200078e00ff */
[----:B------:R-:W-:-:S02]  /*26eb0*/  MOV R3, 0x26ed0 ;  /* 0x00026ed000037802 */ /* 0x000fc40000000f00 */
[----:B-----5:R-:W-:Y:S05]  /*26ec0*/  CALL.REL.NOINC `($__internal_14_$__cuda_sm70_shflsync_idx_p) ;  /* 0x000030d000007944 */ /* 0x020fea0003c00000 */
[----:B------:R-:W-:Y:S01]  /*26ed0*/  MOV R4, R227 ;  /* 0x000000e300047202 */ /* 0x000fe20000000f00 */
[----:B------:R-:W-:Y:S05]  /*26ee0*/  BRA `(.L_x_1174) ;  /* 0xfffe22b000007947 */ /* 0x000fea000383ffff */
.L_x_924:
[----:B------:R-:W-:Y:S01]  /*26ef0*/  IMAD.MOV.U32 R227, RZ, RZ, R12 ;  /* 0x000000ffffe37224 */ /* 0x000fe200078e000c */
[----:B------:R-:W-:Y:S01]  /*26f00*/  MOV R2, RZ ;  /* 0x000000ff00027202 */ /* 0x000fe20000000f00 */
[----:B------:R-:W-:Y:S01]  /*26f10*/  IMAD.MOV.U32 R228, RZ, RZ, 0x1c1f ;  /* 0x00001c1fffe47424 */ /* 0x000fe200078e00ff */
[----:B------:R-:W-:-:S02]  /*26f20*/  MOV R3, 0x26f40 ;  /* 0x00026f4000037802 */ /* 0x000fc40000000f00 */
[----:B-12--5:R-:W-:Y:S05]  /*26f30*/  CALL.REL.NOINC `($__internal_14_$__cuda_sm70_shflsync_idx_p) ;  /* 0x0000306000007944 */ /* 0x026fea0003c00000 */
[----:B------:R-:W-:Y:S01]  /*26f40*/  MOV R0, R227 ;  /* 0x000000e300007202 */ /* 0x000fe20000000f00 */
[----:B------:R-:W-:Y:S05]  /*26f50*/  BRA `(.L_x_1175) ;  /* 0xfffe226000007947 */ /* 0x000fea000383ffff */
.L_x_927:
[----:B------:R-:W-:Y:S01]  /*26f60*/  IMAD.MOV.U32 R227, RZ, RZ, R6 ;  /* 0x000000ffffe37224 */ /* 0x000fe200078e0006 */
[----:B--2---:R-:W-:Y:S01]  /*26f70*/  MOV R2, 0x1 ;  /* 0x0000000100027802 */ /* 0x004fe20000000f00 */
[----:B------:R-:W-:Y:S01]  /*26f80*/  IMAD.MOV.U32 R228, RZ, RZ, 0x1c1f ;  /* 0x00001c1fffe47424 */ /* 0x000fe200078e00ff */
[----:B------:R-:W-:-:S02]  /*26f90*/  MOV R3, 0x26fb0 ;  /* 0x00026fb000037802 */ /* 0x000fc40000000f00 */
[----:B-1-345:R-:W-:Y:S05]  /*26fa0*/  CALL.REL.NOINC `($__internal_14_$__cuda_sm70_shflsync_idx_p) ;  /* 0x00002ff000007944 */ /* 0x03afea0003c00000 */
[----:B------:R-:W-:Y:S01]  /*26fb0*/  IMAD.MOV.U32 R4, RZ, RZ, R227 ;  /* 0x000000ffff047224 */ /* 0x000fe200078e00e3 */
[----:B------:R-:W-:Y:S01]  /*26fc0*/  MOV R2, 0x1 ;  /* 0x0000000100027802 */ /* 0x000fe20000000f00 */
[----:B------:R-:W-:Y:S01]  /*26fd0*/  IMAD.MOV.U32 R227, RZ, RZ, R12 ;  /* 0x000000ffffe37224 */ /* 0x000fe200078e000c */
[----:B------:R-:W-:-:S02]  /*26fe0*/  MOV R228, 0x1c1f ;  /* 0x00001c1f00e47802 */ /* 0x000fc40000000f00 */
[----:B------:R-:W-:Y:S02]  /*26ff0*/  MOV R3, 0x27010 ;  /* 0x0002701000037802 */ /* 0x000fe40000000f00 */
[----:B------:R-:W-:Y:S05]  /*27000*/  CALL.REL.NOINC `($__internal_14_$__cuda_sm70_shflsync_idx_p) ;  /* 0x00002f9000007944 */ /* 0x000fea0003c00000 */
[----:B------:R-:W-:Y:S01]  /*27010*/  MOV R0, R227 ;  /* 0x000000e300007202 */ /* 0x000fe20000000f00 */
[----:B------:R-:W-:Y:S05]  /*27020*/  BRA `(.L_x_1176) ;  /* 0xfffe233000007947 */ /* 0x000fea000383ffff */
.L_x_930:
[----:B------:R-:W-:Y:S01]  /*27030*/  IMAD.MOV.U32 R227, RZ, RZ, R6 ;  /* 0x000000ffffe37224 */ /* 0x000fe200078e0006 */
[----:B-1----:R-:W-:Y:S01]  /*27040*/  MOV R2, 0x2 ;  /* 0x0000000200027802 */ /* 0x002fe20000000f00 */
[----:B------:R-:W-:Y:S01]  /*27050*/  IMAD.MOV.U32 R228, RZ, RZ, 0x1c1f ;  /* 0x00001c1fffe47424 */ /* 0x000fe200078e00ff */
[----:B------:R-:W-:Y:S02]  /*27060*/  MOV R3, 0x27080 ;  /* 0x0002708000037802 */ /* 0x000fe40000000f00 */
[----:B--2345:R-:W-:Y:S05]  /*27070*/  CALL.REL.NOINC `($__internal_14_$__cuda_sm70_shflsync_idx_p) ;  /* 0x00002f2000007944 */ /* 0x03cfea0003c00000 */
[----:B------:R-:W-:Y:S01]  /*27080*/  MOV R4, R227 ;  /* 0x000000e300047202 */ /* 0x000fe20000000f00 */
[----:B------:R-:W-:Y:S05]  /*27090*/  BRA `(.L_x_1177) ;  /* 0xfffe245000007947 */ /* 0x000fea000383ffff */
.L_x_931:
[----:B------:R-:W-:Y:S01]  /*270a0*/  IMAD.MOV.U32 R227, RZ, RZ, R12 ;  /* 0x000000ffffe37224 */ /* 0x000fe200078e000c */
[----:B------:R-:W-:Y:S01]  /*270b0*/  MOV R2, 0x2 ;  /* 0x0000000200027802 */ /* 0x000fe20000000f00 */
[----:B------:R-:W-:Y:S01]  /*270c0*/  IMAD.MOV.U32 R228, RZ, RZ, 0x1c1f ;  /* 0x00001c1fffe47424 */ /* 0x000fe200078e00ff */
[----:B------:R-:W-:Y:S02]  /*270d0*/  MOV R3, 0x270f0 ;  /* 0x000270f000037802 */ /* 0x000fe40000000f00 */
[----:B-12345:R-:W-:Y:S05]  /*270e0*/  CALL.REL.NOINC `($__internal_14_$__cuda_sm70_shflsync_idx_p) ;  /* 0x00002eb000007944 */ /* 0x03efea0003c00000 */
[----:B------:R-:W-:Y:S01]  /*270f0*/  MOV R0, R227 ;  /* 0x000000e300007202 */ /* 0x000fe20000000f00 */
[----:B------:R-:W-:Y:S05]  /*27100*/  BRA `(.L_x_1178) ;  /* 0xfffe240000007947 */ /* 0x000fea000383ffff */
.L_x_934:
[----:B------:R-:W-:Y:S01]  /*27110*/  IMAD.MOV.U32 R227, RZ, RZ, R6 ;  /* 0x000000ffffe37224 */ /* 0x000fe200078e0006 */
[----:B-1----:R-:W-:Y:S01]  /*27120*/  MOV R2, 0x3 ;  /* 0x0000000300027802 */ /* 0x002fe20000000f00 */
[----:B------:R-:W-:Y:S01]  /*27130*/  IMAD.MOV.U32 R228, RZ, RZ, 0x1c1f ;  /* 0x00001c1fffe47424 */ /* 0x000fe200078e00ff */
[----:B------:R-:W-:-:S02]  /*27140*/  MOV R3, 0x27160 ;  /* 0x0002716000037802 */ /* 0x000fc40000000f00 */
[----:B--2345:R-:W-:Y:S05]  /*27150*/  CALL.REL.NOINC `($__internal_14_$__cuda_sm70_shflsync_idx_p) ;  /* 0x00002e4000007944 */ /* 0x03cfea0003c00000 */
        /* <DEDUP_REMOVED lines=8> */
.L_x_981:
[----:B------:R-:W-:Y:S01]  /*271e0*/  IMAD.MOV.U32 R227, RZ, RZ, R6 ;  /* 0x000000ffffe37224 */ /* 0x000fe200078e0006 */
[----:B--2---:R-:W-:Y:S01]  /*271f0*/  MOV R2, 0x1 ;  /* 0x0000000100027802 */ /* 0x004fe20000000f00 */
[----:B------:R-:W-:Y:S01]  /*27200*/  IMAD.MOV.U32 R228, RZ, RZ, 0x1c1f ;  /* 0x00001c1fffe47424 */ /* 0x000fe200078e00ff */
[----:B------:R-:W-:Y:S02]  /*27210*/  MOV R3, 0x27230 ;  /* 0x0002723000037802 */ /* 0x000fe40000000f00 */
[----:B------:R-:W-:Y:S05]  /*27220*/  CALL.REL.NOINC `($__internal_14_$__cuda_sm70_shflsync_idx_p) ;  /* 0x00002d7000007944 */ /* 0x000fea0003c00000 */
[----:B------:R-:W-:Y:S01]  /*27230*/  IMAD.MOV.U32 R4, RZ, RZ, R227 ;  /* 0x000000ffff047224 */ /* 0x000fe200078e00e3 */
[----:B------:R-:W-:Y:S01]  /*27240*/  MOV R2, 0x1 ;  /* 0x0000000100027802 */ /* 0x000fe20000000f00 */
[----:B------:R-:W-:Y:S01]  /*27250*/  IMAD.MOV.U32 R227, RZ, RZ, R22 ;  /* 0x000000ffffe37224 */ /* 0x000fe200078e0016 */
[----:B------:R-:W-:Y:S02]  /*27260*/  MOV R228, 0x1c1f ;  /* 0x00001c1f00e47802 */ /* 0x000fe40000000f00 */
[----:B------:R-:W-:Y:S02]  /*27270*/  MOV R3, 0x27290 ;  /* 0x0002729000037802 */ /* 0x000fe40000000f00 */
[----:B------:R-:W-:Y:S05]  /*27280*/  CALL.REL.NOINC `($__internal_14_$__cuda_sm70_shflsync_idx_p) ;  /* 0x00002d1000007944 */ /* 0x000fea0003c00000 */
[----:B------:R-:W-:Y:S01]  /*27290*/  MOV R2, R227 ;  /* 0x000000e300027202 */ /* 0x000fe20000000f00 */
[----:B------:R-:W-:Y:S05]  /*272a0*/  BRA `(.L_x_1180) ;  /* 0xfffe9e4000007947 */ /* 0x000fea000383ffff */
.L_x_984:
[----:B------:R-:W-:Y:S01]  /*272b0*/  IMAD.MOV.U32 R227, RZ, RZ, R5 ;  /* 0x000000ffffe37224 */ /* 0x000fe200078e0005 */
[----:B------:R-:W-:Y:S01]  /*272c0*/  MOV R2, RZ ;  /* 0x000000ff00027202 */ /* 0x000fe20000000f00 */
[----:B------:R-:W-:Y:S01]  /*272d0*/  IMAD.MOV.U32 R228, RZ, RZ, 0x1c1f ;  /* 0x00001c1fffe47424 */ /* 0x000fe200078e00ff */
[----:B------:R-:W-:-:S02]  /*272e0*/  MOV R3, 0x27300 ;  /* 0x0002730000037802 */ /* 0x000fc40000000f00 */
[----:B------:R-:W-:Y:S05]  /*272f0*/  CALL.REL.NOINC `($__internal_14_$__cuda_sm70_shflsync_idx_p) ;  /* 0x00002ca000007944 */ /* 0x000fea0003c00000 */
[----:B------:R-:W-:Y:S01]  /*27300*/  MOV R4, R227 ;  /* 0x000000e300047202 */ /* 0x000fe20000000f00 */
[----:B------:R-:W-:Y:S05]  /*27310*/  BRA `(.L_x_1181) ;  /* 0xfffeade000007947 */ /* 0x000fea000383ffff */
.L_x_985:
[----:B------:R-:W-:Y:S01]  /*27320*/  IMAD.MOV.U32 R227, RZ, RZ, R6 ;  /* 0x000000ffffe37224 */ /* 0x000fe200078e0006 */
[----:B------:R-:W-:Y:S01]  /*27330*/  MOV R2, RZ ;  /* 0x000000ff00027202 */ /* 0x000fe20000000f00 */
[----:B------:R-:W-:Y:S01]  /*27340*/  IMAD.MOV.U32 R228, RZ, RZ, 0x1c1f ;  /* 0x00001c1fffe47424 */ /* 0x000fe200078e00ff */
[----:B------:R-:W-:-:S02]  /*27350*/  MOV R3, 0x27370 ;  /* 0x0002737000037802 */ /* 0x000fc40000000f00 */
[----:B-12---:R-:W-:Y:S05]  /*27360*/  CALL.REL.NOINC `($__internal_14_$__cuda_sm70_shflsync_idx_p) ;  /* 0x00002c3000007944 */ /* 0x006fea0003c00000 */
[----:B------:R-:W-:Y:S01]  /*27370*/  MOV R0, R227 ;  /* 0x000000e300007202 */ /* 0x000fe20000000f00 */
[----:B------:R-:W-:Y:S05]  /*27380*/  BRA `(.L_x_1182) ;  /* 0xfffead9000007947 */ /* 0x000fea000383ffff */
.L_x_988:
[----:B------:R-:W-:Y:S01]  /*27390*/  IMAD.MOV.U32 R227, RZ, RZ, R5 ;  /* 0x000000ffffe37224 */ /* 0x000fe200078e0005 */
[----:B----4-:R-:W-:Y:S01]  /*273a0*/  MOV R2, 0x1 ;  /* 0x0000000100027802 */ /* 0x010fe20000000f00 */
[----:B------:R-:W-:Y:S01]  /*273b0*/  IMAD.MOV.U32 R228, RZ, RZ, 0x1c1f ;  /* 0x00001c1fffe47424 */ /* 0x000fe200078e00ff */
[----:B------:R-:W-:-:S03]  /*273c0*/  MOV R3, 0x273e0 ;  /* 0x000273e000037802 */ /* 0x000fc60000000f00 */
[----:B-123--:R-:W-:Y:S05]  /*273d0*/  CALL.REL.NOINC `($__internal_14_$__cuda_sm70_shflsync_idx_p) ;  /* 0x00002bc000007944 */ /* 0x00efea0003c00000 */
        /* <DEDUP_REMOVED lines=8> */
.L_x_989:
[----:B------:R-:W-:Y:S01]  /*27460*/  IMAD.MOV.U32 R227, RZ, RZ, R4 ;  /* 0x000000ffffe37224 */ /* 0x000fe200078e0004 */
[----:B------:R-:W-:Y:S01]  /*27470*/  MOV R2, RZ ;  /* 0x000000ff00027202 */ /* 0x000fe20000000f00 */
[----:B------:R-:W-:Y:S01]  /*27480*/  IMAD.MOV.U32 R228, RZ, RZ, 0x1c1f ;  /* 0x00001c1fffe47424 */ /* 0x000fe200078e00ff */
[----:B------:R-:W-:Y:S02]  /*27490*/  MOV R3, 0x274b0 ;  /* 0x000274b000037802 */ /* 0x000fe40000000f00 */
[----:B------:R-:W-:Y:S05]  /*274a0*/  CALL.REL.NOINC `($__internal_14_$__cuda_sm70_shflsync_idx_p) ;  /* 0x00002af000007944 */ /* 0x000fea0003c00000 */
[----:B------:R-:W-:Y:S01]  /*274b0*/  MOV R3, R227 ;  /* 0x000000e300037202 */ /* 0x000fe20000000f00 */
[----:B------:R-:W-:Y:S05]  /*274c0*/  BRA `(.L_x_1184) ;  /* 0xfffeb03000007947 */ /* 0x000fea000383ffff */
.L_x_994:
[----:B------:R-:W-:Y:S01]  /*274d0*/  IMAD.MOV.U32 R227, RZ, RZ, R4 ;  /* 0x000000ffffe37224 */ /* 0x000fe200078e0004 */
[----:B------:R-:W-:Y:S01]  /*274e0*/  MOV R2, 0x1 ;  /* 0x0000000100027802 */ /* 0x000fe20000000f00 */
[----:B------:R-:W-:Y:S01]  /*274f0*/  IMAD.MOV.U32 R228, RZ, RZ, 0x1c1f ;  /* 0x00001c1fffe47424 */ /* 0x000fe200078e00ff */
[----:B------:R-:W-:Y:S02]  /*27500*/  MOV R3, 0x27520 ;  /* 0x0002752000037802 */ /* 0x000fe40000000f00 */
[----:B-1----:R-:W-:Y:S05]  /*27510*/  CALL.REL.NOINC `($__internal_14_$__cuda_sm70_shflsync_idx_p) ;  /* 0x00002a8000007944 */ /* 0x002fea0003c00000 */
[----:B------:R-:W-:Y:S01]  /*27520*/  MOV R3, R227 ;  /* 0x000000e300037202 */ /* 0x000fe20000000f00 */
[----:B------:R-:W-:Y:S05]  /*27530*/  BRA `(.L_x_1185) ;  /* 0xfffeb54000007947 */ /* 0x000fea000383ffff */
.L_x_999:
[----:B------:R-:W-:Y:S01]  /*27540*/  IMAD.MOV.U32 R227, RZ, RZ, R4 ;  /* 0x000000ffffe37224 */ /* 0x000fe200078e0004 */
[----:B------:R-:W-:Y:S01]  /*27550*/  MOV R2, 0x2 ;  /* 0x0000000200027802 */ /* 0x000fe20000000f00 */
[----:B------:R-:W-:Y:S01]  /*27560*/  IMAD.MOV.U32 R228, RZ, RZ, 0x1c1f ;  /* 0x00001c1fffe47424 */ /* 0x000fe200078e00ff */
[----:B------:R-:W-:-:S02]  /*27570*/  MOV R3, 0x27590 ;  /* 0x0002759000037802 */ /* 0x000fc40000000f00 */
[----:B-12---:R-:W-:Y:S05]  /*27580*/  CALL.REL.NOINC `($__internal_14_$__cuda_sm70_shflsync_idx_p) ;  /* 0x00002a1000007944 */ /* 0x006fea0003c00000 */
[----:B------:R-:W-:Y:S01]  /*27590*/  MOV R3, R227 ;  /* 0x000000e300037202 */ /* 0x000fe20000000f00 */
[----:B------:R-:W-:Y:S05]  /*275a0*/  BRA `(.L_x_1186) ;  /* 0xfffeb93000007947 */ /* 0x000fea000383ffff */
.L_x_1004:
[----:B------:R-:W-:Y:S01]  /*275b0*/  IMAD.MOV.U32 R227, RZ, RZ, R4 ;  /* 0x000000ffffe37224 */ /* 0x000fe200078e0004 */
[----:B------:R-:W-:Y:S01]  /*275c0*/  MOV R2, 0x3 ;  /* 0x0000000300027802 */ /* 0x000fe20000000f00 */
[----:B------:R-:W-:Y:S01]  /*275d0*/  IMAD.MOV.U32 R228, RZ, RZ, 0x1c1f ;  /* 0x00001c1fffe47424 */ /* 0x000fe200078e00ff */
[----:B------:R-:W-:-:S02]  /*275e0*/  MOV R3, 0x27600 ;  /* 0x0002760000037802 */ /* 0x000fc40000000f00 */
[----:B-123--:R-:W-:Y:S05]  /*275f0*/  CALL.REL.NOINC `($__internal_14_$__cuda_sm70_shflsync_idx_p) ;  /* 0x000029a000007944 */ /* 0x00efea0003c00000 */
[----:B------:R-:W-:Y:S01]  /*27600*/  MOV R3, R227 ;  /* 0x000000e300037202 */ /* 0x000fe20000000f00 */
[----:B------:R-:W-:Y:S05]  /*27610*/  BRA `(.L_x_1187) ;  /* 0xfffebd2000007947 */ /* 0x000fea000383ffff */
.L_x_1009:
[----:B------:R-:W-:Y:S02]  /*27620*/  MOV R0, 0x2 ;  /* 0x0000000200007802 */ /* 0x000fe40000000f00 */
[----:B------:R-:W-:-:S02]  /*27630*/  MOV R2, 0x27650 ;  /* 0x0002765000027802 */ /* 0x000fc40000000f00 */
[----:B------:R-:W-:Y:S05]  /*27640*/  CALL.REL.NOINC `($__internal_13_$__cuda_sm70_shflsync_bfly_p) ;  /* 0x000028f000007944 */ /* 0x000fea0003c00000 */
[----:B------:R-:W-:Y:S05]  /*27650*/  BRA `(.L_x_1188) ;  /* 0xfffec40000007947 */ /* 0x000fea000383ffff */
.L_x_1010:
[----:B------:R-:W-:Y:S02]  /*27660*/  MOV R0, 0x1 ;  /* 0x0000000100007802 */ /* 0x000fe40000000f00 */
[----:B------:R-:W-:-:S02]  /*27670*/  MOV R2, 0x27690 ;  /* 0x0002769000027802 */ /* 0x000fc40000000f00 */
[----:B------:R-:W-:Y:S05]  /*27680*/  CALL.REL.NOINC `($__internal_13_$__cuda_sm70_shflsync_bfly_p) ;  /* 0x000028b000007944 */ /* 0x000fea0003c00000 */
[----:B------:R-:W-:Y:S01]  /*27690*/  FMNMX.FTZ R105, R4, R0, !PT ;  /* 0x0000000004697209 */ /* 0x000fe20007810000 */
[----:B------:R-:W-:Y:S01]  /*276a0*/  IMAD.MOV.U32 R4, RZ, RZ, R5 ;  /* 0x000000ffff047224 */ /* 0x000fe200078e0005 */
[----:B------:R-:W-:Y:S01]  /*276b0*/  MOV R2, 0x276e0 ;  /* 0x000276e000027802 */ /* 0x000fe20000000f00 */
[----:B------:R-:W-:-:S02]  /*276c0*/  IMAD.MOV.U32 R0, RZ, RZ, 0x2 ;  /* 0x00000002ff007424 */ /* 0x000fc400078e00ff */
[----:B------:R-:W-:Y:S05]  /*276d0*/  CALL.REL.NOINC `($__internal_13_$__cuda_sm70_shflsync_bfly_p) ;  /* 0x0000286000007944 */ /* 0x000fea0003c00000 */
[----:B------:R-:W-:Y:S01]  /*276e0*/  FMNMX.FTZ R5, R5, R0, !PT ;  /* 0x0000000005057209 */ /* 0x000fe20007810000 */
[----:B------:R-:W-:Y:S01]  /*276f0*/  IMAD.MOV.U32 R0, RZ, RZ, 0x1 ;  /* 0x00000001ff007424 */ /* 0x000fe200078e00ff */
[----:B------:R-:W-:-:S03]  /*27700*/  MOV R2, 0x27730 ;  /* 0x0002773000027802 */ /* 0x000fc60000000f00 */
[----:B------:R-:W-:Y:S02]  /*27710*/  IMAD.MOV.U32 R4, RZ, RZ, R5 ;  /* 0x000000ffff047224 */ /* 0x000fe400078e0005 */
[----:B------:R-:W-:Y:S05]  /*27720*/  CALL.REL.NOINC `($__internal_13_$__cuda_sm70_shflsync_bfly_p) ;  /* 0x0000281000007944 */ /* 0x000fea0003c00000 */
[----:B------:R-:W-:Y:S01]  /*27730*/  FMNMX.FTZ R104, R5, R0, !PT ;  /* 0x0000000005687209 */ /* 0x000fe20007810000 */
[----:B------:R-:W-:Y:S01]  /*27740*/  IMAD.MOV.U32 R4, RZ, RZ, R6 ;  /* 0x000000ffff047224 */ /* 0x000fe200078e0006 */
[----:B------:R-:W-:Y:S01]  /*27750*/  MOV R2, 0x27780 ;  /* 0x0002778000027802 */ /* 0x000fe20000000f00 */
[----:B------:R-:W-:Y:S02]  /*27760*/  IMAD.MOV.U32 R0, RZ, RZ, 0x2 ;  /* 0x00000002ff007424 */ /* 0x000fe400078e00ff */
        /* <DEDUP_REMOVED lines=16> */
[----:B------:R-:W-:Y:S01]  /*27870*/  MOV R9, R0 ;  /* 0x0000000000097202 */ /* 0x000fe20000000f00 */
[----:B------:R-:W-:Y:S05]  /*27880*/  BRA `(.L_x_1189) ;  /* 0xfffec2c000007947 */ /* 0x000fea000383ffff */
.L_x_1018:
[----:B------:R-:W-:Y:S01]  /*27890*/  MOV R2, RZ ;  /* 0x000000ff00027202 */ /* 0x000fe20000000f00 */
[----:B------:R-:W-:Y:S01]  /*278a0*/  IMAD.MOV.U32 R227, RZ, RZ, R5 ;  /* 0x000000ffffe37224 */ /* 0x000fe200078e0005 */
[----:B------:R-:W-:Y:S01]  /*278b0*/  MOV R3, 0x278e0 ;  /* 0x000278e000037802 */ /* 0x000fe20000000f00 */
[----:B------:R-:W-:Y:S02]  /*278c0*/  IMAD.MOV.U32 R228, RZ, RZ, 0x1c1f ;  /* 0x00001c1fffe47424 */ /* 0x000fe400078e00ff */
[----:B------:R-:W-:Y:S05]  /*278d0*/  CALL.REL.NOINC `($__internal_14_$__cuda_sm70_shflsync_idx_p) ;  /* 0x000026c000007944 */ /* 0x000fea0003c00000 */
[----:B------:R-:W-:Y:S01]  /*278e0*/  MOV R4, R227 ;  /* 0x000000e300047202 */ /* 0x000fe20000000f00 */
[----:B------:R-:W-:-:S05]  /*278f0*/  BRA `(.L_x_1190) ;  /* 0xfffed7f000007947 */ /* 0x000fca000383ffff */
.L_x_1019:
[----:B------:R-:W-:Y:S01]  /*27900*/  MOV R2, RZ ;  /* 0x000000ff00027202 */ /* 0x000fe20000000f00 */
[----:B------:R-:W-:Y:S01]  /*27910*/  IMAD.MOV.U32 R227, RZ, RZ, R6 ;  /* 0x000000ffffe37224 */ /* 0x000fe200078e0006 */
[----:B------:R-:W-:Y:S01]  /*27920*/  MOV R3, 0x27950 ;  /* 0x0002795000037802 */ /* 0x000fe20000000f00 */
[----:B------:R-:W-:Y:S02]  /*27930*/  IMAD.MOV.U32 R228, RZ, RZ, 0x1c1f ;  /* 0x00001c1fffe47424 */ /* 0x000fe400078e00ff */
[----:B-12---:R-:W-:Y:S05]  /*27940*/  CALL.REL.NOINC `($__internal_14_$__cuda_sm70_shflsync_idx_p) ;  /* 0x0000265000007944 */ /* 0x006fea0003c00000 */
[----:B------:R-:W-:Y:S01]  /*27950*/  MOV R0, R227 ;  /* 0x000000e300007202 */ /* 0x000fe20000000f00 */
[----:B------:R-:W-:-:S05]  /*27960*/  BRA `(.L_x_1191) ;  /* 0xfffed7a000007947 */ /* 0x000fca000383ffff */
.L_x_1020:
[----:B-1----:R-:W-:Y:S01]  /*27970*/  MOV R2, 0x1 ;  /* 0x0000000100027802 */ /* 0x002fe20000000f00 */
[----:B------:R-:W-:Y:S01]  /*27980*/  IMAD.MOV.U32 R227, RZ, RZ, R5 ;  /* 0x000000ffffe37224 */ /* 0x000fe200078e0005 */
[----:B------:R-:W-:Y:S01]  /*27990*/  MOV R3, 0x279c0 ;  /* 0x000279c000037802 */ /* 0x000fe20000000f00 */
[----:B------:R-:W-:Y:S02]  /*279a0*/  IMAD.MOV.U32 R228, RZ, RZ, 0x1c1f ;  /* 0x00001c1fffe47424 */ /* 0x000fe400078e00ff */
[----:B------:R-:W-:Y:S05]  /*279b0*/  CALL.REL.NOINC `($__internal_14_$__cuda_sm70_shflsync_idx_p) ;  /* 0x000025e000007944 */ /* 0x000fea0003c00000 */
[----:B------:R-:W-:Y:S01]  /*279c0*/  MOV R2, 0x1 ;  /* 0x0000000100027802 */ /* 0x000fe20000000f00 */
[----:B------:R-:W-:Y:S01]  /*279d0*/  IMAD.MOV.U32 R4, RZ, RZ, R227 ;  /* 0x000000ffff047224 */ /* 0x000fe200078e00e3 */
[----:B------:R-:W-:Y:S01]  /*279e0*/  MOV R228, 0x1c1f ;  /* 0x00001c1f00e47802 */ /* 0x000fe20000000f00 */
[----:B------:R-:W-:Y:S01]  /*279f0*/  IMAD.MOV.U32 R227, RZ, RZ, R6 ;  /* 0x000000ffffe37224 */ /* 0x000fe200078e0006 */
[----:B------:R-:W-:Y:S02]  /*27a00*/  MOV R3, 0x27a20 ;  /* 0x00027a2000037802 */ /* 0x000fe40000000f00 */
[----:B------:R-:W-:Y:S05]  /*27a10*/  CALL.REL.NOINC `($__internal_14_$__cuda_sm70_shflsync_idx_p) ;  /* 0x0000258000007944 */ /* 0x000fea0003c00000 */
[----:B------:R-:W-:Y:S01]  /*27a20*/  MOV R0, R227 ;  /* 0x000000e300007202 */ /* 0x000fe20000000f00 */
[----:B------:R-:W-:-:S05]  /*27a30*/  BRA `(.L_x_1192) ;  /* 0xfffed84000007947 */ /* 0x000fca000383ffff */
.L_x_1023:
[----:B------:R-:W-:Y:S01]  /*27a40*/  MOV R2, RZ ;  /* 0x000000ff00027202 */ /* 0x000fe20000000f00 */
[----:B------:R-:W-:Y:S01]  /*27a50*/  IMAD.MOV.U32 R227, RZ, RZ, R6 ;  /* 0x000000ffffe37224 */ /* 0x000fe200078e0006 */
[----:B------:R-:W-:Y:S01]  /*27a60*/  MOV R3, 0x27a90 ;  /* 0x00027a9000037802 */ /* 0x000fe20000000f00 */
[----:B------:R-:W-:Y:S02]  /*27a70*/  IMAD.MOV.U32 R228, RZ, RZ, 0x1c1f ;  /* 0x00001c1fffe47424 */ /* 0x000fe400078e00ff */
[----:B------:R-:W-:Y:S05]  /*27a80*/  CALL.REL.NOINC `($__internal_14_$__cuda_sm70_shflsync_idx_p) ;  /* 0x0000251000007944 */ /* 0x000fea0003c00000 */
[----:B------:R-:W-:Y:S01]  /*27a90*/  MOV R4, R227 ;  /* 0x000000e300047202 */ /* 0x000fe20000000f00 */
[----:B------:R-:W-:-:S05]  /*27aa0*/  BRA `(.L_x_1193) ;  /* 0xfffee7b000007947 */ /* 0x000fca000383ffff */
.L_x_1024:
[----:B------:R-:W-:Y:S01]  /*27ab0*/  MOV R2, RZ ;  /* 0x000000ff00027202 */ /* 0x000fe20000000f00 */
[----:B------:R-:W-:Y:S01]  /*27ac0*/  IMAD.MOV.U32 R227, RZ, RZ, R8 ;  /* 0x000000ffffe37224 */ /* 0x000fe200078e0008 */
[----:B------:R-:W-:Y:S01]  /*27ad0*/  MOV R3, 0x27b00 ;  /* 0x00027b0000037802 */ /* 0x000fe20000000f00 */
[----:B------:R-:W-:Y:S02]  /*27ae0*/  IMAD.MOV.U32 R228, RZ, RZ, 0x1c1f ;  /* 0x00001c1fffe47424 */ /* 0x000fe400078e00ff */
[----:B-12---:R-:W-:Y:S05]  /*27af0*/  CALL.REL.NOINC `($__internal_14_$__cuda_sm70_shflsync_idx_p) ;  /* 0x000024a000007944 */ /* 0x006fea0003c00000 */
[----:B------:R-:W-:Y:S01]  /*27b00*/  MOV R0, R227 ;  /* 0x000000e300007202 */ /* 0x000fe20000000f00 */
[----:B------:R-:W-:-:S05]  /*27b10*/  BRA `(.L_x_1194) ;  /* 0xfffee76000007947 */ /* 0x000fca000383ffff */
.L_x_1025:
[----:B--2---:R-:W-:Y:S01]  /*27b20*/  MOV R2, 0x1 ;  /* 0x0000000100027802 */ /* 0x004fe20000000f00 */
[----:B------:R-:W-:Y:S01]  /*27b30*/  IMAD.MOV.U32 R227, RZ, RZ, R6 ;  /* 0x000000ffffe37224 */ /* 0x000fe200078e0006 */
[----:B------:R-:W-:Y:S01]  /*27b40*/  MOV R3, 0x27b70 ;  /* 0x00027b7000037802 */ /* 0x000fe20000000f00 */
[----:B------:R-:W-:Y:S03]  /*27b50*/  IMAD.MOV.U32 R228, RZ, RZ, 0x1c1f ;  /* 0x00001c1fffe47424 */ /* 0x000fe600078e00ff */
[----:B-1-3--:R-:W-:Y:S05]  /*27b60*/  CALL.REL.NOINC `($__internal_14_$__cuda_sm70_shflsync_idx_p) ;  /* 0x0000243000007944 */ /* 0x00afea0003c00000 */
        /* <DEDUP_REMOVED lines=8> */
.L_x_1026:
[----:B------:R-:W-:Y:S01]  /*27bf0*/  MOV R2, RZ ;  /* 0x000000ff00027202 */ /* 0x000fe20000000f00 */
[----:B------:R-:W-:Y:S01]  /*27c00*/  IMAD.MOV.U32 R227, RZ, RZ, R5 ;  /* 0x000000ffffe37224 */ /* 0x000fe200078e0005 */
[----:B------:R-:W-:Y:S01]  /*27c10*/  MOV R3, 0x27c40 ;  /* 0x00027c4000037802 */ /* 0x000fe20000000f00 */
[----:B------:R-:W-:Y:S02]  /*27c20*/  IMAD.MOV.U32 R228, RZ, RZ, 0x1c1f ;  /* 0x00001c1fffe47424 */ /* 0x000fe400078e00ff */
[----:B------:R-:W-:Y:S05]  /*27c30*/  CALL.REL.NOINC `($__internal_14_$__cuda_sm70_shflsync_idx_p) ;  /* 0x0000236000007944 */ /* 0x000fea0003c00000 */
[----:B------:R-:W-:Y:S01]  /*27c40*/  MOV R4, R227 ;  /* 0x000000e300047202 */ /* 0x000fe20000000f00 */
[----:B------:R-:W-:-:S05]  /*27c50*/  BRA `(.L_x_1196) ;  /* 0xfffee9e000007947 */ /* 0x000fca000383ffff */
.L_x_1031:
[----:B------:R-:W-:Y:S01]  /*27c60*/  MOV R2, 0x1 ;  /* 0x0000000100027802 */ /* 0x000fe20000000f00 */
[----:B------:R-:W-:Y:S01]  /*27c70*/  IMAD.MOV.U32 R227, RZ, RZ, R5 ;  /* 0x000000ffffe37224 */ /* 0x000fe200078e0005 */
[----:B------:R-:W-:Y:S01]  /*27c80*/  MOV R3, 0x27cb0 ;  /* 0x00027cb000037802 */ /* 0x000fe20000000f00 */
[----:B------:R-:W-:Y:S02]  /*27c90*/  IMAD.MOV.U32 R228, RZ, RZ, 0x1c1f ;  /* 0x00001c1fffe47424 */ /* 0x000fe400078e00ff */
[----:B-1----:R-:W-:Y:S05]  /*27ca0*/  CALL.REL.NOINC `($__internal_14_$__cuda_sm70_shflsync_idx_p) ;  /* 0x000022f000007944 */ /* 0x002fea0003c00000 */
[----:B------:R-:W-:Y:S01]  /*27cb0*/  MOV R4, R227 ;  /* 0x000000e300047202 */ /* 0x000fe20000000f00 */
[----:B------:R-:W-:-:S05]  /*27cc0*/  BRA `(.L_x_1197) ;  /* 0xfffeef4000007947 */ /* 0x000fca000383ffff */
.L_x_1036:
[----:B------:R-:W-:Y:S01]  /*27cd0*/  MOV R2, 0x2 ;  /* 0x0000000200027802 */ /* 0x000fe20000000f00 */
[----:B------:R-:W-:Y:S01]  /*27ce0*/  IMAD.MOV.U32 R227, RZ, RZ, R5 ;  /* 0x000000ffffe37224 */ /* 0x000fe200078e0005 */
[----:B------:R-:W-:Y:S01]  /*27cf0*/  MOV R3, 0x27d20 ;  /* 0x00027d2000037802 */ /* 0x000fe20000000f00 */
[----:B------:R-:W-:Y:S02]  /*27d00*/  IMAD.MOV.U32 R228, RZ, RZ, 0x1c1f ;  /* 0x00001c1fffe47424 */ /* 0x000fe400078e00ff */
[----:B-12---:R-:W-:Y:S05]  /*27d10*/  CALL.REL.NOINC `($__internal_14_$__cuda_sm70_shflsync_idx_p) ;  /* 0x0000228000007944 */ /* 0x006fea0003c00000 */
[----:B------:R-:W-:Y:S01]  /*27d20*/  MOV R4, R227 ;  /* 0x000000e300047202 */ /* 0x000fe20000000f00 */
[----:B------:R-:W-:-:S05]  /*27d30*/  BRA `(.L_x_1198) ;  /* 0xfffef37000007947 */ /* 0x000fca000383ffff */
.L_x_1041:
[----:B------:R-:W-:Y:S01]  /*27d40*/  MOV R2, 0x3 ;  /* 0x0000000300027802 */ /* 0x000fe20000000f00 */
[----:B------:R-:W-:Y:S01]  /*27d50*/  IMAD.MOV.U32 R227, RZ, RZ, R5 ;  /* 0x000000ffffe37224 */ /* 0x000fe200078e0005 */
[----:B------:R-:W-:Y:S01]  /*27d60*/  MOV R3, 0x27d90 ;  /* 0x00027d9000037802 */ /* 0x000fe20000000f00 */
[----:B------:R-:W-:Y:S02]  /*27d70*/  IMAD.MOV.U32 R228, RZ, RZ, 0x1c1f ;  /* 0x00001c1fffe47424 */ /* 0x000fe400078e00ff */
[----:B-123--:R-:W-:Y:S05]  /*27d80*/  CALL.REL.NOINC `($__internal_14_$__cuda_sm70_shflsync_idx_p) ;  /* 0x0000221000007944 */ /* 0x00efea0003c00000 */
[----:B------:R-:W-:Y:S01]  /*27d90*/  MOV R4, R227 ;  /* 0x000000e300047202 */ /* 0x000fe20000000f00 */
[----:B------:R-:W-:-:S05]  /*27da0*/  BRA `(.L_x_1199) ;  /* 0xfffef7a000007947 */ /* 0x000fca000383ffff */
.L_x_1046:
[----:B------:R-:W-:Y:S02]  /*27db0*/  MOV R0, 0x2 ;  /* 0x0000000200007802 */ /* 0x000fe40000000f00 */
[----:B------:R-:W-:Y:S02]  /*27dc0*/  MOV R2, 0x27de0 ;  /* 0x00027de000027802 */ /* 0x000fe40000000f00 */
[----:B------:R-:W-:Y:S05]  /*27dd0*/  CALL.REL.NOINC `($__internal_13_$__cuda_sm70_shflsync_bfly_p) ;  /* 0x0000216000007944 */ /* 0x000fea0003c00000 */
[----:B------:R-:W-:-:S05]  /*27de0*/  BRA `(.L_x_1200) ;  /* 0xfffeff0000007947 */ /* 0x000fca000383ffff */
.L_x_1047:
[----:B------:R-:W-:Y:S02]  /*27df0*/  MOV R0, 0x1 ;  /* 0x0000000100007802 */ /* 0x000fe40000000f00 */
[----:B------:R-:W-:Y:S02]  /*27e00*/  MOV R2, 0x27e20 ;  /* 0x00027e2000027802 */ /* 0x000fe40000000f00 */
        /* <DEDUP_REMOVED lines=28> */
[----:B------:R-:W-:-:S05]  /*27fd0*/  BRA `(.L_x_1201) ;  /* 0xfffefe0000007947 */ /* 0x000fca000383ffff */
.L_x_1056:
[----:B------:R-:W-:Y:S01]  /*27fe0*/  MOV R2, RZ ;  /* 0x000000ff00027202 */ /* 0x000fe20000000f00 */
[----:B------:R-:W-:Y:S01]  /*27ff0*/  IMAD.MOV.U32 R227, RZ, RZ, R8 ;  /* 0x000000ffffe37224 */ /* 0x000fe200078e0008 */
[----:B------:R-:W-:Y:S01]  /*28000*/  MOV R3, 0x28030 ;  /* 0x0002803000037802 */ /* 0x000fe20000000f00 */
[----:B------:R-:W-:Y:S02]  /*28010*/  IMAD.MOV.U32 R228, RZ, RZ, 0x1c1f ;  /* 0x00001c1fffe47424 */ /* 0x000fe400078e00ff */
[----:B------:R-:W-:Y:S05]  /*28020*/  CALL.REL.NOINC `($__internal_14_$__cuda_sm70_shflsync_idx_p) ;  /* 0x00001f7000007944 */ /* 0x000fea0003c00000 */
[----:B------:R-:W-:Y:S01]  /*28030*/  MOV R4, R227 ;  /* 0x000000e300047202 */ /* 0x000fe20000000f00 */
[----:B------:R-:W-:-:S05]  /*28040*/  BRA `(.L_x_1202) ;  /* 0xffff1ac000007947 */ /* 0x000fca000383ffff */
.L_x_1057:
[----:B------:R-:W-:Y:S01]  /*28050*/  MOV R2, RZ ;  /* 0x000000ff00027202 */ /* 0x000fe20000000f00 */
[----:B------:R-:W-:Y:S01]  /*28060*/  IMAD.MOV.U32 R227, RZ, RZ, R9 ;  /* 0x000000ffffe37224 */ /* 0x000fe200078e0009 */
[----:B------:R-:W-:Y:S01]  /*28070*/  MOV R3, 0x280a0 ;  /* 0x000280a000037802 */ /* 0x000fe20000000f00 */
[----:B------:R-:W-:Y:S02]  /*28080*/  IMAD.MOV.U32 R228, RZ, RZ, 0x1c1f ;  /* 0x00001c1fffe47424 */ /* 0x000fe400078e00ff */
[----:B-12---:R-:W-:Y:S05]  /*28090*/  CALL.REL.NOINC `($__internal_14_$__cuda_sm70_shflsync_idx_p) ;  /* 0x00001f0000007944 */ /* 0x006fea0003c00000 */
[----:B------:R-:W-:Y:S01]  /*280a0*/  MOV R0, R227 ;  /* 0x000000e300007202 */ /* 0x000fe20000000f00 */
[----:B------:R-:W-:-:S05]  /*280b0*/  BRA `(.L_x_1203) ;  /* 0xffff1a7000007947 */ /* 0x000fca000383ffff */
.L_x_1058:
        /* <DEDUP_REMOVED lines=13> */
.L_x_1061:
[----:B------:R-:W-:Y:S01]  /*28190*/  MOV R2, RZ ;  /* 0x000000ff00027202 */ /* 0x000fe20000000f00 */
[----:B------:R-:W-:Y:S01]  /*281a0*/  IMAD.MOV.U32 R227, RZ, RZ, R9 ;  /* 0x000000ffffe37224 */ /* 0x000fe200078e0009 */
[----:B------:R-:W-:Y:S01]  /*281b0*/  MOV R3, 0x281e0 ;  /* 0x000281e000037802 */ /* 0x000fe20000000f00 */
[----:B------:R-:W-:Y:S02]  /*281c0*/  IMAD.MOV.U32 R228, RZ, RZ, 0x1c1f ;  /* 0x00001c1fffe47424 */ /* 0x000fe400078e00ff */
[----:B------:R-:W-:Y:S05]  /*281d0*/  CALL.REL.NOINC `($__internal_14_$__cuda_sm70_shflsync_idx_p) ;  /* 0x00001dc000007944 */ /* 0x000fea0003c00000 */
[----:B------:R-:W-:Y:S01]  /*281e0*/  MOV R4, R227 ;  /* 0x000000e300047202 */ /* 0x000fe20000000f00 */
[----:B------:R-:W-:-:S05]  /*281f0*/  BRA `(.L_x_1205) ;  /* 0xffff2a9000007947 */ /* 0x000fca000383ffff */
.L_x_1062:
[----:B------:R-:W-:Y:S01]  /*28200*/  MOV R2, RZ ;  /* 0x000000ff00027202 */ /* 0x000fe20000000f00 */
[----:B------:R-:W-:Y:S01]  /*28210*/  IMAD.MOV.U32 R227, RZ, RZ, R10 ;  /* 0x000000ffffe37224 */ /* 0x000fe200078e000a */
[----:B------:R-:W-:Y:S01]  /*28220*/  MOV R3, 0x28250 ;  /* 0x0002825000037802 */ /* 0x000fe20000000f00 */
[----:B------:R-:W-:Y:S02]  /*28230*/  IMAD.MOV.U32 R228, RZ, RZ, 0x1c1f ;  /* 0x00001c1fffe47424 */ /* 0x000fe400078e00ff */
[----:B-12---:R-:W-:Y:S05]  /*28240*/  CALL.REL.NOINC `($__internal_14_$__cuda_sm70_shflsync_idx_p) ;  /* 0x00001d5000007944 */ /* 0x006fea0003c00000 */
[----:B------:R-:W-:Y:S01]  /*28250*/  MOV R0, R227 ;  /* 0x000000e300007202 */ /* 0x000fe20000000f00 */
[----:B------:R-:W-:-:S05]  /*28260*/  BRA `(.L_x_1206) ;  /* 0xffff2a4000007947 */ /* 0x000fca000383ffff */
.L_x_1063:
        /* <DEDUP_REMOVED lines=13> */
.L_x_1064:
[----:B------:R-:W-:Y:S02]  /*28340*/  MOV R0, 0x2 ;  /* 0x0000000200007802 */ /* 0x000fe40000000f00 */
[----:B------:R-:W-:Y:S02]  /*28350*/  MOV R2, 0x28370 ;  /* 0x0002837000027802 */ /* 0x000fe40000000f00 */
[----:B------:R-:W-:Y:S05]  /*28360*/  CALL.REL.NOINC `($__internal_13_$__cuda_sm70_shflsync_bfly_p) ;  /* 0x00001bd000007944 */ /* 0x000fea0003c00000 */
[----:B------:R-:W-:-:S05]  /*28370*/  BRA `(.L_x_1208) ;  /* 0xffff2f3000007947 */ /* 0x000fca000383ffff */
.L_x_1065:
        /* <DEDUP_REMOVED lines=31> */
.L_x_1068:
[----:B-1--4-:R-:W-:Y:S01]  /*28570*/  MOV R2, RZ ;  /* 0x000000ff00027202 */ /* 0x012fe20000000f00 */
[----:B------:R-:W-:Y:S01]  /*28580*/  IMAD.MOV.U32 R227, RZ, RZ, R6 ;  /* 0x000000ffffe37224 */ /* 0x000fe200078e0006 */
[----:B------:R-:W-:Y:S01]  /*28590*/  MOV R3, 0x285c0 ;  /* 0x000285c000037802 */ /* 0x000fe20000000f00 */
[----:B------:R-:W-:Y:S02]  /*285a0*/  IMAD.MOV.U32 R228, RZ, RZ, 0x1c1f ;  /* 0x00001c1fffe47424 */ /* 0x000fe400078e00ff */
[----:B------:R-:W-:Y:S05]  /*285b0*/  CALL.REL.NOINC `($__internal_14_$__cuda_sm70_shflsync_idx_p) ;  /* 0x000019e000007944 */ /* 0x000fea0003c00000 */
[----:B------:R-:W-:Y:S01]  /*285c0*/  MOV R0, R227 ;  /* 0x000000e300007202 */ /* 0x000fe20000000f00 */
[----:B------:R-:W-:-:S05]  /*285d0*/  BRA `(.L_x_1210) ;  /* 0xffff47a000007947 */ /* 0x000fca000383ffff */
.L_x_1071:
        /* <DEDUP_REMOVED lines=13> */
.L_x_1074:
[----:B------:R-:W-:Y:S01]  /*286b0*/  MOV R2, RZ ;  /* 0x000000ff00027202 */ /* 0x000fe20000000f00 */
[----:B------:R-:W-:Y:S01]  /*286c0*/  IMAD.MOV.U32 R227, RZ, RZ, R6 ;  /* 0x000000ffffe37224 */ /* 0x000fe200078e0006 */
[----:B------:R-:W-:Y:S01]  /*286d0*/  MOV R3, 0x28700 ;  /* 0x0002870000037802 */ /* 0x000fe20000000f00 */
[----:B------:R-:W-:Y:S02]  /*286e0*/  IMAD.MOV.U32 R228, RZ, RZ, 0x1c1f ;  /* 0x00001c1fffe47424 */ /* 0x000fe400078e00ff */
[----:B------:R-:W-:Y:S05]  /*286f0*/  CALL.REL.NOINC `($__internal_14_$__cuda_sm70_shflsync_idx_p) ;  /* 0x000018a000007944 */ /* 0x000fea0003c00000 */
[----:B------:R-:W-:Y:S01]  /*28700*/  MOV R4, R227 ;  /* 0x000000e300047202 */ /* 0x000fe20000000f00 */
[----:B------:R-:W-:-:S05]  /*28710*/  BRA `(.L_x_1212) ;  /* 0xffff57c000007947 */ /* 0x000fca000383ffff */
.L_x_1075:
[----:B------:R-:W-:Y:S01]  /*28720*/  MOV R2, RZ ;  /* 0x000000ff00027202 */ /* 0x000fe20000000f00 */
[----:B------:R-:W-:Y:S01]  /*28730*/  IMAD.MOV.U32 R227, RZ, RZ, R8 ;  /* 0x000000ffffe37224 */ /* 0x000fe200078e0008 */
[----:B------:R-:W-:Y:S01]  /*28740*/  MOV R3, 0x28770 ;  /* 0x0002877000037802 */ /* 0x000fe20000000f00 */
[----:B------:R-:W-:Y:S02]  /*28750*/  IMAD.MOV.U32 R228, RZ, RZ, 0x1c1f ;  /* 0x00001c1fffe47424 */ /* 0x000fe400078e00ff */
[----:B-12---:R-:W-:Y:S05]  /*28760*/  CALL.REL.NOINC `($__internal_14_$__cuda_sm70_shflsync_idx_p) ;  /* 0x0000183000007944 */ /* 0x006fea0003c00000 */
[----:B------:R-:W-:Y:S01]  /*28770*/  MOV R0, R227 ;  /* 0x000000e300007202 */ /* 0x000fe20000000f00 */
[----:B------:R-:W-:-:S05]  /*28780*/  BRA `(.L_x_1213) ;  /* 0xffff577000007947 */ /* 0x000fca000383ffff */
.L_x_1076:
        /* <DEDUP_REMOVED lines=13> */
.L_x_1077:
[----:B------:R-:W-:Y:S01]  /*28860*/  MOV R2, RZ ;  /* 0x000000ff00027202 */ /* 0x000fe20000000f00 */
[----:B------:R-:W-:Y:S01]  /*28870*/  IMAD.MOV.U32 R227, RZ, RZ, R5 ;  /* 0x000000ffffe37224 */ /* 0x000fe200078e0005 */
[----:B------:R-:W-:Y:S01]  /*28880*/  MOV R3, 0x288b0 ;  /* 0x000288b000037802 */ /* 0x000fe20000000f00 */
[----:B------:R-:W-:Y:S02]  /*28890*/  IMAD.MOV.U32 R228, RZ, RZ, 0x1c1f ;  /* 0x00001c1fffe47424 */ /* 0x000fe400078e00ff */
[----:B------:R-:W-:Y:S05]  /*288a0*/  CALL.REL.NOINC `($__internal_14_$__cuda_sm70_shflsync_idx_p) ;  /* 0x000016f000007944 */ /* 0x000fea0003c00000 */
[----:B------:R-:W-:Y:S01]  /*288b0*/  MOV R4, R227 ;  /* 0x000000e300047202 */ /* 0x000fe20000000f00 */
[----:B------:R-:W-:-:S05]  /*288c0*/  BRA `(.L_x_1215) ;  /* 0xffff58f000007947 */ /* 0x000fca000383ffff */
.L_x_1082:
[----:B------:R-:W-:Y:S01]  /*288d0*/  MOV R2, 0x1 ;  /* 0x0000000100027802 */ /* 0x000fe20000000f00 */
[----:B------:R-:W-:Y:S01]  /*288e0*/  IMAD.MOV.U32 R227, RZ, RZ, R5 ;  /* 0x000000ffffe37224 */ /* 0x000fe200078e0005 */
[----:B------:R-:W-:Y:S01]  /*288f0*/  MOV R3, 0x28920 ;  /* 0x0002892000037802 */ /* 0x000fe20000000f00 */
[----:B------:R-:W-:Y:S02]  /*28900*/  IMAD.MOV.U32 R228, RZ, RZ, 0x1c1f ;  /* 0x00001c1fffe47424 */ /* 0x000fe400078e00ff */
[----:B-1----:R-:W-:Y:S05]  /*28910*/  CALL.REL.NOINC `($__internal_14_$__cuda_sm70_shflsync_idx_p) ;  /* 0x0000168000007944 */ /* 0x002fea0003c00000 */
[----:B------:R-:W-:Y:S01]  /*28920*/  MOV R4, R227 ;  /* 0x000000e300047202 */ /* 0x000fe20000000f00 */
[----:B------:R-:W-:-:S05]  /*28930*/  BRA `(.L_x_1216) ;  /* 0xffff5e5000007947 */ /* 0x000fca000383ffff */
.L_x_1087:
[----:B------:R-:W-:Y:S01]  /*28940*/  MOV R2, 0x2 ;  /* 0x0000000200027802 */ /* 0x000fe20000000f00 */
[----:B------:R-:W-:Y:S01]  /*28950*/  IMAD.MOV.U32 R227, RZ, RZ, R5 ;  /* 0x000000ffffe37224 */ /* 0x000fe200078e0005 */
[----:B------:R-:W-:Y:S01]  /*28960*/  MOV R3, 0x28990 ;  /* 0x0002899000037802 */ /* 0x000fe20000000f00 */
[----:B------:R-:W-:Y:S02]  /*28970*/  IMAD.MOV.U32 R228, RZ, RZ, 0x1c1f ;  /* 0x00001c1fffe47424 */ /* 0x000fe400078e00ff */
[----:B-12---:R-:W-:Y:S05]  /*28980*/  CALL.REL.NOINC `($__internal_14_$__cuda_sm70_shflsync_idx_p) ;  /* 0x0000161000007944 */ /* 0x006fea0003c00000 */
[----:B------:R-:W-:Y:S01]  /*28990*/  MOV R4, R227 ;  /* 0x000000e300047202 */ /* 0x000fe20000000f00 */
[----:B------:R-:W-:-:S05]  /*289a0*/  BRA `(.L_x_1217) ;  /* 0xffff628000007947 */ /* 0x000fca000383ffff */
.L_x_1092:
[----:B------:R-:W-:Y:S01]  /*289b0*/  MOV R2, 0x3 ;  /* 0x0000000300027802 */ /* 0x000fe20000000f00 */
[----:B------:R-:W-:Y:S01]  /*289c0*/  IMAD.MOV.U32 R227, RZ, RZ, R5 ;  /* 0x000000ffffe37224 */ /* 0x000fe200078e0005 */
[----:B------:R-:W-:Y:S01]  /*289d0*/  MOV R3, 0x28a00 ;  /* 0x00028a0000037802 */ /* 0x000fe20000000f00 */
[----:B------:R-:W-:Y:S02]  /*289e0*/  IMAD.MOV.U32 R228, RZ, RZ, 0x1c1f ;  /* 0x00001c1fffe47424 */ /* 0x000fe400078e00ff */
[----:B-123--:R-:W-:Y:S05]  /*289f0*/  CALL.REL.NOINC `($__internal_14_$__cuda_sm70_shflsync_idx_p) ;  /* 0x000015a000007944 */ /* 0x00efea0003c00000 */
[----:B------:R-:W-:Y:S01]  /*28a00*/  MOV R4, R227 ;  /* 0x000000e300047202 */ /* 0x000fe20000000f00 */
[----:B------:R-:W-:-:S05]  /*28a10*/  BRA `(.L_x_1218) ;  /* 0xffff66b000007947 */ /* 0x000fca000383ffff */
.L_x_1097:
[----:B------:R-:W-:Y:S02]  /*28a20*/  MOV R0, 0x2 ;  /* 0x0000000200007802 */ /* 0x000fe40000000f00 */
[----:B------:R-:W-:Y:S02]  /*28a30*/  MOV R2, 0x28a50 ;  /* 0x00028a5000027802 */ /* 0x000fe40000000f00 */
[----:B------:R-:W-:Y:S05]  /*28a40*/  CALL.REL.NOINC `($__internal_13_$__cuda_sm70_shflsync_bfly_p) ;  /* 0x000014f000007944 */ /* 0x000fea0003c00000 */
[----:B------:R-:W-:-:S05]  /*28a50*/  BRA `(.L_x_1219) ;  /* 0xffff6e1000007947 */ /* 0x000fca000383ffff */
.L_x_1098:
        /* <DEDUP_REMOVED lines=31> */
.L_x_1100:
[----:B------:R-:W-:Y:S01]  /*28c50*/  IMAD.MOV.U32 R4, RZ, RZ, R248 ;  /* 0x000000ffff047224 */ /* 0x000fe200078e00f8 */
[----:B------:R-:W-:-:S02]  /*28c60*/  MOV R0, 0x2 ;  /* 0x0000000200007802 */ /* 0x000fc40000000f00 */
[----:B------:R-:W-:Y:S02]  /*28c70*/  MOV R2, 0x28c90 ;  /* 0x00028c9000027802 */ /* 0x000fe40000000f00 */
[----:B------:R-:W-:Y:S05]  /*28c80*/  CALL.REL.NOINC `($__internal_13_$__cuda_sm70_shflsync_bfly_p) ;  /* 0x000012b000007944 */ /* 0x000fea0003c00000 */
[----:B------:R-:W-:Y:S05]  /*28c90*/  BRA `(.L_x_1221) ;  /* 0xffff858000007947 */ /* 0x000fea000383ffff */
.L_x_1101:
[----:B------:R-:W-:Y:S02]  /*28ca0*/  MOV R0, 0x1 ;  /* 0x0000000100007802 */ /* 0x000fe40000000f00 */
[----:B------:R-:W-:Y:S02]  /*28cb0*/  MOV R2, 0x28cd0 ;  /* 0x00028cd000027802 */ /* 0x000fe40000000f00 */
[----:B-1----:R-:W-:Y:S05]  /*28cc0*/  CALL.REL.NOINC `($__internal_13_$__cuda_sm70_shflsync_bfly_p) ;  /* 0x0000127000007944 */ /* 0x002fea0003c00000 */
[----:B------:R-:W-:Y:S01]  /*28cd0*/  FADD.FTZ R10, R4, R0 ;  /* 0x00000000040a7221 */ /* 0x000fe20000010000 */
[----:B------:R-:W-:Y:S02]  /*28ce0*/  MOV R4, R237 ;  /* 0x000000ed00047202 */ /* 0x000fe40000000f00 */
[----:B------:R-:W-:Y:S02]  /*28cf0*/  MOV R0, 0x2 ;  /* 0x0000000200007802 */ /* 0x000fe40000000f00 */
[----:B------:R-:W-:Y:S02]  /*28d00*/  MOV R2, 0x28d20 ;  /* 0x00028d2000027802 */ /* 0x000fe40000000f00 */
[----:B------:R-:W-:Y:S05]  /*28d10*/  CALL.REL.NOINC `($__internal_13_$__cuda_sm70_shflsync_bfly_p) ;  /* 0x0000122000007944 */ /* 0x000fea0003c00000 */
[----:B------:R-:W-:Y:S01]  /*28d20*/  FADD.FTZ R4, R237, R0 ;  /* 0x00000000ed047221 */ /* 0x000fe20000010000 */
[----:B------:R-:W-:Y:S02]  /*28d30*/  MOV R0, 0x1 ;  /* 0x0000000100007802 */ /* 0x000fe40000000f00 */
[----:B------:R-:W-:-:S02]  /*28d40*/  MOV R2, 0x28d60 ;  /* 0x00028d6000027802 */ /* 0x000fc40000000f00 */
[----:B------:R-:W-:Y:S05]  /*28d50*/  CALL.REL.NOINC `($__internal_13_$__cuda_sm70_shflsync_bfly_p) ;  /* 0x000011e000007944 */ /* 0x000fea0003c00000 */
[----:B------:R-:W-:Y:S01]  /*28d60*/  FADD.FTZ R9, R4, R0 ;  /* 0x0000000004097221 */ /* 0x000fe20000010000 */
[----:B------:R-:W-:-:S02]  /*28d70*/  MOV R4, R238 ;  /* 0x000000ee00047202 */ /* 0x000fc40000000f00 */
[----:B------:R-:W-:Y:S02]  /*28d80*/  MOV R0, 0x2 ;  /* 0x0000000200007802 */ /* 0x000fe40000000f00 */
[----:B------:R-:W-:Y:S02]  /*28d90*/  MOV R2, 0x28db0 ;  /* 0x00028db000027802 */ /* 0x000fe40000000f00 */
[----:B------:R-:W-:Y:S05]  /*28da0*/  CALL.REL.NOINC `($__internal_13_$__cuda_sm70_shflsync_bfly_p) ;  /* 0x0000119000007944 */ /* 0x000fea0003c00000 */
[----:B------:R-:W-:Y:S01]  /*28db0*/  FADD.FTZ R8, R238, R0 ;  /* 0x00000000ee087221 */ /* 0x000fe20000010000 */
[----:B------:R-:W-:Y:S02]  /*28dc0*/  MOV R0, 0x1 ;  /* 0x0000000100007802 */ /* 0x000fe40000000f00 */
[----:B------:R-:W-:Y:S02]  /*28dd0*/  MOV R2, 0x28e00 ;  /* 0x00028e0000027802 */ /* 0x000fe40000000f00 */
[----:B------:R-:W-:Y:S02]  /*28de0*/  MOV R4, R8 ;  /* 0x0000000800047202 */ /* 0x000fe40000000f00 */
[----:B------:R-:W-:Y:S05]  /*28df0*/  CALL.REL.NOINC `($__internal_13_$__cuda_sm70_shflsync_bfly_p) ;  /* 0x0000114000007944 */ /* 0x000fea0003c00000 */
[----:B------:R-:W-:Y:S01]  /*28e00*/  FADD.FTZ R8, R8, R0 ;  /* 0x0000000008087221 */ /* 0x000fe20000010000 */
[----:B------:R-:W-:Y:S02]  /*28e10*/  MOV R4, R239 ;  /* 0x000000ef00047202 */ /* 0x000fe40000000f00 */
[----:B------:R-:W-:-:S02]  /*28e20*/  MOV R0, 0x2 ;  /* 0x0000000200007802 */ /* 0x000fc40000000f00 */
[----:B------:R-:W-:Y:S02]  /*28e30*/  MOV R2, 0x28e50 ;  /* 0x00028e5000027802 */ /* 0x000fe40000000f00 */
[----:B------:R-:W-:Y:S05]  /*28e40*/  CALL.REL.NOINC `($__internal_13_$__cuda_sm70_shflsync_bfly_p) ;  /* 0x000010f000007944 */ /* 0x000fea0003c00000 */
[----:B------:R-:W-:Y:S01]  /*28e50*/  FADD.FTZ R11, R239, R0 ;  /* 0x00000000ef0b7221 */ /* 0x000fe20000010000 */
[----:B------:R-:W-:Y:S02]  /*28e60*/  MOV R0, 0x1 ;  /* 0x0000000100007802 */ /* 0x000fe40000000f00 */
[----:B------:R-:W-:Y:S02]  /*28e70*/  MOV R2, 0x28ea0 ;  /* 0x00028ea000027802 */ /* 0x000fe40000000f00 */
[----:B------:R-:W-:Y:S02]  /*28e80*/  MOV R4, R11 ;  /* 0x0000000b00047202 */ /* 0x000fe40000000f00 */
[----:B------:R-:W-:Y:S05]  /*28e90*/  CALL.REL.NOINC `($__internal_13_$__cuda_sm70_shflsync_bfly_p) ;  /* 0x000010a000007944 */ /* 0x000fea0003c00000 */
[----:B------:R-:W-:Y:S01]  /*28ea0*/  MOV R12, R0 ;  /* 0x00000000000c7202 */ /* 0x000fe20000000f00 */
[----:B------:R-:W-:Y:S05]  /*28eb0*/  BRA `(.L_x_1222) ;  /* 0xffff845000007947 */ /* 0x000fea000383ffff */
.L_x_1108:
[----:B--23--:R-:W-:Y:S01]  /*28ec0*/  IMAD.MOV.U32 R227, RZ, RZ, R5 ;  /* 0x000000ffffe37224 */ /* 0x00cfe200078e0005 */
[----:B------:R-:W-:Y:S01]  /*28ed0*/  MOV R2, RZ ;  /* 0x000000ff00027202 */ /* 0x000fe20000000f00 */
[----:B------:R-:W-:Y:S01]  /*28ee0*/  IMAD.MOV.U32 R228, RZ, RZ, 0x1c1f ;  /* 0x00001c1fffe47424 */ /* 0x000fe200078e00ff */
[----:B------:R-:W-:Y:S02]  /*28ef0*/  MOV R3, 0x28f10 ;  /* 0x00028f1000037802 */ /* 0x000fe40000000f00 */
[----:B-1--4-:R-:W-:Y:S05]  /*28f00*/  CALL.REL.NOINC `($__internal_14_$__cuda_sm70_shflsync_idx_p) ;  /* 0x0000109000007944 */ /* 0x012fea0003c00000 */
[----:B------:R-:W-:Y:S01]  /*28f10*/  MOV R6, R227 ;  /* 0x000000e300067202 */ /* 0x000fe20000000f00 */
[----:B------:R-:W-:Y:S05]  /*28f20*/  BRA `(.L_x_1223) ;  /* 0xffff9e6000007947 */ /* 0x000fea000383ffff */
.L_x_1109:
[----:B------:R-:W-:Y:S01]  /*28f30*/  IMAD.MOV.U32 R227, RZ, RZ, R12 ;  /* 0x000000ffffe37224 */ /* 0x000fe200078e000c */
[----:B------:R-:W-:Y:S01]  /*28f40*/  MOV R2, RZ ;  /* 0x000000ff00027202 */ /* 0x000fe20000000f00 */
[----:B------:R-:W-:Y:S01]  /*28f50*/  IMAD.MOV.U32 R228, RZ, RZ, 0x1c1f ;  /* 0x00001c1fffe47424 */ /* 0x000fe200078e00ff */
[----:B------:R-:W-:-:S02]  /*28f60*/  MOV R3, 0x28f80 ;  /* 0x00028f8000037802 */ /* 0x000fc40000000f00 */
[----:B-1234-:R-:W-:Y:S05]  /*28f70*/  CALL.REL.NOINC `($__internal_14_$__cuda_sm70_shflsync_idx_p) ;  /* 0x0000102000007944 */ /* 0x01efea0003c00000 */
[----:B------:R-:W-:Y:S01]  /*28f80*/  MOV R2, R227 ;  /* 0x000000e300027202 */ /* 0x000fe20000000f00 */
[----:B------:R-:W-:Y:S05]  /*28f90*/  BRA `(.L_x_1224) ;  /* 0xffff9e1000007947 */ /* 0x000fea000383ffff */
.L_x_1112:
[----:B------:R-:W-:Y:S01]  /*28fa0*/  IMAD.MOV.U32 R227, RZ, RZ, R5 ;  /* 0x000000ffffe37224 */ /* 0x000fe200078e0005 */
[----:B-1--4-:R-:W-:Y:S01]  /*28fb0*/  MOV R2, 0x1 ;  /* 0x0000000100027802 */ /* 0x012fe20000000f00 */
[----:B------:R-:W-:Y:S01]  /*28fc0*/  IMAD.MOV.U32 R228, RZ, RZ, 0x1c1f ;  /* 0x00001c1fffe47424 */ /* 0x000fe200078e00ff */
[----:B------:R-:W-:-:S02]  /*28fd0*/  MOV R3, 0x28ff0 ;  /* 0x00028ff000037802 */ /* 0x000fc40000000f00 */
[----:B--23--:R-:W-:Y:S05]  /*28fe0*/  CALL.REL.NOINC `($__internal_14_$__cuda_sm70_shflsync_idx_p) ;  /* 0x00000fb000007944 */ /* 0x00cfea0003c00000 */
        /* <DEDUP_REMOVED lines=8> */
.L_x_1115:
[----:B------:R-:W-:Y:S01]  /*29070*/  IMAD.MOV.U32 R227, RZ, RZ, R5 ;  /* 0x000000ffffe37224 */ /* 0x000fe200078e0005 */
[----:B-1----:R-:W-:Y:S01]  /*29080*/  MOV R2, 0x2 ;  /* 0x0000000200027802 */ /* 0x002fe20000000f00 */
[----:B------:R-:W-:Y:S01]  /*29090*/  IMAD.MOV.U32 R228, RZ, RZ, 0x1c1f ;  /* 0x00001c1fffe47424 */ /* 0x000fe200078e00ff */
[----:B------:R-:W-:Y:S02]  /*290a0*/  MOV R3, 0x290c0 ;  /* 0x000290c000037802 */ /* 0x000fe40000000f00 */
[----:B--23--:R-:W-:Y:S05]  /*290b0*/  CALL.REL.NOINC `($__internal_14_$__cuda_sm70_shflsync_idx_p) ;  /* 0x00000ee000007944 */ /* 0x00cfea0003c00000 */
[----:B------:R-:W-:Y:S01]  /*290c0*/  MOV R6, R227 ;  /* 0x000000e300067202 */ /* 0x000fe20000000f00 */
[----:B------:R-:W-:Y:S05]  /*290d0*/  BRA `(.L_x_1226) ;  /* 0xffff9fb000007947 */ /* 0x000fea000383ffff */
.L_x_1116:
[----:B------:R-:W-:Y:S01]  /*290e0*/  IMAD.MOV.U32 R227, RZ, RZ, R12 ;  /* 0x000000ffffe37224 */ /* 0x000fe200078e000c */
[----:B-1----:R-:W-:Y:S01]  /*290f0*/  MOV R2, 0x2 ;  /* 0x0000000200027802 */ /* 0x002fe20000000f00 */
[----:B------:R-:W-:Y:S01]  /*29100*/  IMAD.MOV.U32 R228, RZ, RZ, 0x1c1f ;  /* 0x00001c1fffe47424 */ /* 0x000fe200078e00ff */
[----:B------:R-:W-:Y:S02]  /*29110*/  MOV R3, 0x29130 ;  /* 0x0002913000037802 */ /* 0x000fe40000000f00 */
[----:B--234-:R-:W-:Y:S05]  /*29120*/  CALL.REL.NOINC `($__internal_14_$__cuda_sm70_shflsync_idx_p) ;  /* 0x00000e7000007944 */ /* 0x01cfea0003c00000 */
[----:B------:R-:W-:Y:S01]  /*29130*/  MOV R2, R227 ;  /* 0x000000e300027202 */ /* 0x000fe20000000f00 */
[----:B------:R-:W-:Y:S05]  /*29140*/  BRA `(.L_x_1227) ;  /* 0xffff9f6000007947 */ /* 0x000fea000383ffff */
.L_x_1119:
[----:B------:R-:W-:Y:S01]  /*29150*/  IMAD.MOV.U32 R227, RZ, RZ, R5 ;  /* 0x000000ffffe37224 */ /* 0x000fe200078e0005 */
[----:B--2---:R-:W-:Y:S01]  /*29160*/  MOV R2, 0x3 ;  /* 0x0000000300027802 */ /* 0x004fe20000000f00 */
[----:B------:R-:W-:Y:S01]  /*29170*/  IMAD.MOV.U32 R228, RZ, RZ, 0x1c1f ;  /* 0x00001c1fffe47424 */ /* 0x000fe200078e00ff */
[----:B------:R-:W-:-:S02]  /*29180*/  MOV R3, 0x291a0 ;  /* 0x000291a000037802 */ /* 0x000fc40000000f00 */
[----:B-1-34-:R-:W-:Y:S05]  /*29190*/  CALL.REL.NOINC `($__internal_14_$__cuda_sm70_shflsync_idx_p) ;  /* 0x00000e0000007944 */ /* 0x01afea0003c00000 */
        /* <DEDUP_REMOVED lines=8> */
.L_x_1121:
[----:B------:R-:W-:Y:S01]  /*29220*/  IMAD.MOV.U32 R227, RZ, RZ, R5 ;  /* 0x000000ffffe37224 */ /* 0x000fe200078e0005 */
[----:B------:R-:W-:Y:S01]  /*29230*/  MOV R2, RZ ;  /* 0x000000ff00027202 */ /* 0x000fe20000000f00 */
[----:B------:R-:W-:Y:S01]  /*29240*/  IMAD.MOV.U32 R228, RZ, RZ, 0x1c1f ;  /* 0x00001c1fffe47424 */ /* 0x000fe200078e00ff */
[----:B------:R-:W-:Y:S02]  /*29250*/  MOV R3, 0x29270 ;  /* 0x0002927000037802 */ /* 0x000fe40000000f00 */
[----:B------:R-:W-:Y:S05]  /*29260*/  CALL.REL.NOINC `($__internal_14_$__cuda_sm70_shflsync_idx_p) ;  /* 0x00000d3000007944 */ /* 0x000fea0003c00000 */
[----:B------:R-:W-:Y:S01]  /*29270*/  MOV R4, R227 ;  /* 0x000000e300047202 */ /* 0x000fe20000000f00 */
[----:B------:R-:W-:Y:S05]  /*29280*/  BRA `(.L_x_1229) ;  /* 0xffffa30000007947 */ /* 0x000fea000383ffff */
.L_x_1122:
[----:B------:R-:W-:Y:S01]  /*29290*/  IMAD.MOV.U32 R227, RZ, RZ, R6 ;  /* 0x000000ffffe37224 */ /* 0x000fe200078e0006 */
[----:B------:R-:W-:Y:S01]  /*292a0*/  MOV R2, RZ ;  /* 0x000000ff00027202 */ /* 0x000fe20000000f00 */
[----:B------:R-:W-:Y:S01]  /*292b0*/  IMAD.MOV.U32 R228, RZ, RZ, 0x1c1f ;  /* 0x00001c1fffe47424 */ /* 0x000fe200078e00ff */
[----:B------:R-:W-:Y:S02]  /*292c0*/  MOV R3, 0x292e0 ;  /* 0x000292e000037802 */ /* 0x000fe40000000f00 */
[----:B-12---:R-:W-:Y:S05]  /*292d0*/  CALL.REL.NOINC `($__internal_14_$__cuda_sm70_shflsync_idx_p) ;  /* 0x00000cc000007944 */ /* 0x006fea0003c00000 */
[----:B------:R-:W-:Y:S01]  /*292e0*/  MOV R0, R227 ;  /* 0x000000e300007202 */ /* 0x000fe20000000f00 */
[----:B------:R-:W-:Y:S05]  /*292f0*/  BRA `(.L_x_1230) ;  /* 0xffffa2b000007947 */ /* 0x000fea000383ffff */
.L_x_1125:
[----:B------:R-:W-:Y:S01]  /*29300*/  IMAD.MOV.U32 R227, RZ, RZ, R5 ;  /* 0x000000ffffe37224 */ /* 0x000fe200078e0005 */
[----:B----4-:R-:W-:Y:S01]  /*29310*/  MOV R2, 0x1 ;  /* 0x0000000100027802 */ /* 0x010fe20000000f00 */
[----:B------:R-:W-:Y:S01]  /*29320*/  IMAD.MOV.U32 R228, RZ, RZ, 0x1c1f ;  /* 0x00001c1fffe47424 */ /* 0x000fe200078e00ff */
[----:B------:R-:W-:-:S02]  /*29330*/  MOV R3, 0x29350 ;  /* 0x0002935000037802 */ /* 0x000fc40000000f00 */
        /* <DEDUP_REMOVED lines=9> */
.L_x_1128:
[----:B------:R-:W-:Y:S01]  /*293d0*/  IMAD.MOV.U32 R227, RZ, RZ, R5 ;  /* 0x000000ffffe37224 */ /* 0x000fe200078e0005 */
[----:B----4-:R-:W-:Y:S01]  /*293e0*/  MOV R2, 0x2 ;  /* 0x0000000200027802 */ /* 0x010fe20000000f00 */
[----:B------:R-:W-:Y:S01]  /*293f0*/  IMAD.MOV.U32 R228, RZ, RZ, 0x1c1f ;  /* 0x00001c1fffe47424 */ /* 0x000fe200078e00ff */
[----:B------:R-:W-:Y:S02]  /*29400*/  MOV R3, 0x29420 ;  /* 0x0002942000037802 */ /* 0x000fe40000000f00 */
[----:B-123--:R-:W-:Y:S05]  /*29410*/  CALL.REL.NOINC `($__internal_14_$__cuda_sm70_shflsync_idx_p) ;  /* 0x00000b8000007944 */ /* 0x00efea0003c00000 */
[----:B------:R-:W-:Y:S01]  /*29420*/  MOV R4, R227 ;  /* 0x000000e300047202 */ /* 0x000fe20000000f00 */
[----:B------:R-:W-:Y:S05]  /*29430*/  BRA `(.L_x_1232) ;  /* 0xffffac6000007947 */ /* 0x000fea000383ffff */
.L_x_1129:
[----:B------:R-:W-:Y:S01]  /*29440*/  IMAD.MOV.U32 R227, RZ, RZ, R6 ;  /* 0x000000ffffe37224 */ /* 0x000fe200078e0006 */
[----:B----4-:R-:W-:Y:S01]  /*29450*/  MOV R2, 0x2 ;  /* 0x0000000200027802 */ /* 0x010fe20000000f00 */
[----:B------:R-:W-:Y:S01]  /*29460*/  IMAD.MOV.U32 R228, RZ, RZ, 0x1c1f ;  /* 0x00001c1fffe47424 */ /* 0x000fe200078e00ff */
[----:B------:R-:W-:Y:S02]  /*29470*/  MOV R3, 0x29490 ;  /* 0x0002949000037802 */ /* 0x000fe40000000f00 */
[----:B-123--:R-:W-:Y:S05]  /*29480*/  CALL.REL.NOINC `($__internal_14_$__cuda_sm70_shflsync_idx_p) ;  /* 0x00000b1000007944 */ /* 0x00efea0003c00000 */
[----:B------:R-:W-:Y:S01]  /*29490*/  MOV R0, R227 ;  /* 0x000000e300007202 */ /* 0x000fe20000000f00 */
[----:B------:R-:W-:Y:S05]  /*294a0*/  BRA `(.L_x_1233) ;  /* 0xffffac1000007947 */ /* 0x000fea000383ffff */
.L_x_1132:
[----:B------:R-:W-:Y:S01]  /*294b0*/  IMAD.MOV.U32 R227, RZ, RZ, R5 ;  /* 0x000000ffffe37224 */ /* 0x000fe200078e0005 */
[----:B---3--:R-:W-:Y:S01]  /*294c0*/  MOV R2, 0x3 ;  /* 0x0000000300027802 */ /* 0x008fe20000000f00 */
        /* <DEDUP_REMOVED lines=11> */
.L_x_1136:
[----:B------:R-:W-:Y:S01]  /*29580*/  IMAD.MOV.U32 R227, RZ, RZ, R5 ;  /* 0x000000ffffe37224 */ /* 0x000fe200078e0005 */
[----:B------:R-:W-:Y:S01]  /*29590*/  MOV R2, RZ ;  /* 0x000000ff00027202 */ /* 0x000fe20000000f00 */
[----:B------:R-:W-:Y:S01]  /*295a0*/  IMAD.MOV.U32 R228, RZ, RZ, 0x1c1f ;  /* 0x00001c1fffe47424 */ /* 0x000fe200078e00ff */
[----:B------:R-:W-:Y:S02]  /*295b0*/  MOV R3, 0x295d0 ;  /* 0x000295d000037802 */ /* 0x000fe40000000f00 */
[----:B------:R-:W-:Y:S05]  /*295c0*/  CALL.REL.NOINC `($__internal_14_$__cuda_sm70_shflsync_idx_p) ;  /* 0x000009d000007944 */ /* 0x000fea0003c00000 */
[----:B------:R-:W-:Y:S01]  /*295d0*/  MOV R4, R227 ;  /* 0x000000e300047202 */ /* 0x000fe20000000f00 */
[----:B------:R-:W-:Y:S05]  /*295e0*/  BRA `(.L_x_1235) ;  /* 0xffffbdb000007947 */ /* 0x000fea000383ffff */
.L_x_1137:
[----:B------:R-:W-:Y:S01]  /*295f0*/  IMAD.MOV.U32 R227, RZ, RZ, R13 ;  /* 0x000000ffffe37224 */ /* 0x000fe200078e000d */
[----:B------:R-:W-:Y:S01]  /*29600*/  MOV R2, RZ ;  /* 0x000000ff00027202 */ /* 0x000fe20000000f00 */
[----:B------:R-:W-:Y:S01]  /*29610*/  IMAD.MOV.U32 R228, RZ, RZ, 0x1c1f ;  /* 0x00001c1fffe47424 */ /* 0x000fe200078e00ff */
[----:B------:R-:W-:Y:S02]  /*29620*/  MOV R3, 0x29640 ;  /* 0x0002964000037802 */ /* 0x000fe40000000f00 */
[----:B-12---:R-:W-:Y:S05]  /*29630*/  CALL.REL.NOINC `($__internal_14_$__cuda_sm70_shflsync_idx_p) ;  /* 0x0000096000007944 */ /* 0x006fea0003c00000 */
[----:B------:R-:W-:Y:S01]  /*29640*/  MOV R0, R227 ;  /* 0x000000e300007202 */ /* 0x000fe20000000f00 */
[----:B------:R-:W-:Y:S05]  /*29650*/  BRA `(.L_x_1236) ;  /* 0xffffbd6000007947 */ /* 0x000fea000383ffff */
.L_x_1140:
        /* <DEDUP_REMOVED lines=13> */
.L_x_1143:
[----:B------:R-:W-:Y:S01]  /*29730*/  IMAD.MOV.U32 R227, RZ, RZ, R5 ;  /* 0x000000ffffe37224 */ /* 0x000fe200078e0005 */
[----:B-1----:R-:W-:Y:S01]  /*29740*/  MOV R2, 0x2 ;  /* 0x0000000200027802 */ /* 0x002fe20000000f00 */
[----:B------:R-:W-:Y:S01]  /*29750*/  IMAD.MOV.U32 R228, RZ, RZ, 0x1c1f ;  /* 0x00001c1fffe47424 */ /* 0x000fe200078e00ff */
[----:B------:R-:W-:Y:S02]  /*29760*/  MOV R3, 0x29780 ;  /* 0x0002978000037802 */ /* 0x000fe40000000f00 */
[----:B--234-:R-:W-:Y:S05]  /*29770*/  CALL.REL.NOINC `($__internal_14_$__cuda_sm70_shflsync_idx_p) ;  /* 0x0000082000007944 */ /* 0x01cfea0003c00000 */
[----:B------:R-:W-:Y:S01]  /*29780*/  MOV R4, R227 ;  /* 0x000000e300047202 */ /* 0x000fe20000000f00 */
[----:B------:R-:W-:Y:S05]  /*29790*/  BRA `(.L_x_1238) ;  /* 0xffffbf1000007947 */ /* 0x000fea000383ffff */
.L_x_1144:
[----:B------:R-:W-:Y:S01]  /*297a0*/  IMAD.MOV.U32 R227, RZ, RZ, R13 ;  /* 0x000000ffffe37224 */ /* 0x000fe200078e000d */
[----:B------:R-:W-:Y:S01]  /*297b0*/  MOV R2, 0x2 ;  /* 0x0000000200027802 */ /* 0x000fe20000000f00 */
[----:B------:R-:W-:Y:S01]  /*297c0*/  IMAD.MOV.U32 R228, RZ, RZ, 0x1c1f ;  /* 0x00001c1fffe47424 */ /* 0x000fe200078e00ff */
[----:B------:R-:W-:Y:S02]  /*297d0*/  MOV R3, 0x297f0 ;  /* 0x000297f000037802 */ /* 0x000fe40000000f00 */
[----:B-1234-:R-:W-:Y:S05]  /*297e0*/  CALL.REL.NOINC `($__internal_14_$__cuda_sm70_shflsync_idx_p) ;  /* 0x000007b000007944 */ /* 0x01efea0003c00000 */
[----:B------:R-:W-:Y:S01]  /*297f0*/  MOV R0, R227 ;  /* 0x000000e300007202 */ /* 0x000fe20000000f00 */
[----:B------:R-:W-:Y:S05]  /*29800*/  BRA `(.L_x_1239) ;  /* 0xffffbec000007947 */ /* 0x000fea000383ffff */
.L_x_1147:
[----:B------:R-:W-:Y:S01]  /*29810*/  IMAD.MOV.U32 R227, RZ, RZ, R5 ;  /* 0x000000ffffe37224 */ /* 0x000fe200078e0005 */
[----:B-1----:R-:W-:Y:S01]  /*29820*/  MOV R2, 0x3 ;  /* 0x0000000300027802 */ /* 0x002fe20000000f00 */
[----:B------:R-:W-:Y:S01]  /*29830*/  IMAD.MOV.U32 R228, RZ, RZ, 0x1c1f ;  /* 0x00001c1fffe47424 */ /* 0x000fe200078e00ff */
[----:B------:R-:W-:-:S02]  /*29840*/  MOV R3, 0x29860 ;  /* 0x0002986000037802 */ /* 0x000fc40000000f00 */
[----:B--234-:R-:W-:Y:S05]  /*29850*/  CALL.REL.NOINC `($__internal_14_$__cuda_sm70_shflsync_idx_p) ;  /* 0x0000074000007944 */ /* 0x01cfea0003c00000 */
        /* <DEDUP_REMOVED lines=8> */
.L_x_1149:
[----:B------:R-:W-:Y:S01]  /*298e0*/  IMAD.MOV.U32 R227, RZ, RZ, R76 ;  /* 0x000000ffffe37224 */ /* 0x000fe200078e004c */
[----:B------:R-:W-:Y:S01]  /*298f0*/  MOV R2, RZ ;  /* 0x000000ff00027202 */ /* 0x000fe20000000f00 */
[----:B------:R-:W-:Y:S01]  /*29900*/  IMAD.MOV.U32 R228, RZ, RZ, 0x1f ;  /* 0x0000001fffe47424 */ /* 0x000fe200078e00ff */
[----:B------:R-:W-:Y:S02]  /*29910*/  MOV R3, 0x29930 ;  /* 0x0002993000037802 */ /* 0x000fe40000000f00 */
[----:B------:R-:W-:Y:S05]  /*29920*/  CALL.REL.NOINC `($__internal_14_$__cuda_sm70_shflsync_idx_p) ;  /* 0x0000067000007944 */ /* 0x000fea0003c00000 */
[----:B------:R-:W-:Y:S01]  /*29930*/  MOV R10, R227 ;  /* 0x000000e3000a7202 */ /* 0x000fe20000000f00 */
[----:B------:R-:W-:Y:S05]  /*29940*/  BRA `(.L_x_1241) ;  /* 0xffffc13000007947 */ /* 0x000fea000383ffff */
.L_x_1150:
[----:B------:R-:W-:Y:S01]  /*29950*/  IMAD.MOV.U32 R227, RZ, RZ, R76 ;  /* 0x000000ffffe37224 */ /* 0x000fe200078e004c */
[----:B------:R-:W-:Y:S01]  /*29960*/  MOV R2, 0x1 ;  /* 0x0000000100027802 */ /* 0x000fe20000000f00 */
[----:B------:R-:W-:Y:S01]  /*29970*/  IMAD.MOV.U32 R228, RZ, RZ, 0x1f ;  /* 0x0000001fffe47424 */ /* 0x000fe200078e00ff */
[----:B------:R-:W-:Y:S02]  /*29980*/  MOV R3, 0x299a0 ;  /* 0x000299a000037802 */ /* 0x000fe40000000f00 */
[----:B-12---:R-:W-:Y:S05]  /*29990*/  CALL.REL.NOINC `($__internal_14_$__cuda_sm70_shflsync_idx_p) ;  /* 0x0000060000007944 */ /* 0x006fea0003c00000 */
[----:B------:R-:W-:Y:S01]  /*299a0*/  MOV R9, R227 ;  /* 0x000000e300097202 */ /* 0x000fe20000000f00 */
[----:B------:R-:W-:Y:S05]  /*299b0*/  BRA `(.L_x_1242) ;  /* 0xffffc0e000007947 */ /* 0x000fea000383ffff */
.L_x_1151:
[----:B------:R-:W-:Y:S02]  /*299c0*/  MOV R3, 0x1 ;  /* 0x0000000100037802 */ /* 0x000fe40000000f00 */
[----:B------:R-:W-:-:S02]  /*299d0*/  MOV R2, 0x299f0 ;  /* 0x000299f000027802 */ /* 0x000fc40000000f00 */
[----:B-1234-:R-:W-:Y:S05]  /*299e0*/  CALL.REL.NOINC `($__internal_15_$__cuda_sm70_shflsync_up_p) ;  /* 0x0000061000007944 */ /* 0x01efea0003c00000 */
[----:B------:R-:W-:Y:S05]  /*299f0*/  BRA `(.L_x_1243) ;  /* 0xffffc1d000007947 */ /* 0x000fea000383ffff */
.L_x_1152:
[----:B------:R-:W-:Y:S02]  /*29a00*/  MOV R3, 0x2 ;  /* 0x0000000200037802 */ /* 0x000fe40000000f00 */
[----:B------:R-:W-:-:S02]  /*29a10*/  MOV R2, 0x29a30 ;  /* 0x00029a3000027802 */ /* 0x000fc40000000f00 */
[----:B--2-4-:R-:W-:Y:S05]  /*29a20*/  CALL.REL.NOINC `($__internal_15_$__cuda_sm70_shflsync_up_p) ;  /* 0x000005d000007944 */ /* 0x014fea0003c00000 */
        /* <DEDUP_REMOVED lines=24> */
.L_x_1156:
[----:B------:R-:W-:Y:S02]  /*29bb0*/  MOV R3, 0x1 ;  /* 0x0000000100037802 */ /* 0x000fe40000000f00 */
[----:B------:R-:W-:Y:S02]  /*29bc0*/  MOV R2, 0x29be0 ;  /* 0x00029be000027802 */ /* 0x000fe40000000f00 */
[----:B------:R-:W-:Y:S05]  /*29bd0*/  CALL.REL.NOINC `($__internal_15_$__cuda_sm70_shflsync_up_p) ;  /* 0x0000042000007944 */ /* 0x000fea0003c00000 */
[----:B------:R-:W-:Y:S01]  /*29be0*/  MOV R2, R4 ;  /* 0x0000000400027202 */ /* 0x000fe20000000f00 */
[----:B------:R-:W-:Y:S05]  /*29bf0*/  BRA `(.L_x_1245) ;  /* 0xffffc24000007947 */ /* 0x000fea000383ffff */
.L_x_1157:
        /* <DEDUP_REMOVED lines=27> */
.L_x_1159:
[----:B------:R-:W-:Y:S02]  /*29db0*/  SEL R0, RZ, 0x1, P0 ;  /* 0x00000001ff007807 */ /* 0x000fe40000000000 */
[----:B------:R-:W-:Y:S02]  /*29dc0*/  MOV R2, 0x29de0 ;  /* 0x00029de000027802 */ /* 0x000fe40000000f00 */
[----:B-1----:R-:W-:Y:S05]  /*29dd0*/  CALL.REL.NOINC `($__internal_16_$__cuda_sm70_votesync_ballot) ;  /* 0x0000028000007944 */ /* 0x002fea0003c00000 */
[----:B------:R-:W-:Y:S01]  /*29de0*/  MOV R11, R0 ;  /* 0x00000000000b7202 */ /* 0x000fe20000000f00 */
[----:B------:R-:W-:Y:S05]  /*29df0*/  BRA `(.L_x_1247) ;  /* 0xffffc1d000007947 */ /* 0x000fea000383ffff */
.L_x_1160:
[----:B------:R-:W-:Y:S01]  /*29e00*/  IMAD.MOV.U32 R227, RZ, RZ, R6 ;  /* 0x000000ffffe37224 */ /* 0x000fe200078e0006 */
[----:B------:R-:W-:Y:S01]  /*29e10*/  MOV R2, R5 ;  /* 0x0000000500027202 */ /* 0x000fe20000000f00 */
[----:B------:R-:W-:Y:S01]  /*29e20*/  IMAD.MOV.U32 R228, RZ, RZ, 0x1f ;  /* 0x0000001fffe47424 */ /* 0x000fe200078e00ff */
[----:B------:R-:W-:Y:S02]  /*29e30*/  MOV R3, 0x29e50 ;  /* 0x00029e5000037802 */ /* 0x000fe40000000f00 */
[----:B-12---:R-:W-:Y:S05]  /*29e40*/  CALL.REL.NOINC `($__internal_14_$__cuda_sm70_shflsync_idx_p) ;  /* 0x0000015000007944 */ /* 0x006fea0003c00000 */
[----:B------:R-:W-:Y:S01]  /*29e50*/  IMAD.MOV.U32 R6, RZ, RZ, R227 ;  /* 0x000000ffff067224 */ /* 0x000fe200078e00e3 */
[----:B------:R-:W-:Y:S01]  /*29e60*/  MOV R2, R5 ;  /* 0x0000000500027202 */ /* 0x000fe20000000f00 */
[----:B------:R-:W-:Y:S01]  /*29e70*/  IMAD.MOV.U32 R227, RZ, RZ, R8 ;  /* 0x000000ffffe37224 */ /* 0x000fe200078e0008 */
[----:B------:R-:W-:-:S02]  /*29e80*/  MOV R228, 0x1f ;  /* 0x0000001f00e47802 */ /* 0x000fc40000000f00 */
[----:B------:R-:W-:Y:S02]  /*29e90*/  MOV R3, 0x29eb0 ;  /* 0x00029eb000037802 */ /* 0x000fe40000000f00 */
[----:B------:R-:W-:Y:S05]  /*29ea0*/  CALL.REL.NOINC `($__internal_14_$__cuda_sm70_shflsync_idx_p) ;  /* 0x000000f000007944 */ /* 0x000fea0003c00000 */
[----:B------:R-:W-:Y:S01]  /*29eb0*/  MOV R0, R227 ;  /* 0x000000e300007202 */ /* 0x000fe20000000f00 */
[----:B------:R-:W-:Y:S05]  /*29ec0*/  BRA `(.L_x_1248) ;  /* 0xffffc17000007947 */ /* 0x000fea000383ffff */
.L_x_1163:
[----:B------:R-:W-:Y:S01]  /*29ed0*/  IMAD.MOV.U32 R227, RZ, RZ, R4 ;  /* 0x000000ffffe37224 */ /* 0x000fe200078e0004 */
[----:B------:R-:W-:Y:S01]  /*29ee0*/  MOV R2, R5 ;  /* 0x0000000500027202 */ /* 0x000fe20000000f00 */
[----:B------:R-:W-:Y:S01]  /*29ef0*/  IMAD.MOV.U32 R228, RZ, RZ, 0x1f ;  /* 0x0000001fffe47424 */ /* 0x000fe200078e00ff */
[----:B------:R-:W-:Y:S02]  /*29f00*/  MOV R3, 0x29f20 ;  /* 0x00029f2000037802 */ /* 0x000fe40000000f00 */
[----:B-12-4-:R-:W-:Y:S05]  /*29f10*/  CALL.REL.NOINC `($__internal_14_$__cuda_sm70_shflsync_idx_p) ;  /* 0x0000008000007944 */ /* 0x016fea0003c00000 */
[----:B------:R-:W-:Y:S01]  /*29f20*/  MOV R12, R227 ;  /* 0x000000e3000c7202 */ /* 0x000fe20000000f00 */
[----:B------:R-:W-:Y:S05]  /*29f30*/  BRA `(.L_x_1162) ;  /* 0xffffc16000007947 */ /* 0x000fea000383ffff */
        .weak           $__internal_13_$__cuda_sm70_shflsync_bfly_p
        .type           $__internal_13_$__cuda_sm70_shflsync_bfly_p,@function
        .size           $__internal_13_$__cuda_sm70_shflsync_bfly_p,($__internal_14_$__cuda_sm70_shflsync_idx_p - $__internal_13_$__cuda_sm70_shflsync_bfly_p)
$__internal_13_$__cuda_sm70_shflsync_bfly_p:
[----:B------:R-:W-:Y:S02]  /*29f40*/  MOV R176, 0xffffffff ;  /* 0xffffffff00b07802 */ /* 0x000fe40000000f00 */
[----:B------:R-:W-:Y:S02]  /*29f50*/  MOV R3, 0x1f ;  /* 0x0000001f00037802 */ /* 0x000fe40000000f00 */
[----:B------:R-:W-:Y:S04]  /*29f60*/  WARPSYNC R176 ;  /* 0x000000b000007348 */ /* 0x000fe80003800000 */
[----:B------:R1:W2:Y:S02]  /*29f70*/  SHFL.BFLY PT, R0, R4, R0, R3 ;  /* 0x0c00000004007389 */ /* 0x0002a400000e0003 */
[----:B-1----:R-:W-:-:S04]  /*29f80*/  MOV R3, 0x0 ;  /* 0x0000000000037802 */ /* 0x002fc80000000f00 */
[----:B--2---:R-:W-:Y:S05]  /*29f90*/  RET.REL.NODEC R2 `(_ZN7cutlass13device_kernelIN5flash19enable_sm80_to_sm89INS1_16FlashAttnFwdSm80INS1_25CollectiveMainloopFwdSm80ILi4ELi1ELb0EN4cute5tupleIJNS5_1CILi128EEENS7_ILi48EEENS7_ILi96EEEEEELi96ENS_10bfloat16_tEfNS_4arch4Sm80ELb0ELb1ELb1ELb1ELb1ELb1ELb1ELb1EEENS1_21CollectiveEpilogueFwdINS6_IJS8_SA_S9_EEENS6_IJNS7_ILi1EEESI_SI_EEESC_SE_Li128ELb1ELb1ELb1ELb0EEENS1_36VarlenDynamicPersistentTileSchedulerILi128ELi48ELi128ELi128ELb1ELb1ELb0ELb1ELb0ELb1EEEEEEEEEvNT_6ParamsE) ;  /* 0xfffd606002007950 */ /* 0x004fea0003c3ffff */
        .weak           $__internal_14_$__cuda_sm70_shflsync_idx_p
        .type           $__internal_14_$__cuda_sm70_shflsync_idx_p,@function
        .size           $__internal_14_$__cuda_sm70_shflsync_idx_p,($__internal_15_$__cuda_sm70_shflsync_up_p - $__internal_14_$__cuda_sm70_shflsync_idx_p)
$__internal_14_$__cuda_sm70_shflsync_idx_p:
[----:B------:R-:W-:-:S04]  /*29fa0*/  MOV R229, 0xffffffff ;  /* 0xffffffff00e57802 */ /* 0x000fc80000000f00 */
[----:B------:R-:W-:Y:S04]  /*29fb0*/  WARPSYNC R229 ;  /* 0x000000e500007348 */ /* 0x000fe80003800000 */
[----:B------:R1:W2:Y:S02]  /*29fc0*/  SHFL.IDX PT, R227, R227, R2, R228 ;  /* 0x00000002e3e37389 */ /* 0x0002a400000e00e4 */
[----:B-1----:R-:W-:Y:S02]  /*29fd0*/  MOV R2, R3 ;  /* 0x0000000300027202 */ /* 0x002fe40000000f00 */
[----:B------:R-:W-:-:S04]  /*29fe0*/  MOV R3, 0x0 ;  /* 0x0000000000037802 */ /* 0x000fc80000000f00 */
[----:B--2---:R-:W-:Y:S05]  /*29ff0*/  RET.REL.NODEC R2 `(_ZN7cutlass13device_kernelIN5flash19enable_sm80_to_sm89INS1_16FlashAttnFwdSm80INS1_25CollectiveMainloopFwdSm80ILi4ELi1ELb0EN4cute5tupleIJNS5_1CILi128EEENS7_ILi48EEENS7_ILi96EEEEEELi96ENS_10bfloat16_tEfNS_4arch4Sm80ELb0ELb1ELb1ELb1ELb1ELb1ELb1ELb1EEENS1_21CollectiveEpilogueFwdINS6_IJS8_SA_S9_EEENS6_IJNS7_ILi1EEESI_SI_EEESC_SE_Li128ELb1ELb1ELb1ELb0EEENS1_36VarlenDynamicPersistentTileSchedulerILi128ELi48ELi128ELi128ELb1ELb1ELb0ELb1ELb0ELb1EEEEEEEEEvNT_6ParamsE) ;  /* 0xfffd600002007950 */ /* 0x004fea0003c3ffff */
        .weak           $__internal_15_$__cuda_sm70_shflsync_up_p
        .type           $__internal_15_$__cuda_sm70_shflsync_up_p,@function
        .size           $__internal_15_$__cuda_sm70_shflsync_up_p,($__internal_16_$__cuda_sm70_votesync_ballot - $__internal_15_$__cuda_sm70_shflsync_up_p)
$__internal_15_$__cuda_sm70_shflsync_up_p:
[----:B------:R-:W-:Y:S02]  /*2a000*/  MOV R4, RZ ;  /* 0x000000ff00047202 */ /* 0x000fe40000000f00 */
[----:B------:R-:W-:-:S04]  /*2a010*/  MOV R11, 0xffffffff ;  /* 0xffffffff000b7802 */ /* 0x000fc80000000f00 */
[----:B------:R-:W-:Y:S04]  /*2a020*/  WARPSYNC R11 ;  /* 0x0000000b00007348 */ /* 0x000fe80003800000 */
[----:B------:R1:W2:Y:S02]  /*2a030*/  SHFL.UP PT, R4, R0, R3, R4 ;  /* 0x0400000300047389 */ /* 0x0002a400000e0004 */
[----:B-1----:R-:W-:-:S04]  /*2a040*/  MOV R3, 0x0 ;  /* 0x0000000000037802 */ /* 0x002fc80000000f00 */
[----:B--2---:R-:W-:Y:S05]  /*2a050*/  RET.REL.NODEC R2 `(_ZN7cutlass13device_kernelIN5flash19enable_sm80_to_sm89INS1_16FlashAttnFwdSm80INS1_25CollectiveMainloopFwdSm80ILi4ELi1ELb0EN4cute5tupleIJNS5_1CILi128EEENS7_ILi48EEENS7_ILi96EEEEEELi96ENS_10bfloat16_tEfNS_4arch4Sm80ELb0ELb1ELb1ELb1ELb1ELb1ELb1ELb1EEENS1_21CollectiveEpilogueFwdINS6_IJS8_SA_S9_EEENS6_IJNS7_ILi1EEESI_SI_EEESC_SE_Li128ELb1ELb1ELb1ELb0EEENS1_36VarlenDynamicPersistentTileSchedulerILi128ELi48ELi128ELi128ELb1ELb1ELb0ELb1ELb0ELb1EEEEEEEEEvNT_6ParamsE) ;  /* 0xfffd5fa002007950 */ /* 0x004fea0003c3ffff */
        .weak           $__internal_16_$__cuda_sm70_votesync_ballot
        .type           $__internal_16_$__cuda_sm70_votesync_ballot,@function
        .size           $__internal_16_$__cuda_sm70_votesync_ballot,(.L_x_1832 - $__internal_16_$__cuda_sm70_votesync_ballot)
$__internal_16_$__cuda_sm70_votesync_ballot:
[----:B------:R-:W-:Y:S01]  /*2a060*/  ISETP.NE.U32.AND P0, PT, R0, 0x1, PT ;  /* 0x000000010000780c */ /* 0x000fe20003f05070 */
[----:B------:R-:W-:-:S04]  /*2a070*/  IMAD.MOV.U32 R3, RZ, RZ, -0x1 ;  /* 0xffffffffff037424 */ /* 0x000fc800078e00ff */
[----:B------:R-:W-:Y:S08]  /*2a080*/  WARPSYNC R3 ;  /* 0x0000000300007348 */ /* 0x000ff00003800000 */
[----:B------:R-:W-:-:S04]  /*2a090*/  VOTE.ANY R0, PT, !P0 ;  /* 0x0000000000007806 */ /* 0x000fc800040e0100 */
[----:B------:R-:W-:Y:S01]  /*2a0a0*/  LOP3.LUT R0, R0, R3, RZ, 0xc0, !PT ;  /* 0x0000000300007212 */ /* 0x000fe200078ec0ff */
[----:B------:R-:W-:-:S04]  /*2a0b0*/  IMAD.MOV.U32 R3, RZ, RZ, 0x0 ;  /* 0x00000000ff037424 */ /* 0x000fc800078e00ff */
[----:B------:R-:W-:Y:S05]  /*2a0c0*/  RET.REL.NODEC R2 `(_ZN7cutlass13device_kernelIN5flash19enable_sm80_to_sm89INS1_16FlashAttnFwdSm80INS1_25CollectiveMainloopFwdSm80ILi4ELi1ELb0EN4cute5tupleIJNS5_1CILi128EEENS7_ILi48EEENS7_ILi96EEEEEELi96ENS_10bfloat16_tEfNS_4arch4Sm80ELb0ELb1ELb1ELb1ELb1ELb1ELb1ELb1EEENS1_21CollectiveEpilogueFwdINS6_IJS8_SA_S9_EEENS6_IJNS7_ILi1EEESI_SI_EEESC_SE_Li128ELb1ELb1ELb1ELb0EEENS1_36VarlenDynamicPersistentTileSchedulerILi128ELi48ELi128ELi128ELb1ELb1ELb0ELb1ELb0ELb1EEEEEEEEEvNT_6ParamsE) ;  /* 0xfffd5f3002007950 */ /* 0x000fea0003c3ffff */
.L_x_1249:
        /* <DEDUP_REMOVED lines=11> */
.L_x_1832:


//--------------------- .text._ZN7cutlass13device_kernelIN5flash19enable_sm80_to_sm89INS1_16FlashAttnFwdSm80INS1_25CollectiveMainloopFwdSm80ILi4ELi1ELb0EN4cute5tupleIJNS5_1CILi128EEENS7_ILi64EEENS7_ILi96EEEEEELi96ENS_10bfloat16_tEfNS_4arch4Sm80ELb1ELb0ELb1ELb0ELb1ELb0ELb1ELb1EEENS1_21CollectiveEpilogueFwdINS6_IJS8_SA_S9_EEENS6_IJNS7_ILi1EEESI_SI_EEESC_SE_Li128ELb0ELb1ELb1ELb0EEENS1_30DynamicPersistentTileSchedulerILi128ELi128ELb1ELb1ELb0EEEEEEEEEvNT_6ParamsE --------------------------
	.section	.text._ZN7cutlass13device_kernelIN5flash19enable_sm80_to_sm89INS1_16FlashAttnFwdSm80INS1_25CollectiveMainloopFwdSm80ILi4ELi1ELb0EN4cute5tupleIJNS5_1CILi128EEENS7_ILi64EEENS7_ILi96EEEEEELi96ENS_10bfloat16_tEfNS_4arch4Sm80ELb1ELb0ELb1ELb0ELb1ELb0ELb1ELb1EEENS1_21CollectiveEpilogueFwdINS6_IJS8_SA_S9_EEENS6_IJNS7_ILi1EEESI_SI_EEESC_SE_Li128ELb0ELb1ELb1ELb0EEENS1_30DynamicPersistentTileSchedulerILi128ELi128ELb1ELb1ELb0EEEEEEEEEvNT_6ParamsE,"ax",@progbits
	.sectioninfo	@"SHI_REGISTERS=255"
	.align	128
.text._ZN7cutlass13device_kernelIN5flash19enable_sm80_to_sm89INS1_16FlashAttnFwdSm80INS1_25CollectiveMainloopFwdSm80ILi4ELi1ELb0EN4cute5tupleIJNS5_1CILi128EEENS7_ILi64EEENS7_ILi96EEEEEELi96ENS_10bfloat16_tEfNS_4arch4Sm80ELb1ELb0ELb1ELb0ELb1ELb0ELb1ELb1EEENS1_21CollectiveEpilogueFwdINS6_IJS8_SA_S9_EEENS6_IJNS7_ILi1EEESI_SI_EEESC_SE_Li128ELb0ELb1ELb1ELb0EEENS1_30DynamicPersistentTileSchedulerILi128ELi128ELb1ELb1ELb0EEEEEEEEEvNT_6ParamsE:
        .type           _ZN7cutlass13device_kernelIN5flash19enable_sm80_to_sm89INS1_16FlashAttnFwdSm80INS1_25CollectiveMainloopFwdSm80ILi4ELi1ELb0EN4cute5tupleIJNS5_1CILi128EEENS7_ILi64EEENS7_ILi96EEEEEELi96ENS_10bfloat16_tEfNS_4arch4Sm80ELb1ELb0ELb1ELb0ELb1ELb0ELb1ELb1EEENS1_21CollectiveEpilogueFwdINS6_IJS8_SA_S9_EEENS6_IJNS7_ILi1EEESI_SI_EEESC_SE_Li128ELb0ELb1ELb1ELb0EEENS1_30DynamicPersistentTileSchedulerILi128ELi128ELb1ELb1ELb0EEEEEEEEEvNT_6ParamsE,@function
        .size           _ZN7cutlass13device_kernelIN5flash19enable_sm80_to_sm89INS1_16FlashAttnFwdSm80INS1_25CollectiveMainloopFwdSm80ILi4ELi1ELb0EN4cute5tupleIJNS5_1CILi128EEENS7_ILi64EEENS7_ILi96EEEEEELi96ENS_10bfloat16_tEfNS_4arch4Sm80ELb1ELb0ELb1ELb0ELb1ELb0ELb1ELb1EEENS1_21CollectiveEpilogueFwdINS6_IJS8_SA_S9_EEENS6_IJNS7_ILi1EEESI_SI_EEESC_SE_Li128ELb0ELb1ELb1ELb0EEENS1_30DynamicPersistentTileSchedulerILi128ELi128ELb1ELb1ELb0EEEEEEEEEvNT_6ParamsE,(.L_x_1837 - _ZN7cutlass13device_kernelIN5flash19enable_sm80_to_sm89INS1_16FlashAttnFwdSm80INS1_25CollectiveMainloopFwdSm80ILi4ELi1ELb0EN4cute5tupleIJNS5_1CILi128EEENS7_ILi64EEENS7_ILi96EEEEEELi96ENS_10bfloat16_tEfNS_4arch4Sm80ELb1ELb0ELb1ELb0ELb1ELb0ELb1ELb1EEENS1_21CollectiveEpilogueFwdINS6_IJS8_SA_S9_EEENS6_IJNS7_ILi1EEESI_SI_EEESC_SE_Li128ELb0ELb1ELb1ELb0EEENS1_30DynamicPersistentTileSchedulerILi128ELi128ELb1ELb1ELb0EEEEEEEEEvNT_6ParamsE)
        .other          _ZN7cutlass13device_kernelIN5flash19enable_sm80_to_sm89INS1_16FlashAttnFwdSm80INS1_25CollectiveMainloopFwdSm80ILi4ELi1ELb0EN4cute5tupleIJNS5_1CILi128EEENS7_ILi64EEENS7_ILi96EEEEEELi96ENS_10bfloat16_tEfNS_4arch4Sm80ELb1ELb0ELb1ELb0ELb1ELb0ELb1ELb1EEENS1_21CollectiveEpilogueFwdINS6_IJS8_SA_S9_EEENS6_IJNS7_ILi1EEESI_SI_EEESC_SE_Li128ELb0ELb1ELb1ELb0EEENS1_30DynamicPersistentTileSchedulerILi128ELi128ELb1ELb1ELb0EEEEEEEEEvNT_6ParamsE,@"STO_CUDA_ENTRY STV_DEFAULT"
_ZN7cutlass13device_kernelIN5flash19enable_sm80_to_sm89INS1_16FlashAttnFwdSm80INS1_25CollectiveMainloopFwdSm80ILi4ELi1ELb0EN4cute5tupleIJNS5_1CILi128EEENS7_ILi64EEENS7_ILi96EEEEEELi96ENS_10bfloat16_tEfNS_4arch4Sm80ELb1ELb0ELb1ELb0ELb1ELb0ELb1ELb1EEENS1_21CollectiveEpilogueFwdINS6_IJS8_SA_S9_EEENS6_IJNS7_ILi1EEESI_SI_EEESC_SE_Li128ELb0ELb1ELb1ELb0EEENS1_30DynamicPersistentTileSchedulerILi128ELi128ELb1ELb1ELb0EEEEEEEEEvNT_6ParamsE:
[----:B------:R-:W-:-:S03]  /*0000*/  MOV R1, c[0x0][0x28] ;  /* 0x00000a0000017a02 */ /* 0x000fc60000000f00 */
[----:B------:R-:W1:Y:S01]  /*0010*/  S2R R18, SR_TID.X ;  /* 0x0000000000127919 */ /* 0x000e620000002100 */
[----:B------:R-:W-:-:S03]  /*0020*/  IADD3 R1, R1, -0xc0, RZ ;  /* 0xffffff4001017810 */ /* 0x000fc60007ffe0ff */
[----:B------:R-:W2:Y:S01]  /*0030*/  S2R R15, SR_CTAID.X ;  /* 0x00000000000f7919 */ /* 0x000ea20000002500 */
[----:B-1----:R-:W-:-:S05]  /*0040*/  SHF.R.U32.HI R2, RZ, 0x5, R18 ;  /* 0x00000005ff027819 */ /* 0x002fca0000011612 */
[----:B------:R-:W1:Y:S02]  /*0050*/  SHFL.IDX PT, R0, R2, RZ, 0x1f ;  /* 0x00001fff02007589 */ /* 0x000e6400000e0000 */
[----:B-1----:R-:W-:Y:S02]  /*0060*/  ISETP.GE.AND P0, PT, R0, 0x1, PT ;  /* 0x000000010000780c */ /* 0x002fe40003f06270 */
[----:B------:R1:W-:Y:S11]  /*0070*/  STL [R1+0xb8], R0 ;  /* 0x0000b80001007387 */ /* 0x0003f60000100800 */
[----:B------:R-:W-:Y:S06]  /*0080*/  @P0 BAR.ARV 0x4, 0x80 ;  /* 0x0102000000000b1d */ /* 0x000fec0000002000 */
[----:B--2---:R-:W-:-:S13]  /*0090*/  ISETP.GE.AND P0, PT, R15, c[0x0][0x538], PT ;  /* 0x00014e000f007a0c */ /* 0x004fda0003f06270 */
[----:B------:R-:W-:Y:S05]  /*00a0*/  @P0 EXIT ;  /* 0x000000000000094d */ /* 0x000fea0003800000 */
[----:B-1----:R-:W-:Y:S01]  /*00b0*/  SHF.R.S32.HI R13, RZ, 0x1f, R18 ;  /* 0x0000001fff0d7819 */ /* 0x002fe20000011412 */
[----:B------:R-:W-:Y:S01]  /*00c0*/  IMAD.MOV.U32 R202, RZ, RZ, 0x20 ;  /* 0x00000020ffca7424 */ /* 0x000fe200078e00ff */
[----:B------:R-:W-:Y:S02]  /*00d0*/  ULDC.64 UR6, c[0x0][0x118] ;  /* 0x0000460000067ab9 */ /* 0x000fe40000000a00 */
[CC--:B------:R-:W-:Y:S02]  /*00e0*/  LEA.HI R3, R13.reuse, R18.reuse, RZ, 0x4 ;  /* 0x000000120d037211 */ /* 0x0c0fe400078f20ff */
[----:B------:R-:W-:Y:S02]  /*00f0*/  LEA.HI R14, R13, R18, RZ, 0x3 ;  /* 0x000000120d0e7211 */ /* 0x000fe400078f18ff */
[----:B------:R-:W-:Y:S02]  /*0100*/  SHF.R.S32.HI R2, RZ, 0x4, R3 ;  /* 0x00000004ff027819 */ /* 0x000fe40000011403 */
[----:B------:R-:W-:-:S02]  /*0110*/  LOP3.LUT R0, R3, 0xfffffff0, RZ, 0xc0, !PT ;  /* 0xfffffff003007812 */ /* 0x000fc400078ec0ff */
[----:B------:R-:W-:Y:S02]  /*0120*/  LEA.HI R3, R3, R2, RZ, 0x1 ;  /* 0x0000000203037211 */ /* 0x000fe400078f08ff */
[----:B------:R-:W-:Y:S01]  /*0130*/  LOP3.LUT R4, R14, 0xfffffff8, RZ, 0xc0, !PT ;  /* 0xfffffff80e047812 */ /* 0x000fe200078ec0ff */
[C---:B------:R-:W-:Y:S01]  /*0140*/  IMAD.IADD R0, R18.reuse, 0x1, -R0 ;  /* 0x0000000112007824 */ /* 0x040fe200078e0a00 */
[----:B------:R-:W-:Y:S02]  /*0150*/  LOP3.LUT R3, R3, 0xfffffffe, RZ, 0xc0, !PT ;  /* 0xfffffffe03037812 */ /* 0x000fe400078ec0ff */
[----:B------:R-:W-:Y:S01]  /*0160*/  LEA.HI R7, R13, R18, RZ, 0x2 ;  /* 0x000000120d077211 */ /* 0x000fe200078f10ff */
[----:B------:R-:W-:Y:S01]  /*0170*/  IMAD.IADD R4, R18, 0x1, -R4 ;  /* 0x0000000112047824 */ /* 0x000fe200078e0a04 */
[----:B------:R-:W-:Y:S01]  /*0180*/  LEA.HI R6, R0, R0, RZ, 0x1 ;  /* 0x0000000000067211 */ /* 0x000fe200078f08ff */
[----:B------:R-:W-:Y:S01]  /*0190*/  IMAD.IADD R10, R2, 0x1, -R3 ;  /* 0x00000001020a7824 */ /* 0x000fe200078e0a03 */
[----:B------:R-:W-:-:S02]  /*01a0*/  SHF.R.S32.HI R3, RZ, 0x1f, R0 ;  /* 0x0000001fff037819 */ /* 0x000fc40000011400 */
[----:B------:R-:W-:Y:S02]  /*01b0*/  LOP3.LUT R2, R6, 0x7fffffe, RZ, 0xc0, !PT ;  /* 0x07fffffe06027812 */ /* 0x000fe400078ec0ff */
[----:B------:R-:W-:Y:S02]  /*01c0*/  LEA.HI R12, R3, R0, RZ, 0x3 ;  /* 0x00000000030c7211 */ /* 0x000fe400078f18ff */
[----:B------:R-:W-:Y:S01]  /*01d0*/  LOP3.LUT R3, R7, 0xfffffffc, RZ, 0xc0, !PT ;  /* 0xfffffffc07037812 */ /* 0x000fe200078ec0ff */
[----:B------:R-:W-:Y:S01]  /*01e0*/  IMAD.IADD R201, R0, 0x1, -R2 ;  /* 0x0000000100c97824 */ /* 0x000fe200078e0a02 */
[----:B------:R-:W-:Y:S02]  /*01f0*/  SHF.R.S32.HI R0, RZ, 0x3, R14 ;  /* 0x00000003ff007819 */ /* 0x000fe4000001140e */
[----:B------:R-:W-:Y:S01]  /*0200*/  LEA.HI R9, R4, R4, RZ, 0x1 ;  /* 0x0000000404097211 */ /* 0x000fe200078f08ff */
[----:B------:R-:W-:Y:S01]  /*0210*/  IMAD.IADD R19, R18, 0x1, -R3 ;  /* 0x0000000112137824 */ /* 0x000fe200078e0a03 */
[----:B------:R-:W-:Y:S01]  /*0220*/  LEA.HI R5, R13, R18, RZ, 0x5 ;  /* 0x000000120d057211 */ /* 0x000fe200078f28ff */
[----:B------:R-:W-:Y:S01]  /*0230*/  IMAD.SHL.U32 R0, R0, 0x40, RZ ;  /* 0x0000004000007824 */ /* 0x000fe200078e00ff */
[----:B------:R-:W-:Y:S01]  /*0240*/  LOP3.LUT R2, R9, 0x3fffffe, RZ, 0xc0, !PT ;  /* 0x03fffffe09027812 */ /* 0x000fe200078ec0ff */
[----:B------:R-:W-:Y:S01]  /*0250*/  IMAD.SHL.U32 R240, R19, 0x8, RZ ;  /* 0x0000000813f07824 */ /* 0x000fe200078e00ff */
[----:B------:R-:W-:-:S02]  /*0260*/  SHF.R.S32.HI R11, RZ, 0x2, R7 ;  /* 0x00000002ff0b7819 */ /* 0x000fc40000011407 */
[----:B------:R-:W-:Y:S01]  /*0270*/  LOP3.LUT R0, R0, 0xc0, RZ, 0xc0, !PT ;  /* 0x000000c000007812 */ /* 0x000fe200078ec0ff */
[----:B------:R-:W-:Y:S01]  /*0280*/  IMAD.IADD R200, R4, 0x1, -R2 ;  /* 0x0000000104c87824 */ /* 0x000fe200078e0a02 */
[----:B------:R-:W-:Y:S02]  /*0290*/  LOP3.LUT R3, R5, 0xffffffe0, RZ, 0xc0, !PT ;  /* 0xffffffe005037812 */ /* 0x000fe400078ec0ff */
[----:B------:R-:W-:Y:S01]  /*02a0*/  SHF.R.U32.HI R4, RZ, 0x3, R0 ;  /* 0x00000003ff047819 */ /* 0x000fe20000011600 */
[----:B------:R-:W-:Y:S01]  /*02b0*/  IMAD R200, R10, 0x8, R200 ;  /* 0x000000080ac87824 */ /* 0x000fe200078e02c8 */
[----:B------:R-:W-:Y:S01]  /*02c0*/  LOP3.LUT R2, R0, 0x18, R240, 0xf8, !PT ;  /* 0x0000001800027812 */ /* 0x000fe200078ef8f0 */
[----:B------:R-:W-:Y:S01]  /*02d0*/  IMAD.IADD R17, R18, 0x1, -R3 ;  /* 0x0000000112117824 */ /* 0x000fe200078e0a03 */
[--C-:B------:R-:W-:Y:S02]  /*02e0*/  SHF.R.S32.HI R203, RZ, 0x5, R5.reuse ;  /* 0x00000005ffcb7819 */ /* 0x100fe40000011405 */
[----:B------:R-:W-:-:S02]  /*02f0*/  SHF.R.S32.HI R0, RZ, 0x1f, R5 ;  /* 0x0000001fff007819 */ /* 0x000fc40000011405 */
[----:B------:R-:W-:Y:S02]  /*0300*/  LEA.HI R5, R7, R11, RZ, 0x1 ;  /* 0x0000000b07057211 */ /* 0x000fe400078f08ff */
[----:B------:R-:W-:Y:S02]  /*0310*/  LOP3.LUT R7, R2, R4, RZ, 0x3c, !PT ;  /* 0x0000000402077212 */ /* 0x000fe400078e3cff */
[----:B------:R-:W-:Y:S02]  /*0320*/  LOP3.LUT R2, R5, 0x7fffffe, RZ, 0xc0, !PT ;  /* 0x07fffffe05027812 */ /* 0x000fe400078ec0ff */
[----:B------:R-:W-:Y:S02]  /*0330*/  LEA.HI R0, R0, R203, RZ, 0x2 ;  /* 0x000000cb00007211 */ /* 0x000fe400078f10ff */
[----:B------:R-:W-:Y:S01]  /*0340*/  SHF.R.S32.HI R8, RZ, 0x1f, R17 ;  /* 0x0000001fff087819 */ /* 0x000fe20000011411 */
[----:B------:R-:W-:Y:S01]  /*0350*/  IMAD.IADD R3, R11, 0x1, -R2 ;  /* 0x000000010b037824 */ /* 0x000fe200078e0a02 */
[----:B------:R-:W-:-:S02]  /*0360*/  LOP3.LUT R2, R0, 0xffffffc, RZ, 0xc0, !PT ;  /* 0x0ffffffc00027812 */ /* 0x000fc400078ec0ff */
[--C-:B------:R-:W-:Y:S01]  /*0370*/  SHF.R.S32.HI R5, RZ, 0x1, R6.reuse ;  /* 0x00000001ff057819 */ /* 0x100fe20000011406 */
[C---:B------:R-:W-:Y:S01]  /*0380*/  IMAD R0, R203.reuse, 0x8, R3 ;  /* 0x00000008cb007824 */ /* 0x040fe200078e0203 */
[----:B------:R-:W-:Y:S01]  /*0390*/  SHF.R.S32.HI R4, RZ, 0x1f, R6 ;  /* 0x0000001fff047819 */ /* 0x000fe20000011406 */
[----:B------:R-:W-:Y:S01]  /*03a0*/  IMAD.IADD R3, R203, 0x1, -R2 ;  /* 0x00000001cb037824 */ /* 0x000fe200078e0a02 */
[----:B------:R-:W-:Y:S01]  /*03b0*/  LEA.HI R11, R8, R17, RZ, 0x2 ;  /* 0x00000011080b7211 */ /* 0x000fe200078f10ff */
[----:B------:R-:W-:Y:S01]  /*03c0*/  IMAD.U32 R6, R0, 0x20, R7 ;  /* 0x0000002000067824 */ /* 0x000fe200078e0007 */
[----:B------:R-:W-:Y:S02]  /*03d0*/  LEA.HI R4, R4, R5, RZ, 0x2 ;  /* 0x0000000504047211 */ /* 0x000fe400078f10ff */
[----:B------:R-:W-:Y:S02]  /*03e0*/  SHF.R.S32.HI R2, RZ, 0x2, R11 ;  /* 0x00000002ff027819 */ /* 0x000fe4000001140b */
[----:B------:R-:W-:Y:S01]  /*03f0*/  LOP3.LUT R4, R4, 0xfffffffc, RZ, 0xc0, !PT ;  /* 0xfffffffc04047812 */ /* 0x000fe200078ec0ff */
[----:B------:R1:W-:Y:S01]  /*0400*/  STL [R1+0x80], R6 ;  /* 0x0000800601007387 */ /* 0x0003e20000100800 */
[----:B------:R-:W-:Y:S01]  /*0410*/  LEA.HI R0, R19, R19, RZ, 0x1 ;  /* 0x0000001313007211 */ /* 0x000fe200078f08ff */
[----:B------:R-:W-:Y:S01]  /*0420*/  IMAD R16, R3, 0x10, R2 ;  /* 0x0000001003107824 */ /* 0x000fe200078e0202 */
[----:B------:R-:W-:Y:S01]  /*0430*/  SHF.R.S32.HI R2, RZ, 0x1, R9 ;  /* 0x00000001ff027819 */ /* 0x000fe20000011409 */
[----:B------:R-:W-:Y:S01]  /*0440*/  IMAD.IADD R8, R5, 0x1, -R4 ;  /* 0x0000000105087824 */ /* 0x000fe200078e0a04 */
[C---:B------:R-:W-:Y:S01]  /*0450*/  LOP3.LUT R4, R0.reuse, 0x1ffffffe, RZ, 0xc0, !PT ;  /* 0x1ffffffe00047812 */ /* 0x040fe200078ec0ff */
[----:B------:R-:W-:Y:S01]  /*0460*/  IMAD.SHL.U32 R3, R0, 0x20, RZ ;  /* 0x0000002000037824 */ /* 0x000fe200078e00ff */
[C---:B------:R-:W-:Y:S01]  /*0470*/  LOP3.LUT P0, RZ, R2.reuse, 0x2, RZ, 0xc0, !PT ;  /* 0x0000000202ff7812 */ /* 0x040fe2000780c0ff */
[----:B------:R-:W-:Y:S01]  /*0480*/  IMAD.SHL.U32 R0, R2, 0x40, RZ ;  /* 0x0000004002007824 */ /* 0x000fe200078e00ff */
[----:B------:R-:W-:Y:S01]  /*0490*/  STL [R1+0xbc], R16 ;  /* 0x0000bc1001007387 */ /* 0x000fe20000100800 */
[----:B------:R-:W-:Y:S01]  /*04a0*/  IMAD.SHL.U32 R5, R12, 0x20, RZ ;  /* 0x000000200c057824 */ /* 0x000fe200078e00ff */
[----:B------:R-:W-:Y:S01]  /*04b0*/  LOP3.LUT R7, R3, 0xffffffc0, RZ, 0xc0, !PT ;  /* 0xffffffc003077812 */ /* 0x000fe200078ec0ff */
[----:B------:R-:W-:Y:S01]  /*04c0*/  IMAD.SHL.U32 R2, R8, 0x40, RZ ;  /* 0x0000004008027824 */ /* 0x000fe200078e00ff */
[----:B------:R-:W-:Y:S01]  /*04d0*/  LOP3.LUT R0, R0, 0xc0, RZ, 0xc0, !PT ;  /* 0x000000c000007812 */ /* 0x000fe200078ec0ff */
[----:B------:R-:W-:Y:S01]  /*04e0*/  IMAD.IADD R9, R19, 0x1, -R4 ;  /* 0x0000000113097824 */ /* 0x000fe200078e0a04 */
[----:B------:R-:W-:Y:S01]  /*04f0*/  LOP3.LUT R3, R5, 0xffffff00, RZ, 0xc0, !PT ;  /* 0xffffff0005037812 */ /* 0x000fe200078ec0ff */
[----:B------:R-:W-:Y:S01]  /*0500*/  STL [R1+0x7c], R15 ;  /* 0x00007c0f01007387 */ /* 0x000fe20000100800 */
[----:B------:R-:W-:Y:S01]  /*0510*/  LOP3.LUT R2, R2, 0xc0, RZ, 0xc0, !PT ;  /* 0x000000c002027812 */ /* 0x000fe200078ec0ff */
[----:B------:R-:W-:Y:S01]  /*0520*/  IMAD R7, R9, 0x8, R7 ;  /* 0x0000000809077824 */ /* 0x000fe200078e0207 */
[----:B------:R-:W-:Y:S01]  /*0530*/  LOP3.LUT R5, R0, 0x8, R14, 0xf8, !PT ;  /* 0x0000000800057812 */ /* 0x000fe200078ef80e */
[----:B------:R-:W-:Y:S01]  /*0540*/  IMAD R203, R203, 0x200, R3 ;  /* 0x00000200cbcb7824 */ /* 0x000fe200078e0203 */
[----:B------:R-:W-:-:S02]  /*0550*/  SHF.R.U32.HI R4, RZ, 0x3, R0 ;  /* 0x00000003ff047819 */ /* 0x000fc40000011600 */
[----:B------:R-:W-:Y:S01]  /*0560*/  SHF.R.U32.HI R0, RZ, 0x3, R2 ;  /* 0x00000003ff007819 */ /* 0x000fe20000011602 */
[----:B------:R-:W-:Y:S01]  /*0570*/  IMAD R203, R201, 0x20, R203 ;  /* 0x00000020c9cb7824 */ /* 0x000fe200078e02cb */
[----:B------:R-:W-:Y:S01]  /*0580*/  LOP3.LUT R4, R5, R4, RZ, 0x3c, !PT ;  /* 0x0000000405047212 */ /* 0x000fe200078e3cff */
[----:B-1----:R-:W-:Y:S01]  /*0590*/  IMAD.SHL.U32 R6, R10, 0x8, RZ ;  /* 0x000000080a067824 */ /* 0x002fe200078e00ff */
[----:B------:R-:W-:Y:S01]  /*05a0*/  LOP3.LUT P1, RZ, R8, 0x2, RZ, 0xc0, !PT ;  /* 0x0000000208ff7812 */ /* 0x000fe2000782c0ff */
[----:B------:R-:W-:Y:S01]  /*05b0*/  IMAD R201, R201, 0x20, R3 ;  /* 0x00000020c9c97824 */ /* 0x000fe200078e0203 */
[----:B------:R-:W-:Y:S01]  /*05c0*/  IADD3 R3, R240, 0x20, RZ ;  /* 0x00000020f0037810 */ /* 0x000fe20007ffe0ff */
[----:B------:R-:W-:Y:S01]  /*05d0*/  IMAD.U32 R200, R200, 0x20, R4 ;  /* 0x00000020c8c87824 */ /* 0x000fe200078e0004 */
[----:B------:R-:W-:Y:S02]  /*05e0*/  LOP3.LUT R6, R2, 0x8, R6, 0xf8, !PT ;  /* 0x0000000802067812 */ /* 0x000fe400078ef806 */
[----:B------:R-:W-:-:S02]  /*05f0*/  LEA.HI R2, R13, R18, RZ, 0x7 ;  /* 0x000000120d027211 */ /* 0x000fc400078f38ff */
[----:B------:R-:W-:Y:S02]  /*0600*/  LOP3.LUT R0, R6, R0, RZ, 0x3c, !PT ;  /* 0x0000000006007212 */ /* 0x000fe400078e3cff */
[----:B------:R-:W-:Y:S02]  /*0610*/  SHF.R.S32.HI R2, RZ, 0x7, R2 ;  /* 0x00000007ff027819 */ /* 0x000fe40000011402 */
[----:B------:R-:W-:Y:S01]  /*0620*/  IADD3 R2, R240, 0x40, RZ ;  /* 0x00000040f0027810 */ /* 0x000fe20007ffe0ff */
[C---:B------:R-:W-:Y:S01]  /*0630*/  IMAD.IADD R203, R0.reuse, 0x1, R203 ;  /* 0x0000000100cb7824 */ /* 0x040fe200078e02cb */
[----:B------:R-:W-:Y:S01]  /*0640*/  SHF.R.S32.HI R3, RZ, 0x1f, R3 ;  /* 0x0000001fff037819 */ /* 0x000fe20000011403 */
[----:B------:R-:W-:Y:S01]  /*0650*/  IMAD.IADD R201, R0, 0x1, R201 ;  /* 0x0000000100c97824 */ /* 0x000fe200078e02c9 */
[----:B------:R-:W-:Y:S01]  /*0660*/  LOP3.LUT R0, R11, 0x7ffffffc, RZ, 0xc0, !PT ;  /* 0x7ffffffc0b007812 */ /* 0x000fe200078ec0ff */
[----:B------:R-:W-:Y:S01]  /*0670*/  IMAD.IADD R3, R16, 0x1, R7 ;  /* 0x0000000110037824 */ /* 0x000fe200078e0207 */
[----:B------:R-:W-:-:S02]  /*0680*/  SHF.R.S32.HI R2, RZ, 0x1f, R2 ;  /* 0x0000001fff027819 */ /* 0x000fc40000011402 */
[----:B------:R-:W-:Y:S01]  /*0690*/  SHF.R.S32.HI R4, RZ, 0x1f, R240 ;  /* 0x0000001fff047819 */ /* 0x000fe200000114f0 */
[----:B------:R-:W-:Y:S01]  /*06a0*/  IMAD.IADD R0, R17, 0x1, -R0 ;  /* 0x0000000111007824 */ /* 0x000fe200078e0a00 */
[----:B------:R-:W-:Y:S02]  /*06b0*/  LEA R200, R200, 0x3100, 0x1 ;  /* 0x00003100c8c87811 */ /* 0x000fe400078e08ff */
[----:B------:R-:W-:Y:S01]  /*06c0*/  SEL R202, R202, 0xffffffe0, !P1 ;  /* 0xffffffe0caca7807 */ /* 0x000fe20004800000 */
[----:B------:R-:W-:Y:S01]  /*06d0*/  IMAD.SHL.U32 R0, R0, 0x2, RZ ;  /* 0x0000000200007824 */ /* 0x000fe200078e00ff */
[----:B------:R-:W-:Y:S02]  /*06e0*/  LEA R203, R203, 0x6100, 0x1 ;  /* 0x00006100cbcb7811 */ /* 0x000fe400078e08ff */
[----:B------:R-:W-:Y:S02]  /*06f0*/  IADD3 R205, R200, 0x20, RZ ;  /* 0x00000020c8cd7810 */ /* 0x000fe40007ffe0ff */
[----:B------:R-:W-:Y:S01]  /*0700*/  SHF.R.S32.HI R2, RZ, 0x1f, R0 ;  /* 0x0000001fff027819 */ /* 0x000fe20000011400 */
[----:B------:R-:W-:Y:S01]  /*0710*/  STL [R1+0x3c], R0 ;  /* 0x00003c0001007387 */ /* 0x000fe20000100800 */
[C---:B------:R-:W-:Y:S01]  /*0720*/  IADD3 R11, R0.reuse, 0x8, RZ ;  /* 0x00000008000b7810 */ /* 0x040fe20007ffe0ff */
[----:B------:R-:W-:Y:S01]  /*0730*/  IMAD.IADD R204, R203, 0x1, R202 ;  /* 0x00000001cbcc7824 */ /* 0x000fe200078e02ca */
[C---:B------:R-:W-:Y:S01]  /*0740*/  IADD3 R10, R0.reuse, 0x10, RZ ;  /* 0x00000010000a7810 */ /* 0x040fe20007ffe0ff */
[----:B------:R1:W-:Y:S01]  /*0750*/  STL [R1+0xb4], R3 ;  /* 0x0000b40301007387 */ /* 0x0003e20000100800 */
[----:B------:R-:W-:-:S02]  /*0760*/  IADD3 R9, R0, 0x18, RZ ;  /* 0x0000001800097810 */ /* 0x000fc40007ffe0ff */
[C---:B------:R-:W-:Y:S01]  /*0770*/  IADD3 R8, R0.reuse, 0x20, RZ ;  /* 0x0000002000087810 */ /* 0x040fe20007ffe0ff */
[----:B------:R2:W-:Y:S01]  /*0780*/  STL [R1+0xb0], R2 ;  /* 0x0000b00201007387 */ /* 0x0005e20000100800 */
[C---:B------:R-:W-:Y:S02]  /*0790*/  IADD3 R7, R0.reuse, 0x28, RZ ;  /* 0x0000002800077810 */ /* 0x040fe40007ffe0ff */
[C---:B------:R-:W-:Y:S01]  /*07a0*/  IADD3 R6, R0.reuse, 0x30, RZ ;  /* 0x0000003000067810 */ /* 0x040fe20007ffe0ff */
[----:B------:R3:W-:Y:S01]  /*07b0*/  STL [R1+0x74], R11 ;  /* 0x0000740b01007387 */ /* 0x0007e20000100800 */
[C---:B------:R-:W-:Y:S02]  /*07c0*/  IADD3 R5, R0.reuse, 0x38, RZ ;  /* 0x0000003800057810 */ /* 0x040fe40007ffe0ff */
[----:B------:R-:W-:Y:S01]  /*07d0*/  IADD3 R4, R0, 0x40, RZ ;  /* 0x0000004000047810 */ /* 0x000fe20007ffe0ff */
[----:B------:R4:W-:Y:S01]  /*07e0*/  STL [R1+0x70], R10 ;  /* 0x0000700a01007387 */ /* 0x0009e20000100800 */
[----:B------:R-:W-:-:S02]  /*07f0*/  LEA R201, R201, 0x100, 0x1 ;  /* 0x00000100c9c97811 */ /* 0x000fc400078e08ff */
[----:B------:R-:W-:Y:S01]  /*0800*/  @P0 IADD3 R205, R200, -0x20, RZ ;  /* 0xffffffe0c8cd0810 */ /* 0x000fe20007ffe0ff */
[----:B------:R5:W-:Y:S02]  /*0810*/  STL [R1+0x6c], R9 ;  /* 0x00006c0901007387 */ /* 0x000be40000100800 */
[----:B------:R-:W-:Y:S01]  /*0820*/  IMAD.IADD R202, R202, 0x1, R201 ;  /* 0x00000001caca7824 */ /* 0x000fe200078e02c9 */
[C---:B------:R-:W-:Y:S01]  /*0830*/  IADD3 R216, R205.reuse, 0x400, RZ ;  /* 0x00000400cdd87810 */ /* 0x040fe20007ffe0ff */
[----:B------:R5:W-:Y:S01]  /*0840*/  STL [R1+0x68], R8 ;  /* 0x0000680801007387 */ /* 0x000be20000100800 */
[C---:B------:R-:W-:Y:S02]  /*0850*/  IADD3 R215, R205.reuse, 0x800, RZ ;  /* 0x00000800cdd77810 */ /* 0x040fe40007ffe0ff */
[----:B------:R-:W-:Y:S01]  /*0860*/  IADD3 R214, R205, 0xc00, RZ ;  /* 0x00000c00cdd67810 */ /* 0x000fe20007ffe0ff */
[----:B------:R5:W-:Y:S01]  /*0870*/  STL [R1+0x64], R7 ;  /* 0x0000640701007387 */ /* 0x000be20000100800 */
[----:B-1----:R-:W-:-:S02]  /*0880*/  IADD3 R3, R0, 0x48, RZ ;  /* 0x0000004800037810 */ /* 0x002fc40007ffe0ff */
[C---:B------:R-:W-:Y:S01]  /*0890*/  IADD3 R213, R205.reuse, 0x1000, RZ ;  /* 0x00001000cdd57810 */ /* 0x040fe20007ffe0ff */
[----:B------:R1:W-:Y:S01]  /*08a0*/  STL [R1+0x60], R6 ;  /* 0x0000600601007387 */ /* 0x0003e20000100800 */
[C---:B--2---:R-:W-:Y:S02]  /*08b0*/  IADD3 R2, R0.reuse, 0x50, RZ ;  /* 0x0000005000027810 */ /* 0x044fe40007ffe0ff */
[----:B------:R-:W-:Y:S01]  /*08c0*/  IADD3 R0, R0, 0x58, RZ ;  /* 0x0000005800007810 */ /* 0x000fe20007ffe0ff */
[----:B------:R2:W-:Y:S01]  /*08d0*/  STL [R1+0x5c], R5 ;  /* 0x00005c0501007387 */ /* 0x0005e20000100800 */
[----:B---3--:R-:W-:Y:S02]  /*08e0*/  SHF.R.S32.HI R11, RZ, 0x1f, R11 ;  /* 0x0000001fff0b7819 */ /* 0x008fe4000001140b */
[----:B------:R-:W-:Y:S01]  /*08f0*/  IADD3 R212, R205, 0x1400, RZ ;  /* 0x00001400cdd47810 */ /* 0x000fe20007ffe0ff */
[----:B------:R3:W-:Y:S01]  /*0900*/  STL [R1+0x4c], R4 ;  /* 0x00004c0401007387 */ /* 0x0007e20000100800 */
[----:B----4-:R-:W-:-:S02]  /*0910*/  SHF.R.S32.HI R10, RZ, 0x1f, R10 ;  /* 0x0000001fff0a7819 */ /* 0x010fc4000001140a */
[C---:B------:R-:W-:Y:S01]  /*0920*/  IADD3 R211, R205.reuse, 0x1800, RZ ;  /* 0x00001800cdd37810 */ /* 0x040fe20007ffe0ff */
[----:B------:R4:W-:Y:S01]  /*0930*/  STL [R1+0x58], R3 ;  /* 0x0000580301007387 */ /* 0x0009e20000100800 */
[----:B-----5:R-:W-:Y:S02]  /*0940*/  SHF.R.S32.HI R9, RZ, 0x1f, R9 ;  /* 0x0000001fff097819 */ /* 0x020fe40000011409 */
[C---:B------:R-:W-:Y:S01]  /*0950*/  IADD3 R210, R205.reuse, 0x1c00, RZ ;  /* 0x00001c00cdd27810 */ /* 0x040fe20007ffe0ff */
[----:B------:R5:W-:Y:S01]  /*0960*/  STL [R1+0x54], R2 ;  /* 0x0000540201007387 */ /* 0x000be20000100800 */
[----:B------:R-:W-:Y:S02]  /*0970*/  SHF.R.S32.HI R8, RZ, 0x1f, R8 ;  /* 0x0000001fff087819 */ /* 0x000fe40000011408 */
[----:B------:R-:W-:Y:S01]  /*0980*/  IADD3 R209, R205, 0x2000, RZ ;  /* 0x00002000cdd17810 */ /* 0x000fe20007ffe0ff */
[----:B------:R-:W-:Y:S01]  /*0990*/  STL [R1+0xac], R11 ;  /* 0x0000ac0b01007387 */ /* 0x000fe20000100800 */
[----:B------:R-:W-:-:S02]  /*09a0*/  SHF.R.S32.HI R7, RZ, 0x1f, R7 ;  /* 0x0000001fff077819 */ /* 0x000fc40000011407 */
[C---:B------:R-:W-:Y:S01]  /*09b0*/  IADD3 R208, R205.reuse, 0x2400, RZ ;  /* 0x00002400cdd07810 */ /* 0x040fe20007ffe0ff */
[----:B------:R5:W-:Y:S01]  /*09c0*/  STL [R1+0x50], R0 ;  /* 0x0000500001007387 */ /* 0x000be20000100800 */
[----:B-1----:R-:W-:Y:S02]  /*09d0*/  SHF.R.S32.HI R6, RZ, 0x1f, R6 ;  /* 0x0000001fff067819 */ /* 0x002fe40000011406 */
[C---:B------:R-:W-:Y:S01]  /*09e0*/  IADD3 R207, R205.reuse, 0x2800, RZ ;  /* 0x00002800cdcf7810 */ /* 0x040fe20007ffe0ff */
[----:B------:R1:W-:Y:S01]  /*09f0*/  STL [R1+0xa8], R10 ;  /* 0x0000a80a01007387 */ /* 0x0003e20000100800 */
[----:B--2---:R-:W-:Y:S02]  /*0a00*/  SHF.R.S32.HI R5, RZ, 0x1f, R5 ;  /* 0x0000001fff057819 */ /* 0x004fe40000011405 */
[----:B------:R-:W-:Y:S01]  /*0a10*/  IADD3 R206, R205, 0x2c00, RZ ;  /* 0x00002c00cdce7810 */ /* 0x000fe20007ffe0ff */
[----:B------:R1:W-:Y:S01]  /*0a20*/  STL [R1+0xa4], R9 ;  /* 0x0000a40901007387 */ /* 0x0003e20000100800 */
[----:B---3--:R-:W-:-:S03]  /*0a30*/  SHF.R.S32.HI R4, RZ, 0x1f, R4 ;  /* 0x0000001fff047819 */ /* 0x008fc60000011404 */
[----:B------:R1:W-:Y:S01]  /*0a40*/  STL [R1+0xa0], R8 ;  /* 0x0000a00801007387 */ /* 0x0003e20000100800 */
[----:B----4-:R-:W-:-:S03]  /*0a50*/  SHF.R.S32.HI R3, RZ, 0x1f, R3 ;  /* 0x0000001fff037819 */ /* 0x010fc60000011403 */
[----:B------:R1:W-:Y:S01]  /*0a60*/  STL [R1+0x9c], R7 ;  /* 0x00009c0701007387 */ /* 0x0003e20000100800 */
[----:B-----5:R-:W-:-:S03]  /*0a70*/  SHF.R.S32.HI R2, RZ, 0x1f, R2 ;  /* 0x0000001fff027819 */ /* 0x020fc60000011402 */
[----:B------:R1:W-:Y:S04]  /*0a80*/  STL [R1+0x98], R6 ;  /* 0x0000980601007387 */ /* 0x0003e80000100800 */
[----:B------:R1:W-:Y:S01]  /*0a90*/  STL [R1+0x94], R5 ;  /* 0x0000940501007387 */ /* 0x0003e20000100800 */
[----:B------:R-:W-:-:S03]  /*0aa0*/  SHF.R.S32.HI R0, RZ, 0x1f, R0 ;  /* 0x0000001fff007819 */ /* 0x000fc60000011400 */
[----:B------:R1:W-:Y:S04]  /*0ab0*/  STL [R1+0x90], R4 ;  /* 0x0000900401007387 */ /* 0x0003e80000100800 */
[----:B------:R1:W-:Y:S04]  /*0ac0*/  STL [R1+0x8c], R3 ;  /* 0x00008c0301007387 */ /* 0x0003e80000100800 */
[----:B------:R1:W-:Y:S04]  /*0ad0*/  STL [R1+0x88], R2 ;  /* 0x0000880201007387 */ /* 0x0003e80000100800 */
[----:B------:R1:W-:Y:S02]  /*0ae0*/  STL [R1+0x84], R0 ;  /* 0x0000840001007387 */ /* 0x0003e40000100800 */
.L_x_1311:
[----:B-1----:R-:W2:Y:S01]  /*0af0*/  LDL R4, [R1+0x7c] ;  /* 0x00007c0001047983 */ /* 0x002ea20000100800 */
[----:B------:R-:W-:Y:S01]  /*0b00*/  IMAD.MOV.U32 R0, RZ, RZ, c[0x0][0x560] ;  /* 0x00015800ff007624 */ /* 0x000fe200078e00ff */
[----:B------:R-:W-:Y:S01]  /*0b10*/  YIELD ;  /* 0x0000000000007946 */ /* 0x000fe20003800000 */
[----:B------:R-:W-:Y:S03]  /*0b20*/  BSSY B0, `(.L_x_1250) ;  /* 0x0000016000007945 */ /* 0x000fe60003800000 */
[----:B------:R-:W-:-:S13]  /*0b30*/  ISETP.NE.AND P0, PT, R0, 0x1, PT ;  /* 0x000000010000780c */ /* 0x000fda0003f05270 */
[----:B--2---:R-:W-:Y:S01]  /*0b40*/  @P0 IMAD.HI.U32 R0, R4, c[0x0][0x564], RZ ;  /* 0x0001590004000a27 */ /* 0x004fe200078e00ff */
[----:B------:R-:W-:-:S04]  /*0b50*/  MOV R3, R4 ;  /* 0x0000000400037202 */ /* 0x000fc80000000f00 */
[----:B------:R-:W-:-:S04]  /*0b60*/  @P0 SHF.R.U32.HI R3, RZ, c[0x0][0x568], R0 ;  /* 0x00015a00ff030a19 */ /* 0x000fc80000011600 */
[----:B------:R-:W-:Y:S01]  /*0b70*/  ISETP.GE.AND P0, PT, R3, c[0x0][0x578], PT ;  /* 0x00015e0003007a0c */ /* 0x000fe20003f06270 */
[----:B------:R-:W-:-:S04]  /*0b80*/  IMAD.MOV R2, RZ, RZ, -R3 ;  /* 0x000000ffff027224 */ /* 0x000fc800078e0a03 */
[----:B------:R-:W-:-:S08]  /*0b90*/  IMAD R2, R2, c[0x0][0x560], R4 ;  /* 0x0001580002027a24 */ /* 0x000fd000078e0204 */
[----:B------:R-:W-:Y:S05]  /*0ba0*/  @!P0 BRA `(.L_x_1251) ;  /* 0x0000007000008947 */ /* 0x000fea0003800000 */
[----:B------:R-:W-:-:S04]  /*0bb0*/  MOV R0, c[0x0][0x56c] ;  /* 0x00015b0000007a02 */ /* 0x000fc80000000f00 */
[----:B------:R-:W-:Y:S02]  /*0bc0*/  ISETP.NE.AND P0, PT, R0, 0x1, PT ;  /* 0x000000010000780c */ /* 0x000fe40003f05270 */
[----:B------:R-:W-:-:S11]  /*0bd0*/  MOV R0, R2 ;  /* 0x0000000200007202 */ /* 0x000fd60000000f00 */
[----:B------:R-:W-:-:S05]  /*0be0*/  @P0 IMAD.HI.U32 R4, R2, c[0x0][0x570], RZ ;  /* 0x00015c0002040a27 */ /* 0x000fca00078e00ff */
[----:B------:R-:W-:-:S05]  /*0bf0*/  @P0 SHF.R.U32.HI R0, RZ, c[0x0][0x574], R4 ;  /* 0x00015d00ff000a19 */ /* 0x000fca0000011604 */
[----:B------:R-:W-:Y:S01]  /*0c00*/  IMAD R4, R0, c[0x0][0x56c], RZ ;  /* 0x00015b0000047a24 */ /* 0x000fe200078e02ff */
[----:B------:R-:W-:Y:S05]  /*0c10*/  BRA `(.L_x_1252) ;  /* 0x0000006000007947 */ /* 0x000fea0003800000 */
.L_x_1251:
[----:B------:R-:W-:-:S04]  /*0c20*/  MOV R0, c[0x0][0x554] ;  /* 0x0001550000007a02 */ /* 0x000fc80000000f00 */
[----:B------:R-:W-:Y:S02]  /*0c30*/  ISETP.NE.AND P0, PT, R0, 0x1, PT ;  /* 0x000000010000780c */ /* 0x000fe40003f05270 */
[----:B------:R-:W-:-:S11]  /*0c40*/  MOV R0, R2 ;  /* 0x0000000200007202 */ /* 0x000fd60000000f00 */
[----:B------:R-:W-:-:S05]  /*0c50*/  @P0 IMAD.HI.U32 R4, R2, c[0x0][0x558], RZ ;  /* 0x0001560002040a27 */ /* 0x000fca00078e00ff */
[----:B------:R-:W-:-:S05]  /*0c60*/  @P0 SHF.R.U32.HI R0, RZ, c[0x0][0x55c], R4 ;  /* 0x00015700ff000a19 */ /* 0x000fca0000011604 */
[----:B------:R-:W-:Y:S02]  /*0c70*/  IMAD R4, R0, c[0x0][0x554], RZ ;  /* 0x0001550000047a24 */ /* 0x000fe400078e02ff */
.L_x_1252:
[----:B------:R-:W-:Y:S05]  /*0c80*/  BSYNC B0 ;  /* 0x0000000000007941 */ /* 0x000fea0003800000 */
.L_x_1250:
[----:B------:R-:W-:Y:S01]  /*0c90*/  IMAD.MOV.U32 R5, RZ, RZ, c[0x0][0x548] ;  /* 0x00015200ff057624 */ /* 0x000fe200078e00ff */
[----:B------:R-:W-:Y:S01]  /*0ca0*/  ISETP.NE.U32.AND P0, PT, RZ, c[0x0][0x370], PT ;  /* 0x0000dc00ff007a0c */ /* 0x000fe20003f05070 */
[----:B------:R-:W-:Y:S02]  /*0cb0*/  IMAD.IADD R4, R2, 0x1, -R4 ;  /* 0x0000000102047824 */ /* 0x000fe400078e0a04 */
[----:B------:R-:W-:Y:S01]  /*0cc0*/  IMAD.MOV.U32 R6, RZ, RZ, RZ ;  /* 0x000000ffff067224 */ /* 0x000fe200078e00ff */
[----:B------:R-:W-:Y:S01]  /*0cd0*/  ISETP.NE.AND P1, PT, R5, 0x1, PT ;  /* 0x000000010500780c */ /* 0x000fe20003f25270 */
[----:B------:R-:W-:Y:S01]  /*0ce0*/  IMAD R4, R3, c[0x0][0x554], R4 ;  /* 0x0001550003047a24 */ /* 0x000fe200078e0204 */
[----:B------:R-:W-:-:S03]  /*0cf0*/  ISETP.NE.AND.EX P0, PT, RZ, c[0x0][0x374], PT, P0 ;  /* 0x0000dd00ff007a0c */ /* 0x000fc60003f05300 */
[----:B------:R-:W-:-:S08]  /*0d00*/  IMAD.MOV.U32 R11, RZ, RZ, R4 ;  /* 0x000000ffff0b7224 */ /* 0x000fd000078e0004 */
[----:B------:R-:W-:-:S04]  /*0d10*/  @P1 IMAD.HI.U32 R2, R4, c[0x0][0x54c], RZ ;  /* 0x0001530004021a27 */ /* 0x000fc800078e00ff */
[----:B------:R-:W-:Y:S01]  /*0d20*/  @P0 IMAD.MOV.U32 R3, RZ, RZ, 0x4 ;  /* 0x00000004ff030424 */ /* 0x000fe200078e00ff */
[----:B------:R-:W-:-:S05]  /*0d30*/  @P1 SHF.R.U32.HI R11, RZ, c[0x0][0x550], R2 ;  /* 0x00015400ff0b1a19 */ /* 0x000fca0000011602 */
[----:B------:R-:W-:Y:S01]  /*0d40*/  @P0 IMAD.WIDE R2, R11, R3, c[0x0][0x370] ;  /* 0x0000dc000b020625 */ /* 0x000fe200078e0203 */
[----:B------:R-:W-:Y:S04]  /*0d50*/  STL [R1+0x40], R11 ;  /* 0x0000400b01007387 */ /* 0x000fe80000100800 */
[----:B------:R1:W2:Y:S01]  /*0d60*/  @P0 LDG.E R6, [R2.64] ;  /* 0x0000000602060981 */ /* 0x0002a2000c1e1900 */
[----:B------:R-:W-:Y:S01]  /*0d70*/  IMAD.MOV.U32 R13, RZ, RZ, R0 ;  /* 0x000000ffff0d7224 */ /* 0x000fe200078e0000 */
[----:B------:R-:W-:Y:S01]  /*0d80*/  BSSY B0, `(.L_x_1253) ;  /* 0x0000044000007945 */ /* 0x000fe20003800000 */
[----:B------:R-:W-:-:S05]  /*0d90*/  IMAD.MOV.U32 R5, RZ, RZ, 0x40 ;  /* 0x00000040ff057424 */ /* 0x000fca00078e00ff */
[----:B------:R-:W-:Y:S01]  /*0da0*/  IADD3 R5, R5, -c[0x0][0x168], RZ ;  /* 0x80005a0005057a10 */ /* 0x000fe20007ffe0ff */
[----:B-1----:R-:W-:-:S05]  /*0db0*/  IMAD.MOV.U32 R2, RZ, RZ, c[0x0][0x53c] ;  /* 0x00014f00ff027624 */ /* 0x002fca00078e00ff */
[----:B------:R-:W-:Y:S02]  /*0dc0*/  ISETP.NE.AND P0, PT, R2, 0x1, PT ;  /* 0x000000010200780c */ /* 0x000fe40003f05270 */
[----:B------:R-:W-:-:S11]  /*0dd0*/  LOP3.LUT R2, R0, 0x1ffffff, RZ, 0x3c, !PT ;  /* 0x01ffffff00027812 */ /* 0x000fd600078e3cff */
[----:B------:R-:W-:Y:S01]  /*0de0*/  @P0 IMAD.HI.U32 R3, R0, c[0x0][0x540], RZ ;  /* 0x0001500000030a27 */ /* 0x000fe200078e00ff */
[----:B------:R-:W-:Y:S02]  /*0df0*/  IADD3 R0, R2, c[0x0][0x53c], RZ ;  /* 0x00014f0002007a10 */ /* 0x000fe40007ffe0ff */
[----:B------:R-:W-:Y:S02]  /*0e00*/  MOV R2, c[0x0][0x2c4] ;  /* 0x0000b10000027a02 */ /* 0x000fe40000000f00 */
[----:B------:R-:W-:Y:S02]  /*0e10*/  @P0 SHF.R.U32.HI R13, RZ, c[0x0][0x544], R3 ;  /* 0x00015100ff0d0a19 */ /* 0x000fe40000011603 */
[----:B------:R-:W-:Y:S01]  /*0e20*/  ISETP.NE.AND P3, PT, R2, 0x1, PT ;  /* 0x000000010200780c */ /* 0x000fe20003f65270 */
[----:B------:R-:W-:Y:S02]  /*0e30*/  IMAD.MOV.U32 R2, RZ, RZ, c[0x0][0x2ac] ;  /* 0x0000ab00ff027624 */ /* 0x000fe400078e00ff */
[----:B------:R-:W-:Y:S01]  /*0e40*/  IMAD R0, R13, c[0x0][0x53c], R0 ;  /* 0x00014f000d007a24 */ /* 0x000fe200078e0200 */
[----:B------:R-:W-:Y:S01]  /*0e50*/  STL [R1+0x48], R13 ;  /* 0x0000480d01007387 */ /* 0x000fe20000100800 */
[----:B------:R-:W-:-:S02]  /*0e60*/  IMAD R246, R2, c[0x0][0x1d0], RZ ;  /* 0x0000740002f67a24 */ /* 0x000fc400078e02ff */
[----:B------:R-:W-:Y:S02]  /*0e70*/  IMAD.SHL.U32 R14, R0, 0x80, RZ ;  /* 0x00000080000e7824 */ /* 0x000fe400078e00ff */
[----:B------:R-:W-:-:S03]  /*0e80*/  IMAD R2, R2, c[0x0][0x1d0], R5 ;  /* 0x0000740002027a24 */ /* 0x000fc600078e0205 */
[----:B------:R-:W-:Y:S01]  /*0e90*/  IADD3 R0, R14, 0x7f, RZ ;  /* 0x0000007f0e007810 */ /* 0x000fe20007ffe0ff */
[----:B------:R-:W-:Y:S04]  /*0ea0*/  STL [R1+0x78], R14 ;  /* 0x0000780e01007387 */ /* 0x000fe80000100800 */
[----:B------:R-:W-:-:S05]  /*0eb0*/  @P3 IMAD.HI.U32 R3, R0, c[0x0][0x2c8], RZ ;  /* 0x0000b20000033a27 */ /* 0x000fca00078e00ff */
[----:B------:R-:W-:Y:S02]  /*0ec0*/  @P3 SHF.R.U32.HI R0, RZ, c[0x0][0x2cc], R3 ;  /* 0x0000b300ff003a19 */ /* 0x000fe40000011603 */
[----:B------:R-:W-:Y:S02]  /*0ed0*/  IADD3 R3, R246, 0x3f, RZ ;  /* 0x0000003ff6037810 */ /* 0x000fe40007ffe0ff */
[----:B------:R-:W-:-:S04]  /*0ee0*/  IADD3 R0, R2, R0, RZ ;  /* 0x0000000002007210 */ /* 0x000fc80007ffe0ff */
[----:B------:R-:W-:-:S04]  /*0ef0*/  SHF.R.S32.HI R2, RZ, 0x1f, R0 ;  /* 0x0000001fff027819 */ /* 0x000fc80000011400 */
[----:B------:R-:W-:Y:S01]  /*0f00*/  LEA.HI R0, R2, R0, RZ, 0x6 ;  /* 0x0000000002007211 */ /* 0x000fe200078f30ff */
[----:B------:R-:W-:-:S03]  /*0f10*/  IMAD.MOV.U32 R2, RZ, RZ, RZ ;  /* 0x000000ffff027224 */ /* 0x000fc600078e00ff */
[----:B------:R-:W-:Y:S01]  /*0f20*/  SHF.R.S32.HI R0, RZ, 0x6, R0 ;  /* 0x00000006ff007819 */ /* 0x000fe20000011400 */
[----:B--2---:R1:W-:Y:S02]  /*0f30*/  STL [R1+0x10], R6 ;  /* 0x0000100601007387 */ /* 0x0043e40000100800 */
[----:B-1----:R-:W-:-:S04]  /*0f40*/  SHF.R.S32.HI R6, RZ, 0x1f, R3 ;  /* 0x0000001fff067819 */ /* 0x002fc80000011403 */
[----:B------:R-:W-:-:S04]  /*0f50*/  LEA.HI R6, R6, R3, RZ, 0x6 ;  /* 0x0000000306067211 */ /* 0x000fc800078f30ff */
[----:B------:R-:W-:-:S04]  /*0f60*/  SHF.R.S32.HI R6, RZ, 0x6, R6 ;  /* 0x00000006ff067819 */ /* 0x000fc80000011406 */
[----:B------:R-:W-:Y:S01]  /*0f70*/  IMNMX R6, R6, R0, PT ;  /* 0x0000000006067217 */ /* 0x000fe20003800200 */
[----:B------:R-:W-:-:S03]  /*0f80*/  IMAD.MOV R0, RZ, RZ, -R11 ;  /* 0x000000ffff007224 */ /* 0x000fc600078e0a0b */
[----:B------:R-:W-:Y:S01]  /*0f90*/  ISETP.GE.AND P0, PT, R6, 0x1, PT ;  /* 0x000000010600780c */ /* 0x000fe20003f06270 */
[----:B------:R-:W-:-:S05]  /*0fa0*/  IMAD R12, R0, c[0x0][0x548], R4 ;  /* 0x00015200000c7a24 */ /* 0x000fca00078e0204 */
[----:B------:R1:W-:Y:S07]  /*0fb0*/  STL [R1+0x44], R12 ;  /* 0x0000440c01007387 */ /* 0x0003ee0000100800 */
[----:B------:R-:W-:Y:S05]  /*0fc0*/  @!P0 BRA `(.L_x_1254) ;  /* 0x000001f000008947 */ /* 0x000fea0003800000 */
[----:B------:R-:W-:-:S04]  /*0fd0*/  SHF.R.U32.HI R0, RZ, 0x10, R13 ;  /* 0x00000010ff007819 */ /* 0x000fc8000001160d */
[----:B------:R-:W-:-:S04]  /*0fe0*/  ISETP.NE.AND P0, PT, R0, RZ, PT ;  /* 0x000000ff0000720c */ /* 0x000fc80003f05270 */
[----:B------:R-:W-:-:S04]  /*0ff0*/  SEL R0, R0, c[0x0][0x338], P0 ;  /* 0x0000ce0000007a07 */ /* 0x000fc80000000000 */
[-C--:B------:R-:W-:Y:S02]  /*1000*/  IABS R3, R0.reuse ;  /* 0x0000000000037213 */ /* 0x080fe40000000000 */
[----:B------:R-:W-:Y:S02]  /*1010*/  IADD3 R7, R0, -0x1, R6 ;  /* 0xffffffff00077810 */ /* 0x000fe40007ffe006 */
[----:B------:R-:W2:Y:S02]  /*1020*/  I2F.RP R4, R3 ;  /* 0x0000000300047306 */ /* 0x000ea40000209400 */
[----:B------:R-:W-:Y:S02]  /*1030*/  IABS R10, R7 ;  /* 0x00000007000a7213 */ /* 0x000fe40000000000 */
[----:B------:R-:W-:-:S04]  /*1040*/  LOP3.LUT R7, R7, R0, RZ, 0x3c, !PT ;  /* 0x0000000007077212 */ /* 0x000fc800078e3cff */
[----:B------:R-:W-:Y:S01]  /*1050*/  ISETP.GE.AND P0, PT, R7, RZ, PT ;  /* 0x000000ff0700720c */ /* 0x000fe20003f06270 */
        /* <DEDUP_REMOVED lines=18> */
[----:B------:R-:W-:-:S13]  /*1180*/  ISETP.GE.U32.AND P2, PT, R4, R3, PT ;  /* 0x000000030400720c */ /* 0x000fda0003f46070 */
[----:B------:R-:W-:-:S05]  /*1190*/  @P2 IADD3 R2, R2, 0x1, RZ ;  /* 0x0000000102022810 */ /* 0x000fca0007ffe0ff */
[----:B------:R-:W-:Y:S01]  /*11a0*/  @!P0 IMAD.MOV R2, RZ, RZ, -R2 ;  /* 0x000000ffff028224 */ /* 0x000fe200078e0a02 */
[----:B------:R-:W-:Y:S02]  /*11b0*/  @!P1 LOP3.LUT R2, RZ, R0, RZ, 0x33, !PT ;  /* 0x00000000ff029212 */ /* 0x000fe400078e33ff */
.L_x_1254:
[----:B------:R-:W-:Y:S05]  /*11c0*/  BSYNC B0 ;  /* 0x0000000000007941 */ /* 0x000fea0003800000 */
.L_x_1253:
[----:B------:R-:W-:Y:S01]  /*11d0*/  LOP3.LUT R0, R13, 0xffff, RZ, 0xc0, !PT ;  /* 0x0000ffff0d007812 */ /* 0x000fe200078ec0ff */
[----:B------:R-:W-:Y:S01]  /*11e0*/  CS2R R20, SRZ ;  /* 0x0000000000147805 */ /* 0x000fe2000001ff00 */
[----:B------:R-:W-:Y:S01]  /*11f0*/  CS2R R22, SRZ ;  /* 0x0000000000167805 */ /* 0x000fe2000001ff00 */
[----:B------:R-:W-:Y:S01]  /*1200*/  CS2R R94, SRZ ;  /* 0x00000000005e7805 */ /* 0x000fe2000001ff00 */
[----:B------:R-:W-:Y:S01]  /*1210*/  CS2R R92, SRZ ;  /* 0x00000000005c7805 */ /* 0x000fe2000001ff00 */
[----:B------:R-:W-:Y:S01]  /*1220*/  IMAD R3, R0, R2, RZ ;  /* 0x0000000200037224 */ /* 0x000fe200078e02ff */
[----:B------:R-:W-:Y:S01]  /*1230*/  PRMT R0, RZ, 0x7610, R0 ;  /* 0x00007610ff007816 */ /* 0x000fe20000000000 */
        /* <DEDUP_REMOVED lines=51> */
[----:B--2---:R-:W2:Y:S01]  /*1570*/  S2R R3, SR_TID.X ;  /* 0x0000000000037919 */ /* 0x004ea20000002100 */
[----:B------:R-:W-:-:S04]  /*1580*/  ISETP.NE.U32.AND P1, PT, RZ, c[0x0][0x340], PT ;  /* 0x0000d000ff007a0c */ /* 0x000fc80003f25070 */
[----:B------:R-:W-:-:S13]  /*1590*/  ISETP.NE.AND.EX P1, PT, RZ, c[0x0][0x344], PT, P1 ;  /* 0x0000d100ff007a0c */ /* 0x000fda0003f25310 */
[----:B------:R-:W-:Y:S01]  /*15a0*/  @P1 IMAD.MOV.U32 R2, RZ, RZ, 0x4 ;  /* 0x00000004ff021424 */ /* 0x000fe200078e00ff */
[--C-:B--2---:R-:W-:Y:S02]  /*15b0*/  SHF.R.S32.HI R4, RZ, 0x1f, R3.reuse ;  /* 0x0000001fff047819 */ /* 0x104fe40000011403 */
[----:B------:R-:W-:Y:S02]  /*15c0*/  SHF.R.S32.HI R5, RZ, 0x1f, R3 ;  /* 0x0000001fff057819 */ /* 0x000fe40000011403 */
[-C--:B------:R-:W-:Y:S02]  /*15d0*/  LEA.HI R4, R4, R3.reuse, RZ, 0x2 ;  /* 0x0000000304047211 */ /* 0x080fe400078f10ff */
[----:B------:R-:W-:Y:S02]  /*15e0*/  LEA.HI R5, R5, R3, RZ, 0x2 ;  /* 0x0000000305057211 */ /* 0x000fe400078f10ff */
[----:B------:R-:W-:Y:S02]  /*15f0*/  LOP3.LUT R4, R4, 0xfffffffc, RZ, 0xc0, !PT ;  /* 0xfffffffc04047812 */ /* 0x000fe400078ec0ff */
[----:B------:R-:W-:-:S03]  /*1600*/  SHF.R.S32.HI R5, RZ, 0x2, R5 ;  /* 0x00000002ff057819 */ /* 0x000fc60000011405 */
[----:B------:R-:W-:Y:S02]  /*1610*/  IMAD.IADD R4, R3, 0x1, -R4 ;  /* 0x0000000103047824 */ /* 0x000fe400078e0a04 */
[----:B------:R-:W-:-:S05]  /*1620*/  @P1 IMAD.WIDE R2, R11, R2, c[0x0][0x340] ;  /* 0x0000d0000b021625 */ /* 0x000fca00078e0202 */
[----:B------:R2:W5:Y:S01]  /*1630*/  @P1 LDG.E R13, [R2.64] ;  /* 0x00000006020d1981 */ /* 0x000562000c1e1900 */
[----:B------:R-:W-:Y:S02]  /*1640*/  SHF.R.S32.HI R18, RZ, 0x1f, R12 ;  /* 0x0000001fff127819 */ /* 0x000fe4000001140c */
[----:B------:R-:W-:Y:S02]  /*1650*/  LEA R4, R4, R5, 0x5 ;  /* 0x0000000504047211 */ /* 0x000fe400078e28ff */
[----:B------:R-:W-:Y:S01]  /*1660*/  SHF.R.S32.HI R6, RZ, 0x1f, R11 ;  /* 0x0000001fff067819 */ /* 0x000fe2000001140b */
[----:B------:R-:W-:Y:S01]  /*1670*/  IMAD R0, R18, c[0x0][0x1b8], RZ ;  /* 0x00006e0012007a24 */ /* 0x000fe200078e02ff */
[C---:B------:R-:W-:Y:S01]  /*1680*/  IADD3 R9, R240.reuse, 0x20, RZ ;  /* 0x00000020f0097810 */ /* 0x040fe20007ffe0ff */
[----:B------:R3:W-:Y:S01]  /*1690*/  STL [R1+0x4], R4 ;  /* 0x0000040401007387 */ /* 0x0007e20000100800 */
[----:B------:R-:W-:Y:S01]  /*16a0*/  IADD3 R8, R240, 0x40, RZ ;  /* 0x00000040f0087810 */ /* 0x000fe20007ffe0ff */
[----:B------:R-:W-:Y:S01]  /*16b0*/  IMAD R5, R12, c[0x0][0x1bc], R0 ;  /* 0x00006f000c057a24 */ /* 0x000fe200078e0200 */
[----:B------:R-:W-:-:S02]  /*16c0*/  ISETP.GE.AND P6, PT, R240, c[0x0][0x198], PT ;  /* 0x00006600f0007a0c */ /* 0x000fc40003fc6270 */
[----:B------:R-:W-:Y:S02]  /*16d0*/  ISETP.GE.AND P5, PT, R9, c[0x0][0x198], PT ;  /* 0x0000660009007a0c */ /* 0x000fe40003fa6270 */
[----:B------:R-:W-:Y:S02]  /*16e0*/  ISETP.GE.AND P4, PT, R8, c[0x0][0x198], PT ;  /* 0x0000660008007a0c */ /* 0x000fe40003f86270 */
[----:B------:R-:W-:Y:S01]  /*16f0*/  IADD3 R124, R233, -0x1, RZ ;  /* 0xffffffffe97c7810 */ /* 0x000fe20007ffe0ff */
[----:B--2---:R-:W-:-:S05]  /*1700*/  IMAD.WIDE.U32 R2, R12, c[0x0][0x1b8], RZ ;  /* 0x00006e000c027a25 */ /* 0x004fca00078e00ff */
[----:B------:R-:W-:Y:S01]  /*1710*/  IADD3 R3, R3, R5, RZ ;  /* 0x0000000503037210 */ /* 0x000fe20007ffe0ff */
[----:B------:R-:W-:Y:S02]  /*1720*/  IMAD R5, R6, c[0x0][0x1c0], RZ ;  /* 0x0000700006057a24 */ /* 0x000fe400078e02ff */
[----:B---3--:R-:W-:Y:S02]  /*1730*/  IMAD.IADD R4, R14, 0x1, R4 ;  /* 0x000000010e047824 */ /* 0x008fe400078e0204 */
[----:B------:R-:W-:Y:S02]  /*1740*/  IMAD R6, R11, c[0x0][0x1c4], R5 ;  /* 0x000071000b067a24 */ /* 0x000fe400078e0205 */
[----:B------:R-:W-:-:S04]  /*1750*/  @P3 IMAD.HI.U32 R7, R4, c[0x0][0x2c8], RZ ;  /* 0x0000b20004073a27 */ /* 0x000fc800078e00ff */
[----:B------:R-:W-:Y:S01]  /*1760*/  IMAD.MOV.U32 R0, RZ, RZ, R4 ;  /* 0x000000ffff007224 */ /* 0x000fe200078e0004 */
[----:B------:R-:W-:Y:S01]  /*1770*/  @P3 SHF.R.U32.HI R0, RZ, c[0x0][0x2cc], R7 ;  /* 0x0000b300ff003a19 */ /* 0x000fe20000011607 */
[----:B------:R-:W-:-:S03]  /*1780*/  IMAD.WIDE.U32 R2, R11, c[0x0][0x1c0], R2 ;  /* 0x000070000b027a25 */ /* 0x000fc600078e0002 */
[--C-:B------:R-:W-:Y:S01]  /*1790*/  SHF.R.S32.HI R7, RZ, 0x1f, R0.reuse ;  /* 0x0000001fff077819 */ /* 0x100fe20000011400 */
[----:B------:R-:W-:Y:S02]  /*17a0*/  IMAD.MOV R5, RZ, RZ, -R0 ;  /* 0x000000ffff057224 */ /* 0x000fe400078e0a00 */
[----:B------:R-:W-:Y:S02]  /*17b0*/  IMAD.IADD R3, R3, 0x1, R6 ;  /* 0x0000000103037824 */ /* 0x000fe400078e0206 */
[----:B------:R-:W-:Y:S02]  /*17c0*/  IMAD R4, R5, c[0x0][0x2c4], R4 ;  /* 0x0000b10005047a24 */ /* 0x000fe400078e0204 */
[----:B------:R-:W-:Y:S02]  /*17d0*/  IMAD R5, R7, c[0x0][0x1b0], RZ ;  /* 0x00006c0007057a24 */ /* 0x000fe400078e02ff */
[----:B------:R-:W-:-:S04]  /*17e0*/  IMAD.WIDE.U32 R2, R0, c[0x0][0x1b0], R2 ;  /* 0x00006c0000027a25 */ /* 0x000fc800078e0002 */
[----:B------:R-:W-:Y:S01]  /*17f0*/  IMAD R6, R0, c[0x0][0x1b4], R5 ;  /* 0x00006d0000067a24 */ /* 0x000fe200078e0205 */
[----:B------:R-:W-:-:S04]  /*1800*/  SHF.R.S32.HI R5, RZ, 0x1f, R4 ;  /* 0x0000001fff057819 */ /* 0x000fc80000011404 */
[----:B------:R-:W-:Y:S01]  /*1810*/  IADD3 R3, R3, R6, RZ ;  /* 0x0000000603037210 */ /* 0x000fe20007ffe0ff */
[----:B------:R-:W-:-:S04]  /*1820*/  IMAD R0, R5, c[0x0][0x1a8], RZ ;  /* 0x00006a0005007a24 */ /* 0x000fc800078e02ff */
[C---:B------:R-:W-:Y:S02]  /*1830*/  IMAD R0, R4.reuse, c[0x0][0x1ac], R0 ;  /* 0x00006b0004007a24 */ /* 0x040fe400078e0200 */
[----:B------:R-:W-:-:S04]  /*1840*/  IMAD.WIDE.U32 R2, R4, c[0x0][0x1a8], R2 ;  /* 0x00006a0004027a25 */ /* 0x000fc800078e0002 */
[----:B------:R-:W-:Y:S01]  /*1850*/  IMAD.IADD R10, R3, 0x1, R0 ;  /* 0x00000001030a7824 */ /* 0x000fe200078e0200 */
[----:B-1----:R-:W-:-:S04]  /*1860*/  LEA R12, P0, R2, c[0x0][0x160], 0x1 ;  /* 0x00005800020c7a11 */ /* 0x002fc800078008ff */
[----:B------:R-:W-:Y:S02]  /*1870*/  LEA.HI.X R10, R2, c[0x0][0x164], R10, 0x1, P0 ;  /* 0x00005900020a7a11 */ /* 0x000fe400000f0c0a */
[----:B------:R-:W-:Y:S01]  /*1880*/  @!P1 MOV R13, R11 ;  /* 0x0000000b000d9202 */ /* 0x000fe20000000f00 */
[----:B------:R-:W-:Y:S05]  /*1890*/  BRA.DIV ~URZ, `(.L_x_1256) ;  /* 0x0000f5b27f007947 */ /* 0x000fea000b800000 */
[----:B------:R1:W2:Y:S02]  /*18a0*/  SHFL.IDX PT, R4, R10, RZ, 0x1c1f ;  /* 0x001c1fff0a047589 */ /* 0x0002a400000e0000 */
.L_x_1312:
[----:B------:R-:W-:Y:S05]  /*18b0*/  BRA.DIV ~URZ, `(.L_x_1257) ;  /* 0x0000f6027f007947 */ /* 0x000fea000b800000 */
[----:B------:R3:W4:Y:S02]  /*18c0*/  SHFL.IDX PT, R0, R12, RZ, 0x1c1f ;  /* 0x001c1fff0c007589 */ /* 0x00072400000e0000 */
.L_x_1313:
[----:B---3--:R-:W3:Y:S04]  /*18d0*/  LDL R3, [R1+0x78] ;  /* 0x0000780001037983 */ /* 0x008ee80000100800 */
[----:B------:R-:W1:Y:S01]  /*18e0*/  S2R R5, SR_TID.X ;  /* 0x0000000000057919 */ /* 0x000e620000002100 */
[----:B------:R-:W-:-:S04]  /*18f0*/  IMAD.MOV.U32 R14, RZ, RZ, c[0x0][0x2c4] ;  /* 0x0000b100ff0e7624 */ /* 0x000fc800078e00ff */
[----:B------:R-:W-:Y:S01]  /*1900*/  IMAD R14, R14, c[0x0][0x168], RZ ;  /* 0x00005a000e0e7a24 */ /* 0x000fe200078e02ff */
[----:B-1----:R-:W-:-:S04]  /*1910*/  SHF.R.S32.HI R2, RZ, 0x1f, R5 ;  /* 0x0000001fff027819 */ /* 0x002fc80000011405 */
[----:B------:R-:W-:-:S04]  /*1920*/  LEA.HI R2, R2, R5, RZ, 0x2 ;  /* 0x0000000502027211 */ /* 0x000fc800078f10ff */
[----:B------:R-:W-:Y:S01]  /*1930*/  SHF.R.S32.HI R2, RZ, 0x2, R2 ;  /* 0x00000002ff027819 */ /* 0x000fe20000011402 */
[----:B------:R-:W-:Y:S04]  /*1940*/  BSSY B0, `(.L_x_1258) ;  /* 0x0000019000007945 */ /* 0x000fe80003800000 */
[----:B---3--:R-:W-:-:S05]  /*1950*/  IMAD.IADD R11, R2, 0x1, R3 ;  /* 0x00000001020b7824 */ /* 0x008fca00078e0203 */
[----:B------:R-:W-:-:S13]  /*1960*/  ISETP.GE.AND P0, PT, R11, R14, PT ;  /* 0x0000000e0b00720c */ /* 0x000fda0003f06270 */
[----:B------:R-:W-:Y:S05]  /*1970*/  @P0 BRA `(.L_x_1259) ;  /* 0x0000015000000947 */ /* 0x000fea0003800000 */
[----:B------:R-:W3:Y:S01]  /*1980*/  LDL R5, [R1+0x80] ;  /* 0x0000800001057983 */ /* 0x000ee20000100800 */
[C---:B------:R-:W-:Y:S02]  /*1990*/  IADD3 R17, R240.reuse, 0x20, RZ ;  /* 0x00000020f0117810 */ /* 0x040fe40007ffe0ff */
[C---:B------:R-:W-:Y:S02]  /*19a0*/  IADD3 R19, R240.reuse, 0x20, RZ ;  /* 0x00000020f0137810 */ /* 0x040fe40007ffe0ff */
[C---:B------:R-:W-:Y:S02]  /*19b0*/  IADD3 R15, R240.reuse, 0x40, RZ ;  /* 0x00000040f00f7810 */ /* 0x040fe40007ffe0ff */
[C---:B------:R-:W-:Y:S02]  /*19c0*/  IADD3 R16, R240.reuse, 0x40, RZ ;  /* 0x00000040f0107810 */ /* 0x040fe40007ffe0ff */
[----:B----4-:R-:W-:Y:S02]  /*19d0*/  LEA R8, P2, R240, R0, 0x1 ;  /* 0x00000000f0087211 */ /* 0x010fe400078408ff */
[----:B------:R-:W-:-:S02]  /*19e0*/  SHF.R.S32.HI R20, RZ, 0x1f, R240 ;  /* 0x0000001fff147819 */ /* 0x000fc400000114f0 */
[-C--:B------:R-:W-:Y:S02]  /*19f0*/  LEA R6, P1, R17, R0.reuse, 0x1 ;  /* 0x0000000011067211 */ /* 0x080fe400078208ff */
[----:B------:R-:W-:Y:S02]  /*1a00*/  SHF.R.S32.HI R19, RZ, 0x1f, R19 ;  /* 0x0000001fff137819 */ /* 0x000fe40000011413 */
[----:B------:R-:W-:Y:S02]  /*1a10*/  SHF.R.S32.HI R16, RZ, 0x1f, R16 ;  /* 0x0000001fff107819 */ /* 0x000fe40000011410 */
[----:B------:R-:W-:Y:S02]  /*1a20*/  LEA R2, P0, R15, R0, 0x1 ;  /* 0x000000000f027211 */ /* 0x000fe400078008ff */
[-C--:B--2---:R-:W-:Y:S02]  /*1a30*/  LEA.HI.X R9, R240, R4.reuse, R20, 0x1, P2 ;  /* 0x00000004f0097211 */ /* 0x084fe400010f0c14 */
[----:B------:R-:W-:-:S02]  /*1a40*/  LEA.HI.X R7, R17, R4, R19, 0x1, P1 ;  /* 0x0000000411077211 */ /* 0x000fc400008f0c13 */
        /* <DEDUP_REMOVED lines=8> */
.L_x_1259:
[----:B------:R-:W-:Y:S05]  /*1ad0*/  BSYNC B0 ;  /* 0x0000000000007941 */ /* 0x000fea0003800000 */
.L_x_1258:
[----:B------:R-:W-:Y:S05]  /*1ae0*/  BRA.DIV ~URZ, `(.L_x_1260) ;  /* 0x0000f4327f007947 */ /* 0x000fea000b800000 */
[----:B--2---:R2:W3:Y:S04]  /*1af0*/  SHFL.IDX PT, R4, R10, 0x1, 0x1c1f ;  /* 0x003c1f000a047f89 */ /* 0x0044e800000e0000 */
[----:B-1--4-:R2:W1:Y:S02]  /*1b00*/  SHFL.IDX PT, R0, R12, 0x1, 0x1c1f ;  /* 0x003c1f000c007f89 */ /* 0x01246400000e0000 */
.L_x_1314:
[----:B------:R-:W-:Y:S01]  /*1b10*/  IADD3 R2, R11, 0x20, RZ ;  /* 0x000000200b027810 */ /* 0x000fe20007ffe0ff */
[----:B------:R-:W-:Y:S03]  /*1b20*/  BSSY B0, `(.L_x_1261) ;  /* 0x0000018000007945 */ /* 0x000fe60003800000 */
[----:B------:R-:W-:-:S13]  /*1b30*/  ISETP.GE.AND P0, PT, R2, R14, PT ;  /* 0x0000000e0200720c */ /* 0x000fda0003f06270 */
[----:B------:R-:W-:Y:S05]  /*1b40*/  @P0 BRA `(.L_x_1262) ;  /* 0x0000015000000947 */ /* 0x000fea0003800000 */
[----:B------:R-:W4:Y:S01]  /*1b50*/  LDL R5, [R1+0x80] ;  /* 0x0000800001057983 */ /* 0x000f220000100800 */
[C---:B------:R-:W-:Y:S02]  /*1b60*/  IADD3 R17, R240.reuse, 0x20, RZ ;  /* 0x00000020f0117810 */ /* 0x040fe40007ffe0ff */
[C---:B------:R-:W-:Y:S02]  /*1b70*/  IADD3 R19, R240.reuse, 0x20, RZ ;  /* 0x00000020f0137810 */ /* 0x040fe40007ffe0ff */
[C---:B------:R-:W-:Y:S02]  /*1b80*/  IADD3 R15, R240.reuse, 0x40, RZ ;  /* 0x00000040f00f7810 */ /* 0x040fe40007ffe0ff */
[C---:B------:R-:W-:Y:S02]  /*1b90*/  IADD3 R16, R240.reuse, 0x40, RZ ;  /* 0x00000040f0107810 */ /* 0x040fe40007ffe0ff */
[----:B-1----:R-:W-:Y:S02]  /*1ba0*/  LEA R8, P2, R240, R0, 0x1 ;  /* 0x00000000f0087211 */ /* 0x002fe400078408ff */
[----:B------:R-:W-:-:S02]  /*1bb0*/  SHF.R.S32.HI R20, RZ, 0x1f, R240 ;  /* 0x0000001fff147819 */ /* 0x000fc400000114f0 */
[-C--:B------:R-:W-:Y:S02]  /*1bc0*/  LEA R6, P1, R17, R0.reuse, 0x1 ;  /* 0x0000000011067211 */ /* 0x080fe400078208ff */
[----:B------:R-:W-:Y:S02]  /*1bd0*/  SHF.R.S32.HI R19, RZ, 0x1f, R19 ;  /* 0x0000001fff137819 */ /* 0x000fe40000011413 */
[----:B------:R-:W-:Y:S02]  /*1be0*/  SHF.R.S32.HI R16, RZ, 0x1f, R16 ;  /* 0x0000001fff107819 */ /* 0x000fe40000011410 */
[----:B------:R-:W-:Y:S02]  /*1bf0*/  LEA R2, P0, R15, R0, 0x1 ;  /* 0x000000000f027211 */ /* 0x000fe400078008ff */
[-C--:B---3--:R-:W-:Y:S02]  /*1c00*/  LEA.HI.X R9, R240, R4.reuse, R20, 0x1, P2 ;  /* 0x00000004f0097211 */ /* 0x088fe400010f0c14 */
[----:B------:R-:W-:-:S02]  /*1c10*/  LEA.HI.X R7, R17, R4, R19, 0x1, P1 ;  /* 0x0000000411077211 */ /* 0x000fc400008f0c13 */
[----:B------:R-:W-:Y:S01]  /*1c20*/  LEA.HI.X R3, R15, R4, R16, 0x1, P0 ;  /* 0x000000040f037211 */ /* 0x000fe200000f0c10 */
[----:B----4-:R-:W-:-:S05]  /*1c30*/  IMAD.SHL.U32 R0, R5, 0x2, RZ ;  /* 0x0000000205007824 */ /* 0x010fca00078e00ff */
[----:B------:R-:W-:Y:S01]  /*1c40*/  @!PT LDS RZ, [RZ] ;  /* 0x00000000fffff984 */ /* 0x000fe20000000800 */
[----:B------:R-:W-:Y:S01]  /*1c50*/  @!PT LDS RZ, [RZ] ;  /* 0x00000000fffff984 */ /* 0x000fe20000000800 */
[----:B------:R-:W-:Y:S01]  /*1c60*/  @!PT LDS RZ, [RZ] ;  /* 0x00000000fffff984 */ /* 0x000fe20000000800 */
[----:B------:R1:W-:Y:S04]  /*1c70*/  LDGSTS.E.BYPASS.LTC128B.128 [R0+0x6900], [R8.64], !P6 ;  /* 0x0690000008007fae */ /* 0x0003e8000f101d46 */
[----:B------:R1:W-:Y:S04]  /*1c80*/  LDGSTS.E.BYPASS.LTC128B.128 [R0+0x8900], [R6.64], !P5 ;  /* 0x0890000006007fae */ /* 0x0003e8000e901d46 */
[----:B------:R1:W-:Y:S02]  /*1c90*/  LDGSTS.E.BYPASS.LTC128B.128 [R0+0xa900], [R2.64], !P4 ;  /* 0x0a90000002007fae */ /* 0x0003e4000e101d46 */
.L_x_1262:
[----:B------:R-:W-:Y:S05]  /*1ca0*/  BSYNC B0 ;  /* 0x0000000000007941 */ /* 0x000fea0003800000 */
.L_x_1261:
[----:B------:R-:W-:Y:S05]  /*1cb0*/  BRA.DIV ~URZ, `(.L_x_1263) ;  /* 0x0000f3227f007947 */ /* 0x000fea000b800000 */
[----:B---3--:R3:W4:Y:S02]  /*1cc0*/  SHFL.IDX PT, R4, R10, 0x2, 0x1c1f ;  /* 0x005c1f000a047f89 */ /* 0x00872400000e0000 */
.L_x_1315:
[----:B------:R-:W-:Y:S05]  /*1cd0*/  BRA.DIV ~URZ, `(.L_x_1264) ;  /* 0x0000f3727f007947 */ /* 0x000fea000b800000 */
[----:B-1----:R1:W2:Y:S02]  /*1ce0*/  SHFL.IDX PT, R0, R12, 0x2, 0x1c1f ;  /* 0x005c1f000c007f89 */ /* 0x0022a400000e0000 */
.L_x_1316:
[----:B------:R-:W-:Y:S01]  /*1cf0*/  IADD3 R2, R11, 0x40, RZ ;  /* 0x000000400b027810 */ /* 0x000fe20007ffe0ff */
[----:B------:R-:W-:Y:S03]  /*1d00*/  BSSY B0, `(.L_x_1265) ;  /* 0x0000018000007945 */ /* 0x000fe60003800000 */
[----:B------:R-:W-:-:S13]  /*1d10*/  ISETP.GE.AND P0, PT, R2, R14, PT ;  /* 0x0000000e0200720c */ /* 0x000fda0003f06270 */
[----:B------:R-:W-:Y:S05]  /*1d20*/  @P0 BRA `(.L_x_1266) ;  /* 0x0000015000000947 */ /* 0x000fea0003800000 */
[----:B---3--:R-:W3:Y:S01]  /*1d30*/  LDL R5, [R1+0x80] ;  /* 0x0000800001057983 */ /* 0x008ee20000100800 */
[C---:B------:R-:W-:Y:S02]  /*1d40*/  IADD3 R17, R240.reuse, 0x20, RZ ;  /* 0x00000020f0117810 */ /* 0x040fe40007ffe0ff */
[C---:B------:R-:W-:Y:S02]  /*1d50*/  IADD3 R19, R240.reuse, 0x20, RZ ;  /* 0x00000020f0137810 */ /* 0x040fe40007ffe0ff */
[C---:B------:R-:W-:Y:S02]  /*1d60*/  IADD3 R15, R240.reuse, 0x40, RZ ;  /* 0x00000040f00f7810 */ /* 0x040fe40007ffe0ff */
[C---:B------:R-:W-:Y:S02]  /*1d70*/  IADD3 R16, R240.reuse, 0x40, RZ ;  /* 0x00000040f0107810 */ /* 0x040fe40007ffe0ff */
[----:B--2---:R-:W-:Y:S02]  /*1d80*/  LEA R8, P2, R240, R0, 0x1 ;  /* 0x00000000f0087211 */ /* 0x004fe400078408ff */
[----:B------:R-:W-:-:S02]  /*1d90*/  SHF.R.S32.HI R20, RZ, 0x1f, R240 ;  /* 0x0000001fff147819 */ /* 0x000fc400000114f0 */
[-C--:B------:R-:W-:Y:S02]  /*1da0*/  LEA R6, P1, R17, R0.reuse, 0x1 ;  /* 0x0000000011067211 */ /* 0x080fe400078208ff */
[----:B------:R-:W-:Y:S02]  /*1db0*/  SHF.R.S32.HI R19, RZ, 0x1f, R19 ;  /* 0x0000001fff137819 */ /* 0x000fe40000011413 */
[----:B------:R-:W-:Y:S02]  /*1dc0*/  SHF.R.S32.HI R16, RZ, 0x1f, R16 ;  /* 0x0000001fff107819 */ /* 0x000fe40000011410 */
[----:B------:R-:W-:Y:S02]  /*1dd0*/  LEA R2, P0, R15, R0, 0x1 ;  /* 0x000000000f027211 */ /* 0x000fe400078008ff */
[-C--:B----4-:R-:W-:Y:S02]  /*1de0*/  LEA.HI.X R9, R240, R4.reuse, R20, 0x1, P2 ;  /* 0x00000004f0097211 */ /* 0x090fe400010f0c14 */
        /* <DEDUP_REMOVED lines=9> */
.L_x_1266:
[----:B------:R-:W-:Y:S05]  /*1e80*/  BSYNC B0 ;  /* 0x0000000000007941 */ /* 0x000fea0003800000 */
.L_x_1265:
[----:B------:R-:W-:Y:S05]  /*1e90*/  BRA.DIV ~URZ, `(.L_x_1267) ;  /* 0x0000f2127f007947 */ /* 0x000fea000b800000 */
[----:B----4-:R4:W1:Y:S04]  /*1ea0*/  SHFL.IDX PT, R4, R10, 0x3, 0x1c1f ;  /* 0x007c1f000a047f89 */ /* 0x01086800000e0000 */
[----:B--2---:R4:W2:Y:S02]  /*1eb0*/  SHFL.IDX PT, R0, R12, 0x3, 0x1c1f ;  /* 0x007c1f000c007f89 */ /* 0x0048a400000e0000 */
.L_x_1317:
[----:B-1--4-:R-:W4:Y:S01]  /*1ec0*/  LDL R12, [R1+0x80] ;  /* 0x00008000010c7983 */ /* 0x012f220000100800 */
[----:B------:R-:W-:Y:S01]  /*1ed0*/  IADD3 R11, R11, 0x60, RZ ;  /* 0x000000600b0b7810 */ /* 0x000fe20007ffe0ff */
[----:B-----5:R-:W-:Y:S01]  /*1ee0*/  IMAD.WIDE.U32 R166, R13, c[0x0][0x2b0], RZ ;  /* 0x0000ac000da67a25 */ /* 0x020fe200078e00ff */
[----:B------:R-:W-:-:S02]  /*1ef0*/  SHF.R.S32.HI R22, RZ, 0x1f, R240 ;  /* 0x0000001fff167819 */ /* 0x000fc400000114f0 */
[----:B------:R-:W-:Y:S02]  /*1f00*/  ISETP.GE.AND P2, PT, R11, R14, PT ;  /* 0x0000000e0b00720c */ /* 0x000fe40003f46270 */
[C---:B------:R-:W-:Y:S01]  /*1f10*/  IADD3 R20, R240.reuse, 0x20, RZ ;  /* 0x00000020f0147810 */ /* 0x040fe20007ffe0ff */
[----:B------:R1:W-:Y:S01]  /*1f20*/  STL.64 [R1+0x20], R166 ;  /* 0x000020a601007387 */ /* 0x0003e20000100a00 */
[C---:B------:R-:W-:Y:S02]  /*1f30*/  IADD3 R32, R240.reuse, 0x40, RZ ;  /* 0x00000040f0207810 */ /* 0x040fe40007ffe0ff */
[C---:B------:R-:W-:Y:S02]  /*1f40*/  IADD3 R21, R240.reuse, 0x20, RZ ;  /* 0x00000020f0157810 */ /* 0x040fe40007ffe0ff */
[----:B------:R-:W-:Y:S02]  /*1f50*/  IADD3 R19, R240, 0x40, RZ ;  /* 0x00000040f0137810 */ /* 0x000fe40007ffe0ff */
[----:B------:R-:W-:-:S02]  /*1f60*/  SHF.R.S32.HI R21, RZ, 0x1f, R21 ;  /* 0x0000001fff157819 */ /* 0x000fc40000011415 */
[----:B------:R-:W-:Y:S02]  /*1f70*/  SHF.R.S32.HI R19, RZ, 0x1f, R19 ;  /* 0x0000001fff137819 */ /* 0x000fe40000011413 */
[-C--:B--2---:R-:W-:Y:S02]  /*1f80*/  @!P2 LEA R8, P0, R240, R0.reuse, 0x1 ;  /* 0x00000000f008a211 */ /* 0x084fe400078008ff */
[----:B------:R-:W-:Y:S02]  /*1f90*/  @!P2 LEA R6, P1, R20, R0, 0x1 ;  /* 0x000000001406a211 */ /* 0x000fe400078208ff */
[----:B------:R-:W-:Y:S02]  /*1fa0*/  @!P2 LEA.HI.X R9, R240, R4, R22, 0x1, P0 ;  /* 0x00000004f009a211 */ /* 0x000fe400000f0c16 */
[----:B------:R-:W-:Y:S02]  /*1fb0*/  @!P2 LEA R2, P0, R32, R0, 0x1 ;  /* 0x000000002002a211 */ /* 0x000fe400078008ff */
[----:B------:R-:W-:-:S02]  /*1fc0*/  SHF.R.S32.HI R0, RZ, 0x1f, R13 ;  /* 0x0000001fff007819 */ /* 0x000fc4000001140d */
[-C--:B------:R-:W-:Y:S02]  /*1fd0*/  @!P2 LEA.HI.X R7, R20, R4.reuse, R21, 0x1, P1 ;  /* 0x000000041407a211 */ /* 0x080fe400008f0c15 */
[----:B------:R-:W-:Y:S01]  /*1fe0*/  @!P2 LEA.HI.X R3, R32, R4, R19, 0x1, P0 ;  /* 0x000000042003a211 */ /* 0x000fe200000f0c13 */
[----:B------:R-:W-:-:S04]  /*1ff0*/  IMAD R0, R0, c[0x0][0x2b0], RZ ;  /* 0x0000ac0000007a24 */ /* 0x000fc800078e02ff */
[----:B------:R-:W-:-:S04]  /*2000*/  IMAD R0, R13, c[0x0][0x2b4], R0 ;  /* 0x0000ad000d007a24 */ /* 0x000fc800078e0200 */
[----:B------:R-:W-:-:S05]  /*2010*/  IMAD.IADD R163, R167, 0x1, R0 ;  /* 0x00000001a7a37824 */ /* 0x000fca00078e0200 */
[----:B------:R1:W-:Y:S01]  /*2020*/  STL [R1+0x34], R163 ;  /* 0x000034a301007387 */ /* 0x0003e20000100800 */
[----:B----4-:R-:W-:-:S05]  /*2030*/  IMAD.SHL.U32 R217, R12, 0x2, RZ ;  /* 0x000000020cd97824 */ /* 0x010fca00078e00ff */
        /* <DEDUP_REMOVED lines=8> */
[----:B------:R-:W2:Y:S04]  /*20c0*/  LDL R168, [R1+0x4] ;  /* 0x0000040001a87983 */ /* 0x000ea80000100800 */
[----:B------:R-:W4:Y:S01]  /*20d0*/  LDL R169, [R1+0x10] ;  /* 0x0000100001a97983 */ /* 0x000f220000100800 */
[----:B------:R-:W-:-:S03]  /*20e0*/  MOV R0, c[0x0][0x2b8] ;  /* 0x0000ae0000007a02 */ /* 0x000fc60000000f00 */
[----:B------:R-:W5:Y:S01]  /*20f0*/  LDL R23, [R1+0x44] ;  /* 0x0000440001177983 */ /* 0x000f620000100800 */
[----:B------:R-:W-:Y:S02]  /*2100*/  ISETP.NE.AND P2, PT, R0, 0x1, PT ;  /* 0x000000010000780c */ /* 0x000fe40003f45270 */
[----:B------:R-:W-:Y:S01]  /*2110*/  MOV R232, RZ ;  /* 0x000000ff00e87202 */ /* 0x000fe20000000f00 */
[----:B------:R-:W-:Y:S01]  /*2120*/  BAR.SYNC.DEFER_BLOCKING 0x0 ;  /* 0x0000000000007b1d */ /* 0x000fe20000010000 */
[----:B-12---:R-:W-:-:S04]  /*2130*/  LEA R2, R124, R168, 0x6 ;  /* 0x000000a87c027211 */ /* 0x006fc800078e30ff */
[C---:B------:R-:W-:Y:S02]  /*2140*/  ISETP.GE.AND P1, PT, R2.reuse, R246, PT ;  /* 0x000000f60200720c */ /* 0x040fe40003f26270 */
[----:B----4-:R-:W-:Y:S02]  /*2150*/  IADD3 R2, R2, R169, RZ ;  /* 0x000000a902027210 */ /* 0x010fe40007ffe0ff */
[----:B------:R-:W-:-:S03]  /*2160*/  ISETP.GT.OR P1, PT, R168, 0x3f, P1 ;  /* 0x0000003fa800780c */ /* 0x000fc60000f24670 */
[----:B------:R-:W-:Y:S01]  /*2170*/  @P2 IMAD.HI.U32 R3, R2, c[0x0][0x2bc], RZ ;  /* 0x0000af0002032a27 */ /* 0x000fe200078e00ff */
[----:B------:R-:W-:-:S04]  /*2180*/  MOV R0, R2 ;  /* 0x0000000200007202 */ /* 0x000fc80000000f00 */
[----:B------:R-:W-:-:S05]  /*2190*/  @P2 SHF.R.U32.HI R0, RZ, c[0x0][0x2c0], R3 ;  /* 0x0000b000ff002a19 */ /* 0x000fca0000011603 */
[----:B------:R-:W-:-:S04]  /*21a0*/  @!P1 IADD3 R3, P0, R0, R166, RZ ;  /* 0x000000a600039210 */ /* 0x000fc80007f1e0ff */
[----:B------:R-:W-:Y:S02]  /*21b0*/  @!P1 LEA.HI.X.SX32 R5, R0, R163, 0x1, P0 ;  /* 0x000000a300059211 */ /* 0x000fe400000f0eff */
[----:B------:R-:W-:-:S04]  /*21c0*/  @!P1 LEA R4, P0, R3, c[0x0][0x2a0], 0x2 ;  /* 0x0000a80003049a11 */ /* 0x000fc800078010ff */
[----:B------:R-:W-:-:S05]  /*21d0*/  @!P1 LEA.HI.X R5, R3, c[0x0][0x2a4], R5, 0x2, P0 ;  /* 0x0000a90003059a11 */ /* 0x000fca00000f1405 */
[----:B------:R-:W2:Y:S01]  /*21e0*/  @!P1 LDG.E R232, [R4.64] ;  /* 0x0000000604e89981 */ /* 0x000ea2000c1e1900 */
[----:B------:R-:W-:-:S05]  /*21f0*/  IADD3 R0, -R0, RZ, RZ ;  /* 0x000000ff00007210 */ /* 0x000fca0007ffe1ff */
[----:B------:R-:W-:Y:S01]  /*2200*/  IMAD R234, R0, c[0x0][0x2b8], R2 ;  /* 0x0000ae0000ea7a24 */ /* 0x000fe200078e0202 */
[----:B------:R-:W1:Y:S04]  /*2210*/  S2R R15, SR_TID.X ;  /* 0x00000000000f7919 */ /* 0x000e680000002100 */
[----:B------:R-:W-:Y:S01]  /*2220*/  SHF.R.S32.HI R11, RZ, 0x1f, R234 ;  /* 0x0000001fff0b7819 */ /* 0x000fe200000114ea */
[----:B------:R-:W-:-:S04]  /*2230*/  IMAD.WIDE.U32 R2, R234, c[0x0][0x1e0], RZ ;  /* 0x00007800ea027a25 */ /* 0x000fc800078e00ff */
[----:B------:R-:W-:-:S04]  /*2240*/  IMAD R0, R11, c[0x0][0x1e0], RZ ;  /* 0x000078000b007a24 */ /* 0x000fc800078e02ff */
[----:B------:R-:W-:-:S05]  /*2250*/  IMAD R0, R234, c[0x0][0x1e4], R0 ;  /* 0x00007900ea007a24 */ /* 0x000fca00078e0200 */
[----:B------:R-:W-:Y:S01]  /*2260*/  IADD3 R3, R3, R0, RZ ;  /* 0x0000000003037210 */ /* 0x000fe20007ffe0ff */
[----:B------:R-:W-:Y:S02]  /*2270*/  IMAD R0, R18, c[0x0][0x1e8], RZ ;  /* 0x00007a0012007a24 */ /* 0x000fe400078e02ff */
[----:B-----5:R-:W-:-:S04]  /*2280*/  IMAD.WIDE.U32 R164, R23, c[0x0][0x1e8], RZ ;  /* 0x00007a0017a47a25 */ /* 0x020fc800078e00ff */
[----:B------:R-:W-:Y:S01]  /*2290*/  IMAD R0, R23, c[0x0][0x1ec], R0 ;  /* 0x00007b0017007a24 */ /* 0x000fe200078e0200 */
[----:B-1-3--:R-:W-:-:S04]  /*22a0*/  SHF.R.S32.HI R10, RZ, 0x1f, R15 ;  /* 0x0000001fff0a7819 */ /* 0x00afc8000001140f */
[----:B------:R-:W-:Y:S02]  /*22b0*/  IADD3 R162, R165, R0, RZ ;  /* 0x00000000a5a27210 */ /* 0x000fe40007ffe0ff */
[----:B------:R-:W-:Y:S01]  /*22c0*/  LEA.HI R10, R10, R15, RZ, 0x2 ;  /* 0x0000000f0a0a7211 */ /* 0x000fe200078f10ff */
[----:B------:R-:W-:-:S03]  /*22d0*/  IMAD R140, R124, -0x40, R246 ;  /* 0xffffffc07c8c7824 */ /* 0x000fc600078e02f6 */
[----:B------:R-:W-:-:S04]  /*22e0*/  SHF.R.S32.HI R10, RZ, 0x2, R10 ;  /* 0x00000002ff0a7819 */ /* 0x000fc8000001140a */
[----:B------:R-:W-:-:S04]  /*22f0*/  IADD3 R17, -R10, R140, RZ ;  /* 0x0000008c0a117210 */ /* 0x000fc80007ffe1ff */
[----:B------:R-:W-:-:S13]  /*2300*/  ISETP.GE.AND P4, PT, R17, 0x1, PT ;  /* 0x000000011100780c */ /* 0x000fda0003f86270 */
[----:B------:R-:W-:Y:S02]  /*2310*/  @P4 ISETP.GE.AND P1, PT, R240, c[0x0][0x1d4], PT ;  /* 0x00007500f0004a0c */ /* 0x000fe40003f26270 */
[----:B------:R-:W-:Y:S02]  /*2320*/  @P4 ISETP.GE.AND P5, PT, R20, c[0x0][0x1d4], PT ;  /* 0x0000750014004a0c */ /* 0x000fe40003fa6270 */
[----:B------:R-:W-:Y:S02]  /*2330*/  ISETP.GE.AND P6, PT, R17, 0x21, PT ;  /* 0x000000211100780c */ /* 0x000fe40003fc6270 */
[----:B------:R-:W-:Y:S02]  /*2340*/  SHF.L.U32 R161, R32, 0x1, RZ ;  /* 0x0000000120a17819 */ /* 0x000fe400000006ff */
[----:B------:R-:W-:Y:S02]  /*2350*/  SHF.L.U32 R160, R20, 0x1, RZ ;  /* 0x0000000114a07819 */ /* 0x000fe400000006ff */
[----:B------:R-:W-:-:S02]  /*2360*/  SHF.L.U64.HI R125, R240, 0x1, R22 ;  /* 0x00000001f07d7819 */ /* 0x000fc40000010216 */
[----:B------:R-:W-:Y:S02]  /*2370*/  SHF.L.U64.HI R126, R32, 0x1, R19 ;  /* 0x00000001207e7819 */ /* 0x000fe40000010213 */
[----:B------:R-:W-:Y:S02]  /*2380*/  SHF.L.U32 R159, R240, 0x1, RZ ;  /* 0x00000001f09f7819 */ /* 0x000fe400000006ff */
[----:B------:R-:W-:Y:S01]  /*2390*/  SHF.L.U64.HI R127, R20, 0x1, R21 ;  /* 0x00000001147f7819 */ /* 0x000fe20000010215 */
[----:B------:R-:W-:Y:S04]  /*23a0*/  STL.64 [R1+0x18], R164 ;  /* 0x000018a401007387 */ /* 0x000fe80000100a00 */
[----:B------:R-:W-:Y:S01]  /*23b0*/  STL [R1+0x30], R162 ;  /* 0x000030a201007387 */ /* 0x000fe20000100800 */
[----:B--2---:R-:W-:Y:S01]  /*23c0*/  SHF.R.S32.HI R16, RZ, 0x1f, R232 ;  /* 0x0000001fff107819 */ /* 0x004fe200000114e8 */
[----:B------:R-:W-:-:S04]  /*23d0*/  IMAD.WIDE.U32 R2, R232, c[0x0][0x1f0], R2 ;  /* 0x00007c00e8027a25 */ /* 0x000fc800078e0002 */
[----:B------:R-:W-:Y:S01]  /*23e0*/  IMAD R4, R16, c[0x0][0x1f0], RZ ;  /* 0x00007c0010047a24 */ /* 0x000fe200078e02ff */
[----:B------:R-:W-:-:S03]  /*23f0*/  IADD3 R0, P0, R2, R164, RZ ;  /* 0x000000a402007210 */ /* 0x000fc60007f1e0ff */
[----:B------:R-:W-:-:S05]  /*2400*/  IMAD R4, R232, c[0x0][0x1f4], R4 ;  /* 0x00007d00e8047a24 */ /* 0x000fca00078e0204 */
[----:B------:R-:W-:Y:S02]  /*2410*/  IADD3.X R3, R162, R3, R4, P0, !PT ;  /* 0x00000003a2037210 */ /* 0x000fe400007fe404 */
[----:B------:R-:W-:-:S04]  /*2420*/  LEA R2, P0, R0, c[0x0][0x1c8], 0x1 ;  /* 0x0000720000027a11 */ /* 0x000fc800078008ff */
[----:B------:R-:W-:Y:S02]  /*2430*/  LEA.HI.X R0, R0, c[0x0][0x1cc], R3, 0x1, P0 ;  /* 0x0000730000007a11 */ /* 0x000fe400000f0c03 */
[----:B------:R-:W1:Y:S04]  /*2440*/  SHFL.IDX PT, R3, R2, RZ, 0x1c1f ;  /* 0x001c1fff02037589 */ /* 0x000e6800000e0000 */
[----:B------:R-:W2:Y:S04]  /*2450*/  SHFL.IDX PT, R4, R0, RZ, 0x1c1f ;  /* 0x001c1fff00047589 */ /* 0x000ea800000e0000 */
[----:B------:R-:W3:Y:S04]  /*2460*/  SHFL.IDX PT, R2, R2, 0x1, 0x1c1f ;  /* 0x003c1f0002027f89 */ /* 0x000ee800000e0000 */
[----:B------:R4:W5:Y:S01]  /*2470*/  SHFL.IDX PT, R10, R0, 0x1, 0x1c1f ;  /* 0x003c1f00000a7f89 */ /* 0x00096200000e0000 */
[----:B-1----:R-:W-:-:S04]  /*2480*/  @P4 LEA R6, P0, R240, R3, 0x1 ;  /* 0x00000003f0064211 */ /* 0x002fc800078008ff */
[----:B--2---:R-:W-:Y:S02]  /*2490*/  @P4 LEA.HI.X R7, R240, R4, R22, 0x1, P0 ;  /* 0x00000004f0074211 */ /* 0x004fe400000f0c16 */
[----:B------:R-:W-:Y:S02]  /*24a0*/  @P4 LEA R8, P0, R20, R3, 0x1 ;  /* 0x0000000314084211 */ /* 0x000fe400078008ff */
[----:B----4-:R-:W-:-:S05]  /*24b0*/  @P4 SHF.L.U32 R0, R12, 0x1, RZ ;  /* 0x000000010c004819 */ /* 0x010fca00000006ff */
[----:B------:R1:W-:Y:S01]  /*24c0*/  @P4 LDGSTS.E.BYPASS.LTC128B.128 [R0+0x3100], [R6.64], !P1 ;  /* 0x0310000006004fae */ /* 0x0003e2000c901d46 */
[----:B------:R-:W-:Y:S02]  /*24d0*/  @P4 ISETP.GE.AND P1, PT, R32, c[0x0][0x1d4], PT ;  /* 0x0000750020004a0c */ /* 0x000fe40003f26270 */
[----:B------:R-:W-:-:S05]  /*24e0*/  @P4 LEA.HI.X R9, R20, R4, R21, 0x1, P0 ;  /* 0x0000000414094211 */ /* 0x000fca00000f0c15 */
[----:B------:R3:W-:Y:S01]  /*24f0*/  @P4 LDGSTS.E.BYPASS.LTC128B.128 [R0+0x4100], [R8.64], !P5 ;  /* 0x0410000008004fae */ /* 0x0007e2000e901d46 */
[----:B-1----:R-:W-:-:S04]  /*2500*/  @P4 LEA R6, P0, R32, R3, 0x1 ;  /* 0x0000000320064211 */ /* 0x002fc800078008ff */
[----:B------:R-:W-:Y:S02]  /*2510*/  @P4 LEA.HI.X R7, R32, R4, R19, 0x1, P0 ;  /* 0x0000000420074211 */ /* 0x000fe400000f0c13 */
[----:B---3--:R-:W-:-:S03]  /*2520*/  @P6 LEA R8, P0, R240, R2, 0x1 ;  /* 0x00000002f0086211 */ /* 0x008fc600078008ff */
[----:B------:R1:W-:Y:S01]  /*2530*/  @P4 LDGSTS.E.BYPASS.LTC128B.128 [R0+0x5100], [R6.64], !P1 ;  /* 0x0510000006004fae */ /* 0x0003e2000c901d46 */
[----:B------:R-:W-:Y:S02]  /*2540*/  @P6 ISETP.GE.AND P4, PT, R240, c[0x0][0x1d4], PT ;  /* 0x00007500f0006a0c */ /* 0x000fe40003f86270 */
[C---:B------:R-:W-:Y:S02]  /*2550*/  @P6 LEA R4, P5, R20.reuse, R2, 0x1 ;  /* 0x0000000214046211 */ /* 0x040fe400078a08ff */
[----:B------:R-:W-:Y:S02]  /*2560*/  @P6 ISETP.GE.AND P1, PT, R20, c[0x0][0x1d4], PT ;  /* 0x0000750014006a0c */ /* 0x000fe40003f26270 */
[-C--:B-----5:R-:W-:Y:S02]  /*2570*/  @P6 LEA.HI.X R9, R240, R10.reuse, R22, 0x1, P0 ;  /* 0x0000000af0096211 */ /* 0x0a0fe400000f0c16 */
[----:B------:R-:W-:Y:S02]  /*2580*/  @P6 ISETP.GE.AND P0, PT, R32, c[0x0][0x1d4], PT ;  /* 0x0000750020006a0c */ /* 0x000fe40003f06270 */
[----:B------:R-:W-:-:S02]  /*2590*/  @P6 LEA.HI.X R5, R20, R10, R21, 0x1, P5 ;  /* 0x0000000a14056211 */ /* 0x000fc400028f0c15 */
[----:B------:R-:W-:-:S04]  /*25a0*/  @P6 LEA R2, P5, R32, R2, 0x1 ;  /* 0x0000000220026211 */ /* 0x000fc800078a08ff */
[----:B------:R-:W-:Y:S02]  /*25b0*/  @P6 LEA.HI.X R3, R32, R10, R19, 0x1, P5 ;  /* 0x0000000a20036211 */ /* 0x000fe400028f0c13 */
[----:B-1----:R-:W-:-:S05]  /*25c0*/  @P6 SHF.L.U32 R0, R12, 0x1, RZ ;  /* 0x000000010c006819 */ /* 0x002fca00000006ff */
[----:B------:R1:W-:Y:S04]  /*25d0*/  @P6 LDGSTS.E.BYPASS.LTC128B.128 [R0+0x3900], [R8.64], !P4 ;  /* 0x0390000008006fae */ /* 0x0003e8000e101d46 */
[----:B------:R1:W-:Y:S04]  /*25e0*/  @P6 LDGSTS.E.BYPASS.LTC128B.128 [R0+0x4900], [R4.64], !P1 ;  /* 0x0490000004006fae */ /* 0x0003e8000c901d46 */
[----:B------:R1:W-:Y:S04]  /*25f0*/  @P6 LDGSTS.E.BYPASS.LTC128B.128 [R0+0x5900], [R2.64], !P0 ;  /* 0x0590000002006fae */ /* 0x0003e8000c101d46 */
[----:B------:R-:W0:Y:S01]  /*2600*/  LDGDEPBAR ;  /* 0x00000000000079af */ /* 0x000e220000000000 */
[----:B------:R-:W-:-:S04]  /*2610*/  IMAD.WIDE.U32 R6, R23, c[0x0][0x210], RZ ;  /* 0x0000840017067a25 */ /* 0x000fc800078e00ff */
[----:B-1----:R-:W-:Y:S01]  /*2620*/  IMAD R0, R11, c[0x0][0x208], RZ ;  /* 0x000082000b007a24 */ /* 0x002fe200078e02ff */
[----:B------:R-:W-:-:S04]  /*2630*/  DEPBAR.LE SB0, 0x1 ;  /* 0x000080400000791a */ /* 0x000fc80000000000 */
[----:B------:R-:W-:Y:S01]  /*2640*/  IMAD.WIDE.U32 R2, R234, c[0x0][0x208], RZ ;  /* 0x00008200ea027a25 */ /* 0x000fe200078e00ff */
[----:B------:R-:W-:-:S04]  /*2650*/  DEPBAR.LE SB0, 0x0 ;  /* 0x000080000000791a */ /* 0x000fc80000000000 */
[----:B------:R-:W-:Y:S01]  /*2660*/  IMAD R0, R234, c[0x0][0x20c], R0 ;  /* 0x00008300ea007a24 */ /* 0x000fe200078e0200 */
[----:B------:R-:W-:Y:S04]  /*2670*/  BAR.SYNC.DEFER_BLOCKING 0x0 ;  /* 0x0000000000007b1d */ /* 0x000fe80000010000 */
[----:B------:R-:W-:Y:S01]  /*2680*/  IADD3 R3, R3, R0, RZ ;  /* 0x0000000003037210 */ /* 0x000fe20007ffe0ff */
[----:B------:R-:W-:Y:S02]  /*2690*/  IMAD R0, R18, c[0x0][0x210], RZ ;  /* 0x0000840012007a24 */ /* 0x000fe400078e02ff */
[----:B------:R-:W-:Y:S02]  /*26a0*/  IMAD R4, R16, c[0x0][0x218], RZ ;  /* 0x0000860010047a24 */ /* 0x000fe400078e02ff */
[----:B------:R-:W-:-:S02]  /*26b0*/  IMAD R0, R23, c[0x0][0x214], R0 ;  /* 0x0000850017007a24 */ /* 0x000fc400078e0200 */
[----:B------:R-:W-:-:S03]  /*26c0*/  IMAD.WIDE.U32 R2, R232, c[0x0][0x218], R2 ;  /* 0x00008600e8027a25 */ /* 0x000fc600078e0002 */
[----:B------:R-:W-:Y:S01]  /*26d0*/  IADD3 R5, R7, R0, RZ ;  /* 0x0000000007057210 */ /* 0x000fe20007ffe0ff */
[----:B------:R-:W-:Y:S01]  /*26e0*/  IMAD R4, R232, c[0x0][0x21c], R4 ;  /* 0x00008700e8047a24 */ /* 0x000fe200078e0204 */
[----:B------:R-:W-:-:S04]  /*26f0*/  IADD3 R0, P0, R2, R6, RZ ;  /* 0x0000000602007210 */ /* 0x000fc80007f1e0ff */
[----:B------:R-:W-:Y:S02]  /*2700*/  IADD3.X R2, R5, R3, R4, P0, !PT ;  /* 0x0000000305027210 */ /* 0x000fe400007fe404 */
[C---:B------:R-:W-:Y:S01]  /*2710*/  LEA R3, P0, R0.reuse, c[0x0][0x1f8], 0x1 ;  /* 0x00007e0000037a11 */ /* 0x040fe200078008ff */
[----:B------:R-:W-:Y:S03]  /*2720*/  LDSM.16.M88.4 R12, [R203] ;  /* 0x00000000cb0c783b */ /* 0x000fe60000000200 */
[----:B------:R-:W-:Y:S02]  /*2730*/  LEA.HI.X R16, R0, c[0x0][0x1fc], R2, 0x1, P0 ;  /* 0x00007f0000107a11 */ /* 0x000fe400000f0c02 */
[----:B------:R-:W1:Y:S04]  /*2740*/  SHFL.IDX PT, R0, R3, RZ, 0x1c1f ;  /* 0x001c1fff03007589 */ /* 0x000e6800000e0000 */
[----:B------:R-:W2:Y:S04]  /*2750*/  SHFL.IDX PT, R2, R16, RZ, 0x1c1f ;  /* 0x001c1fff10027589 */ /* 0x000ea800000e0000 */
[----:B------:R-:W3:Y:S04]  /*2760*/  SHFL.IDX PT, R3, R3, 0x1, 0x1c1f ;  /* 0x003c1f0003037f89 */ /* 0x000ee800000e0000 */
[----:B------:R-:W4:Y:S04]  /*2770*/  SHFL.IDX PT, R16, R16, 0x1, 0x1c1f ;  /* 0x003c1f0010107f89 */ /* 0x000f2800000e0000 */
[----:B------:R-:W5:Y:S01]  /*2780*/  LDSM.16.M88.4 R44, [R200] ;  /* 0x00000000c82c783b */ /* 0x000f620000000200 */
[----:B------:R-:W-:-:S02]  /*2790*/  ISETP.GE.AND P5, PT, R240, c[0x0][0x1d4], PT ;  /* 0x00007500f0007a0c */ /* 0x000fc40003fa6270 */
[----:B------:R-:W-:Y:S01]  /*27a0*/  ISETP.GE.AND P4, PT, R20, c[0x0][0x1d4], PT ;  /* 0x0000750014007a0c */ /* 0x000fe20003f86270 */
[----:B------:R-:W5:Y:S01]  /*27b0*/  LDSM.16.M88.4 R8, [R203+0x1000] ;  /* 0x00100000cb08783b */ /* 0x000f620000000200 */
[----:B-1----:R-:W-:-:S03]  /*27c0*/  IADD3 R22, P6, R0, R161, RZ ;  /* 0x000000a100167210 */ /* 0x002fc60007fde0ff */
[----:B------:R-:W1:Y:S01]  /*27d0*/  LDSM.16.M88.4 R48, [R200+0x400] ;  /* 0x00040000c830783b */ /* 0x000e620000000200 */
[----:B------:R-:W-:Y:S02]  /*27e0*/  IADD3 R24, P0, R0, R160, RZ ;  /* 0x000000a000187210 */ /* 0x000fe40007f1e0ff */
[----:B--2---:R-:W-:Y:S01]  /*27f0*/  IADD3.X R23, R2, R126, RZ, P6, !PT ;  /* 0x0000007e02177210 */ /* 0x004fe200037fe4ff */
[----:B------:R-:W2:Y:S01]  /*2800*/  LDSM.16.M88.4 R40, [R200+0x800] ;  /* 0x00080000c828783b */ /* 0x000ea20000000200 */
[----:B------:R-:W-:Y:S02]  /*2810*/  IADD3 R26, P1, R0, R159, RZ ;  /* 0x0000009f001a7210 */ /* 0x000fe40007f3e0ff */
[----:B------:R-:W-:Y:S01]  /*2820*/  ISETP.LT.OR P6, PT, R17, 0x1, P5 ;  /* 0x000000011100780c */ /* 0x000fe20002fc1670 */
[----:B------:R-:W1:Y:S01]  /*2830*/  LDSM.16.M88.4 R28, [R200+0xc00] ;  /* 0x000c0000c81c783b */ /* 0x000e620000000200 */
[C---:B------:R-:W-:Y:S02]  /*2840*/  IADD3.X R25, R2.reuse, R127, RZ, P0, !PT ;  /* 0x0000007f02197210 */ /* 0x040fe400007fe4ff */
[----:B---3--:R-:W-:Y:S01]  /*2850*/  IADD3 R18, P0, R3, R160, RZ ;  /* 0x000000a003127210 */ /* 0x008fe20007f1e0ff */
[----:B------:R-:W-:Y:S01]  /*2860*/  LDSM.16.M88.4 R36, [R204] ;  /* 0x00000000cc24783b */ /* 0x000fe20000000200 */
[----:B------:R-:W-:-:S02]  /*2870*/  IADD3.X R27, R2, R125, RZ, P1, !PT ;  /* 0x0000007d021b7210 */ /* 0x000fc40000ffe4ff */
[----:B------:R-:W-:Y:S01]  /*2880*/  IADD3 R20, P1, R3, R159, RZ ;  /* 0x0000009f03147210 */ /* 0x000fe20007f3e0ff */
[----:B------:R-:W3:Y:S01]  /*2890*/  LDSM.16.M88.4 R52, [R205] ;  /* 0x00000000cd34783b */ /* 0x000ee20000000200 */
[C---:B----4-:R-:W-:Y:S02]  /*28a0*/  IADD3.X R19, R16.reuse, R127, RZ, P0, !PT ;  /* 0x0000007f10137210 */ /* 0x050fe400007fe4ff */
[C---:B------:R-:W-:Y:S01]  /*28b0*/  ISETP.LT.OR P0, PT, R17.reuse, 0x1, P4 ;  /* 0x000000011100780c */ /* 0x040fe20002701670 */
[----:B------:R-:W-:Y:S01]  /*28c0*/  STL.64 [R1+0x28], R6 ;  /* 0x0000280601007387 */ /* 0x000fe20000100a00 */
[----:B------:R-:W-:Y:S02]  /*28d0*/  IADD3.X R21, R16, R125, RZ, P1, !PT ;  /* 0x0000007d10157210 */ /* 0x000fe40000ffe4ff */
[----:B------:R-:W-:Y:S01]  /*28e0*/  ISETP.GE.AND P1, PT, R32, c[0x0][0x1d4], PT ;  /* 0x0000750020007a0c */ /* 0x000fe20003f26270 */
[----:B------:R-:W-:Y:S01]  /*28f0*/  STL [R1+0x38], R5 ;  /* 0x0000380501007387 */ /* 0x000fe20000100800 */
[----:B------:R-:W-:-:S03]  /*2900*/  ISETP.LT.OR P5, PT, R17, 0x21, P5 ;  /* 0x000000211100780c */ /* 0x000fc60002fa1670 */
[----:B------:R-:W4:Y:S04]  /*2910*/  LDSM.16.M88.4 R4, [R204+0x1000] ;  /* 0x00100000cc04783b */ /* 0x000f280000000200 */
[----:B------:R-:W-:Y:S04]  /*2920*/  LDSM.16.M88.4 R64, [R216] ;  /* 0x00000000d840783b */ /* 0x000fe80000000200 */
[----:B------:R-:W-:Y:S04]  /*2930*/  LDSM.16.M88.4 R84, [R215] ;  /* 0x00000000d754783b */ /* 0x000fe80000000200 */
[----:B------:R-:W-:Y:S01]  /*2940*/  LDSM.16.M88.4 R88, [R214] ;  /* 0x00000000d658783b */ /* 0x000fe20000000200 */
[----:B------:R-:W-:-:S03]  /*2950*/  ISETP.LT.OR P4, PT, R17, 0x21, P4 ;  /* 0x000000211100780c */ /* 0x000fc60002781670 */
[----:B------:R-:W-:Y:S01]  /*2960*/  @!PT LDS RZ, [RZ] ;  /* 0x00000000fffff984 */ /* 0x000fe20000000800 */
[----:B------:R-:W-:Y:S01]  /*2970*/  @!PT LDS RZ, [RZ] ;  /* 0x00000000fffff984 */ /* 0x000fe20000000800 */
[----:B------:R-:W-:Y:S01]  /*2980*/  @!PT LDS RZ, [RZ] ;  /* 0x00000000fffff984 */ /* 0x000fe20000000800 */
[----:B------:R1:W-:Y:S01]  /*2990*/  LDGSTS.E.BYPASS.LTC128B.128 [R217+0x100], [R26.64], !P6 ;  /* 0x001000001ad97fae */ /* 0x0003e2000f101d46 */
[C---:B------:R-:W-:Y:S02]  /*29a0*/  ISETP.LT.OR P6, PT, R17.reuse, 0x1, P1 ;  /* 0x000000011100780c */ /* 0x040fe40000fc1670 */
[----:B------:R-:W-:Y:S01]  /*29b0*/  ISETP.LT.OR P1, PT, R17, 0x21, P1 ;  /* 0x000000211100780c */ /* 0x000fe20000f21670 */
[----:B------:R1:W-:Y:S01]  /*29c0*/  LDGSTS.E.BYPASS.LTC128B.128 [R217+0x1100], [R24.64], !P0 ;  /* 0x0110000018d97fae */ /* 0x0003e2000c101d46 */
[----:B------:R-:W-:Y:S01]  /*29d0*/  IADD3 R2, P0, R3, R161, RZ ;  /* 0x000000a103027210 */ /* 0x000fe20007f1e0ff */
[----:B-----5:R-:W-:Y:S02]  /*29e0*/  HMMA.16816.F32.BF16 R56, R12, R44, RZ ;  /* 0x0000002c0c38723c */ /* 0x020fe400000418ff */
[----:B------:R-:W5:Y:S01]  /*29f0*/  LDL R170, [R1+0x8] ;  /* 0x0000080001aa7983 */ /* 0x000f620000100800 */
[----:B------:R-:W-:-:S05]  /*2a00*/  IADD3.X R3, R16, R126, RZ, P0, !PT ;  /* 0x0000007e10037210 */ /* 0x000fca00007fe4ff */
[----:B------:R2:W-:Y:S04]  /*2a10*/  LDGSTS.E.BYPASS.LTC128B.128 [R217+0x2100], [R22.64], !P6 ;  /* 0x0210000016d97fae */ /* 0x0005e8000f101d46 */
[----:B------:R2:W-:Y:S04]  /*2a20*/  LDGSTS.E.BYPASS.LTC128B.128 [R217+0x900], [R20.64], !P5 ;  /* 0x0090000014d97fae */ /* 0x0005e8000e901d46 */
[----:B------:R2:W-:Y:S04]  /*2a30*/  LDGSTS.E.BYPASS.LTC128B.128 [R217+0x1900], [R18.64], !P4 ;  /* 0x0190000012d97fae */ /* 0x0005e8000e101d46 */
[----:B------:R3:W-:Y:S04]  /*2a40*/  LDGSTS.E.BYPASS.LTC128B.128 [R217+0x2900], [R2.64], !P1 ;  /* 0x0290000002d97fae */ /* 0x0007e8000c901d46 */
[----:B------:R-:W-:Y:S04]  /*2a50*/  LDSM.16.M88.4 R60, [R200+0x1000] ;  /* 0x00100000c83c783b */ /* 0x000fe80000000200 */
[----:B------:R-:W3:Y:S01]  /*2a60*/  LDSM.16.M88.4 R32, [R203+0x2000] ;  /* 0x00200000cb20783b */ /* 0x000ee20000000200 */
[C---:B------:R-:W-:Y:S03]  /*2a70*/  HMMA.16816.F32.BF16 R76, R8.reuse, R44, RZ ;  /* 0x0000002c084c723c */ /* 0x040fe600000418ff */
[----:B-1----:R-:W-:Y:S04]  /*2a80*/  LDSM.16.M88.4 R24, [R204+0x2000] ;  /* 0x00200000cc18783b */ /* 0x002fe80000000200 */
[----:B------:R-:W0:Y:S01]  /*2a90*/  LDGDEPBAR ;  /* 0x00000000000079af */ /* 0x000e220000000000 */
[C---:B------:R-:W-:Y:S08]  /*2aa0*/  HMMA.16816.F32.BF16 R104, R8.reuse, R48, RZ ;  /* 0x000000300868723c */ /* 0x040ff000000418ff */
[C---:B--2---:R-:W-:Y:S08]  /*2ab0*/  HMMA.16816.F32.BF16 R100, R8.reuse, R40, RZ ;  /* 0x000000280864723c */ /* 0x044ff000000418ff */
[C---:B------:R-:W-:Y:S08]  /*2ac0*/  HMMA.16816.F32.BF16 R92, R8.reuse, R28, RZ ;  /* 0x0000001c085c723c */ /* 0x040ff000000418ff */
[C---:B------:R-:W-:Y:S08]  /*2ad0*/  HMMA.16816.F32.BF16 R96, R8.reuse, R46, RZ ;  /* 0x0000002e0860723c */ /* 0x040ff000000418ff */
[C---:B------:R-:W-:Y:S08]  /*2ae0*/  HMMA.16816.F32.BF16 R80, R8.reuse, R50, RZ ;  /* 0x000000320850723c */ /* 0x040ff000000418ff */
[C---:B------:R-:W-:Y:S08]  /*2af0*/  HMMA.16816.F32.BF16 R68, R8.reuse, R42, RZ ;  /* 0x0000002a0844723c */ /* 0x040ff000000418ff */
[----:B------:R-:W-:Y:S08]  /*2b00*/  HMMA.16816.F32.BF16 R20, R8, R30, RZ ;  /* 0x0000001e0814723c */ /* 0x000ff000000418ff */
[----:B---3--:R-:W-:Y:S08]  /*2b10*/  HMMA.16816.F32.BF16 R8, R36, R52, R56 ;  /* 0x000000342408723c */ /* 0x008ff00000041838 */
[C---:B------:R-:W-:Y:S08]  /*2b20*/  HMMA.16816.F32.BF16 R108, R12.reuse, R28, RZ ;  /* 0x0000001c0c6c723c */ /* 0x040ff000000418ff */
[C---:B------:R-:W-:Y:S01]  /*2b30*/  HMMA.16816.F32.BF16 R116, R12.reuse, R30, RZ ;  /* 0x0000001e0c74723c */ /* 0x040fe200000418ff */
[----:B------:R-:W1:Y:S07]  /*2b40*/  LDSM.16.M88.4 R28, [R203+0x3000] ;  /* 0x00300000cb1c783b */ /* 0x000e6e0000000200 */
[C---:B------:R-:W-:Y:S08]  /*2b50*/  HMMA.16816.F32.BF16 R16, R12.reuse, R48, RZ ;  /* 0x000000300c10723c */ /* 0x040ff000000418ff */
[C---:B------:R-:W-:Y:S08]  /*2b60*/  HMMA.16816.F32.BF16 R112, R12.reuse, R50, RZ ;  /* 0x000000320c70723c */ /* 0x040ff000000418ff */
[C---:B------:R-:W-:Y:S08]  /*2b70*/  HMMA.16816.F32.BF16 R48, R12.reuse, R40, RZ ;  /* 0x000000280c30723c */ /* 0x040ff000000418ff */
[C---:B------:R-:W-:Y:S01]  /*2b80*/  HMMA.16816.F32.BF16 R120, R12.reuse, R42, RZ ;  /* 0x0000002a0c78723c */ /* 0x040fe200000418ff */
[----:B------:R-:W2:Y:S07]  /*2b90*/  LDSM.16.M88.4 R40, [R213] ;  /* 0x00000000d528783b */ /* 0x000eae0000000200 */
[----:B------:R-:W-:Y:S01]  /*2ba0*/  HMMA.16816.F32.BF16 R72, R12, R46, RZ ;  /* 0x0000002e0c48723c */ /* 0x000fe200000418ff */
[----:B------:R-:W-:Y:S07]  /*2bb0*/  LDSM.16.M88.4 R44, [R200+0x2000] ;  /* 0x00200000c82c783b */ /* 0x000fee0000000200 */
[----:B----4-:R-:W-:Y:S08]  /*2bc0*/  HMMA.16816.F32.BF16 R12, R4, R52, R76 ;  /* 0x00000034040c723c */ /* 0x010ff0000004184c */
[----:B------:R-:W-:Y:S08]  /*2bd0*/  HMMA.16816.F32.BF16 R8, R32, R60, R8 ;  /* 0x0000003c2008723c */ /* 0x000ff00000041808 */
[C---:B------:R-:W-:Y:S01]  /*2be0*/  HMMA.16816.F32.BF16 R148, R4.reuse, R90, R20 ;  /* 0x0000005a0494723c */ /* 0x040fe20000041814 */
[----:B------:R-:W3:Y:S07]  /*2bf0*/  LDSM.16.M88.4 R20, [R204+0x3000] ;  /* 0x00300000cc14783b */ /* 0x000eee0000000200 */
[----:B------:R-:W-:Y:S08]  /*2c00*/  HMMA.16816.F32.BF16 R144, R4, R88, R92 ;  /* 0x000000580490723c */ /* 0x000ff0000004185c */
[-C--:B------:R-:W-:Y:S01]  /*2c10*/  HMMA.16816.F32.BF16 R92, R36, R64.reuse, R16 ;  /* 0x00000040245c723c */ /* 0x080fe20000041810 */
[----:B------:R-:W4:Y:S07]  /*2c20*/  LDSM.16.M88.4 R16, [R203+0x4000] ;  /* 0x00400000cb10783b */ /* 0x000f2e0000000200 */
[C---:B------:R-:W-:Y:S08]  /*2c30*/  HMMA.16816.F32.BF16 R104, R4.reuse, R64, R104 ;  /* 0x000000400468723c */ /* 0x040ff00000041868 */
[C---:B------:R-:W-:Y:S08]  /*2c40*/  HMMA.16816.F32.BF16 R132, R4.reuse, R84, R100 ;  /* 0x000000540484723c */ /* 0x040ff00000041864 */
[C---:B------:R-:W-:Y:S08]  /*2c50*/  HMMA.16816.F32.BF16 R76, R4.reuse, R54, R96 ;  /* 0x00000036044c723c */ /* 0x040ff00000041860 */
[C---:B------:R-:W-:Y:S08]  /*2c60*/  HMMA.16816.F32.BF16 R128, R4.reuse, R66, R80 ;  /* 0x000000420480723c */ /* 0x040ff00000041850 */
[----:B------:R-:W-:Y:S08]  /*2c70*/  HMMA.16816.F32.BF16 R136, R4, R86, R68 ;  /* 0x000000560488723c */ /* 0x000ff00000041844 */
[----:B-1----:R-:W-:Y:S01]  /*2c80*/  HMMA.16816.F32.BF16 R4, R28, R60, R12 ;  /* 0x0000003c1c04723c */ /* 0x002fe2000004180c */
[----:B------:R-:W1:Y:S07]  /*2c90*/  LDSM.16.M88.4 R12, [R203+0x5000] ;  /* 0x00500000cb0c783b */ /* 0x000e6e0000000200 */
[----:B------:R-:W-:Y:S08]  /*2ca0*/  HMMA.16816.F32.BF16 R72, R36, R54, R72 ;  /* 0x000000362448723c */ /* 0x000ff00000041848 */
[----:B--2---:R-:W-:Y:S01]  /*2cb0*/  HMMA.16816.F32.BF16 R56, R24, R40, R8 ;  /* 0x000000281838723c */ /* 0x004fe20000041808 */
[----:B------:R-:W-:Y:S07]  /*2cc0*/  LDSM.16.M88.4 R8, [R204+0x4000] ;  /* 0x00400000cc08783b */ /* 0x000fee0000000200 */
[----:B------:R-:W-:Y:S01]  /*2cd0*/  HMMA.16816.F32.BF16 R100, R36, R84, R48 ;  /* 0x000000542464723c */ /* 0x000fe20000041830 */
[----:B------:R-:W2:Y:S07]  /*2ce0*/  LDSM.16.M88.4 R48, [R209] ;  /* 0x00000000d130783b */ /* 0x000eae0000000200 */
[----:B---3--:R-:W-:Y:S01]  /*2cf0*/  HMMA.16816.F32.BF16 R52, R20, R40, R4 ;  /* 0x000000281434723c */ /* 0x008fe20000041804 */
[----:B------:R-:W-:Y:S07]  /*2d00*/  LDSM.16.M88.4 R4, [R204+0x5000] ;  /* 0x00500000cc04783b */ /* 0x000fee0000000200 */
[-C--:B------:R-:W-:Y:S08]  /*2d10*/  HMMA.16816.F32.BF16 R72, R32, R62.reuse, R72 ;  /* 0x0000003e2048723c */ /* 0x080ff00000041848 */
[----:B------:R-:W-:Y:S01]  /*2d20*/  HMMA.16816.F32.BF16 R76, R28, R62, R76 ;  /* 0x0000003e1c4c723c */ /* 0x000fe2000004184c */
[----:B------:R-:W-:Y:S07]  /*2d30*/  LDSM.16.M88.4 R60, [R212] ;  /* 0x00000000d43c783b */ /* 0x000fee0000000200 */
[----:B----4-:R-:W-:Y:S01]  /*2d40*/  HMMA.16816.F32.BF16 R68, R16, R44, R56 ;  /* 0x0000002c1044723c */ /* 0x010fe20000041838 */
[----:B------:R-:W3:Y:S07]  /*2d50*/  LDSM.16.M88.4 R56, [R200+0x1400] ;  /* 0x00140000c838783b */ /* 0x000eee0000000200 */
[----:B------:R-:W-:Y:S08]  /*2d60*/  HMMA.16816.F32.BF16 R96, R36, R66, R112 ;  /* 0x000000422460723c */ /* 0x000ff00000041870 */
[----:B-1----:R-:W-:Y:S08]  /*2d70*/  HMMA.16816.F32.BF16 R52, R12, R44, R52 ;  /* 0x0000002c0c34723c */ /* 0x002ff00000041834 */
[-C--:B------:R-:W-:Y:S08]  /*2d80*/  HMMA.16816.F32.BF16 R64, R24, R42.reuse, R72 ;  /* 0x0000002a1840723c */ /* 0x080ff00000041848 */
[----:B------:R-:W-:Y:S01]  /*2d90*/  HMMA.16816.F32.BF16 R72, R20, R42, R76 ;  /* 0x0000002a1448723c */ /* 0x000fe2000004184c */
[----:B------:R-:W1:Y:S07]  /*2da0*/  LDSM.16.M88.4 R40, [R200+0x2400] ;  /* 0x00240000c828783b */ /* 0x000e6e0000000200 */
[----:B--2---:R-:W-:Y:S08]  /*2db0*/  HMMA.16816.F32.BF16 R80, R8, R48, R68 ;  /* 0x000000300850723c */ /* 0x004ff00000041844 */
[----:B---3--:R-:W-:Y:S08]  /*2dc0*/  HMMA.16816.F32.BF16 R68, R32, R56, R92 ;  /* 0x000000382044723c */ /* 0x008ff0000004185c */
[----:B------:R-:W-:Y:S08]  /*2dd0*/  HMMA.16816.F32.BF16 R120, R36, R86, R120 ;  /* 0x000000562478723c */ /* 0x000ff00000041878 */
[----:B------:R-:W-:Y:S08]  /*2de0*/  HMMA.16816.F32.BF16 R84, R4, R48, R52 ;  /* 0x000000300454723c */ /* 0x000ff00000041834 */
[-C--:B------:R-:W-:Y:S08]  /*2df0*/  HMMA.16816.F32.BF16 R52, R16, R46.reuse, R64 ;  /* 0x0000002e1034723c */ /* 0x080ff00000041840 */
[----:B------:R-:W-:Y:S08]  /*2e00*/  HMMA.16816.F32.BF16 R64, R12, R46, R72 ;  /* 0x0000002e0c40723c */ /* 0x000ff00000041848 */
[C---:B------:R-:W-:Y:S08]  /*2e10*/  HMMA.16816.F32.BF16 R108, R36.reuse, R88, R108 ;  /* 0x00000058246c723c */ /* 0x040ff0000004186c */
[----:B------:R-:W-:Y:S08]  /*2e20*/  HMMA.16816.F32.BF16 R116, R36, R90, R116 ;  /* 0x0000005a2474723c */ /* 0x000ff00000041874 */
[----:B------:R-:W-:Y:S01]  /*2e30*/  HMMA.16816.F32.BF16 R36, R28, R56, R104 ;  /* 0x000000381c24723c */ /* 0x000fe20000041868 */
[----:B------:R-:W-:-:S04]  /*2e40*/  FMUL.FTZ R0, R80, c[0x0][0x320] ;  /* 0x0000c80050007a20 */ /* 0x000fc80000410000 */
[----:B------:R2:W3:Y:S03]  /*2e50*/  MUFU.TANH R152, R0 ;  /* 0x0000000000987308 */ /* 0x0004e60000002400 */
[----:B------:R-:W-:Y:S01]  /*2e60*/  HMMA.16816.F32.BF16 R68, R24, R60, R68 ;  /* 0x0000003c1844723c */ /* 0x000fe20000041844 */
[----:B--2---:R-:W-:-:S04]  /*2e70*/  FMUL.FTZ R0, R81, c[0x0][0x320] ;  /* 0x0000c80051007a20 */ /* 0x004fc80000410000 */
[----:B------:R2:W4:Y:S03]  /*2e80*/  MUFU.TANH R105, R0 ;  /* 0x0000000000697308 */ /* 0x0005260000002400 */
[----:B------:R-:W-:Y:S08]  /*2e90*/  HMMA.16816.F32.BF16 R88, R4, R50, R64 ;  /* 0x000000320458723c */ /* 0x000ff00000041840 */
[----:B------:R-:W-:Y:S01]  /*2ea0*/  HMMA.16816.F32.BF16 R64, R32, R58, R96 ;  /* 0x0000003a2040723c */ /* 0x000fe20000041860 */
[----:B--2---:R-:W-:-:S07]  /*2eb0*/  FMUL.FTZ R0, R82, c[0x0][0x320] ;  /* 0x0000c80052007a20 */ /* 0x004fce0000410000 */
[----:B------:R-:W-:Y:S01]  /*2ec0*/  HMMA.16816.F32.BF16 R44, R20, R60, R36 ;  /* 0x0000003c142c723c */ /* 0x000fe20000041824 */
[----:B------:R-:W2:Y:S01]  /*2ed0*/  LDSM.16.M88.4 R36, [R208] ;  /* 0x00000000d024783b */ /* 0x000ea20000000200 */
[----:B------:R1:W1:Y:S06]  /*2ee0*/  MUFU.TANH R158, R0 ;  /* 0x00000000009e7308 */ /* 0x00026c0000002400 */
[----:B------:R-:W-:Y:S01]  /*2ef0*/  HMMA.16816.F32.BF16 R76, R8, R50, R52 ;  /* 0x00000032084c723c */ /* 0x000fe20000041834 */
[----:B------:R-:W2:Y:S01]  /*2f00*/  LDSM.16.M88.4 R52, [R200+0x1800] ;  /* 0x00180000c834783b */ /* 0x000ea20000000200 */
[----:B-1----:R-:W-:-:S06]  /*2f10*/  FMUL.FTZ R0, R83, c[0x0][0x320] ;  /* 0x0000c80053007a20 */ /* 0x002fcc0000410000 */
[----:B------:R-:W-:Y:S01]  /*2f20*/  HMMA.16816.F32.BF16 R72, R28, R58, R128 ;  /* 0x0000003a1c48723c */ /* 0x000fe20000041880 */
[----:B------:R1:W1:Y:S02]  /*2f30*/  MUFU.TANH R157, R0 ;  /* 0x00000000009d7308 */ /* 0x0002640000002400 */
[----:B-1----:R-:W-:-:S06]  /*2f40*/  FMUL.FTZ R0, R84, c[0x0][0x320] ;  /* 0x0000c80054007a20 */ /* 0x002fcc0000410000 */
[----:B------:R1:W1:Y:S01]  /*2f50*/  MUFU.TANH R155, R0 ;  /* 0x00000000009b7308 */ /* 0x0002620000002400 */
[----:B------:R-:W-:Y:S01]  /*2f60*/  HMMA.16816.F32.BF16 R68, R16, R40, R68 ;  /* 0x000000281044723c */ /* 0x000fe20000041844 */
[----:B-1----:R-:W-:-:S06]  /*2f70*/  FMUL.FTZ R0, R85, c[0x0][0x320] ;  /* 0x0000c80055007a20 */ /* 0x002fcc0000410000 */
[----:B------:R1:W1:Y:S01]  /*2f80*/  MUFU.TANH R153, R0 ;  /* 0x0000000000997308 */ /* 0x0002620000002400 */
[----:B------:R-:W-:Y:S01]  /*2f90*/  HMMA.16816.F32.BF16 R56, R24, R62, R64 ;  /* 0x0000003e1838723c */ /* 0x000fe20000041840 */
[----:B-1----:R-:W-:-:S06]  /*2fa0*/  FMUL.FTZ R0, R86, c[0x0][0x320] ;  /* 0x0000c80056007a20 */ /* 0x002fcc0000410000 */
[----:B------:R1:W1:Y:S01]  /*2fb0*/  MUFU.TANH R156, R0 ;  /* 0x00000000009c7308 */ /* 0x0002620000002400 */
[----:B------:R-:W-:Y:S01]  /*2fc0*/  HMMA.16816.F32.BF16 R48, R12, R40, R44 ;  /* 0x000000280c30723c */ /* 0x000fe2000004182c */
[----:B------:R-:W2:Y:S01]  /*2fd0*/  LDSM.16.M88.4 R44, [R211] ;  /* 0x00000000d32c783b */ /* 0x000ea20000000200 */
[----:B-1----:R-:W-:-:S05]  /*2fe0*/  FMUL.FTZ R0, R87, c[0x0][0x320] ;  /* 0x0000c80057007a20 */ /* 0x002fca0000410000 */
[----:B------:R1:W1:Y:S01]  /*2ff0*/  MUFU.TANH R154, R0 ;  /* 0x00000000009a7308 */ /* 0x0002620000002400 */
[----:B------:R-:W-:Y:S01]  /*3000*/  HMMA.16816.F32.BF16 R64, R20, R62, R72 ;  /* 0x0000003e1440723c */ /* 0x000fe20000041848 */
[----:B-1----:R-:W-:-:S06]  /*3010*/  FMUL.FTZ R0, R76, c[0x0][0x320] ;  /* 0x0000c8004c007a20 */ /* 0x002fcc0000410000 */
[----:B------:R1:W1:Y:S02]  /*3020*/  MUFU.TANH R99, R0 ;  /* 0x0000000000637308 */ /* 0x0002640000002400 */
[----:B-1----:R-:W-:-:S06]  /*3030*/  FMUL.FTZ R0, R77, c[0x0][0x320] ;  /* 0x0000c8004d007a20 */ /* 0x002fcc0000410000 */
[----:B------:R1:W1:Y:S01]  /*3040*/  MUFU.TANH R98, R0 ;  /* 0x0000000000627308 */ /* 0x0002620000002400 */
[----:B------:R-:W-:Y:S01]  /*3050*/  HMMA.16816.F32.BF16 R60, R16, R42, R56 ;  /* 0x0000002a103c723c */ /* 0x000fe20000041838 */
[----:B------:R-:W3:Y:S01]  /*3060*/  LDSM.16.M88.4 R56, [R200+0x2800] ;  /* 0x00280000c838783b */ /* 0x000ee20000000200 */
[----:B-1----:R-:W-:-:S05]  /*3070*/  FMUL.FTZ R0, R78, c[0x0][0x320] ;  /* 0x0000c8004e007a20 */ /* 0x002fca0000410000 */
[----:B------:R1:W1:Y:S01]  /*3080*/  MUFU.TANH R143, R0 ;  /* 0x00000000008f7308 */ /* 0x0002620000002400 */
[----:B--2---:R-:W-:Y:S01]  /*3090*/  HMMA.16816.F32.BF16 R80, R4, R36, R48 ;  /* 0x000000240450723c */ /* 0x004fe20000041830 */
[----:B-1----:R-:W-:-:S07]  /*30a0*/  FMUL.FTZ R0, R79, c[0x0][0x320] ;  /* 0x0000c8004f007a20 */ /* 0x002fce0000410000 */
[----:B------:R-:W-:Y:S01]  /*30b0*/  HMMA.16816.F32.BF16 R76, R8, R36, R68 ;  /* 0x00000024084c723c */ /* 0x000fe20000041844 */
[----:B------:R1:W2:Y:S07]  /*30c0*/  MUFU.TANH R142, R0 ;  /* 0x00000000008e7308 */ /* 0x0002ae0000002400 */
[----:B------:R-:W-:Y:S01]  /*30d0*/  HMMA.16816.F32.BF16 R68, R32, R52, R100 ;  /* 0x000000342044723c */ /* 0x000fe20000041864 */
[----:B-1----:R-:W-:-:S04]  /*30e0*/  FMUL.FTZ R0, R88, c[0x0][0x320] ;  /* 0x0000c80058007a20 */ /* 0x002fc80000410000 */
[----:B------:R1:W1:Y:S03]  /*30f0*/  MUFU.TANH R128, R0 ;  /* 0x0000000000807308 */ /* 0x0002660000002400 */
[----:B------:R-:W-:Y:S08]  /*3100*/  HMMA.16816.F32.BF16 R48, R28, R52, R132 ;  /* 0x000000341c30723c */ /* 0x000ff00000041884 */
[----:B------:R-:W-:Y:S01]  /*3110*/  HMMA.16816.F32.BF16 R64, R12, R42, R64 ;  /* 0x0000002a0c40723c */ /* 0x000fe20000041840 */
[----:B-1----:R-:W-:-:S04]  /*3120*/  FMUL.FTZ R0, R89, c[0x0][0x320] ;  /* 0x0000c80059007a20 */ /* 0x002fc80000410000 */
[----:B------:R1:W1:Y:S03]  /*3130*/  MUFU.TANH R114, R0 ;  /* 0x0000000000727308 */ /* 0x0002660000002400 */
        /* <DEDUP_REMOVED lines=10> */
[----:B------:R-:W2:Y:S01]  /*31e0*/  LDSM.16.M88.4 R48, [R207] ;  /* 0x00000000cf30783b */ /* 0x000ea20000000200 */
[----:B-1----:R-:W-:-:S04]  /*31f0*/  FMUL.FTZ R0, R77, c[0x0][0x320] ;  /* 0x0000c8004d007a20 */ /* 0x002fc80000410000 */
[----:B------:R1:W1:Y:S02]  /*3200*/  MUFU.TANH R96, R0 ;  /* 0x0000000000607308 */ /* 0x0002640000002400 */
[----:B------:R-:W-:Y:S01]  /*3210*/  HMMA.16816.F32.BF16 R84, R4, R38, R64 ;  /* 0x000000260454723c */ /* 0x000fe20000041840 */
[----:B------:R-:W2:Y:S01]  /*3220*/  LDSM.16.M88.4 R36, [R200+0x1c00] ;  /* 0x001c0000c824783b */ /* 0x000ea20000000200 */
[----:B-1----:R-:W-:-:S04]  /*3230*/  FMUL.FTZ R0, R78, c[0x0][0x320] ;  /* 0x0000c8004e007a20 */ /* 0x002fc80000410000 */
[----:B------:R1:W1:Y:S02]  /*3240*/  MUFU.TANH R113, R0 ;  /* 0x0000000000717308 */ /* 0x0002640000002400 */
[----:B---3--:R-:W-:Y:S01]  /*3250*/  HMMA.16816.F32.BF16 R64, R16, R56, R68 ;  /* 0x000000381040723c */ /* 0x008fe20000041844 */
[----:B-1----:R-:W-:-:S05]  /*3260*/  FMUL.FTZ R0, R79, c[0x0][0x320] ;  /* 0x0000c8004f007a20 */ /* 0x002fca0000410000 */
[----:B------:R1:W3:Y:S02]  /*3270*/  MUFU.TANH R112, R0 ;  /* 0x0000000000707308 */ /* 0x0002e40000002400 */
[----:B------:R-:W-:Y:S01]  /*3280*/  HMMA.16816.F32.BF16 R68, R28, R54, R136 ;  /* 0x000000361c44723c */ /* 0x000fe20000041888 */
[----:B------:R-:W2:Y:S01]  /*3290*/  LDSM.16.M88.4 R52, [R210] ;  /* 0x00000000d234783b */ /* 0x000ea20000000200 */
[----:B-1----:R-:W-:-:S04]  /*32a0*/  FMUL.FTZ R0, R80, c[0x0][0x320] ;  /* 0x0000c80050007a20 */ /* 0x002fc80000410000 */
[----:B------:R1:W1:Y:S02]  /*32b0*/  MUFU.TANH R103, R0 ;  /* 0x0000000000677308 */ /* 0x0002640000002400 */
[----:B------:R-:W-:Y:S01]  /*32c0*/  HMMA.16816.F32.BF16 R60, R24, R46, R60 ;  /* 0x0000002e183c723c */ /* 0x000fe2000004183c */
[----:B-1----:R-:W-:-:S05]  /*32d0*/  FMUL.FTZ R0, R81, c[0x0][0x320] ;  /* 0x0000c80051007a20 */ /* 0x002fca0000410000 */
[----:B------:R1:W1:Y:S02]  /*32e0*/  MUFU.TANH R101, R0 ;  /* 0x0000000000657308 */ /* 0x0002640000002400 */
[----:B------:R-:W-:Y:S01]  /*32f0*/  HMMA.16816.F32.BF16 R40, R12, R56, R40 ;  /* 0x000000380c28723c */ /* 0x000fe20000041828 */
[----:B-1----:R-:W-:-:S05]  /*3300*/  FMUL.FTZ R0, R82, c[0x0][0x320] ;  /* 0x0000c80052007a20 */ /* 0x002fca0000410000 */
[----:B------:R1:W1:Y:S02]  /*3310*/  MUFU.TANH R104, R0 ;  /* 0x0000000000687308 */ /* 0x0002640000002400 */
[----:B-1----:R-:W-:-:S06]  /*3320*/  FMUL.FTZ R0, R83, c[0x0][0x320] ;  /* 0x0000c80053007a20 */ /* 0x002fcc0000410000 */
[----:B------:R1:W1:Y:S01]  /*3330*/  MUFU.TANH R102, R0 ;  /* 0x0000000000667308 */ /* 0x0002620000002400 */
[----:B--2---:R-:W-:Y:S01]  /*3340*/  HMMA.16816.F32.BF16 R76, R8, R48, R64 ;  /* 0x00000030084c723c */ /* 0x004fe20000041840 */
[----:B-1----:R-:W-:-:S06]  /*3350*/  FMUL.FTZ R0, R72, c[0x0][0x320] ;  /* 0x0000c80048007a20 */ /* 0x002fcc0000410000 */
[----:B------:R1:W2:Y:S01]  /*3360*/  MUFU.TANH R89, R0 ;  /* 0x0000000000597308 */ /* 0x0002a20000002400 */
[----:B------:R-:W-:Y:S01]  /*3370*/  HMMA.16816.F32.BF16 R68, R20, R46, R68 ;  /* 0x0000002e1444723c */ /* 0x000fe20000041844 */
[----:B-1----:R-:W-:-:S06]  /*3380*/  FMUL.FTZ R0, R73, c[0x0][0x320] ;  /* 0x0000c80049007a20 */ /* 0x002fcc0000410000 */
[----:B------:R1:W1:Y:S01]  /*3390*/  MUFU.TANH R88, R0 ;  /* 0x0000000000587308 */ /* 0x0002620000002400 */
[----:B------:R-:W-:Y:S08]  /*33a0*/  HMMA.16816.F32.BF16 R64, R32, R36, R108 ;  /* 0x000000242040723c */ /* 0x000ff0000004186c */
[----:B------:R-:W-:Y:S01]  /*33b0*/  HMMA.16816.F32.BF16 R44, R16, R58, R60 ;  /* 0x0000003a102c723c */ /* 0x000fe2000004183c */
[----:B-1----:R-:W-:-:S07]  /*33c0*/  FMUL.FTZ R0, R74, c[0x0][0x320] ;  /* 0x0000c8004a007a20 */ /* 0x002fce0000410000 */
[----:B------:R-:W-:Y:S01]  /*33d0*/  HMMA.16816.F32.BF16 R60, R32, R38, R116 ;  /* 0x00000026203c723c */ /* 0x000fe20000041874 */
[----:B------:R-:W-:Y:S01]  /*33e0*/  LDSM.16.M88.4 R32, [R206] ;  /* 0x00000000ce20783b */ /* 0x000fe20000000200 */
[----:B------:R1:W1:Y:S06]  /*33f0*/  MUFU.TANH R95, R0 ;  /* 0x00000000005f7308 */ /* 0x00026c0000002400 */
[----:B------:R-:W-:Y:S01]  /*3400*/  HMMA.16816.F32.BF16 R80, R4, R48, R40 ;  /* 0x000000300450723c */ /* 0x000fe20000041828 */
[----:B------:R-:W2:Y:S01]  /*3410*/  LDSM.16.M88.4 R40, [R200+0x2c00] ;  /* 0x002c0000c828783b */ /* 0x000ea20000000200 */
[----:B-----5:R-:W-:Y:S01]  /*3420*/  ISETP.GT.AND P0, PT, R124, R170, PT ;  /* 0x000000aa7c00720c */ /* 0x020fe20003f04270 */
[----:B------:R-:W-:-:S04]  /*3430*/  DEPBAR.LE SB0, 0x0 ;  /* 0x000080000000791a */ /* 0x000fc80000000000 */
[----:B-1----:R-:W-:Y:S02]  /*3440*/  FMUL.FTZ R0, R75, c[0x0][0x320] ;  /* 0x0000c8004b007a20 */ /* 0x002fe40000410000 */
[C---:B------:R-:W-:Y:S08]  /*3450*/  HMMA.16816.F32.BF16 R72, R28.reuse, R36, R144 ;  /* 0x000000241c48723c */ /* 0x040ff00000041890 */
[----:B------:R-:W-:Y:S01]  /*3460*/  HMMA.16816.F32.BF16 R28, R28, R38, R148 ;  /* 0x000000261c1c723c */ /* 0x000fe20000041894 */
[----:B------:R1:W1:Y:S02]  /*3470*/  MUFU.TANH R94, R0 ;  /* 0x00000000005e7308 */ /* 0x0002640000002400 */
[----:B-1----:R-:W-:-:S06]  /*3480*/  FMUL.FTZ R0, R84, c[0x0][0x320] ;  /* 0x0000c80054007a20 */ /* 0x002fcc0000410000 */
[----:B------:R1:W1:Y:S01]  /*3490*/  MUFU.TANH R92, R0 ;  /* 0x00000000005c7308 */ /* 0x0002620000002400 */
[----:B------:R-:W-:Y:S01]  /*34a0*/  HMMA.16816.F32.BF16 R68, R12, R58, R68 ;  /* 0x0000003a0c44723c */ /* 0x000fe20000041844 */
[----:B-1----:R-:W-:-:S06]  /*34b0*/  FMUL.FTZ R0, R85, c[0x0][0x320] ;  /* 0x0000c80055007a20 */ /* 0x002fcc0000410000 */
[----:B------:R1:W1:Y:S01]  /*34c0*/  MUFU.TANH R90, R0 ;  /* 0x00000000005a7308 */ /* 0x0002620000002400 */
[-C--:B------:R-:W-:Y:S08]  /*34d0*/  HMMA.16816.F32.BF16 R56, R24, R52.reuse, R64 ;  /* 0x000000341838723c */ /* 0x080ff00000041840 */
[----:B------:R-:W-:Y:S01]  /*34e0*/  HMMA.16816.F32.BF16 R64, R20, R52, R72 ;  /* 0x000000341440723c */ /* 0x000fe20000041848 */
[----:B-1----:R-:W-:-:S07]  /*34f0*/  FMUL.FTZ R0, R86, c[0x0][0x320] ;  /* 0x0000c80056007a20 */ /* 0x002fce0000410000 */
[-C--:B------:R-:W-:Y:S01]  /*3500*/  HMMA.16816.F32.BF16 R24, R24, R54.reuse, R60 ;  /* 0x000000361818723c */ /* 0x080fe2000004183c */
[----:B------:R1:W1:Y:S07]  /*3510*/  MUFU.TANH R93, R0 ;  /* 0x00000000005d7308 */ /* 0x00026e0000002400 */
[----:B------:R-:W-:Y:S01]  /*3520*/  HMMA.16816.F32.BF16 R52, R20, R54, R28 ;  /* 0x000000361434723c */ /* 0x000fe2000004181c */
[----:B-1----:R-:W-:-:S04]  /*3530*/  FMUL.FTZ R0, R87, c[0x0][0x320] ;  /* 0x0000c80057007a20 */ /* 0x002fc80000410000 */
[----:B------:R1:W1:Y:S02]  /*3540*/  MUFU.TANH R91, R0 ;  /* 0x00000000005b7308 */ /* 0x0002640000002400 */
[----:B-1----:R-:W-:-:S06]  /*3550*/  FMUL.FTZ R0, R76, c[0x0][0x320] ;  /* 0x0000c8004c007a20 */ /* 0x002fcc0000410000 */
[----:B------:R1:W1:Y:S01]  /*3560*/  MUFU.TANH R84, R0 ;  /* 0x0000000000547308 */ /* 0x0002620000002400 */
[----:B--2---:R-:W-:Y:S01]  /*3570*/  HMMA.16816.F32.BF16 R36, R12, R40, R64 ;  /* 0x000000280c24723c */ /* 0x004fe20000041840 */
[----:B-1----:R-:W-:-:S06]  /*3580*/  FMUL.FTZ R0, R77, c[0x0][0x320] ;  /* 0x0000c8004d007a20 */ /* 0x002fcc0000410000 */
[----:B------:R1:W2:Y:S03]  /*3590*/  MUFU.TANH R49, R0 ;  /* 0x0000000000317308 */ /* 0x0002a60000002400 */
[----:B------:R-:W-:Y:S01]  /*35a0*/  HMMA.16816.F32.BF16 R12, R12, R42, R52 ;  /* 0x0000002a0c0c723c */ /* 0x000fe20000041834 */
[----:B-1----:R-:W-:-:S04]  /*35b0*/  FMUL.FTZ R0, R78, c[0x0][0x320] ;  /* 0x0000c8004e007a20 */ /* 0x002fc80000410000 */
[----:B------:R1:W1:Y:S02]  /*35c0*/  MUFU.TANH R87, R0 ;  /* 0x0000000000577308 */ /* 0x0002640000002400 */
[----:B-1----:R-:W-:Y:S02]  /*35d0*/  FMUL.FTZ R0, R79, c[0x0][0x320] ;  /* 0x0000c8004f007a20 */ /* 0x002fe40000410000 */
[----:B------:R-:W-:Y:S08]  /*35e0*/  HMMA.16816.F32.BF16 R76, R8, R50, R44 ;  /* 0x00000032084c723c */ /* 0x000ff0000004182c */
[C---:B------:R-:W-:Y:S08]  /*35f0*/  HMMA.16816.F32.BF16 R44, R16.reuse, R40, R56 ;  /* 0x00000028102c723c */ /* 0x040ff00000041838 */
[----:B------:R-:W-:Y:S01]  /*3600*/  HMMA.16816.F32.BF16 R16, R16, R42, R24 ;  /* 0x0000002a1010723c */ /* 0x000fe20000041818 */
[----:B------:R1:W1:Y:S07]  /*3610*/  MUFU.TANH R86, R0 ;  /* 0x0000000000567308 */ /* 0x00026e0000002400 */
[----:B------:R-:W-:Y:S08]  /*3620*/  HMMA.16816.F32.BF16 R68, R4, R50, R68 ;  /* 0x000000320444723c */ /* 0x000ff00000041844 */
[----:B------:R-:W-:Y:S01]  /*3630*/  HMMA.16816.F32.BF16 R44, R8, R32, R44 ;  /* 0x00000020082c723c */ /* 0x000fe2000004182c */
[----:B-1----:R-:W-:-:S07]  /*3640*/  FMUL.FTZ R0, R80, c[0x0][0x320] ;  /* 0x0000c80050007a20 */ /* 0x002fce0000410000 */
[----:B------:R-:W-:Y:S08]  /*3650*/  HMMA.16816.F32.BF16 R20, R4, R32, R36 ;  /* 0x000000200414723c */ /* 0x000ff00000041824 */
[-C--:B------:R-:W-:Y:S08]  /*3660*/  HMMA.16816.F32.BF16 R8, R8, R34.reuse, R16 ;  /* 0x000000220808723c */ /* 0x080ff00000041810 */
[----:B------:R-:W-:Y:S01]  /*3670*/  HMMA.16816.F32.BF16 R4, R4, R34, R12 ;  /* 0x000000220404723c */ /* 0x000fe2000004180c */
[----:B------:R1:W1:Y:S01]  /*3680*/  MUFU.TANH R85, R0 ;  /* 0x0000000000557308 */ /* 0x0002620000002400 */
[----:B------:R-:W-:-:S02]  /*3690*/  FMUL.FTZ R77, R77, c[0x0][0x320] ;  /* 0x0000c8004d4d7a20 */ /* 0x000fc40000410000 */
[----:B------:R-:W-:Y:S02]  /*36a0*/  FMUL.FTZ R78, R78, c[0x0][0x320] ;  /* 0x0000c8004e4e7a20 */ /* 0x000fe40000410000 */
[----:B-1----:R-:W-:-:S04]  /*36b0*/  FMUL.FTZ R0, R81, c[0x0][0x320] ;  /* 0x0000c80051007a20 */ /* 0x002fc80000410000 */
[----:B------:R1:W1:Y:S01]  /*36c0*/  MUFU.TANH R80, R0 ;  /* 0x0000000000507308 */ /* 0x0002620000002400 */
[----:B------:R-:W-:Y:S02]  /*36d0*/  FMUL.FTZ R79, R79, c[0x0][0x320] ;  /* 0x0000c8004f4f7a20 */ /* 0x000fe40000410000 */
[----:B------:R-:W-:Y:S02]  /*36e0*/  FMUL.FTZ R68, R68, c[0x0][0x320] ;  /* 0x0000c80044447a20 */ /* 0x000fe40000410000 */
[----:B------:R-:W-:Y:S02]  /*36f0*/  FMUL.FTZ R69, R69, c[0x0][0x320] ;  /* 0x0000c80045457a20 */ /* 0x000fe40000410000 */
[----:B------:R-:W-:Y:S02]  /*3700*/  FMUL.FTZ R70, R70, c[0x0][0x320] ;  /* 0x0000c80046467a20 */ /* 0x000fe40000410000 */
[----:B-1----:R-:W-:-:S04]  /*3710*/  FMUL.FTZ R0, R82, c[0x0][0x320] ;  /* 0x0000c80052007a20 */ /* 0x002fc80000410000 */
[----:B------:R1:W1:Y:S01]  /*3720*/  MUFU.TANH R72, R0 ;  /* 0x0000000000487308 */ /* 0x0002620000002400 */
[----:B------:R-:W-:Y:S02]  /*3730*/  FMUL.FTZ R71, R71, c[0x0][0x320] ;  /* 0x0000c80047477a20 */ /* 0x000fe40000410000 */
[----:B------:R-:W-:Y:S02]  /*3740*/  FMUL.FTZ R44, R44, c[0x0][0x320] ;  /* 0x0000c8002c2c7a20 */ /* 0x000fe40000410000 */
[----:B------:R-:W-:Y:S02]  /*3750*/  FMUL.FTZ R45, R45, c[0x0][0x320] ;  /* 0x0000c8002d2d7a20 */ /* 0x000fe40000410000 */
[----:B------:R-:W-:Y:S02]  /*3760*/  FMUL.FTZ R46, R46, c[0x0][0x320] ;  /* 0x0000c8002e2e7a20 */ /* 0x000fe40000410000 */
[----:B------:R-:W-:Y:S02]  /*3770*/  FMUL.FTZ R47, R47, c[0x0][0x320] ;  /* 0x0000c8002f2f7a20 */ /* 0x000fe40000410000 */
[----:B------:R-:W-:-:S02]  /*3780*/  FMUL.FTZ R20, R20, c[0x0][0x320] ;  /* 0x0000c80014147a20 */ /* 0x000fc40000410000 */
[----:B-1----:R-:W-:Y:S02]  /*3790*/  FMUL.FTZ R0, R83, c[0x0][0x320] ;  /* 0x0000c80053007a20 */ /* 0x002fe40000410000 */
[----:B------:R-:W-:Y:S02]  /*37a0*/  FMUL.FTZ R21, R21, c[0x0][0x320] ;  /* 0x0000c80015157a20 */ /* 0x000fe40000410000 */
[----:B------:R1:W1:Y:S01]  /*37b0*/  MUFU.TANH R50, R0 ;  /* 0x0000000000327308 */ /* 0x0002620000002400 */
[----:B------:R-:W-:Y:S02]  /*37c0*/  FMUL.FTZ R22, R22, c[0x0][0x320] ;  /* 0x0000c80016167a20 */ /* 0x000fe40000410000 */
[----:B------:R-:W-:Y:S02]  /*37d0*/  FMUL.FTZ R23, R23, c[0x0][0x320] ;  /* 0x0000c80017177a20 */ /* 0x000fe40000410000 */
[----:B------:R-:W-:Y:S02]  /*37e0*/  FMUL.FTZ R8, R8, c[0x0][0x320] ;  /* 0x0000c80008087a20 */ /* 0x000fe40000410000 */
[----:B------:R-:W-:-:S02]  /*37f0*/  FMUL.FTZ R9, R9, c[0x0][0x320] ;  /* 0x0000c80009097a20 */ /* 0x000fc40000410000 */
[----:B------:R-:W-:Y:S02]  /*3800*/  FMUL.FTZ R10, R10, c[0x0][0x320] ;  /* 0x0000c8000a0a7a20 */ /* 0x000fe40000410000 */
[----:B------:R-:W-:Y:S02]  /*3810*/  FMUL.FTZ R11, R11, c[0x0][0x320] ;  /* 0x0000c8000b0b7a20 */ /* 0x000fe40000410000 */
[----:B------:R-:W-:Y:S02]  /*3820*/  FMUL.FTZ R4, R4, c[0x0][0x320] ;  /* 0x0000c80004047a20 */ /* 0x000fe40000410000 */
[----:B------:R-:W-:Y:S02]  /*3830*/  FMUL.FTZ R5, R5, c[0x0][0x320] ;  /* 0x0000c80005057a20 */ /* 0x000fe40000410000 */
[----:B-1----:R-:W-:Y:S02]  /*3840*/  FMUL.FTZ R0, R76, c[0x0][0x320] ;  /* 0x0000c8004c007a20 */ /* 0x002fe40000410000 */
[----:B------:R-:W-:-:S02]  /*3850*/  FMUL.FTZ R6, R6, c[0x0][0x320] ;  /* 0x0000c80006067a20 */ /* 0x000fc40000410000 */
[----:B------:R-:W-:Y:S01]  /*3860*/  FMUL.FTZ R7, R7, c[0x0][0x320] ;  /* 0x0000c80007077a20 */ /* 0x000fe20000410000 */
[----:B------:R1:W1:Y:S08]  /*3870*/  MUFU.TANH R48, R0 ;  /* 0x0000000000307308 */ /* 0x0002700000002400 */
[----:B------:R-:W1:Y:S08]  /*3880*/  MUFU.TANH R77, R77 ;  /* 0x0000004d004d7308 */ /* 0x000e700000002400 */
        /* <DEDUP_REMOVED lines=10> */
[----:B------:R1:W1:Y:S08]  /*3930*/  MUFU.TANH R38, R20 ;  /* 0x0000001400267308 */ /* 0x0002700000002400 */
        /* <DEDUP_REMOVED lines=10> */
[----:B------:R1:W1:Y:S01]  /*39e0*/  MUFU.TANH R42, R7 ;  /* 0x00000007002a7308 */ /* 0x0002620000002400 */
[----:B------:R-:W-:Y:S01]  /*39f0*/  BSSY B0, `(.L_x_1268) ;  /* 0x000004c000007945 */ /* 0x000fe20003800000 */
[----:B------:R-:W-:Y:S01]  /*3a00*/  BAR.SYNC.DEFER_BLOCKING 0x0 ;  /* 0x0000000000007b1d */ /* 0x000fe20000010000 */
[----:B------:R-:W-:-:S05]  /*3a10*/  ISETP.GT.AND P1, PT, R168, 0x3f, PT ;  /* 0x0000003fa800780c */ /* 0x000fca0003f24270 */
[----:B------:R-:W-:Y:S05]  /*3a20*/  @!P0 BRA `(.L_x_1269) ;  /* 0x0000048000008947 */ /* 0x000fea0003800000 */
[----:B--234-:R-:W-:Y:S01]  /*3a30*/  IMAD R2, R124, 0x40, R169 ;  /* 0x000000407c027824 */ /* 0x01cfe200078e02a9 */
[----:B------:R-:W-:-:S04]  /*3a40*/  MOV R232, RZ ;  /* 0x000000ff00e87202 */ /* 0x000fc80000000f00 */
[----:B------:R-:W-:-:S05]  /*3a50*/  IADD3 R2, R2, -0x40, R168 ;  /* 0xffffffc002027810 */ /* 0x000fca0007ffe0a8 */
[----:B------:R-:W-:-:S04]  /*3a60*/  @P2 IMAD.HI.U32 R3, R2, c[0x0][0x2bc], RZ ;  /* 0x0000af0002032a27 */ /* 0x000fc800078e00ff */
[----:B-1----:R-:W-:Y:S01]  /*3a70*/  IMAD.MOV.U32 R0, RZ, RZ, R2 ;  /* 0x000000ffff007224 */ /* 0x002fe200078e0002 */
[----:B------:R-:W-:-:S04]  /*3a80*/  @P2 SHF.R.U32.HI R0, RZ, c[0x0][0x2c0], R3 ;  /* 0x0000b000ff002a19 */ /* 0x000fc80000011603 */
[----:B------:R-:W-:-:S04]  /*3a90*/  @!P1 IADD3 R3, P0, R0, R166, RZ ;  /* 0x000000a600039210 */ /* 0x000fc80007f1e0ff */
[----:B------:R-:W-:Y:S02]  /*3aa0*/  @!P1 LEA.HI.X.SX32 R5, R0, R163, 0x1, P0 ;  /* 0x000000a300059211 */ /* 0x000fe400000f0eff */
[----:B------:R-:W-:-:S04]  /*3ab0*/  @!P1 LEA R4, P0, R3, c[0x0][0x2a0], 0x2 ;  /* 0x0000a80003049a11 */ /* 0x000fc800078010ff */
[----:B------:R-:W-:-:S05]  /*3ac0*/  @!P1 LEA.HI.X R5, R3, c[0x0][0x2a4], R5, 0x2, P0 ;  /* 0x0000a90003059a11 */ /* 0x000fca00000f1405 */
[----:B------:R-:W2:Y:S01]  /*3ad0*/  @!P1 LDG.E R232, [R4.64] ;  /* 0x0000000604e89981 */ /* 0x000ea2000c1e1900 */
[----:B------:R-:W-:-:S04]  /*3ae0*/  IMAD.MOV R0, RZ, RZ, -R0 ;  /* 0x000000ffff007224 */ /* 0x000fc800078e0a00 */
[----:B------:R-:W-:-:S04]  /*3af0*/  IMAD R234, R0, c[0x0][0x2b8], R2 ;  /* 0x0000ae0000ea7a24 */ /* 0x000fc800078e0202 */
[----:B------:R-:W-:Y:S01]  /*3b00*/  IMAD.WIDE.U32 R2, R234, c[0x0][0x1e0], RZ ;  /* 0x00007800ea027a25 */ /* 0x000fe200078e00ff */
[----:B------:R-:W-:-:S05]  /*3b10*/  SHF.R.S32.HI R0, RZ, 0x1f, R234 ;  /* 0x0000001fff007819 */ /* 0x000fca00000114ea */
[----:B------:R-:W-:-:S04]  /*3b20*/  IMAD R0, R0, c[0x0][0x1e0], RZ ;  /* 0x0000780000007a24 */ /* 0x000fc800078e02ff */
[----:B------:R-:W-:-:S05]  /*3b30*/  IMAD R0, R234, c[0x0][0x1e4], R0 ;  /* 0x00007900ea007a24 */ /* 0x000fca00078e0200 */
[----:B------:R-:W-:Y:S02]  /*3b40*/  IADD3 R3, R3, R0, RZ ;  /* 0x0000000003037210 */ /* 0x000fe40007ffe0ff */
        /* <DEDUP_REMOVED lines=10> */
.L_x_1318:
[----:B------:R-:W-:Y:S05]  /*3bf0*/  BRA.DIV ~URZ, `(.L_x_1271) ;  /* 0x0000d5e27f007947 */ /* 0x000fea000b800000 */
[----:B------:R-:W3:Y:S01]  /*3c00*/  SHFL.IDX PT, R0, R13, RZ, 0x1c1f ;  /* 0x001c1fff0d007589 */ /* 0x000ee200000e0000 */
[C---:B------:R-:W-:Y:S02]  /*3c10*/  IADD3 R2, R240.reuse, 0x20, RZ ;  /* 0x00000020f0027810 */ /* 0x040fe40007ffe0ff */
[----:B------:R-:W-:Y:S02]  /*3c20*/  IADD3 R5, R240, 0x40, RZ ;  /* 0x00000040f0057810 */ /* 0x000fe40007ffe0ff */
[----:B------:R-:W-:Y:S02]  /*3c30*/  ISETP.GE.AND P4, PT, R2, c[0x0][0x1d4], PT ;  /* 0x0000750002007a0c */ /* 0x000fe40003f86270 */
[----:B------:R-:W-:Y:S02]  /*3c40*/  ISETP.GE.AND P5, PT, R240, c[0x0][0x1d4], PT ;  /* 0x00007500f0007a0c */ /* 0x000fe40003fa6270 */
[----:B------:R-:W-:-:S02]  /*3c50*/  SEL R11, RZ, 0x10, P4 ;  /* 0x00000010ff0b7807 */ /* 0x000fc40002000000 */
[----:B------:R-:W-:Y:S02]  /*3c60*/  SEL R12, RZ, 0x10, P5 ;  /* 0x00000010ff0c7807 */ /* 0x000fe40002800000 */
[C---:B---3--:R-:W-:Y:S02]  /*3c70*/  IADD3 R6, P0, R0.reuse, R159, RZ ;  /* 0x0000009f00067210 */ /* 0x048fe40007f1e0ff */
[----:B------:R-:W-:-:S03]  /*3c80*/  IADD3 R2, P6, R0, R160, RZ ;  /* 0x000000a000027210 */ /* 0x000fc60007fde0ff */
[C---:B--2---:R-:W-:Y:S01]  /*3c90*/  IMAD.X R7, R4.reuse, 0x1, R125, P0 ;  /* 0x0000000104077824 */ /* 0x044fe200000e067d */
[----:B------:R-:W-:Y:S01]  /*3ca0*/  ISETP.GE.AND P0, PT, R5, c[0x0][0x1d4], PT ;  /* 0x0000750005007a0c */ /* 0x000fe20003f06270 */
[----:B------:R-:W-:Y:S01]  /*3cb0*/  IMAD.X R3, R4, 0x1, R127, P6 ;  /* 0x0000000104037824 */ /* 0x000fe200030e067f */
[----:B------:R-:W-:Y:S02]  /*3cc0*/  IADD3 R8, P6, R0, R161, RZ ;  /* 0x000000a100087210 */ /* 0x000fe40007fde0ff */
[----:B------:R-:W-:Y:S01]  /*3cd0*/  @!PT LDS RZ, [RZ] ;  /* 0x00000000fffff984 */ /* 0x000fe20000000800 */
[----:B------:R-:W-:Y:S01]  /*3ce0*/  @!PT LDS RZ, [RZ] ;  /* 0x00000000fffff984 */ /* 0x000fe20000000800 */
[----:B------:R2:W-:Y:S03]  /*3cf0*/  LDGSTS.E.BYPASS.LTC128B.128 [R217+0x3100], [R6.64], !P5 ;  /* 0x0310000006d97fae */ /* 0x0005e6000e901d46 */
[----:B------:R-:W-:Y:S01]  /*3d00*/  IMAD.X R9, R4, 0x1, R126, P6 ;  /* 0x0000000104097824 */ /* 0x000fe200030e067e */
[----:B------:R2:W-:Y:S04]  /*3d10*/  LDGSTS.E.BYPASS.LTC128B.128 [R217+0x4100], [R2.64], !P4 ;  /* 0x0410000002d97fae */ /* 0x0005e8000e101d46 */
[----:B------:R-:W3:Y:S04]  /*3d20*/  SHFL.IDX PT, R0, R13, 0x1, 0x1c1f ;  /* 0x003c1f000d007f89 */ /* 0x000ee800000e0000 */
[----:B------:R2:W-:Y:S04]  /*3d30*/  LDGSTS.E.BYPASS.LTC128B.128 [R217+0x5100], [R8.64], !P0 ;  /* 0x0510000008d97fae */ /* 0x0005e8000c101d46 */
[----:B------:R4:W1:Y:S02]  /*3d40*/  SHFL.IDX PT, R4, R10, 0x1, 0x1c1f ;  /* 0x003c1f000a047f89 */ /* 0x00086400000e0000 */
[----:B-1--4-:R-:W-:-:S02]  /*3d50*/  SEL R10, RZ, 0x10, P0 ;  /* 0x00000010ff0a7807 */ /* 0x012fc40000000000 */
.L_x_1319:
[----:B--23--:R-:W-:Y:S02]  /*3d60*/  IADD3 R8, -R12, 0x10, RZ ;  /* 0x000000100c087810 */ /* 0x00cfe40007ffe1ff */
[----:B------:R-:W-:-:S02]  /*3d70*/  IADD3 R2, -R11, 0x10, RZ ;  /* 0x000000100b027810 */ /* 0x000fc40007ffe1ff */
[----:B------:R-:W-:Y:S02]  /*3d80*/  LOP3.LUT R8, R8, 0xf, RZ, 0xc0, !PT ;  /* 0x0000000f08087812 */ /* 0x000fe400078ec0ff */
[----:B------:R-:W-:Y:S02]  /*3d90*/  IADD3 R3, -R10, 0x10, RZ ;  /* 0x000000100a037810 */ /* 0x000fe40007ffe1ff */
[----:B------:R-:W-:Y:S02]  /*3da0*/  LOP3.LUT R6, R2, 0xf, RZ, 0xc0, !PT ;  /* 0x0000000f02067812 */ /* 0x000fe400078ec0ff */
[-C--:B------:R-:W-:Y:S02]  /*3db0*/  IADD3 R8, P4, P0, R8, R0.reuse, R159 ;  /* 0x0000000008087210 */ /* 0x080fe4000789e09f */
[----:B------:R-:W-:Y:S02]  /*3dc0*/  LOP3.LUT R2, R3, 0xf, RZ, 0xc0, !PT ;  /* 0x0000000f03027812 */ /* 0x000fe400078ec0ff */
[----:B------:R-:W-:-:S02]  /*3dd0*/  IADD3 R6, P6, P5, R6, R0, R160 ;  /* 0x0000000006067210 */ /* 0x000fc40007dde0a0 */
[----:B------:R-:W-:Y:S02]  /*3de0*/  IADD3.X R9, RZ, R4, R125, P4, P0 ;  /* 0x00000004ff097210 */ /* 0x000fe400027e047d */
[----:B------:R-:W-:Y:S02]  /*3df0*/  IADD3 R2, P4, P0, R2, R0, R161 ;  /* 0x0000000002027210 */ /* 0x000fe4000789e0a1 */
[-C--:B------:R-:W-:Y:S02]  /*3e00*/  IADD3.X R7, RZ, R4.reuse, R127, P6, P5 ;  /* 0x00000004ff077210 */ /* 0x080fe400037ea47f */
[----:B------:R-:W-:Y:S02]  /*3e10*/  ISETP.NE.U32.AND P6, PT, R12, RZ, PT ;  /* 0x000000ff0c00720c */ /* 0x000fe40003fc5070 */
[----:B------:R-:W-:Y:S02]  /*3e20*/  ISETP.NE.U32.AND P5, PT, R11, RZ, PT ;  /* 0x000000ff0b00720c */ /* 0x000fe40003fa5070 */
[----:B------:R-:W-:-:S02]  /*3e30*/  IADD3.X R3, RZ, R4, R126, P4, P0 ;  /* 0x00000004ff037210 */ /* 0x000fc400027e047e */
[----:B------:R-:W-:-:S07]  /*3e40*/  ISETP.NE.U32.AND P0, PT, R10, RZ, PT ;  /* 0x000000ff0a00720c */ /* 0x000fce0003f05070 */
[----:B------:R-:W-:Y:S01]  /*3e50*/  @!PT LDS RZ, [RZ] ;  /* 0x00000000fffff984 */ /* 0x000fe20000000800 */
[----:B------:R-:W-:Y:S01]  /*3e60*/  @!PT LDS RZ, [RZ] ;  /* 0x00000000fffff984 */ /* 0x000fe20000000800 */
[----:B------:R-:W-:Y:S01]  /*3e70*/  @!PT LDS RZ, [RZ] ;  /* 0x00000000fffff984 */ /* 0x000fe20000000800 */
[----:B------:R1:W-:Y:S04]  /*3e80*/  LDGSTS.E.BYPASS.LTC128B.128.ZFILL [R217+0x3900], [R8.64], P6 ;  /* 0x0390000008d97fae */ /* 0x0003e8000b141d46 */
[----:B------:R1:W-:Y:S04]  /*3e90*/  LDGSTS.E.BYPASS.LTC128B.128.ZFILL [R217+0x4900], [R6.64], P5 ;  /* 0x0490000006d97fae */ /* 0x0003e8000a941d46 */
[----:B------:R1:W-:Y:S02]  /*3ea0*/  LDGSTS.E.BYPASS.LTC128B.128.ZFILL [R217+0x5900], [R2.64], P0 ;  /* 0x0590000002d97fae */ /* 0x0003e40008141d46 */
.L_x_1269:
[----:B--234-:R-:W-:Y:S05]  /*3eb0*/  BSYNC B0 ;  /* 0x0000000000007941 */ /* 0x01cfea0003800000 */
.L_x_1268:
[----:B-1----:R-:W2:Y:S04]  /*3ec0*/  LDL R3, [R1+0x78] ;  /* 0x0000780001037983 */ /* 0x002ea80000100800 */
[----:B------:R-:W2:Y:S04]  /*3ed0*/  LDL R2, [R1+0xb4] ;  /* 0x0000b40001027983 */ /* 0x000ea80000100800 */
[----:B------:R-:W3:Y:S01]  /*3ee0*/  LDL R5, [R1+0x3c] ;  /* 0x00003c0001057983 */ /* 0x000ee20000100800 */
[----:B------:R-:W-:-:S03]  /*3ef0*/  MOV R0, 0x1 ;  /* 0x0000000100007802 */ /* 0x000fc60000000f00 */
[----:B------:R-:W0:Y:S02]  /*3f00*/  LDGDEPBAR ;  /* 0x00000000000079af */ /* 0x000e240000000000 */
[----:B------:R-:W-:Y:S01]  /*3f10*/  IMAD R0, R124, -0x40, R0 ;  /* 0xffffffc07c007824 */ /* 0x000fe200078e0200 */
[----:B--2---:R-:W-:Y:S02]  /*3f20*/  IADD3 R4, R2, R3, RZ ;  /* 0x0000000302047210 */ /* 0x004fe40007ffe0ff */
[----:B------:R-:W-:Y:S02]  /*3f30*/  MOV R3, c[0x0][0x2ac] ;  /* 0x0000ab0000037a02 */ /* 0x000fe40000000f00 */
[----:B---3--:R-:W-:Y:S01]  /*3f40*/  IADD3 R7, -R5, R140, RZ ;  /* 0x0000008c05077210 */ /* 0x008fe20007ffe1ff */
[----:B------:R-:W-:Y:S01]  /*3f50*/  @P3 IMAD.HI.U32 R2, R4, c[0x0][0x2c8], RZ ;  /* 0x0000b20004023a27 */ /* 0x000fe200078e00ff */
[----:B------:R1:W-:Y:S03]  /*3f60*/  STL [R1], R4 ;  /* 0x0000000401007387 */ /* 0x0003e60000100800 */
[----:B------:R-:W-:-:S05]  /*3f70*/  IMAD R0, R3, c[0x0][0x1d0], R0 ;  /* 0x0000740003007a24 */ /* 0x000fca00078e0200 */
[----:B------:R-:W-:Y:S02]  /*3f80*/  IADD3 R6, R0, -c[0x0][0x168], -R5 ;  /* 0x80005a0000067a10 */ /* 0x000fe40007ffe805 */
[----:B-1----:R-:W-:Y:S01]  /*3f90*/  @P3 SHF.R.U32.HI R4, RZ, c[0x0][0x2cc], R2 ;  /* 0x0000b300ff043a19 */ /* 0x002fe20000011602 */
[----:B------:R-:W-:Y:S05]  /*3fa0*/  BRA.DIV ~URZ, `(.L_x_1272) ;  /* 0x0000d4827f007947 */ /* 0x000fea000b800000 */
[----:B------:R1:W2:Y:S02]  /*3fb0*/  SHFL.IDX PT, R0, R4, RZ, 0x1c1f ;  /* 0x001c1fff04007589 */ /* 0x0002a400000e0000 */
.L_x_1320:
[----:B--2---:R-:W-:-:S05]  /*3fc0*/  IMAD.IADD R0, R6, 0x1, R0 ;  /* 0x0000000106007824 */ /* 0x004fca00078e0200 */
[----:B------:R-:W-:-:S04]  /*3fd0*/  IMNMX R0, R7, R0, PT ;  /* 0x0000000007007217 */ /* 0x000fc80003800200 */
[C---:B------:R-:W-:Y:S02]  /*3fe0*/  ISETP.GT.AND P6, PT, R0.reuse, RZ, PT ;  /* 0x000000ff0000720c */ /* 0x040fe40003fc4270 */
[C---:B------:R-:W-:Y:S02]  /*3ff0*/  ISETP.GT.AND P5, PT, R0.reuse, 0x1, PT ;  /* 0x000000010000780c */ /* 0x040fe40003fa4270 */
[C---:B------:R-:W-:Y:S02]  /*4000*/  ISETP.GT.AND P4, PT, R0.reuse, 0x8, PT ;  /* 0x000000080000780c */ /* 0x040fe40003f84270 */
[----:B------:R-:W-:Y:S02]  /*4010*/  ISETP.GT.AND P0, PT, R0, 0x9, PT ;  /* 0x000000090000780c */ /* 0x000fe40003f04270 */
        /* <DEDUP_REMOVED lines=16> */
[----:B------:R-:W-:Y:S02]  /*4120*/  FSEL R98, R84, -INF , P6 ;  /* 0xff80000054627808 */ /* 0x000fe40003000000 */
[----:B------:R-:W-:Y:S02]  /*4130*/  FSEL R100, R49, -INF , P5 ;  /* 0xff80000031647808 */ /* 0x000fe40002800000 */
[----:B------:R-:W-:Y:S02]  /*4140*/  FSEL R106, R48, -INF , P4 ;  /* 0xff800000306a7808 */ /* 0x000fe40002000000 */
[----:B------:R-:W-:-:S02]  /*4150*/  FSEL R107, R77, -INF , P0 ;  /* 0xff8000004d6b7808 */ /* 0x000fc40000000000 */
[C---:B------:R-:W-:Y:S02]  /*4160*/  ISETP.GT.AND P6, PT, R0.reuse, 0x30, PT ;  /* 0x000000300000780c */ /* 0x040fe40003fc4270 */
[C---:B------:R-:W-:Y:S02]  /*4170*/  ISETP.GT.AND P5, PT, R0.reuse, 0x31, PT ;  /* 0x000000310000780c */ /* 0x040fe40003fa4270 */
[C---:B------:R-:W-:Y:S02]  /*4180*/  ISETP.GT.AND P4, PT, R0.reuse, 0x38, PT ;  /* 0x000000380000780c */ /* 0x040fe40003f84270 */
[----:B------:R-:W-:Y:S02]  /*4190*/  ISETP.GT.AND P0, PT, R0, 0x39, PT ;  /* 0x000000390000780c */ /* 0x000fe40003f04270 */
[----:B------:R-:W-:Y:S02]  /*41a0*/  FSEL R105, R44, -INF , P6 ;  /* 0xff8000002c697808 */ /* 0x000fe40003000000 */
[----:B------:R-:W-:-:S02]  /*41b0*/  FSEL R99, R45, -INF , P5 ;  /* 0xff8000002d637808 */ /* 0x000fc40002800000 */
[----:B------:R-:W-:Y:S02]  /*41c0*/  FSEL R97, R17, -INF , P4 ;  /* 0xff80000011617808 */ /* 0x000fe40002000000 */
[----:B------:R-:W-:Y:S01]  /*41d0*/  FSEL R96, R15, -INF , P0 ;  /* 0xff8000000f607808 */ /* 0x000fe20000000000 */
[----:B------:R-:W-:Y:S05]  /*41e0*/  BRA.DIV ~URZ, `(.L_x_1273) ;  /* 0x0000d2a27f007947 */ /* 0x000fea000b800000 */
[----:B------:R-:W2:Y:S04]  /*41f0*/  SHFL.IDX PT, R2, R4, 0x2, 0x1c1f ;  /* 0x005c1f0004027f89 */ /* 0x000ea800000e0000 */
[----:B------:R-:W3:Y:S04]  /*4200*/  SHFL.IDX PT, R3, R4, 0x1, 0x1c1f ;  /* 0x003c1f0004037f89 */ /* 0x000ee800000e0000 */
[----:B------:R4:W5:Y:S01]  /*4210*/  SHFL.IDX PT, R0, R4, 0x3, 0x1c1f ;  /* 0x007c1f0004007f89 */ /* 0x00096200000e0000 */
[----:B--2---:R-:W-:-:S02]  /*4220*/  IMAD.IADD R2, R6, 0x1, R2 ;  /* 0x0000000106027824 */ /* 0x004fc400078e0202 */
[----:B---3--:R-:W-:-:S03]  /*4230*/  IMAD.IADD R3, R6, 0x1, R3 ;  /* 0x0000000106037824 */ /* 0x008fc600078e0203 */
[----:B------:R-:W-:Y:S02]  /*4240*/  IMNMX R2, R7, R2, PT ;  /* 0x0000000207027217 */ /* 0x000fe40003800200 */
[----:B-1--4-:R-:W-:Y:S01]  /*4250*/  FMNMX.FTZ R4, R8, R10, !PT ;  /* 0x0000000a08047209 */ /* 0x012fe20007810000 */
[----:B-----5:R-:W-:Y:S01]  /*4260*/  IMAD.IADD R0, R6, 0x1, R0 ;  /* 0x0000000106007824 */ /* 0x020fe200078e0200 */
[C---:B------:R-:W-:Y:S02]  /*4270*/  ISETP.GT.AND P6, PT, R2.reuse, RZ, PT ;  /* 0x000000ff0200720c */ /* 0x040fe40003fc4270 */
        /* <DEDUP_REMOVED lines=27> */
[----:B------:R-:W-:Y:S02]  /*4430*/  IMNMX R3, R7, R3, PT ;  /* 0x0000000307037217 */ /* 0x000fe40003800200 */
[----:B------:R-:W-:Y:S02]  /*4440*/  FSEL R129, R38, -INF , P6 ;  /* 0xff80000026817808 */ /* 0x000fe40003000000 */
[----:B------:R-:W-:Y:S02]  /*4450*/  FSEL R128, R37, -INF , P5 ;  /* 0xff80000025807808 */ /* 0x000fe40002800000 */
[----:B------:R-:W-:Y:S02]  /*4460*/  FSEL R127, R31, -INF , P4 ;  /* 0xff8000001f7f7808 */ /* 0x000fe40002000000 */
[----:B------:R-:W-:Y:S02]  /*4470*/  FSEL R126, R28, -INF , P0 ;  /* 0xff8000001c7e7808 */ /* 0x000fe40000000000 */
[----:B------:R-:W-:-:S02]  /*4480*/  ISETP.GT.AND P6, PT, R3, RZ, PT ;  /* 0x000000ff0300720c */ /* 0x000fc40003fc4270 */
[C---:B------:R-:W-:Y:S02]  /*4490*/  ISETP.GT.AND P5, PT, R3.reuse, 0x1, PT ;  /* 0x000000010300780c */ /* 0x040fe40003fa4270 */
[C---:B------:R-:W-:Y:S02]  /*44a0*/  ISETP.GT.AND P4, PT, R3.reuse, 0x8, PT ;  /* 0x000000080300780c */ /* 0x040fe40003f84270 */
[----:B------:R-:W-:Y:S02]  /*44b0*/  ISETP.GT.AND P0, PT, R3, 0x9, PT ;  /* 0x000000090300780c */ /* 0x000fe40003f04270 */
[----:B------:R-:W-:Y:S02]  /*44c0*/  FSEL R9, R158, -INF , P6 ;  /* 0xff8000009e097808 */ /* 0x000fe40003000000 */
[----:B------:R-:W-:Y:S02]  /*44d0*/  FSEL R11, R157, -INF , P5 ;  /* 0xff8000009d0b7808 */ /* 0x000fe40002800000 */
[----:B------:R-:W-:-:S02]  /*44e0*/  FSEL R13, R143, -INF , P4 ;  /* 0xff8000008f0d7808 */ /* 0x000fc40002000000 */
[----:B------:R-:W-:Y:S02]  /*44f0*/  FSEL R15, R142, -INF , P0 ;  /* 0xff8000008e0f7808 */ /* 0x000fe40000000000 */
[C---:B------:R-:W-:Y:S02]  /*4500*/  ISETP.GT.AND P6, PT, R3.reuse, 0x10, PT ;  /* 0x000000100300780c */ /* 0x040fe40003fc4270 */
[C---:B------:R-:W-:Y:S02]  /*4510*/  ISETP.GT.AND P5, PT, R3.reuse, 0x11, PT ;  /* 0x000000110300780c */ /* 0x040fe40003fa4270 */
[C---:B------:R-:W-:Y:S02]  /*4520*/  ISETP.GT.AND P4, PT, R3.reuse, 0x18, PT ;  /* 0x000000180300780c */ /* 0x040fe40003f84270 */
[----:B------:R-:W-:Y:S02]  /*4530*/  ISETP.GT.AND P0, PT, R3, 0x19, PT ;  /* 0x000000190300780c */ /* 0x000fe40003f04270 */
[----:B------:R-:W-:-:S02]  /*4540*/  FSEL R17, R113, -INF , P6 ;  /* 0xff80000071117808 */ /* 0x000fc40003000000 */
[----:B------:R-:W-:Y:S02]  /*4550*/  FSEL R19, R112, -INF , P5 ;  /* 0xff80000070137808 */ /* 0x000fe40002800000 */
[----:B------:R-:W-:Y:S02]  /*4560*/  FSEL R21, R95, -INF , P4 ;  /* 0xff8000005f157808 */ /* 0x000fe40002000000 */
[----:B------:R-:W-:Y:S02]  /*4570*/  FSEL R24, R94, -INF , P0 ;  /* 0xff8000005e187808 */ /* 0x000fe40000000000 */
[C---:B------:R-:W-:Y:S02]  /*4580*/  ISETP.GT.AND P6, PT, R3.reuse, 0x20, PT ;  /* 0x000000200300780c */ /* 0x040fe40003fc4270 */
[C---:B------:R-:W-:Y:S02]  /*4590*/  ISETP.GT.AND P5, PT, R3.reuse, 0x21, PT ;  /* 0x000000210300780c */ /* 0x040fe40003fa4270 */
[----:B------:R-:W-:-:S02]  /*45a0*/  ISETP.GT.AND P4, PT, R3, 0x28, PT ;  /* 0x000000280300780c */ /* 0x000fc40003f84270 */
[----:B------:R-:W-:Y:S02]  /*45b0*/  ISETP.GT.AND P0, PT, R3, 0x29, PT ;  /* 0x000000290300780c */ /* 0x000fe40003f04270 */
[----:B------:R-:W-:Y:S02]  /*45c0*/  FSEL R116, R87, -INF , P6 ;  /* 0xff80000057747808 */ /* 0x000fe40003000000 */
[----:B------:R-:W-:Y:S02]  /*45d0*/  FSEL R120, R86, -INF , P5 ;  /* 0xff80000056787808 */ /* 0x000fe40002800000 */
[----:B------:R-:W-:Y:S02]  /*45e0*/  FSEL R119, R78, -INF , P4 ;  /* 0xff8000004e777808 */ /* 0x000fe40002000000 */
[----:B------:R-:W-:Y:S02]  /*45f0*/  FSEL R118, R79, -INF , P0 ;  /* 0xff8000004f767808 */ /* 0x000fe40000000000 */
[----:B------:R-:W-:-:S02]  /*4600*/  ISETP.GT.AND P6, PT, R3, 0x30, PT ;  /* 0x000000300300780c */ /* 0x000fc40003fc4270 */
[C---:B------:R-:W-:Y:S02]  /*4610*/  ISETP.GT.AND P5, PT, R3.reuse, 0x31, PT ;  /* 0x000000310300780c */ /* 0x040fe40003fa4270 */
[C---:B------:R-:W-:Y:S02]  /*4620*/  ISETP.GT.AND P4, PT, R3.reuse, 0x38, PT ;  /* 0x000000380300780c */ /* 0x040fe40003f84270 */
[----:B------:R-:W-:Y:S02]  /*4630*/  ISETP.GT.AND P0, PT, R3, 0x39, PT ;  /* 0x000000390300780c */ /* 0x000fe40003f04270 */
[----:B------:R-:W-:Y:S02]  /*4640*/  IMNMX R0, R7, R0, PT ;  /* 0x0000000007007217 */ /* 0x000fe40003800200 */
[----:B------:R-:W-:Y:S02]  /*4650*/  FSEL R117, R46, -INF , P6 ;  /* 0xff8000002e757808 */ /* 0x000fe40003000000 */
[----:B------:R-:W-:-:S02]  /*4660*/  FSEL R123, R47, -INF , P5 ;  /* 0xff8000002f7b7808 */ /* 0x000fc40002800000 */
[----:B------:R-:W-:Y:S02]  /*4670*/  FSEL R122, R34, -INF , P4 ;  /* 0xff800000227a7808 */ /* 0x000fe40002000000 */
[----:B------:R-:W-:Y:S02]  /*4680*/  FSEL R121, R32, -INF , P0 ;  /* 0xff80000020797808 */ /* 0x000fe40000000000 */
        /* <DEDUP_REMOVED lines=24> */
[----:B------:R-:W-:Y:S02]  /*4810*/  FMNMX.FTZ R2, R12, R4, !PT ;  /* 0x000000040c027209 */ /* 0x000fe40007810000 */
[C---:B------:R-:W-:Y:S02]  /*4820*/  ISETP.GT.AND P6, PT, R0.reuse, 0x30, PT ;  /* 0x000000300000780c */ /* 0x040fe40003fc4270 */
[C---:B------:R-:W-:Y:S02]  /*4830*/  ISETP.GT.AND P5, PT, R0.reuse, 0x31, PT ;  /* 0x000000310000780c */ /* 0x040fe40003fa4270 */
[----:B------:R-:W-:-:S02]  /*4840*/  ISETP.GT.AND P4, PT, R0, 0x38, PT ;  /* 0x000000380000780c */ /* 0x000fc40003f84270 */
[----:B------:R-:W-:Y:S02]  /*4850*/  ISETP.GT.AND P0, PT, R0, 0x39, PT ;  /* 0x000000390000780c */ /* 0x000fe40003f04270 */
        /* <DEDUP_REMOVED lines=42> */
[----:B------:R-:W-:Y:S02]  /*4b00*/  FSEL R112, R41, -INF , P6 ;  /* 0xff80000029707808 */ /* 0x000fe40003000000 */
[----:B------:R-:W-:Y:S02]  /*4b10*/  FMNMX.FTZ R0, R105, R0, !PT ;  /* 0x0000000069007209 */ /* 0x000fe40007810000 */
[----:B------:R-:W-:Y:S02]  /*4b20*/  FMNMX.FTZ R103, R117, R103, !PT ;  /* 0x0000006775677209 */ /* 0x000fe40007810000 */
[----:B------:R-:W-:Y:S02]  /*4b30*/  FMNMX.FTZ R3, R114, R3, !PT ;  /* 0x0000000372037209 */ /* 0x000fe40007810000 */
[----:B------:R-:W-:-:S02]  /*4b40*/  FMNMX.FTZ R2, R128, R2, !PT ;  /* 0x0000000280027209 */ /* 0x000fc40007810000 */
[----:B------:R-:W-:Y:S02]  /*4b50*/  FSEL R111, R39, -INF , P5 ;  /* 0xff800000276f7808 */ /* 0x000fe40002800000 */
[----:B------:R-:W-:Y:S02]  /*4b60*/  FMNMX.FTZ R0, R99, R0, !PT ;  /* 0x0000000063007209 */ /* 0x000fe40007810000 */
[----:B------:R-:W-:Y:S02]  /*4b70*/  FMNMX.FTZ R103, R123, R103, !PT ;  /* 0x000000677b677209 */ /* 0x000fe40007810000 */
[----:B------:R-:W-:Y:S02]  /*4b80*/  FMNMX.FTZ R3, R112, R3, !PT ;  /* 0x0000000370037209 */ /* 0x000fe40007810000 */
[----:B------:R-:W-:Y:S02]  /*4b90*/  FMNMX.FTZ R2, R127, R2, !PT ;  /* 0x000000027f027209 */ /* 0x000fe40007810000 */
[----:B------:R-:W-:-:S02]  /*4ba0*/  FSEL R110, R36, -INF , P4 ;  /* 0xff800000246e7808 */ /* 0x000fc40002000000 */
[----:B------:R-:W-:Y:S02]  /*4bb0*/  FMNMX.FTZ R0, R97, R0, !PT ;  /* 0x0000000061007209 */ /* 0x000fe40007810000 */
[----:B------:R-:W-:Y:S02]  /*4bc0*/  FMNMX.FTZ R103, R122, R103, !PT ;  /* 0x000000677a677209 */ /* 0x000fe40007810000 */
[----:B------:R-:W-:Y:S02]  /*4bd0*/  FMNMX.FTZ R3, R111, R3, !PT ;  /* 0x000000036f037209 */ /* 0x000fe40007810000 */
[----:B------:R-:W-:Y:S02]  /*4be0*/  FMNMX.FTZ R102, R126, R2, !PT ;  /* 0x000000027e667209 */ /* 0x000fe40007810000 */
[----:B------:R-:W-:Y:S02]  /*4bf0*/  FMNMX.FTZ R0, R96, R0, !PT ;  /* 0x0000000060007209 */ /* 0x000fe40007810000 */
[----:B------:R-:W-:Y:S01]  /*4c00*/  FMNMX.FTZ R103, R121, R103, !PT ;  /* 0x0000006779677209 */ /* 0x000fe20007810000 */
[----:B------:R-:W1:Y:S01]  /*4c10*/  SHFL.BFLY PT, R5, R102, 0x2, 0x1f ;  /* 0x0c401f0066057f89 */ /* 0x000e6200000e0000 */
[----:B------:R-:W-:-:S02]  /*4c20*/  FSEL R108, R42, -INF , P0 ;  /* 0xff8000002a6c7808 */ /* 0x000fc40000000000 */
[----:B------:R-:W-:Y:S01]  /*4c30*/  FMNMX.FTZ R2, R110, R3, !PT ;  /* 0x000000036e027209 */ /* 0x000fe20007810000 */
[----:B------:R-:W2:Y:S03]  /*4c40*/  SHFL.BFLY PT, R4, R0, 0x2, 0x1f ;  /* 0x0c401f0000047f89 */ /* 0x000ea600000e0000 */
[----:B------:R-:W-:Y:S01]  /*4c50*/  FMNMX.FTZ R2, R108, R2, !PT ;  /* 0x000000026c027209 */ /* 0x000fe20007810000 */
        /* <DEDUP_REMOVED lines=8> */
[----:B------:R-:W3:Y:S04]  /*4ce0*/  SHFL.BFLY PT, R3, R103, 0x1, 0x1f ;  /* 0x0c201f0067037f89 */ /* 0x000ee800000e0000 */
[----:B------:R4:W4:Y:S01]  /*4cf0*/  SHFL.BFLY PT, R101, R6, 0x1, 0x1f ;  /* 0x0c201f0006657f89 */ /* 0x00092200000e0000 */
[----:B-1----:R-:W-:Y:S02]  /*4d00*/  FMNMX.FTZ R102, R102, R4, !PT ;  /* 0x0000000466667209 */ /* 0x002fe40007810000 */
[----:B--2---:R-:W-:Y:S02]  /*4d10*/  FMNMX.FTZ R104, R0, R104, !PT ;  /* 0x0000006800687209 */ /* 0x004fe40007810000 */
[----:B---3--:R-:W-:-:S03]  /*4d20*/  FMNMX.FTZ R103, R103, R3, !PT ;  /* 0x0000000367677209 */ /* 0x008fc60007810000 */
.L_x_1321:
[C---:B------:R-:W-:Y:S01]  /*4d30*/  FMUL.FTZ R4, R104.reuse, c[0x0][0x2d0] ;  /* 0x0000b40068047a20 */ /* 0x040fe20000410000 */
[----:B------:R-:W-:Y:S01]  /*4d40*/  FSETP.NEU.FTZ.AND P0, PT, R104, -INF , PT ;  /* 0xff8000006800780b */ /* 0x000fe20003f1d000 */
[----:B------:R-:W2:Y:S01]  /*4d50*/  LDL R247, [R1+0x78] ;  /* 0x0000780001f77983 */ /* 0x000ea20000100800 */
[----:B------:R-:W-:Y:S01]  /*4d60*/  FMUL.FTZ R3, R103, c[0x0][0x2d0] ;  /* 0x0000b40067037a20 */ /* 0x000fe20000410000 */
[----:B----4-:R-:W-:Y:S01]  /*4d70*/  FMNMX.FTZ R101, R101, R6, !PT ;  /* 0x0000000665657209 */ /* 0x010fe20007810000 */
[----:B------:R-:W-:Y:S01]  /*4d80*/  WARPSYNC 0xffffffff ;  /* 0xffffffff00007948 */ /* 0x000fe20003800000 */
[----:B------:R-:W-:Y:S01]  /*4d90*/  FSEL R4, R4, RZ, P0 ;  /* 0x000000ff04047208 */ /* 0x000fe20000000000 */
[----:B------:R-:W-:Y:S01]  /*4da0*/  LDSM.16.MT88.4 R36, [R201] ;  /* 0x00000000c924783b */ /* 0x000fe20000004200 */
[----:B------:R-:W-:-:S03]  /*4db0*/  FSETP.NEU.FTZ.AND P0, PT, R103, -INF , PT ;  /* 0xff8000006700780b */ /* 0x000fc60003f1d000 */
[--C-:B------:R-:W-:Y:S01]  /*4dc0*/  FFMA.FTZ R0, R8, c[0x0][0x2d0], -R4.reuse ;  /* 0x0000b40008007a23 */ /* 0x100fe20000010804 */
[----:B------:R-:W-:Y:S01]  /*4dd0*/  FSEL R3, R3, RZ, P0 ;  /* 0x000000ff03037208 */ /* 0x000fe20000000000 */
[--C-:B------:R-:W-:Y:S01]  /*4de0*/  FFMA.FTZ R2, R20, c[0x0][0x2d0], -R4.reuse ;  /* 0x0000b40014027a23 */ /* 0x100fe20000010804 */
[----:B------:R-:W-:Y:S01]  /*4df0*/  FSETP.NEU.FTZ.AND P0, PT, R102, -INF , PT ;  /* 0xff8000006600780b */ /* 0x000fe20003f1d000 */
[----:B------:R1:W-:Y:S01]  /*4e00*/  MUFU.EX2 R189, R0 ;  /* 0x0000000000bd7308 */ /* 0x0003e20000000800 */
[----:B------:R-:W3:Y:S01]  /*4e10*/  LDSM.16.MT88.4 R48, [R202] ;  /* 0x00000000ca30783b */ /* 0x000ee20000004200 */
[----:B------:R-:W-:Y:S02]  /*4e20*/  FFMA.FTZ R5, R21, c[0x0][0x2d0], -R3 ;  /* 0x0000b40015057a23 */ /* 0x000fe40000010803 */
[--C-:B------:R-:W-:Y:S01]  /*4e30*/  FFMA.FTZ R105, R105, c[0x0][0x2d0], -R4.reuse ;  /* 0x0000b40069697a23 */ /* 0x100fe20000010804 */
[----:B------:R-:W4:Y:S01]  /*4e40*/  LDSM.16.MT88.4 R56, [R201+0x1000] ;  /* 0x00100000c938783b */ /* 0x000f220000004200 */
[----:B------:R-:W-:-:S02]  /*4e50*/  FFMA.FTZ R99, R99, c[0x0][0x2d0], -R4 ;  /* 0x0000b40063637a23 */ /* 0x000fc40000010804 */
[----:B------:R5:W-:Y:S01]  /*4e60*/  MUFU.EX2 R241, R2 ;  /* 0x0000000200f17308 */ /* 0x000be20000000800 */
[----:B------:R-:W-:Y:S01]  /*4e70*/  LDSM.16.MT88.4 R68, [R202+0x2000] ;  /* 0x00200000ca44783b */ /* 0x000fe20000004200 */
[----:B------:R-:W-:-:S03]  /*4e80*/  FFMA.FTZ R97, R97, c[0x0][0x2d0], -R4 ;  /* 0x0000b40061617a23 */ /* 0x000fc60000010804 */
[----:B------:R-:W-:Y:S01]  /*4e90*/  LDSM.16.MT88.4 R64, [R201+0x2000] ;  /* 0x00200000c940783b */ /* 0x000fe20000004200 */
[----:B-1----:R-:W-:Y:S02]  /*4ea0*/  FFMA.FTZ R0, R10, c[0x0][0x2d0], -R4 ;  /* 0x0000b4000a007a23 */ /* 0x002fe40000010804 */
[----:B------:R1:W-:Y:S01]  /*4eb0*/  MUFU.EX2 R236, R5 ;  /* 0x0000000500ec7308 */ /* 0x0003e20000000800 */
[----:B-----5:R-:W-:-:S07]  /*4ec0*/  FMUL.FTZ R2, R102, c[0x0][0x2d0] ;  /* 0x0000b40066027a20 */ /* 0x020fce0000410000 */
[----:B------:R5:W3:Y:S01]  /*4ed0*/  MUFU.EX2 R188, R0 ;  /* 0x0000000000bc7308 */ /* 0x000ae20000000800 */
[----:B------:R-:W-:Y:S02]  /*4ee0*/  FSEL R2, R2, RZ, P0 ;  /* 0x000000ff02027208 */ /* 0x000fe40000000000 */
[----:B------:R-:W-:-:S05]  /*4ef0*/  FSETP.NEU.FTZ.AND P0, PT, R101, -INF , PT ;  /* 0xff8000006500780b */ /* 0x000fca0003f1d000 */
[----:B------:R-:W-:Y:S01]  /*4f00*/  MUFU.EX2 R105, R105 ;  /* 0x0000006900697308 */ /* 0x000fe20000000800 */
[----:B-1----:R-:W-:Y:S02]  /*4f10*/  FFMA.FTZ R5, R30, c[0x0][0x2d0], -R2 ;  /* 0x0000b4001e057a23 */ /* 0x002fe40000010802 */
[----:B-----5:R-:W-:-:S05]  /*4f20*/  FFMA.FTZ R0, R12, c[0x0][0x2d0], -R4 ;  /* 0x0000b4000c007a23 */ /* 0x020fca0000010804 */
[----:B------:R1:W-:Y:S01]  /*4f30*/  MUFU.EX2 R229, R5 ;  /* 0x0000000500e57308 */ /* 0x0003e20000000800 */
[----:B---3--:R-:W-:-:S07]  /*4f40*/  F2FP.BF16.PACK_AB R20, R188, R189 ;  /* 0x000000bdbc14723e */ /* 0x008fce00000010ff */
[----:B------:R3:W-:Y:S01]  /*4f50*/  MUFU.EX2 R191, R0 ;  /* 0x0000000000bf7308 */ /* 0x0007e20000000800 */
[----:B-1----:R-:W-:-:S07]  /*4f60*/  FFMA.FTZ R5, R33, c[0x0][0x2d0], -R2 ;  /* 0x0000b40021057a23 */ /* 0x002fce0000010802 */
[----:B------:R-:W-:Y:S01]  /*4f70*/  MUFU.EX2 R230, R5 ;  /* 0x0000000500e67308 */ /* 0x000fe20000000800 */
[----:B---3--:R-:W-:-:S07]  /*4f80*/  FFMA.FTZ R0, R14, c[0x0][0x2d0], -R4 ;  /* 0x0000b4000e007a23 */ /* 0x008fce0000010804 */
[----:B------:R1:W3:Y:S02]  /*4f90*/  MUFU.EX2 R192, R0 ;  /* 0x0000000000c07308 */ /* 0x0002e40000000800 */
[----:B-1----:R-:W-:-:S06]  /*4fa0*/  FFMA.FTZ R0, R16, c[0x0][0x2d0], -R4 ;  /* 0x0000b40010007a23 */ /* 0x002fcc0000010804 */
[----:B------:R1:W-:Y:S02]  /*4fb0*/  MUFU.EX2 R238, R0 ;  /* 0x0000000000ee7308 */ /* 0x0003e40000000800 */
[----:B-1----:R-:W-:-:S06]  /*4fc0*/  FFMA.FTZ R0, R18, c[0x0][0x2d0], -R4 ;  /* 0x0000b40012007a23 */ /* 0x002fcc0000010804 */
[----:B------:R1:W5:Y:S02]  /*4fd0*/  MUFU.EX2 R239, R0 ;  /* 0x0000000000ef7308 */ /* 0x0003640000000800 */
[----:B-1----:R-:W-:Y:S01]  /*4fe0*/  FFMA.FTZ R0, R22, c[0x0][0x2d0], -R4 ;  /* 0x0000b40016007a23 */ /* 0x002fe20000010804 */
[----:B---3--:R-:W-:Y:S02]  /*4ff0*/  F2FP.BF16.PACK_AB R22, R192, R191 ;  /* 0x000000bfc016723e */ /* 0x008fe400000010ff */
[----:B-----5:R-:W-:-:S03]  /*5000*/  F2FP.BF16.PACK_AB R12, R239, R238 ;  /* 0x000000eeef0c723e */ /* 0x020fc600000010ff */
        /* <DEDUP_REMOVED lines=17> */
[----:B------:R1:W3:Y:S02]  /*5120*/  MUFU.EX2 R237, R0 ;  /* 0x0000000000ed7308 */ /* 0x0002e40000000800 */
[----:B-1----:R-:W-:Y:S01]  /*5130*/  FFMA.FTZ R0, R23, c[0x0][0x2d0], -R2 ;  /* 0x0000b40017007a23 */ /* 0x002fe20000010802 */
[----:B------:R-:W-:Y:S02]  /*5140*/  F2FP.BF16.PACK_AB R23, R190, R163 ;  /* 0x000000a3be17723e */ /* 0x000fe400000010ff */
[----:B---3--:R-:W-:-:S03]  /*5150*/  F2FP.BF16.PACK_AB R15, R237, R236 ;  /* 0x000000eced0f723e */ /* 0x008fc600000010ff */
[----:B------:R1:W-:Y:S02]  /*5160*/  MUFU.EX2 R147, R0 ;  /* 0x0000000000937308 */ /* 0x0003e40000000800 */
[C---:B------:R-:W-:Y:S08]  /*5170*/  HMMA.16816.F32.BF16 R84, R20.reuse, R48, RZ ;  /* 0x000000301454723c */ /* 0x040ff000000418ff */
[----:B----4-:R-:W-:Y:S01]  /*5180*/  HMMA.16816.F32.BF16 R80, R20, R56, RZ ;  /* 0x000000381450723c */ /* 0x010fe200000418ff */
[----:B-1----:R-:W-:-:S04]  /*5190*/  FFMA.FTZ R0, R25, c[0x0][0x2d0], -R2 ;  /* 0x0000b40019007a23 */ /* 0x002fc80000010802 */
[----:B------:R1:W3:Y:S03]  /*51a0*/  MUFU.EX2 R146, R0 ;  /* 0x0000000000927308 */ /* 0x0002e60000000800 */
[----:B------:R-:W-:Y:S01]  /*51b0*/  HMMA.16816.F32.BF16 R44, R20, R36, RZ ;  /* 0x00000024142c723c */ /* 0x000fe200000418ff */
[----:B-1----:R-:W-:Y:S01]  /*51c0*/  FFMA.FTZ R0, R26, c[0x0][0x2d0], -R2 ;  /* 0x0000b4001a007a23 */ /* 0x002fe20000010802 */
[----:B---3--:R-:W-:-:S03]  /*51d0*/  F2FP.BF16.PACK_AB R16, R146, R147 ;  /* 0x000000939210723e */ /* 0x008fc600000010ff */
[----:B------:R1:W-:Y:S02]  /*51e0*/  MUFU.EX2 R160, R0 ;  /* 0x0000000000a07308 */ /* 0x0003e40000000800 */
[--C-:B-1----:R-:W-:Y:S02]  /*51f0*/  FFMA.FTZ R0, R27, c[0x0][0x2d0], -R2.reuse ;  /* 0x0000b4001b007a23 */ /* 0x102fe40000010802 */
[----:B------:R-:W1:Y:S04]  /*5200*/  LDSM.16.MT88.4 R24, [R201+0x1400] ;  /* 0x00140000c918783b */ /* 0x000e680000004200 */
[----:B------:R3:W4:Y:S02]  /*5210*/  MUFU.EX2 R227, R0 ;  /* 0x0000000000e37308 */ /* 0x0007240000000800 */
[----:B---3--:R-:W-:Y:S01]  /*5220*/  FFMA.FTZ R0, R29, c[0x0][0x2d0], -R2 ;  /* 0x0000b4001d007a23 */ /* 0x008fe20000010802 */
[----:B----4-:R-:W-:-:S05]  /*5230*/  F2FP.BF16.PACK_AB R18, R227, R160 ;  /* 0x000000a0e312723e */ /* 0x010fca00000010ff */
[----:B------:R3:W4:Y:S02]  /*5240*/  MUFU.EX2 R228, R0 ;  /* 0x0000000000e47308 */ /* 0x0007240000000800 */
[----:B---3--:R-:W-:Y:S01]  /*5250*/  FMUL.FTZ R0, R101, c[0x0][0x2d0] ;  /* 0x0000b40065007a20 */ /* 0x008fe20000410000 */
[----:B----4-:R-:W-:Y:S01]  /*5260*/  F2FP.BF16.PACK_AB R8, R229, R228 ;  /* 0x000000e4e508723e */ /* 0x010fe200000010ff */
[----:B-1----:R-:W-:Y:S03]  /*5270*/  HMMA.16816.F32.BF16 R156, R12, R24, R80 ;  /* 0x000000180c9c723c */ /* 0x002fe60000041850 */
[----:B------:R-:W-:-:S05]  /*5280*/  FSEL R0, R0, RZ, P0 ;  /* 0x000000ff00007208 */ /* 0x000fca0000000000 */
[--C-:B------:R-:W-:Y:S02]  /*5290*/  FFMA.FTZ R5, R7, c[0x0][0x2d0], -R0.reuse ;  /* 0x0000b40007057a23 */ /* 0x100fe40000010800 */
[--C-:B------:R-:W-:Y:S02]  /*52a0*/  FFMA.FTZ R6, R35, c[0x0][0x2d0], -R0.reuse ;  /* 0x0000b40023067a23 */ /* 0x100fe40000010800 */
[----:B------:R1:W-:Y:S08]  /*52b0*/  MUFU.EX2 R145, R5 ;  /* 0x0000000500917308 */ /* 0x0003f00000000800 */
[----:B------:R-:W-:Y:S01]  /*52c0*/  MUFU.EX2 R226, R6 ;  /* 0x0000000600e27308 */ /* 0x000fe20000000800 */
[----:B-1----:R-:W-:-:S07]  /*52d0*/  FFMA.FTZ R5, R28, c[0x0][0x2d0], -R0 ;  /* 0x0000b4001c057a23 */ /* 0x002fce0000010800 */
[----:B------:R1:W3:Y:S02]  /*52e0*/  MUFU.EX2 R144, R5 ;  /* 0x0000000500907308 */ /* 0x0002e40000000800 */
[--C-:B-1----:R-:W-:Y:S01]  /*52f0*/  FFMA.FTZ R5, R31, c[0x0][0x2d0], -R0.reuse ;  /* 0x0000b4001f057a23 */ /* 0x102fe20000010800 */
[----:B---3--:R-:W-:Y:S01]  /*5300*/  F2FP.BF16.PACK_AB R17, R144, R145 ;  /* 0x000000919011723e */ /* 0x008fe200000010ff */
[----:B------:R-:W1:Y:S04]  /*5310*/  LDSM.16.MT88.4 R28, [R202+0x400] ;  /* 0x00040000ca1c783b */ /* 0x000e680000004200 */
[----:B------:R3:W-:Y:S02]  /*5320*/  MUFU.EX2 R223, R5 ;  /* 0x0000000500df7308 */ /* 0x0007e40000000800 */
[----:B---3--:R-:W-:-:S06]  /*5330*/  FFMA.FTZ R5, R32, c[0x0][0x2d0], -R0 ;  /* 0x0000b40020057a23 */ /* 0x008fcc0000010800 */
[----:B------:R3:W4:Y:S02]  /*5340*/  MUFU.EX2 R225, R5 ;  /* 0x0000000500e17308 */ /* 0x0007240000000800 */
[----:B---3--:R-:W-:Y:S01]  /*5350*/  FFMA.FTZ R5, R40, c[0x0][0x2d0], -R2 ;  /* 0x0000b40028057a23 */ /* 0x008fe20000010802 */
[----:B----4-:R-:W-:Y:S01]  /*5360*/  F2FP.BF16.PACK_AB R19, R225, R223 ;  /* 0x000000dfe113723e */ /* 0x010fe200000010ff */
[----:B------:R-:W3:Y:S01]  /*5370*/  LDSM.16.MT88.4 R40, [R201+0x400] ;  /* 0x00040000c928783b */ /* 0x000ee20000004200 */
[----:B-1----:R-:W-:Y:S03]  /*5380*/  HMMA.16816.F32.BF16 R148, R12, R28, R84 ;  /* 0x0000001c0c94723c */ /* 0x002fe60000041854 */
[----:B------:R1:W4:Y:S05]  /*5390*/  MUFU.EX2 R245, R5 ;  /* 0x0000000500f57308 */ /* 0x00032a0000000800 */
[C---:B------:R-:W-:Y:S07]  /*53a0*/  HMMA.16816.F32.BF16 R76, R16.reuse, R48, RZ ;  /* 0x00000030104c723c */ /* 0x040fee00000418ff */
[----:B------:R-:W-:Y:S01]  /*53b0*/  FFMA.FTZ R49, R96, c[0x0][0x2d0], -R4 ;  /* 0x0000b40060317a23 */ /* 0x000fe20000010804 */
[C---:B------:R-:W-:Y:S01]  /*53c0*/  HMMA.16816.F32.BF16 R72, R16.reuse, R56, RZ ;  /* 0x000000381048723c */ /* 0x040fe200000418ff */
[--C-:B-1----:R-:W-:Y:S01]  /*53d0*/  FFMA.FTZ R5, R34, c[0x0][0x2d0], -R0.reuse ;  /* 0x0000b40022057a23 */ /* 0x102fe20000010800 */
[----:B----4-:R-:W-:Y:S01]  /*53e0*/  F2FP.BF16.PACK_AB R10, R245, R230 ;  /* 0x000000e6f50a723e */ /* 0x010fe200000010ff */
[----:B------:R-:W1:Y:S02]  /*53f0*/  LDSM.16.MT88.4 R32, [R202+0x1000] ;  /* 0x00100000ca20783b */ /* 0x000e640000004200 */
[----:B------:R4:W5:Y:S03]  /*5400*/  MUFU.EX2 R224, R5 ;  /* 0x0000000500e07308 */ /* 0x0009660000000800 */
[-C--:B------:R-:W-:Y:S05]  /*5410*/  HMMA.16816.F32.BF16 R80, R16, R64.reuse, RZ ;  /* 0x000000401050723c */ /* 0x080fea00000418ff */
[----:B------:R-:W-:Y:S03]  /*5420*/  MUFU.EX2 R49, R49 ;  /* 0x0000003100317308 */ /* 0x000fe60000000800 */
[----:B------:R-:W-:Y:S01]  /*5430*/  HMMA.16816.F32.BF16 R84, R20, R64, RZ ;  /* 0x000000401454723c */ /* 0x000fe200000418ff */
[----:B----4-:R-:W-:Y:S01]  /*5440*/  FFMA.FTZ R5, R52, c[0x0][0x2d0], -R0 ;  /* 0x0000b40034057a23 */ /* 0x010fe20000010800 */
[----:B-----5:R-:W-:-:S06]  /*5450*/  F2FP.BF16.PACK_AB R9, R226, R224 ;  /* 0x000000e0e209723e */ /* 0x020fcc00000010ff */
[----:B------:R-:W-:Y:S01]  /*5460*/  HMMA.16816.F32.BF16 R52, R16, R36, RZ ;  /* 0x000000241034723c */ /* 0x000fe200000418ff */
[----:B------:R4:W-:Y:S07]  /*5470*/  MUFU.EX2 R244, R5 ;  /* 0x0000000500f47308 */ /* 0x0009ee0000000800 */
[----:B---3--:R-:W-:Y:S01]  /*5480*/  HMMA.16816.F32.BF16 R140, R12, R40, R44 ;  /* 0x000000280c8c723c */ /* 0x008fe2000004182c */
[----:B------:R-:W-:Y:S01]  /*5490*/  LDSM.16.MT88.4 R44, [R202+0x1400] ;  /* 0x00140000ca2c783b */ /* 0x000fe20000004200 */
[----:B----4-:R-:W-:-:S03]  /*54a0*/  FFMA.FTZ R5, R60, c[0x0][0x2d0], -R0 ;  /* 0x0000b4003c057a23 */ /* 0x010fc60000010800 */
[----:B------:R-:W3:Y:S03]  /*54b0*/  LDSM.16.MT88.4 R60, [R201+0x2400] ;  /* 0x00240000c93c783b */ /* 0x000ee60000004200 */
[-C--:B-1----:R-:W-:Y:S01]  /*54c0*/  HMMA.16816.F32.BF16 R88, R16, R32.reuse, RZ ;  /* 0x000000201058723c */ /* 0x082fe200000418ff */
[----:B------:R-:W1:Y:S07]  /*54d0*/  MUFU.EX2 R243, R5 ;  /* 0x0000000500f37308 */ /* 0x000e6e0000000800 */
[----:B------:R-:W-:Y:S01]  /*54e0*/  HMMA.16816.F32.BF16 R92, R20, R32, RZ ;  /* 0x00000020145c723c */ /* 0x000fe200000418ff */
[----:B-1----:R-:W-:-:S07]  /*54f0*/  F2FP.BF16.PACK_AB R11, R243, R244 ;  /* 0x000000f4f30b723e */ /* 0x002fce00000010ff */
[C---:B------:R-:W-:Y:S01]  /*5500*/  HMMA.16816.F32.BF16 R136, R8.reuse, R40, R52 ;  /* 0x000000280888723c */ /* 0x040fe20000041834 */
[----:B------:R-:W1:Y:S07]  /*5510*/  LDSM.16.MT88.4 R52, [R202+0x2400] ;  /* 0x00240000ca34783b */ /* 0x000e6e0000004200 */
[C---:B------:R-:W-:Y:S07]  /*5520*/  HMMA.16816.F32.BF16 R132, R8.reuse, R28, R76 ;  /* 0x0000001c0884723c */ /* 0x040fee000004184c */
[--C-:B------:R-:W-:Y:S01]  /*5530*/  FFMA.FTZ R29, R98, c[0x0][0x2d0], -R4.reuse ;  /* 0x0000b400621d7a23 */ /* 0x100fe20000010804 */
[----:B------:R-:W-:Y:S01]  /*5540*/  HMMA.16816.F32.BF16 R152, R8, R24, R72 ;  /* 0x000000180898723c */ /* 0x000fe20000041848 */
[----:B------:R-:W-:-:S02]  /*5550*/  FFMA.FTZ R28, R100, c[0x0][0x2d0], -R4 ;  /* 0x0000b400641c7a23 */ /* 0x000fc40000010804 */
[----:B------:R4:W-:Y:S04]  /*5560*/  MUFU.EX2 R218, R29 ;  /* 0x0000001d00da7308 */ /* 0x0009e80000000800 */
[--C-:B------:R-:W-:Y:S01]  /*5570*/  FFMA.FTZ R25, R106, c[0x0][0x2d0], -R4.reuse ;  /* 0x0000b4006a197a23 */ /* 0x100fe20000010804 */
[----:B------:R-:W-:Y:S01]  /*5580*/  HMMA.16816.F32.BF16 R76, R20, R68, RZ ;  /* 0x00000044144c723c */ /* 0x000fe200000418ff */
[----:B------:R-:W-:Y:S02]  /*5590*/  FFMA.FTZ R24, R107, c[0x0][0x2d0], -R4 ;  /* 0x0000b4006b187a23 */ /* 0x000fe40000010804 */
[----:B------:R5:W-:Y:S05]  /*55a0*/  MUFU.EX2 R220, R28 ;  /* 0x0000001c00dc7308 */ /* 0x000bea0000000800 */
[----:B------:R-:W-:Y:S03]  /*55b0*/  HMMA.16816.F32.BF16 R4, R16, R50, RZ ;  /* 0x000000321004723c */ /* 0x000fe600000418ff */
[----:B------:R2:W-:Y:S01]  /*55c0*/  MUFU.EX2 R221, R25 ;  /* 0x0000001900dd7308 */ /* 0x0005e20000000800 */
[----:B----4-:R-:W-:-:S04]  /*55d0*/  FFMA.FTZ R29, R117, c[0x0][0x2d0], -R3 ;  /* 0x0000b400751d7a23 */ /* 0x010fc80000010803 */
[----:B---3--:R-:W-:Y:S03]  /*55e0*/  HMMA.16816.F32.BF16 R184, R8, R60, R80 ;  /* 0x0000003c08b8723c */ /* 0x008fe60000041850 */
[----:B------:R3:W-:Y:S01]  /*55f0*/  MUFU.EX2 R222, R24 ;  /* 0x0000001800de7308 */ /* 0x0007e20000000800 */
[----:B-----5:R-:W-:-:S04]  /*5600*/  FFMA.FTZ R28, R123, c[0x0][0x2d0], -R3 ;  /* 0x0000b4007b1c7a23 */ /* 0x020fc80000010803 */
[----:B-1----:R-:W-:Y:S01]  /*5610*/  HMMA.16816.F32.BF16 R176, R12, R52, R76 ;  /* 0x000000340cb0723c */ /* 0x002fe2000004184c */
[--C-:B--2---:R-:W-:Y:S02]  /*5620*/  FFMA.FTZ R25, R129, c[0x0][0x2d0], -R2.reuse ;  /* 0x0000b40081197a23 */ /* 0x104fe40000010802 */
[----:B------:R-:W1:Y:S05]  /*5630*/  MUFU.EX2 R100, R97 ;  /* 0x0000006100647308 */ /* 0x000e6a0000000800 */
[----:B------:R-:W-:Y:S01]  /*5640*/  HMMA.16816.F32.BF16 R76, R8, R30, R4 ;  /* 0x0000001e084c723c */ /* 0x000fe20000041804 */
[----:B---3--:R-:W-:Y:S02]  /*5650*/  FFMA.FTZ R24, R128, c[0x0][0x2d0], -R2 ;  /* 0x0000b40080187a23 */ /* 0x008fe40000010802 */
[----:B------:R-:W-:Y:S05]  /*5660*/  MUFU.EX2 R29, R29 ;  /* 0x0000001d001d7308 */ /* 0x000fea0000000800 */
[----:B------:R-:W-:Y:S03]  /*5670*/  HMMA.16816.F32.BF16 R4, R16, R58, RZ ;  /* 0x0000003a1004723c */ /* 0x000fe600000418ff */
[----:B------:R-:W2:Y:S01]  /*5680*/  MUFU.EX2 R28, R28 ;  /* 0x0000001c001c7308 */ /* 0x000ea20000000800 */
[----:B-1----:R-:W-:-:S04]  /*5690*/  F2FP.BF16.PACK_AB R98, R49, R100 ;  /* 0x000000643162723e */ /* 0x002fc800000010ff */
[----:B------:R-:W-:Y:S03]  /*56a0*/  HMMA.16816.F32.BF16 R72, R16, R68, RZ ;  /* 0x000000441048723c */ /* 0x000fe600000418ff */
[----:B------:R-:W-:Y:S05]  /*56b0*/  MUFU.EX2 R25, R25 ;  /* 0x0000001900197308 */ /* 0x000fea0000000800 */
[----:B------:R-:W-:Y:S03]  /*56c0*/  HMMA.16816.F32.BF16 R172, R12, R60, R84 ;  /* 0x0000003c0cac723c */ /* 0x000fe60000041854 */
[----:B------:R-:W-:Y:S01]  /*56d0*/  MUFU.EX2 R24, R24 ;  /* 0x0000001800187308 */ /* 0x000fe20000000800 */
[----:B--2---:R-:W-:-:S04]  /*56e0*/  F2FP.BF16.PACK_AB R97, R28, R29 ;  /* 0x0000001d1c61723e */ /* 0x004fc800000010ff */
[----:B------:R-:W-:Y:S08]  /*56f0*/  HMMA.16816.F32.BF16 R80, R8, R26, R4 ;  /* 0x0000001a0850723c */ /* 0x000ff00000041804 */
[----:B------:R-:W-:Y:S08]  /*5700*/  HMMA.16816.F32.BF16 R4, R16, R34, RZ ;  /* 0x000000221004723c */ /* 0x000ff000000418ff */
[C---:B------:R-:W-:Y:S08]  /*5710*/  HMMA.16816.F32.BF16 R180, R8.reuse, R52, R72 ;  /* 0x0000003408b4723c */ /* 0x040ff00000041848 */
[C---:B------:R-:W-:Y:S08]  /*5720*/  HMMA.16816.F32.BF16 R168, R8.reuse, R44, R88 ;  /* 0x0000002c08a8723c */ /* 0x040ff00000041858 */
[----:B------:R-:W-:Y:S08]  /*5730*/  HMMA.16816.F32.BF16 R84, R8, R46, R4 ;  /* 0x0000002e0854723c */ /* 0x000ff00000041804 */
[C---:B------:R-:W-:Y:S08]  /*5740*/  HMMA.16816.F32.BF16 R4, R16.reuse, R66, RZ ;  /* 0x000000421004723c */ /* 0x040ff000000418ff */
[-C--:B------:R-:W-:Y:S08]  /*5750*/  HMMA.16816.F32.BF16 R72, R16, R38.reuse, RZ ;  /* 0x000000261048723c */ /* 0x080ff000000418ff */
[----:B------:R-:W-:Y:S08]  /*5760*/  HMMA.16816.F32.BF16 R36, R20, R38, RZ ;  /* 0x000000261424723c */ /* 0x000ff000000418ff */
[----:B------:R-:W-:Y:S08]  /*5770*/  HMMA.16816.F32.BF16 R88, R8, R62, R4 ;  /* 0x0000003e0858723c */ /* 0x000ff00000041804 */
[----:B------:R-:W-:Y:S01]  /*5780*/  HMMA.16816.F32.BF16 R4, R20, R50, RZ ;  /* 0x000000321404723c */ /* 0x000fe200000418ff */
[----:B------:R-:W1:Y:S06]  /*5790*/  MUFU.EX2 R51, R99 ;  /* 0x0000006300337308 */ /* 0x000e6c0000000800 */
[----:B------:R-:W-:Y:S01]  /*57a0*/  FADD.FTZ R50, R145, R144 ;  /* 0x0000009091327221 */ /* 0x000fe20000010000 */
[-C--:B------:R-:W-:Y:S08]  /*57b0*/  HMMA.16816.F32.BF16 R72, R8, R42.reuse, R72 ;  /* 0x0000002a0848723c */ /* 0x080ff00000041848 */
[----:B------:R-:W-:Y:S01]  /*57c0*/  HMMA.16816.F32.BF16 R36, R12, R42, R36 ;  /* 0x0000002a0c24723c */ /* 0x000fe20000041824 */
[----:B-1----:R-:W-:-:S07]  /*57d0*/  F2FP.BF16.PACK_AB R96, R51, R105 ;  /* 0x000000693360723e */ /* 0x002fce00000010ff */
[----:B------:R-:W-:Y:S08]  /*57e0*/  HMMA.16816.F32.BF16 R16, R16, R70, RZ ;  /* 0x000000461010723c */ /* 0x000ff000000418ff */
[----:B------:R-:W-:Y:S07]  /*57f0*/  HMMA.16816.F32.BF16 R40, R12, R30, R4 ;  /* 0x0000001e0c28723c */ /* 0x000fee0000041804 */
[--C-:B------:R-:W-:Y:S01]  /*5800*/  FFMA.FTZ R30, R110, c[0x0][0x2d0], -R0.reuse ;  /* 0x0000b4006e1e7a23 */ /* 0x100fe20000010800 */
[----:B------:R-:W-:Y:S01]  /*5810*/  HMMA.16816.F32.BF16 R4, R20, R58, RZ ;  /* 0x0000003a1404723c */ /* 0x000fe200000418ff */
[----:B------:R-:W-:-:S04]  /*5820*/  FFMA.FTZ R31, R108, c[0x0][0x2d0], -R0 ;  /* 0x0000b4006c1f7a23 */ /* 0x000fc80000010800 */
[----:B------:R-:W-:Y:S03]  /*5830*/  MUFU.EX2 R30, R30 ;  /* 0x0000001e001e7308 */ /* 0x000fe60000000800 */
[----:B------:R-:W-:Y:S05]  /*5840*/  HMMA.16816.F32.BF16 R164, R12, R44, R92 ;  /* 0x0000002c0ca4723c */ /* 0x000fea000004185c */
[----:B------:R-:W-:Y:S03]  /*5850*/  MUFU.EX2 R31, R31 ;  /* 0x0000001f001f7308 */ /* 0x000fe60000000800 */
[----:B------:R-:W-:Y:S07]  /*5860*/  HMMA.16816.F32.BF16 R92, R8, R54, R16 ;  /* 0x00000036085c723c */ /* 0x000fee0000041810 */
[----:B------:R-:W-:Y:S01]  /*5870*/  F2FP.BF16.PACK_AB R8, R220, R218 ;  /* 0x000000dadc08723e */ /* 0x000fe200000010ff */
[----:B------:R-:W-:Y:S01]  /*5880*/  HMMA.16816.F32.BF16 R16, R12, R26, R4 ;  /* 0x0000001a0c10723c */ /* 0x000fe20000041804 */
[----:B------:R-:W-:-:S06]  /*5890*/  F2FP.BF16.PACK_AB R10, R222, R221 ;  /* 0x000000ddde0a723e */ /* 0x000fcc00000010ff */
[--C-:B------:R-:W-:Y:S01]  /*58a0*/  FFMA.FTZ R27, R122, c[0x0][0x2d0], -R3.reuse ;  /* 0x0000b4007a1b7a23 */ /* 0x100fe20000010803 */
[----:B------:R-:W-:Y:S01]  /*58b0*/  HMMA.16816.F32.BF16 R4, R20, R66, RZ ;  /* 0x000000421404723c */ /* 0x000fe200000418ff */
[----:B------:R-:W-:-:S04]  /*58c0*/  FFMA.FTZ R26, R121, c[0x0][0x2d0], -R3 ;  /* 0x0000b400791a7a23 */ /* 0x000fc80000010803 */
[----:B------:R-:W-:Y:S03]  /*58d0*/  MUFU.EX2 R27, R27 ;  /* 0x0000001b001b7308 */ /* 0x000fe60000000800 */
[C---:B------:R-:W-:Y:S05]  /*58e0*/  HMMA.16816.F32.BF16 R32, R20.reuse, R34, RZ ;  /* 0x000000221420723c */ /* 0x040fea00000418ff */
[----:B------:R-:W1:Y:S03]  /*58f0*/  MUFU.EX2 R26, R26 ;  /* 0x0000001a001a7308 */ /* 0x000e660000000800 */
[----:B------:R-:W-:Y:S08]  /*5900*/  HMMA.16816.F32.BF16 R20, R20, R70, RZ ;  /* 0x000000461414723c */ /* 0x000ff000000418ff */
[----:B------:R-:W-:Y:S01]  /*5910*/  HMMA.16816.F32.BF16 R60, R12, R62, R4 ;  /* 0x0000003e0c3c723c */ /* 0x000fe20000041804 */
[----:B-1----:R-:W-:-:S06]  /*5920*/  F2FP.BF16.PACK_AB R99, R26, R27 ;  /* 0x0000001b1a63723e */ /* 0x002fcc00000010ff */
[----:B------:R-:W-:Y:S01]  /*5930*/  FFMA.FTZ R4, R116, c[0x0][0x2d0], -R3 ;  /* 0x0000b40074047a23 */ /* 0x000fe20000010803 */
[----:B------:R-:W-:Y:S01]  /*5940*/  HMMA.16816.F32.BF16 R44, R12, R46, R32 ;  /* 0x0000002e0c2c723c */ /* 0x000fe20000041820 */
[----:B------:R-:W-:Y:S02]  /*5950*/  FADD.FTZ R5, R189, R188 ;  /* 0x000000bcbd057221 */ /* 0x000fe40000010000 */
[----:B------:R1:W-:Y:S01]  /*5960*/  MUFU.EX2 R197, R4 ;  /* 0x0000000400c57308 */ /* 0x0003e20000000800 */
[----:B------:R-:W-:-:S04]  /*5970*/  FADD.FTZ R6, R162, R161 ;  /* 0x000000a1a2067221 */ /* 0x000fc80000010000 */
[----:B------:R-:W-:Y:S01]  /*5980*/  HMMA.16816.F32.BF16 R52, R12, R54, R20 ;  /* 0x000000360c34723c */ /* 0x000fe20000041814 */
[----:B------:R-:W2:Y:S06]  /*5990*/  LDSM.16.MT88.4 R12, [R201+0x800] ;  /* 0x00080000c90c783b */ /* 0x000eac0000004200 */
[--C-:B------:R-:W-:Y:S02]  /*59a0*/  FFMA.FTZ R23, R127, c[0x0][0x2d0], -R2.reuse ;  /* 0x0000b4007f177a23 */ /* 0x100fe40000010802 */
[----:B------:R-:W-:Y:S02]  /*59b0*/  FFMA.FTZ R22, R126, c[0x0][0x2d0], -R2 ;  /* 0x0000b4007e167a23 */ /* 0x000fe40000010802 */
[----:B-1----:R-:W-:-:S02]  /*59c0*/  FFMA.FTZ R4, R120, c[0x0][0x2d0], -R3 ;  /* 0x0000b40078047a23 */ /* 0x002fc40000010803 */
[--C-:B------:R-:W-:Y:S01]  /*59d0*/  FFMA.FTZ R20, R112, c[0x0][0x2d0], -R0.reuse ;  /* 0x0000b40070147a23 */ /* 0x100fe20000010800 */
[----:B------:R-:W-:Y:S01]  /*59e0*/  MUFU.EX2 R23, R23 ;  /* 0x0000001700177308 */ /* 0x000fe20000000800 */
[----:B------:R-:W-:-:S07]  /*59f0*/  FFMA.FTZ R21, R111, c[0x0][0x2d0], -R0 ;  /* 0x0000b4006f157a23 */ /* 0x000fce0000010800 */
[----:B------:R1:W3:Y:S08]  /*5a00*/  MUFU.EX2 R198, R4 ;  /* 0x0000000400c67308 */ /* 0x0002f00000000800 */
[----:B------:R-:W-:Y:S01]  /*5a10*/  MUFU.EX2 R22, R22 ;  /* 0x0000001600167308 */ /* 0x000fe20000000800 */
[----:B-1----:R-:W-:Y:S01]  /*5a20*/  FFMA.FTZ R4, R119, c[0x0][0x2d0], -R3 ;  /* 0x0000b40077047a23 */ /* 0x002fe20000010803 */
[----:B---3--:R-:W-:-:S06]  /*5a30*/  F2FP.BF16.PACK_AB R9, R198, R197 ;  /* 0x000000c5c609723e */ /* 0x008fcc00000010ff */
[----:B------:R-:W-:Y:S08]  /*5a40*/  MUFU.EX2 R20, R20 ;  /* 0x0000001400147308 */ /* 0x000ff00000000800 */
[----:B------:R1:W-:Y:S08]  /*5a50*/  MUFU.EX2 R199, R4 ;  /* 0x0000000400c77308 */ /* 0x0003f00000000800 */
[----:B------:R-:W-:Y:S01]  /*5a60*/  MUFU.EX2 R21, R21 ;  /* 0x0000001500157308 */ /* 0x000fe20000000800 */
[----:B-1----:R-:W-:-:S02]  /*5a70*/  FFMA.FTZ R4, R118, c[0x0][0x2d0], -R3 ;  /* 0x0000b40076047a23 */ /* 0x002fc40000010803 */
[--C-:B------:R-:W-:Y:S01]  /*5a80*/  FFMA.FTZ R3, R131, c[0x0][0x2d0], -R2.reuse ;  /* 0x0000b40083037a23 */ /* 0x100fe20000010802 */
[----:B------:R-:W-:Y:S04]  /*5a90*/  LDSM.16.MT88.4 R116, [R201+0x1c00] ;  /* 0x001c0000c974783b */ /* 0x000fe80000004200 */
[----:B------:R1:W3:Y:S08]  /*5aa0*/  MUFU.EX2 R219, R4 ;  /* 0x0000000400db7308 */ /* 0x0002f00000000800 */
[----:B------:R4:W-:Y:S01]  /*5ab0*/  MUFU.EX2 R193, R3 ;  /* 0x0000000300c17308 */ /* 0x0009e20000000800 */
[----:B-1----:R-:W-:Y:S01]  /*5ac0*/  FFMA.FTZ R4, R124, c[0x0][0x2d0], -R2 ;  /* 0x0000b4007c047a23 */ /* 0x002fe20000010802 */
[----:B---3--:R-:W-:-:S06]  /*5ad0*/  F2FP.BF16.PACK_AB R11, R219, R199 ;  /* 0x000000c7db0b723e */ /* 0x008fcc00000010ff */
[----:B------:R1:W-:Y:S01]  /*5ae0*/  MUFU.EX2 R195, R4 ;  /* 0x0000000400c37308 */ /* 0x0003e20000000800 */
[----:B----4-:R-:W-:Y:S01]  /*5af0*/  FFMA.FTZ R3, R115, c[0x0][0x2d0], -R0 ;  /* 0x0000b40073037a23 */ /* 0x010fe20000010800 */
[----:B--2---:R-:W-:Y:S06]  /*5b00*/  HMMA.16816.F32.BF16 R140, R8, R12, R140 ;  /* 0x0000000c088c723c */ /* 0x004fec000004188c */
[----:B------:R2:W-:Y:S01]  /*5b10*/  MUFU.EX2 R107, R3 ;  /* 0x00000003006b7308 */ /* 0x0005e20000000800 */
[----:B-1----:R-:W-:Y:S02]  /*5b20*/  FFMA.FTZ R4, R125, c[0x0][0x2d0], -R2 ;  /* 0x0000b4007d047a23 */ /* 0x002fe40000010802 */
[----:B------:R-:W-:Y:S05]  /*5b30*/  LDSM.16.MT88.4 R124, [R202+0xc00] ;  /* 0x000c0000ca7c783b */ /* 0x000fea0000004200 */
[----:B------:R1:W3:Y:S01]  /*5b40*/  MUFU.EX2 R196, R4 ;  /* 0x0000000400c47308 */ /* 0x0002e20000000800 */
[----:B--2---:R-:W-:-:S02]  /*5b50*/  FADD.FTZ R3, R191, R5 ;  /* 0x00000005bf037221 */ /* 0x004fc40000010000 */
[----:B-1----:R-:W-:Y:S02]  /*5b60*/  FFMA.FTZ R4, R130, c[0x0][0x2d0], -R2 ;  /* 0x0000b40082047a23 */ /* 0x002fe40000010802 */
[----:B------:R-:W-:-:S03]  /*5b70*/  FFMA.FTZ R2, R109, c[0x0][0x2d0], -R0 ;  /* 0x0000b4006d027a23 */ /* 0x000fc60000010800 */
[----:B------:R1:W-:Y:S01]  /*5b80*/  MUFU.EX2 R194, R4 ;  /* 0x0000000400c27308 */ /* 0x0003e20000000800 */
[----:B------:R-:W-:Y:S07]  /*5b90*/  LDSM.16.MT88.4 R108, [R202+0x1c00] ;  /* 0x001c0000ca6c783b */ /* 0x000fee0000004200 */
[----:B------:R2:W-:Y:S01]  /*5ba0*/  MUFU.EX2 R188, R2 ;  /* 0x0000000200bc7308 */ /* 0x0005e20000000800 */
[----:B-1----:R-:W-:Y:S02]  /*5bb0*/  FADD.FTZ R4, R147, R146 ;  /* 0x0000009293047221 */ /* 0x002fe40000010000 */
[----:B------:R-:W-:Y:S02]  /*5bc0*/  HMMA.16816.F32.BF16 R144, R8, R14, R36 ;  /* 0x0000000e0890723c */ /* 0x000fe40000041824 */
[----:B------:R-:W-:Y:S01]  /*5bd0*/  FADD.FTZ R48, R160, R4 ;  /* 0x00000004a0307221 */ /* 0x000fe20000010000 */
[----:B---3--:R-:W-:Y:S01]  /*5be0*/  F2FP.BF16.PACK_AB R4, R196, R195 ;  /* 0x000000c3c404723e */ /* 0x008fe200000010ff */
[----:B--2---:R-:W-:-:S04]  /*5bf0*/  FFMA.FTZ R2, R113, c[0x0][0x2d0], -R0 ;  /* 0x0000b40071027a23 */ /* 0x004fc80000010800 */
[----:B------:R1:W2:Y:S02]  /*5c00*/  MUFU.EX2 R189, R2 ;  /* 0x0000000200bd7308 */ /* 0x0002a40000000800 */
[----:B-1----:R-:W-:Y:S01]  /*5c10*/  FFMA.FTZ R2, R114, c[0x0][0x2d0], -R0 ;  /* 0x0000b40072027a23 */ /* 0x002fe20000010800 */
[----:B--2---:R-:W-:Y:S01]  /*5c20*/  F2FP.BF16.PACK_AB R5, R189, R188 ;  /* 0x000000bcbd05723e */ /* 0x004fe200000010ff */
[----:B------:R-:W-:Y:S01]  /*5c30*/  FADD.FTZ R0, R163, R6 ;  /* 0x00000006a3007221 */ /* 0x000fe20000010000 */
[----:B------:R-:W-:-:S03]  /*5c40*/  F2FP.BF16.PACK_AB R6, R193, R194 ;  /* 0x000000c2c106723e */ /* 0x000fc600000010ff */
[----:B------:R-:W1:Y:S01]  /*5c50*/  MUFU.EX2 R106, R2 ;  /* 0x00000002006a7308 */ /* 0x000e620000000800 */
[----:B------:R-:W-:-:S04]  /*5c60*/  FADD.FTZ R0, R190, R0 ;  /* 0x00000000be007221 */ /* 0x000fc80000010000 */
[----:B------:R-:W-:Y:S01]  /*5c70*/  FADD.FTZ R0, R231, R0 ;  /* 0x00000000e7007221 */ /* 0x000fe20000010000 */
[----:B-1----:R-:W-:Y:S01]  /*5c80*/  F2FP.BF16.PACK_AB R7, R106, R107 ;  /* 0x0000006b6a07723e */ /* 0x002fe200000010ff */
[----:B------:R-:W-:Y:S02]  /*5c90*/  FADD.FTZ R2, R192, R3 ;  /* 0x00000003c0027221 */ /* 0x000fe40000010000 */
[----:B------:R-:W-:Y:S02]  /*5ca0*/  FADD.FTZ R3, R227, R48 ;  /* 0x00000030e3037221 */ /* 0x000fe40000010000 */
[----:B------:R-:W-:Y:S02]  /*5cb0*/  FADD.FTZ R2, R238, R2 ;  /* 0x00000002ee027221 */ /* 0x000fe40000010000 */
[C---:B------:R-:W-:Y:S08]  /*5cc0*/  HMMA.16816.F32.BF16 R136, R4.reuse, R12, R136 ;  /* 0x0000000c0488723c */ /* 0x040ff00000041888 */
[----:B------:R-:W-:Y:S01]  /*5cd0*/  HMMA.16816.F32.BF16 R32, R4, R14, R72 ;  /* 0x0000000e0420723c */ /* 0x000fe20000041848 */
[----:B------:R-:W1:Y:S07]  /*5ce0*/  LDSM.16.MT88.4 R12, [R202+0x800] ;  /* 0x00080000ca0c783b */ /* 0x000e6e0000004200 */
[-C--:B-1----:R-:W-:Y:S08]  /*5cf0*/  HMMA.16816.F32.BF16 R148, R8, R12.reuse, R148 ;  /* 0x0000000c0894723c */ /* 0x082ff00000041894 */
[----:B------:R-:W-:Y:S01]  /*5d00*/  HMMA.16816.F32.BF16 R128, R4, R12, R132 ;  /* 0x0000000c0480723c */ /* 0x000fe20000041884 */
[----:B------:R-:W1:Y:S07]  /*5d10*/  LDSM.16.MT88.4 R132, [R201+0xc00] ;  /* 0x000c0000c984783b */ /* 0x000e6e0000004200 */
[-C--:B------:R-:W-:Y:S08]  /*5d20*/  HMMA.16816.F32.BF16 R40, R8, R14.reuse, R40 ;  /* 0x0000000e0828723c */ /* 0x080ff00000041828 */
[----:B------:R-:W-:Y:S01]  /*5d30*/  HMMA.16816.F32.BF16 R64, R4, R14, R76 ;  /* 0x0000000e0440723c */ /* 0x000fe2000004184c */
[----:B------:R-:W2:Y:S04]  /*5d40*/  LDSM.16.MT88.4 R12, [R201+0x1800] ;  /* 0x00180000c90c783b */ /* 0x000ea80000004200 */
[----:B------:R-:W-:Y:S01]  /*5d50*/  LDSM.16.MT88.4 R76, [R201+0x2c00] ;  /* 0x002c0000c94c783b */ /* 0x000fe20000004200 */
[----:B------:R-:W-:-:S02]  /*5d60*/  IADD3 R233, R233, -0x2, RZ ;  /* 0xfffffffee9e97810 */ /* 0x000fc40007ffe0ff */
[C---:B------:R-:W-:Y:S08]  /*5d70*/  HMMA.16816.F32.BF16 R148, R96.reuse, R124, R148 ;  /* 0x0000007c6094723c */ /* 0x040ff00000041894 */
[C---:B-1----:R-:W-:Y:S08]  /*5d80*/  HMMA.16816.F32.BF16 R140, R96.reuse, R132, R140 ;  /* 0x00000084608c723c */ /* 0x042ff0000004188c */
[----:B------:R-:W-:Y:S08]  /*5d90*/  HMMA.16816.F32.BF16 R144, R96, R134, R144 ;  /* 0x000000866090723c */ /* 0x000ff00000041890 */
[-C--:B--2---:R-:W-:Y:S08]  /*5da0*/  HMMA.16816.F32.BF16 R156, R8, R12.reuse, R156 ;  /* 0x0000000c089c723c */ /* 0x084ff0000004189c */
[----:B------:R-:W-:Y:S08]  /*5db0*/  HMMA.16816.F32.BF16 R120, R4, R12, R152 ;  /* 0x0000000c0478723c */ /* 0x000ff00000041898 */
[-C--:B------:R-:W-:Y:S01]  /*5dc0*/  HMMA.16816.F32.BF16 R160, R8, R14.reuse, R16 ;  /* 0x0000000e08a0723c */ /* 0x080fe20000041810 */
[----:B------:R-:W1:Y:S07]  /*5dd0*/  LDSM.16.MT88.4 R16, [R201+0x2800] ;  /* 0x00280000c910783b */ /* 0x000e6e0000004200 */
[----:B------:R-:W-:Y:S01]  /*5de0*/  HMMA.16816.F32.BF16 R56, R4, R14, R80 ;  /* 0x0000000e0438723c */ /* 0x000fe20000041850 */
[----:B------:R-:W2:Y:S07]  /*5df0*/  LDSM.16.MT88.4 R12, [R202+0x1800] ;  /* 0x00180000ca0c783b */ /* 0x000eae0000004200 */
[C---:B------:R-:W-:Y:S08]  /*5e00*/  HMMA.16816.F32.BF16 R152, R96.reuse, R126, R40 ;  /* 0x0000007e6098723c */ /* 0x040ff00000041828 */
[C---:B------:R-:W-:Y:S08]  /*5e10*/  HMMA.16816.F32.BF16 R156, R96.reuse, R116, R156 ;  /* 0x00000074609c723c */ /* 0x040ff0000004189c */
[----:B------:R-:W-:Y:S08]  /*5e20*/  HMMA.16816.F32.BF16 R160, R96, R118, R160 ;  /* 0x0000007660a0723c */ /* 0x000ff000000418a0 */
[C---:B-1----:R-:W-:Y:S08]  /*5e30*/  HMMA.16816.F32.BF16 R68, R8.reuse, R16, R172 ;  /* 0x000000100844723c */ /* 0x042ff000000418ac */
[-C--:B--2---:R-:W-:Y:S08]  /*5e40*/  HMMA.16816.F32.BF16 R164, R8, R12.reuse, R164 ;  /* 0x0000000c08a4723c */ /* 0x084ff000000418a4 */
[----:B------:R-:W-:Y:S08]  /*5e50*/  HMMA.16816.F32.BF16 R112, R4, R12, R168 ;  /* 0x0000000c0470723c */ /* 0x000ff000000418a8 */
[-C--:B------:R-:W-:Y:S08]  /*5e60*/  HMMA.16816.F32.BF16 R44, R8, R14.reuse, R44 ;  /* 0x0000000e082c723c */ /* 0x080ff0000004182c */
[----:B------:R-:W-:Y:S01]  /*5e70*/  HMMA.16816.F32.BF16 R36, R4, R14, R84 ;  /* 0x0000000e0424723c */ /* 0x000fe20000041854 */
[----:B------:R-:W1:Y:S07]  /*5e80*/  LDSM.16.MT88.4 R12, [R202+0x2800] ;  /* 0x00280000ca0c783b */ /* 0x000e6e0000004200 */
[----:B------:R-:W-:Y:S08]  /*5e90*/  HMMA.16816.F32.BF16 R60, R8, R18, R60 ;  /* 0x00000012083c723c */ /* 0x000ff0000004183c */
[C---:B------:R-:W-:Y:S08]  /*5ea0*/  HMMA.16816.F32.BF16 R72, R4.reuse, R16, R184 ;  /* 0x000000100448723c */ /* 0x040ff000000418b8 */
[----:B------:R-:W-:Y:S08]  /*5eb0*/  HMMA.16816.F32.BF16 R16, R4, R18, R88 ;  /* 0x000000120410723c */ /* 0x000ff00000041858 */
[C---:B------:R-:W-:Y:S08]  /*5ec0*/  HMMA.16816.F32.BF16 R68, R96.reuse, R76, R68 ;  /* 0x0000004c6044723c */ /* 0x040ff00000041844 */
[----:B------:R-:W-:Y:S08]  /*5ed0*/  HMMA.16816.F32.BF16 R80, R96, R78, R60 ;  /* 0x0000004e6050723c */ /* 0x000ff0000004183c */
[C---:B-1----:R-:W-:Y:S08]  /*5ee0*/  HMMA.16816.F32.BF16 R84, R8.reuse, R12, R176 ;  /* 0x0000000c0854723c */ /* 0x042ff000000418b0 */
[----:B------:R-:W-:Y:S08]  /*5ef0*/  HMMA.16816.F32.BF16 R52, R8, R14, R52 ;  /* 0x0000000e0834723c */ /* 0x000ff00000041834 */
[C---:B------:R-:W-:Y:S08]  /*5f00*/  HMMA.16816.F32.BF16 R88, R4.reuse, R12, R180 ;  /* 0x0000000c0458723c */ /* 0x040ff000000418b4 */
[----:B------:R-:W-:Y:S07]  /*5f10*/  HMMA.16816.F32.BF16 R12, R4, R14, R92 ;  /* 0x0000000e040c723c */ /* 0x000fee000004185c */
[----:B------:R-:W-:Y:S01]  /*5f20*/  F2FP.BF16.PACK_AB R92, R24, R25 ;  /* 0x00000019185c723e */ /* 0x000fe200000010ff */
[----:B------:R-:W-:Y:S01]  /*5f30*/  FADD.FTZ R5, R223, R50 ;  /* 0x00000032df057221 */ /* 0x000fe20000010000 */
[----:B------:R-:W-:Y:S01]  /*5f40*/  F2FP.BF16.PACK_AB R94, R22, R23 ;  /* 0x00000017165e723e */ /* 0x000fe200000010ff */
[----:B------:R-:W-:Y:S01]  /*5f50*/  FADD.FTZ R4, R228, R3 ;  /* 0x00000003e4047221 */ /* 0x000fe20000010000 */
[----:B------:R-:W-:Y:S01]  /*5f60*/  F2FP.BF16.PACK_AB R93, R21, R20 ;  /* 0x00000014155d723e */ /* 0x000fe200000010ff */
[----:B------:R-:W-:Y:S01]  /*5f70*/  FADD.FTZ R5, R225, R5 ;  /* 0x00000005e1057221 */ /* 0x000fe20000010000 */
[----:B------:R-:W-:Y:S01]  /*5f80*/  F2FP.BF16.PACK_AB R95, R31, R30 ;  /* 0x0000001e1f5f723e */ /* 0x000fe200000010ff */
        /* <DEDUP_REMOVED lines=8> */
[----:B------:R-:W1:Y:S01]  /*6010*/  LDSM.16.MT88.4 R4, [R202+0x2c00] ;  /* 0x002c0000ca04783b */ /* 0x000e620000004200 */
[----:B------:R-:W-:Y:S02]  /*6020*/  FADD.FTZ R8, R237, R2 ;  /* 0x00000002ed087221 */ /* 0x000fe40000010000 */
[----:B------:R-:W-:-:S02]  /*6030*/  @P3 IMAD.HI.U32 R2, R247, c[0x0][0x2c8], RZ ;  /* 0x0000b200f7023a27 */ /* 0x000fc400078e00ff */
[----:B------:R-:W-:Y:S01]  /*6040*/  HMMA.16816.F32.BF16 R132, R92, R134, R32 ;  /* 0x000000865c84723c */ /* 0x000fe20000041820 */
[----:B------:R-:W2:Y:S01]  /*6050*/  LDL R32, [R1+0x8] ;  /* 0x0000080001207983 */ /* 0x000ea20000100800 */
[----:B------:R-:W-:Y:S01]  /*6060*/  FADD.FTZ R10, R230, R0 ;  /* 0x00000000e60a7221 */ /* 0x000fe20000010000 */
[----:B------:R-:W-:Y:S01]  /*6070*/  MOV R0, R247 ;  /* 0x000000f700007202 */ /* 0x000fe20000000f00 */
[----:B------:R-:W-:Y:S01]  /*6080*/  FADD.FTZ R3, R241, R3 ;  /* 0x00000003f1037221 */ /* 0x000fe20000010000 */
[----:B------:R-:W-:-:S03]  /*6090*/  @P3 SHF.R.U32.HI R0, RZ, c[0x0][0x2cc], R2 ;  /* 0x0000b300ff003a19 */ /* 0x000fc60000011602 */
[----:B------:R-:W-:Y:S01]  /*60a0*/  HMMA.16816.F32.BF16 R72, R92, R76, R72 ;  /* 0x0000004c5c48723c */ /* 0x000fe20000041848 */
[----:B------:R-:W-:Y:S01]  /*60b0*/  IADD3 R0, R0, -c[0x0][0x168], R246 ;  /* 0x80005a0000007a10 */ /* 0x000fe20007ffe0f6 */
[----:B------:R-:W-:-:S03]  /*60c0*/  FADD.FTZ R9, R242, R3 ;  /* 0x00000003f2097221 */ /* 0x000fc60000010000 */
[----:B------:R-:W-:-:S03]  /*60d0*/  SHF.R.S32.HI R2, RZ, 0x1f, R0 ;  /* 0x0000001fff027819 */ /* 0x000fc60000011400 */
[----:B------:R-:W-:Y:S01]  /*60e0*/  HMMA.16816.F32.BF16 R76, R92, R78, R16 ;  /* 0x0000004e5c4c723c */ /* 0x000fe20000041810 */
[----:B------:R-:W-:-:S06]  /*60f0*/  FADD.FTZ R3, R244, R11 ;  /* 0x0000000bf4037221 */ /* 0x000fcc0000010000 */
[----:B------:R-:W-:Y:S01]  /*6100*/  LEA.HI R16, R2, R0, RZ, 0x6 ;  /* 0x0000000002107211 */ /* 0x000fe200078f30ff */
[----:B------:R-:W-:Y:S01]  /*6110*/  FADD.FTZ R2, R245, R10 ;  /* 0x0000000af5027221 */ /* 0x000fe20000010000 */
[----:B------:R-:W-:Y:S01]  /*6120*/  HMMA.16816.F32.BF16 R168, R96, R110, R44 ;  /* 0x0000006e60a8723c */ /* 0x000fe2000004182c */
[----:B------:R-:W-:Y:S02]  /*6130*/  FADD.FTZ R0, R218, R9 ;  /* 0x00000009da007221 */ /* 0x000fe40000010000 */
[----:B------:R-:W-:Y:S02]  /*6140*/  FADD.FTZ R2, R195, R2 ;  /* 0x00000002c3027221 */ /* 0x000fe40000010000 */
[----:B------:R-:W-:-:S03]  /*6150*/  FADD.FTZ R0, R220, R0 ;  /* 0x00000000dc007221 */ /* 0x000fc60000010000 */
[----:B------:R-:W-:Y:S08]  /*6160*/  HMMA.16816.F32.BF16 R128, R92, R124, R128 ;  /* 0x0000007c5c80723c */ /* 0x000ff00000041880 */
[-C--:B-1----:R-:W-:Y:S08]  /*6170*/  HMMA.16816.F32.BF16 R84, R96, R4.reuse, R84 ;  /* 0x000000046054723c */ /* 0x082ff00000041854 */
        /* <DEDUP_REMOVED lines=20> */
[----:B------:R-:W-:Y:S01]  /*62c0*/  FADD.FTZ R2, R106, R4 ;  /* 0x000000046a027221 */ /* 0x000fe20000010000 */
[----:B------:R-:W-:Y:S01]  /*62d0*/  SHF.R.S32.HI R4, RZ, 0x6, R16 ;  /* 0x00000006ff047819 */ /* 0x000fe20000011410 */
[----:B------:R-:W-:Y:S01]  /*62e0*/  FADD.FTZ R0, R25, R0 ;  /* 0x0000000019007221 */ /* 0x000fe20000010000 */
[----:B------:R-:W-:Y:S03]  /*62f0*/  HMMA.16816.F32.BF16 R108, R92, R110, R36 ;  /* 0x0000006e5c6c723c */ /* 0x000fe60000041824 */
[----:B------:R-:W-:Y:S02]  /*6300*/  FADD.FTZ R248, R24, R0 ;  /* 0x0000000018f87221 */ /* 0x000fe40000010000 */
[----:B------:R-:W-:-:S02]  /*6310*/  FADD.FTZ R0, R20, R2 ;  /* 0x0000000214007221 */ /* 0x000fc40000010000 */
[----:B------:R-:W-:Y:S01]  /*6320*/  FADD.FTZ R243, R51, R243 ;  /* 0x000000f333f37221 */ /* 0x000fe20000010000 */
[-C--:B------:R-:W-:Y:S01]  /*6330*/  HMMA.16816.F32.BF16 R96, R96, R6.reuse, R52 ;  /* 0x000000066060723c */ /* 0x080fe20000041834 */
        /* <DEDUP_REMOVED lines=8> */
[----:B------:R-:W-:Y:S02]  /*63c0*/  FADD.FTZ R247, R26, R247 ;  /* 0x000000f71af77221 */ /* 0x000fe40000010000 */
[----:B------:R-:W-:Y:S02]  /*63d0*/  FADD.FTZ R248, R22, R248 ;  /* 0x000000f816f87221 */ /* 0x000fe40000010000 */
[----:B------:R-:W-:Y:S01]  /*63e0*/  FADD.FTZ R249, R31, R0 ;  /* 0x000000001ff97221 */ /* 0x000fe20000010000 */
[----:B--2---:R-:W-:-:S05]  /*63f0*/  IMNMX R32, R32, R4, !PT ;  /* 0x0000000420207217 */ /* 0x004fca0007800200 */
[----:B------:R1:W-:Y:S01]  /*6400*/  STL [R1+0xc], R32 ;  /* 0x00000c2001007387 */ /* 0x0003e20000100800 */
[----:B------:R-:W-:-:S13]  /*6410*/  ISETP.GE.AND P0, PT, R233, R32, PT ;  /* 0x00000020e900720c */ /* 0x000fda0003f06270 */
[----:B------:R-:W-:Y:S05]  /*6420*/  @!P0 BRA `(.L_x_1274) ;  /* 0x0000483000008947 */ /* 0x000fea0003800000 */
[----:B------:R-:W-:Y:S01]  /*6430*/  IMAD.MOV.U32 R105, RZ, RZ, R103 ;  /* 0x000000ffff697224 */ /* 0x000fe200078e0067 */
[----:B------:R-:W-:Y:S01]  /*6440*/  MOV R107, R101 ;  /* 0x00000065006b7202 */ /* 0x000fe20000000f00 */
[----:B------:R-:W-:Y:S01]  /*6450*/  IMAD.MOV.U32 R100, RZ, RZ, R104 ;  /* 0x000000ffff647224 */ /* 0x000fe200078e0068 */
[----:B------:R-:W-:Y:S02]  /*6460*/  MOV R106, R102 ;  /* 0x00000066006a7202 */ /* 0x000fe40000000f00 */
.L_x_1285:
        /* <DEDUP_REMOVED lines=8> */
[----:B-1----:R3:W1:Y:S04]  /*64f0*/  LDSM.16.M88.4 R32, [R200+0x400] ;  /* 0x00040000c820783b */ /* 0x0026680000000200 */
[----:B------:R3:W1:Y:S04]  /*6500*/  LDSM.16.M88.4 R48, [R200+0x800] ;  /* 0x00080000c830783b */ /* 0x0006680000000200 */
[----:B------:R3:W1:Y:S04]  /*6510*/  LDSM.16.M88.4 R172, [R200+0xc00] ;  /* 0x000c0000c8ac783b */ /* 0x0006680000000200 */
[----:B------:R3:W1:Y:S04]  /*6520*/  LDSM.16.M88.4 R176, [R204] ;  /* 0x00000000ccb0783b */ /* 0x0006680000000200 */
[----:B------:R3:W1:Y:S04]  /*6530*/  LDSM.16.M88.4 R184, [R204+0x1000] ;  /* 0x00100000ccb8783b */ /* 0x0006680000000200 */
[----:B------:R3:W1:Y:S04]  /*6540*/  LDSM.16.M88.4 R180, [R205] ;  /* 0x00000000cdb4783b */ /* 0x0006680000000200 */
[----:B------:R3:W1:Y:S04]  /*6550*/  LDSM.16.M88.4 R188, [R216] ;  /* 0x00000000d8bc783b */ /* 0x0006680000000200 */
[----:B------:R3:W1:Y:S04]  /*6560*/  LDSM.16.M88.4 R192, [R215] ;  /* 0x00000000d7c0783b */ /* 0x0006680000000200 */
[----:B------:R3:W1:Y:S01]  /*6570*/  LDSM.16.M88.4 R196, [R214] ;  /* 0x00000000d6c4783b */ /* 0x0006620000000200 */
[----:B--2---:R-:W-:-:S13]  /*6580*/  ISETP.GT.AND P0, PT, R0, R233, PT ;  /* 0x000000e90000720c */ /* 0x004fda0003f04270 */
[----:B------:R-:W-:-:S05]  /*6590*/  @P0 BRA `(.L_x_1276) ;  /* 0x000004a000000947 */ /* 0x000fca0003800000 */
[----:B-1-34-:R-:W-:Y:S01]  /*65a0*/  SHF.R.S32.HI R0, RZ, 0x1f, R234 ;  /* 0x0000001fff007819 */ /* 0x01afe200000114ea */
[----:B------:R-:W2:Y:S01]  /*65b0*/  LDL.64 R8, [R1+0x28] ;  /* 0x0000280001087983 */ /* 0x000ea20000100a00 */
[----:B------:R-:W-:Y:S01]  /*65c0*/  SHF.R.S32.HI R4, RZ, 0x1f, R232 ;  /* 0x0000001fff047819 */ /* 0x000fe200000114e8 */
[----:B------:R-:W-:Y:S01]  /*65d0*/  IMAD.WIDE.U32 R2, R234, c[0x0][0x208], RZ ;  /* 0x00008200ea027a25 */ /* 0x000fe200078e00ff */
[C---:B------:R-:W-:Y:S02]  /*65e0*/  IADD3 R6, R240.reuse, 0x40, RZ ;  /* 0x00000040f0067810 */ /* 0x040fe40007ffe0ff */
[----:B------:R-:W-:Y:S01]  /*65f0*/  IADD3 R5, R240, 0x40, RZ ;  /* 0x00000040f0057810 */ /* 0x000fe20007ffe0ff */
[----:B------:R-:W3:Y:S01]  /*6600*/  LDL R7, [R1+0x38] ;  /* 0x0000380001077983 */ /* 0x000ee20000100800 */
[----:B------:R-:W-:Y:S01]  /*6610*/  SHF.R.S32.HI R6, RZ, 0x1f, R6 ;  /* 0x0000001fff067819 */ /* 0x000fe20000011406 */
[----:B------:R-:W-:Y:S02]  /*6620*/  IMAD R0, R0, c[0x0][0x208], RZ ;  /* 0x0000820000007a24 */ /* 0x000fe400078e02ff */
[----:B------:R-:W-:Y:S01]  /*6630*/  IMAD R4, R4, c[0x0][0x218], RZ ;  /* 0x0000860004047a24 */ /* 0x000fe200078e02ff */
[----:B------:R-:W-:Y:S01]  /*6640*/  SHF.L.U64.HI R20, R5, 0x1, R6 ;  /* 0x0000000105147819 */ /* 0x000fe20000010206 */
[----:B------:R-:W-:Y:S01]  /*6650*/  IMAD R0, R234, c[0x0][0x20c], R0 ;  /* 0x00008300ea007a24 */ /* 0x000fe200078e0200 */
[----:B------:R-:W-:Y:S01]  /*6660*/  IADD3 R6, R240, 0x20, RZ ;  /* 0x00000020f0067810 */ /* 0x000fe20007ffe0ff */
[C---:B------:R-:W-:Y:S02]  /*6670*/  IMAD R4, R232.reuse, c[0x0][0x21c], R4 ;  /* 0x00008700e8047a24 */ /* 0x040fe400078e0204 */
[----:B------:R-:W-:Y:S02]  /*6680*/  IMAD.IADD R3, R3, 0x1, R0 ;  /* 0x0000000103037824 */ /* 0x000fe400078e0200 */
[----:B------:R-:W-:Y:S01]  /*6690*/  IMAD.SHL.U32 R23, R5, 0x2, RZ ;  /* 0x0000000205177824 */ /* 0x000fe200078e00ff */
[----:B------:R-:W-:Y:S01]  /*66a0*/  SHF.R.S32.HI R5, RZ, 0x1f, R240 ;  /* 0x0000001fff057819 */ /* 0x000fe200000114f0 */
[----:B------:R-:W-:Y:S03]  /*66b0*/  IMAD.WIDE.U32 R2, R232, c[0x0][0x218], R2 ;  /* 0x00008600e8027a25 */ /* 0x000fe600078e0002 */
[----:B------:R-:W-:Y:S01]  /*66c0*/  SHF.L.U64.HI R14, R240, 0x1, R5 ;  /* 0x00000001f00e7819 */ /* 0x000fe20000010205 */
[----:B------:R-:W-:Y:S02]  /*66d0*/  IMAD.SHL.U32 R22, R6, 0x2, RZ ;  /* 0x0000000206167824 */ /* 0x000fe400078e00ff */
[----:B------:R-:W-:Y:S01]  /*66e0*/  IMAD.SHL.U32 R21, R240, 0x2, RZ ;  /* 0x00000002f0157824 */ /* 0x000fe200078e00ff */
[----:B--2---:R-:W-:Y:S04]  /*66f0*/  IADD3 R0, P0, R8, R2, RZ ;  /* 0x0000000208007210 */ /* 0x004fe80007f1e0ff */
[----:B---3--:R-:W-:Y:S02]  /*6700*/  IADD3.X R4, R7, R3, R4, P0, !PT ;  /* 0x0000000307047210 */ /* 0x008fe400007fe404 */
[----:B------:R-:W-:Y:S02]  /*6710*/  IADD3 R7, R240, 0x20, RZ ;  /* 0x00000020f0077810 */ /* 0x000fe40007ffe0ff */
[C---:B------:R-:W-:Y:S02]  /*6720*/  LEA R13, P0, R0.reuse, c[0x0][0x1f8], 0x1 ;  /* 0x00007e00000d7a11 */ /* 0x040fe400078008ff */
[----:B------:R-:W-:Y:S02]  /*6730*/  SHF.R.S32.HI R7, RZ, 0x1f, R7 ;  /* 0x0000001fff077819 */ /* 0x000fe40000011407 */
[----:B------:R-:W-:Y:S02]  /*6740*/  LEA.HI.X R10, R0, c[0x0][0x1fc], R4, 0x1, P0 ;  /* 0x00007f00000a7a11 */ /* 0x000fe400000f0c04 */
[----:B------:R-:W-:Y:S01]  /*6750*/  SHF.L.U64.HI R15, R6, 0x1, R7 ;  /* 0x00000001060f7819 */ /* 0x000fe20000010207 */
[----:B------:R-:W-:-:S05]  /*6760*/  BRA.DIV ~URZ, `(.L_x_1277) ;  /* 0x0000bac27f007947 */ /* 0x000fca000b800000 */
[----:B------:R1:W2:Y:S02]  /*6770*/  SHFL.IDX PT, R4, R10, RZ, 0x1c1f ;  /* 0x001c1fff0a047589 */ /* 0x0002a400000e0000 */
.L_x_1322:
[----:B------:R-:W-:-:S05]  /*6780*/  BRA.DIV ~URZ, `(.L_x_1278) ;  /* 0x0000bb127f007947 */ /* 0x000fca000b800000 */
[----:B------:R-:W3:Y:S01]  /*6790*/  SHFL.IDX PT, R0, R13, RZ, 0x1c1f ;  /* 0x001c1fff0d007589 */ /* 0x000ee200000e0000 */
[C---:B------:R-:W-:Y:S02]  /*67a0*/  IADD3 R2, R240.reuse, 0x20, RZ ;  /* 0x00000020f0027810 */ /* 0x040fe40007ffe0ff */
[----:B------:R-:W-:Y:S02]  /*67b0*/  ISETP.GE.AND P5, PT, R240, c[0x0][0x1d4], PT ;  /* 0x00007500f0007a0c */ /* 0x000fe40003fa6270 */
[----:B------:R-:W-:Y:S02]  /*67c0*/  ISETP.GE.AND P4, PT, R2, c[0x0][0x1d4], PT ;  /* 0x0000750002007a0c */ /* 0x000fe40003f86270 */
[----:B------:R-:W-:Y:S02]  /*67d0*/  IADD3 R5, R240, 0x40, RZ ;  /* 0x00000040f0057810 */ /* 0x000fe40007ffe0ff */
[----:B------:R-:W-:Y:S02]  /*67e0*/  SEL R12, RZ, 0x10, P5 ;  /* 0x00000010ff0c7807 */ /* 0x000fe40002800000 */
[----:B------:R-:W-:Y:S02]  /*67f0*/  SEL R11, RZ, 0x10, P4 ;  /* 0x00000010ff0b7807 */ /* 0x000fe40002000000 */
[C---:B---3--:R-:W-:Y:S02]  /*6800*/  IADD3 R6, P0, R0.reuse, R21, RZ ;  /* 0x0000001500067210 */ /* 0x048fe40007f1e0ff */
[----:B------:R-:W-:Y:S03]  /*6810*/  IADD3 R2, P6, R0, R22, RZ ;  /* 0x0000001600027210 */ /* 0x000fe60007fde0ff */
        /* <DEDUP_REMOVED lines=9> */
[----:B------:R3:W4:Y:S04]  /*68b0*/  SHFL.IDX PT, R4, R10, 0x1, 0x1c1f ;  /* 0x003c1f000a047f89 */ /* 0x00072800000e0000 */
[----:B------:R2:W1:Y:S04]  /*68c0*/  SHFL.IDX PT, R0, R13, 0x1, 0x1c1f ;  /* 0x003c1f000d007f89 */ /* 0x00046800000e0000 */
[----:B------:R2:W-:Y:S01]  /*68d0*/  LDGSTS.E.BYPASS.LTC128B.128 [R217+0x2100], [R8.64], !P0 ;  /* 0x0210000008d97fae */ /* 0x0005e2000c101d46 */
[----:B-1-3--:R-:W-:Y:S03]  /*68e0*/  SEL R10, RZ, 0x10, P0 ;  /* 0x00000010ff0a7807 */ /* 0x00afe60000000000 */
.L_x_1323:
[----:B--2---:R-:W-:Y:S02]  /*68f0*/  IADD3 R2, -R11, 0x10, RZ ;  /* 0x000000100b027810 */ /* 0x004fe40007ffe1ff */
[----:B------:R-:W-:Y:S02]  /*6900*/  IADD3 R8, -R12, 0x10, RZ ;  /* 0x000000100c087810 */ /* 0x000fe40007ffe1ff */
[----:B------:R-:W-:Y:S02]  /*6910*/  LOP3.LUT R6, R2, 0xf, RZ, 0xc0, !PT ;  /* 0x0000000f02067812 */ /* 0x000fe400078ec0ff */
[----:B------:R-:W-:Y:S02]  /*6920*/  LOP3.LUT R8, R8, 0xf, RZ, 0xc0, !PT ;  /* 0x0000000f08087812 */ /* 0x000fe400078ec0ff */
[----:B------:R-:W-:Y:S02]  /*6930*/  IADD3 R3, -R10, 0x10, RZ ;  /* 0x000000100a037810 */ /* 0x000fe40007ffe1ff */
[-C--:B------:R-:W-:Y:S02]  /*6940*/  IADD3 R6, P6, P5, R6, R0.reuse, R22 ;  /* 0x0000000006067210 */ /* 0x080fe40007dde016 */
[----:B------:R-:W-:Y:S02]  /*6950*/  IADD3 R8, P4, P0, R8, R0, R21 ;  /* 0x0000000008087210 */ /* 0x000fe4000789e015 */
[----:B------:R-:W-:Y:S02]  /*6960*/  LOP3.LUT R2, R3, 0xf, RZ, 0xc0, !PT ;  /* 0x0000000f03027812 */ /* 0x000fe400078ec0ff */
[-C--:B----4-:R-:W-:Y:S02]  /*6970*/  IADD3.X R7, RZ, R4.reuse, R15, P6, P5 ;  /* 0x00000004ff077210 */ /* 0x090fe400037ea40f */
[----:B------:R-:W-:Y:S02]  /*6980*/  ISETP.NE.U32.AND P6, PT, R12, RZ, PT ;  /* 0x000000ff0c00720c */ /* 0x000fe40003fc5070 */
[----:B------:R-:W-:Y:S02]  /*6990*/  IADD3.X R9, RZ, R4, R14, P4, P0 ;  /* 0x00000004ff097210 */ /* 0x000fe400027e040e */
[----:B------:R-:W-:Y:S02]  /*69a0*/  IADD3 R2, P4, P0, R2, R0, R23 ;  /* 0x0000000002027210 */ /* 0x000fe4000789e017 */
[----:B------:R-:W-:Y:S02]  /*69b0*/  ISETP.NE.U32.AND P5, PT, R11, RZ, PT ;  /* 0x000000ff0b00720c */ /* 0x000fe40003fa5070 */
[----:B------:R-:W-:Y:S02]  /*69c0*/  IADD3.X R3, RZ, R4, R20, P4, P0 ;  /* 0x00000004ff037210 */ /* 0x000fe400027e0414 */
[----:B------:R-:W-:Y:S03]  /*69d0*/  ISETP.NE.U32.AND P0, PT, R10, RZ, PT ;  /* 0x000000ff0a00720c */ /* 0x000fe60003f05070 */
[----:B------:R-:W-:Y:S01]  /*69e0*/  @!PT LDS RZ, [RZ] ;  /* 0x00000000fffff984 */ /* 0x000fe20000000800 */
[----:B------:R-:W-:Y:S01]  /*69f0*/  @!PT LDS RZ, [RZ] ;  /* 0x00000000fffff984 */ /* 0x000fe20000000800 */
[----:B------:R-:W-:Y:S01]  /*6a00*/  @!PT LDS RZ, [RZ] ;  /* 0x00000000fffff984 */ /* 0x000fe20000000800 */
[----:B------:R1:W-:Y:S06]  /*6a10*/  LDGSTS.E.BYPASS.LTC128B.128.ZFILL [R217+0x900], [R8.64], P6 ;  /* 0x0090000008d97fae */ /* 0x0003ec000b141d46 */
[----:B------:R1:W-:Y:S04]  /*6a20*/  LDGSTS.E.BYPASS.LTC128B.128.ZFILL [R217+0x1900], [R6.64], P5 ;  /* 0x0190000006d97fae */ /* 0x0003e8000a941d46 */
[----:B------:R1:W-:Y:S02]  /*6a30*/  LDGSTS.E.BYPASS.LTC128B.128.ZFILL [R217+0x2900], [R2.64], P0 ;  /* 0x0290000002d97fae */ /* 0x0003e40008141d46 */
.L_x_1276:
[----:B-1-34-:R-:W-:Y:S05]  /*6a40*/  BSYNC B0 ;  /* 0x0000000000007941 */ /* 0x01afea0003800000 */
.L_x_1275:
[----:B------:R-:W0:Y:S01]  /*6a50*/  LDGDEPBAR ;  /* 0x00000000000079af */ /* 0x000e220000000000 */
[----:B------:R-:W-:Y:S01]  /*6a60*/  WARPSYNC 0xffffffff ;  /* 0xffffffff00007948 */ /* 0x000fe20003800000 */
[-C--:B------:R-:W-:Y:S01]  /*6a70*/  HMMA.16816.F32.BF16 R4, R64, R16.reuse, RZ ;  /* 0x000000104004723c */ /* 0x080fe200000418ff */
        /* <DEDUP_REMOVED lines=36> */
[----:B------:R-:W-:Y:S07]  /*6cc0*/  LDSM.16.M88.4 R184, [R200+0x1800] ;  /* 0x00180000c8b8783b */ /* 0x000fee0000000200 */
[----:B------:R-:W-:Y:S01]  /*6cd0*/  HMMA.16816.F32.BF16 R64, R176, R198, R64 ;  /* 0x000000c6b040723c */ /* 0x000fe20000041840 */
[----:B------:R-:W4:Y:S07]  /*6ce0*/  LDSM.16.M88.4 R176, [R200+0x1400] ;  /* 0x00140000c8b0783b */ /* 0x000f2e0000000200 */
[-C--:B-1----:R-:W-:Y:S08]  /*6cf0*/  HMMA.16816.F32.BF16 R4, R172, R180.reuse, R4 ;  /* 0x000000b4ac04723c */ /* 0x082ff00000041804 */
[C---:B---3--:R-:W-:Y:S08]  /*6d00*/  HMMA.16816.F32.BF16 R8, R188.reuse, R180, R8 ;  /* 0x000000b4bc08723c */ /* 0x048ff00000041808 */
[-C--:B------:R-:W-:Y:S08]  /*6d10*/  HMMA.16816.F32.BF16 R12, R188, R182.reuse, R12 ;  /* 0x000000b6bc0c723c */ /* 0x080ff0000004180c */
[C---:B------:R-:W-:Y:S01]  /*6d20*/  HMMA.16816.F32.BF16 R16, R172.reuse, R182, R16 ;  /* 0x000000b6ac10723c */ /* 0x040fe20000041810 */
[----:B------:R-:W-:Y:S07]  /*6d30*/  LDSM.16.M88.4 R180, [R213] ;  /* 0x00000000d5b4783b */ /* 0x000fee0000000200 */
[-C--:B----4-:R-:W-:Y:S08]  /*6d40*/  HMMA.16816.F32.BF16 R20, R172, R176.reuse, R20 ;  /* 0x000000b0ac14723c */ /* 0x090ff00000041814 */
[C---:B------:R-:W-:Y:S08]  /*6d50*/  HMMA.16816.F32.BF16 R24, R188.reuse, R176, R24 ;  /* 0x000000b0bc18723c */ /* 0x040ff00000041818 */
[-C--:B------:R-:W-:Y:S03]  /*6d60*/  HMMA.16816.F32.BF16 R28, R188, R178.reuse, R28 ;  /* 0x000000b2bc1c723c */ /* 0x080fe6000004181c */
[----:B--2---:R-:W-:Y:S05]  /*6d70*/  ISETP.GT.AND P0, PT, R233, R0, PT ;  /* 0x00000000e900720c */ /* 0x004fea0003f04270 */
[C---:B------:R-:W-:Y:S01]  /*6d80*/  HMMA.16816.F32.BF16 R32, R172.reuse, R178, R32 ;  /* 0x000000b2ac20723c */ /* 0x040fe20000041820 */
[----:B------:R-:W1:Y:S07]  /*6d90*/  LDSM.16.M88.4 R176, [R204+0x2000] ;  /* 0x00200000ccb0783b */ /* 0x000e6e0000000200 */
[-C--:B------:R-:W-:Y:S08]  /*6da0*/  HMMA.16816.F32.BF16 R36, R172, R184.reuse, R36 ;  /* 0x000000b8ac24723c */ /* 0x080ff00000041824 */
[C---:B------:R-:W-:Y:S08]  /*6db0*/  HMMA.16816.F32.BF16 R40, R188.reuse, R184, R40 ;  /* 0x000000b8bc28723c */ /* 0x040ff00000041828 */
[-C--:B------:R-:W-:Y:S08]  /*6dc0*/  HMMA.16816.F32.BF16 R44, R188, R186.reuse, R44 ;  /* 0x000000babc2c723c */ /* 0x080ff0000004182c */
[C---:B------:R-:W-:Y:S01]  /*6dd0*/  HMMA.16816.F32.BF16 R48, R172.reuse, R186, R48 ;  /* 0x000000baac30723c */ /* 0x040fe20000041830 */
[----:B------:R-:W2:Y:S07]  /*6de0*/  LDSM.16.M88.4 R184, [R204+0x3000] ;  /* 0x00300000ccb8783b */ /* 0x000eae0000000200 */
[-C--:B------:R-:W-:Y:S08]  /*6df0*/  HMMA.16816.F32.BF16 R52, R172, R192.reuse, R52 ;  /* 0x000000c0ac34723c */ /* 0x080ff00000041834 */
[C---:B------:R-:W-:Y:S08]  /*6e00*/  HMMA.16816.F32.BF16 R56, R188.reuse, R192, R56 ;  /* 0x000000c0bc38723c */ /* 0x040ff00000041838 */
[-C--:B------:R-:W-:Y:S01]  /*6e10*/  HMMA.16816.F32.BF16 R60, R188, R194.reuse, R60 ;  /* 0x000000c2bc3c723c */ /* 0x080fe2000004183c */
[----:B------:R-:W-:Y:S07]  /*6e20*/  LDSM.16.M88.4 R188, [R211] ;  /* 0x00000000d3bc783b */ /* 0x000fee0000000200 */
        /* <DEDUP_REMOVED lines=13> */
[-C--:B------:R-:W-:Y:S08]  /*6f00*/  HMMA.16816.F32.BF16 R36, R176, R188.reuse, R36 ;  /* 0x000000bcb024723c */ /* 0x080ff00000041824 */
        /* <DEDUP_REMOVED lines=10> */
[-C--:B--2---:R-:W-:Y:S01]  /*6fb0*/  HMMA.16816.F32.BF16 R4, R172, R180.reuse, R4 ;  /* 0x000000b4ac04723c */ /* 0x084fe20000041804 */
[----:B------:R-:W2:Y:S07]  /*6fc0*/  LDSM.16.M88.4 R192, [R200+0x2c00] ;  /* 0x002c0000c8c0783b */ /* 0x000eae0000000200 */
[C---:B---3--:R-:W-:Y:S08]  /*6fd0*/  HMMA.16816.F32.BF16 R8, R188.reuse, R180, R8 ;  /* 0x000000b4bc08723c */ /* 0x048ff00000041808 */
[-C--:B------:R-:W-:Y:S08]  /*6fe0*/  HMMA.16816.F32.BF16 R12, R188, R182.reuse, R12 ;  /* 0x000000b6bc0c723c */ /* 0x080ff0000004180c */
[C---:B------:R-:W-:Y:S01]  /*6ff0*/  HMMA.16816.F32.BF16 R16, R172.reuse, R182, R16 ;  /* 0x000000b6ac10723c */ /* 0x040fe20000041810 */
[----:B------:R-:W-:Y:S07]  /*7000*/  LDSM.16.M88.4 R180, [R204+0x4000] ;  /* 0x00400000ccb4783b */ /* 0x000fee0000000200 */
[-C--:B-1----:R-:W-:Y:S08]  /*7010*/  HMMA.16816.F32.BF16 R20, R172, R184.reuse, R20 ;  /* 0x000000b8ac14723c */ /* 0x082ff00000041814 */
[C---:B------:R-:W-:Y:S08]  /*7020*/  HMMA.16816.F32.BF16 R24, R188.reuse, R184, R24 ;  /* 0x000000b8bc18723c */ /* 0x040ff00000041818 */
[-C--:B------:R-:W-:Y:S08]  /*7030*/  HMMA.16816.F32.BF16 R28, R188, R186.reuse, R28 ;  /* 0x000000babc1c723c */ /* 0x080ff0000004181c */
[C---:B------:R-:W-:Y:S01]  /*7040*/  HMMA.16816.F32.BF16 R32, R172.reuse, R186, R32 ;  /* 0x000000baac20723c */ /* 0x040fe20000041820 */
[----:B------:R-:W1:Y:S07]  /*7050*/  LDSM.16.M88.4 R184, [R209] ;  /* 0x00000000d1b8783b */ /* 0x000e6e0000000200 */
[-C--:B----4-:R-:W-:Y:S08]  /*7060*/  HMMA.16816.F32.BF16 R36, R172, R176.reuse, R36 ;  /* 0x000000b0ac24723c */ /* 0x090ff00000041824 */
[C---:B------:R-:W-:Y:S08]  /*7070*/  HMMA.16816.F32.BF16 R40, R188.reuse, R176, R40 ;  /* 0x000000b0bc28723c */ /* 0x040ff00000041828 */
[-C--:B------:R-:W-:Y:S08]  /*7080*/  HMMA.16816.F32.BF16 R44, R188, R178.reuse, R44 ;  /* 0x000000b2bc2c723c */ /* 0x080ff0000004182c */
[C---:B------:R-:W-:Y:S01]  /*7090*/  HMMA.16816.F32.BF16 R48, R172.reuse, R178, R48 ;  /* 0x000000b2ac30723c */ /* 0x040fe20000041830 */
[----:B------:R-:W3:Y:S07]  /*70a0*/  LDSM.16.M88.4 R176, [R204+0x5000] ;  /* 0x00500000ccb0783b */ /* 0x000eee0000000200 */
[-C--:B--2---:R-:W-:Y:S08]  /*70b0*/  HMMA.16816.F32.BF16 R52, R172, R192.reuse, R52 ;  /* 0x000000c0ac34723c */ /* 0x084ff00000041834 */
[C---:B------:R-:W-:Y:S08]  /*70c0*/  HMMA.16816.F32.BF16 R56, R188.reuse, R192, R56 ;  /* 0x000000c0bc38723c */ /* 0x040ff00000041838 */
[-C--:B------:R-:W-:Y:S08]  /*70d0*/  HMMA.16816.F32.BF16 R60, R188, R194.reuse, R60 ;  /* 0x000000c2bc3c723c */ /* 0x080ff0000004183c */
[----:B------:R-:W-:Y:S08]  /*70e0*/  HMMA.16816.F32.BF16 R64, R172, R194, R64 ;  /* 0x000000c2ac40723c */ /* 0x000ff00000041840 */
[-C--:B-1----:R-:W-:Y:S08]  /*70f0*/  HMMA.16816.F32.BF16 R4, R180, R184.reuse, R4 ;  /* 0x000000b8b404723c */ /* 0x082ff00000041804 */
[C---:B---3--:R-:W-:Y:S08]  /*7100*/  HMMA.16816.F32.BF16 R8, R176.reuse, R184, R8 ;  /* 0x000000b8b008723c */ /* 0x048ff00000041808 */
        /* <DEDUP_REMOVED lines=24> */
[----:B----4-:R-:W4:Y:S09]  /*7290*/  LDSM.16.M88.4 R4, [R208] ;  /* 0x00000000d004783b */ /* 0x010f320000000200 */
[----:B------:R-:W1:Y:S10]  /*72a0*/  MUFU.TANH R229, R10 ;  /* 0x0000000a00e57308 */ /* 0x000e740000002400 */
[----:B------:R5:W1:Y:S10]  /*72b0*/  MUFU.TANH R228, R11 ;  /* 0x0000000b00e47308 */ /* 0x000a740000002400 */
[----:B------:R-:W1:Y:S10]  /*72c0*/  MUFU.TANH R220, R13 ;  /* 0x0000000d00dc7308 */ /* 0x000e740000002400 */
[----:B------:R-:W1:Y:S01]  /*72d0*/  MUFU.TANH R226, R15 ;  /* 0x0000000f00e27308 */ /* 0x000e620000002400 */
[----:B-----5:R-:W5:Y:S01]  /*72e0*/  LDSM.16.M88.4 R8, [R207] ;  /* 0x00000000cf08783b */ /* 0x020f620000000200 */
[-C--:B----4-:R-:W-:Y:S08]  /*72f0*/  HMMA.16816.F32.BF16 R20, R180, R4.reuse, R20 ;  /* 0x00000004b414723c */ /* 0x090ff00000041814 */
[----:B------:R4:W1:Y:S01]  /*7300*/  MUFU.TANH R189, R16 ;  /* 0x0000001000bd7308 */ /* 0x0008620000002400 */
[C---:B------:R-:W-:Y:S09]  /*7310*/  HMMA.16816.F32.BF16 R24, R176.reuse, R4, R24 ;  /* 0x00000004b018723c */ /* 0x040ff20000041818 */
[----:B------:R-:W1:Y:S01]  /*7320*/  MUFU.TANH R221, R12 ;  /* 0x0000000c00dd7308 */ /* 0x000e620000002400 */
[-C--:B------:R-:W-:Y:S08]  /*7330*/  HMMA.16816.F32.BF16 R28, R176, R6.reuse, R28 ;  /* 0x00000006b01c723c */ /* 0x080ff0000004181c */
[C---:B------:R-:W-:Y:S01]  /*7340*/  HMMA.16816.F32.BF16 R32, R180.reuse, R6, R32 ;  /* 0x00000006b420723c */ /* 0x040fe20000041820 */
[----:B------:R-:W1:Y:S01]  /*7350*/  MUFU.TANH R227, R14 ;  /* 0x0000000e00e37308 */ /* 0x000e620000002400 */
[----:B------:R-:W1:Y:S01]  /*7360*/  LDSM.16.M88.4 R4, [R206] ;  /* 0x00000000ce04783b */ /* 0x000e620000000200 */
        /* <DEDUP_REMOVED lines=13> */
[----:B------:R5:W2:Y:S01]  /*7440*/  MUFU.TANH R218, R27 ;  /* 0x0000001b00da7308 */ /* 0x000aa20000002400 */
        /* <DEDUP_REMOVED lines=22> */
[----:B----4-:R-:W-:Y:S02]  /*75b0*/  FMUL.FTZ R16, R49, c[0x0][0x320] ;  /* 0x0000c80031107a20 */ /* 0x010fe40000410000 */
[----:B------:R-:W-:Y:S01]  /*75c0*/  FMUL.FTZ R13, R52, c[0x0][0x320] ;  /* 0x0000c800340d7a20 */ /* 0x000fe20000410000 */
[----:B------:R4:W1:Y:S03]  /*75d0*/  MUFU.TANH R187, R29 ;  /* 0x0000001d00bb7308 */ /* 0x0008660000002400 */
[----:B-----5:R-:W-:Y:S02]  /*75e0*/  FMUL.FTZ R27, R53, c[0x0][0x320] ;  /* 0x0000c800351b7a20 */ /* 0x020fe40000410000 */
        /* <DEDUP_REMOVED lines=33> */
[----:B------:R-:W1:Y:S10]  /*7800*/  MUFU.TANH R32, R32 ;  /* 0x0000002000207308 */ /* 0x000e740000002400 */
        /* <DEDUP_REMOVED lines=19> */
[----:B------:R-:W1:Y:S10]  /*7940*/  MUFU.TANH R13, R13 ;  /* 0x0000000d000d7308 */ /* 0x000e740000002400 */
        /* <DEDUP_REMOVED lines=12> */
[----:B------:R-:W1:Y:S10]  /*7a10*/  MUFU.TANH R15, R15 ;  /* 0x0000000f000f7308 */ /* 0x000e740000002400 */
[----:B------:R4:W1:Y:S10]  /*7a20*/  MUFU.TANH R37, R66 ;  /* 0x0000004200257308 */ /* 0x0008740000002400 */
[----:B------:R4:W1:Y:S01]  /*7a30*/  MUFU.TANH R36, R67 ;  /* 0x0000004300247308 */ /* 0x0008620000002400 */
[----:B------:R-:W-:-:S05]  /*7a40*/  @!P0 BRA `(.L_x_1280) ;  /* 0x000005b000008947 */ /* 0x000fca0003800000 */
[C---:B--23--:R-:W-:Y:S01]  /*7a50*/  IADD3 R231, R240.reuse, 0x40, RZ ;  /* 0x00000040f0e77810 */ /* 0x04cfe20007ffe0ff */
[----:B------:R-:W2:Y:S01]  /*7a60*/  LDL R2, [R1+0x10] ;  /* 0x0000100001027983 */ /* 0x000ea20000100800 */
[C---:B------:R-:W-:Y:S01]  /*7a70*/  IADD3 R7, R240.reuse, 0x20, RZ ;  /* 0x00000020f0077810 */ /* 0x040fe20007ffe0ff */
[----:B------:R-:W-:Y:S01]  /*7a80*/  IMAD.MOV.U32 R232, RZ, RZ, RZ ;  /* 0x000000ffffe87224 */ /* 0x000fe200078e00ff */
[----:B------:R-:W-:Y:S01]  /*7a90*/  SHF.R.S32.HI R6, RZ, 0x1f, R240 ;  /* 0x0000001fff067819 */ /* 0x000fe200000114f0 */
[----:B------:R-:W3:Y:S01]  /*7aa0*/  LDL R0, [R1+0x4] ;  /* 0x0000040001007983 */ /* 0x000ee20000100800 */
[----:B------:R-:W-:Y:S01]  /*7ab0*/  SHF.R.S32.HI R7, RZ, 0x1f, R7 ;  /* 0x0000001fff077819 */ /* 0x000fe20000011407 */
[----:B----4-:R-:W-:Y:S01]  /*7ac0*/  IMAD.SHL.U32 R21, R231, 0x2, RZ ;  /* 0x00000002e7157824 */ /* 0x010fe200078e00ff */
[C---:B------:R-:W-:Y:S01]  /*7ad0*/  SHF.L.U64.HI R10, R240.reuse, 0x1, R6 ;  /* 0x00000001f00a7819 */ /* 0x040fe20000010206 */
[----:B------:R-:W4:Y:S01]  /*7ae0*/  LDL.64 R238, [R1+0x20] ;  /* 0x0000200001ee7983 */ /* 0x000f220000100a00 */
[----:B------:R-:W-:Y:S05]  /*7af0*/  IMAD.SHL.U32 R14, R240, 0x2, RZ ;  /* 0x00000002f00e7824 */ /* 0x000fea00078e00ff */
[----:B------:R-:W5:Y:S04]  /*7b00*/  LDL R230, [R1+0x34] ;  /* 0x0000340001e67983 */ /* 0x000f680000100800 */
[----:B------:R-:W4:Y:S06]  /*7b10*/  LDL.64 R236, [R1+0x18] ;  /* 0x0000180001ec7983 */ /* 0x000f2c0000100a00 */
        /* <DEDUP_REMOVED lines=9> */
[C---:B------:R-:W-:Y:S02]  /*7bb0*/  @!P1 LEA R4, P0, R3.reuse, c[0x0][0x2a0], 0x2 ;  /* 0x0000a80003049a11 */ /* 0x040fe400078010ff */
[----:B------:R-:W-:Y:S01]  /*7bc0*/  IADD3 R230, R240, 0x40, RZ ;  /* 0x00000040f0e67810 */ /* 0x000fe20007ffe0ff */
[----:B------:R-:W-:Y:S01]  /*7bd0*/  IMAD R234, R0, c[0x0][0x2b8], R2 ;  /* 0x0000ae0000ea7a24 */ /* 0x000fe200078e0202 */
[----:B------:R-:W-:Y:S02]  /*7be0*/  @!P1 LEA.HI.X R5, R3, c[0x0][0x2a4], R5, 0x2, P0 ;  /* 0x0000a90003059a11 */ /* 0x000fe400000f1405 */
[----:B------:R-:W-:Y:S01]  /*7bf0*/  SHF.R.S32.HI R230, RZ, 0x1f, R230 ;  /* 0x0000001fffe67819 */ /* 0x000fe200000114e6 */
[----:B------:R-:W-:Y:S01]  /*7c00*/  IMAD.WIDE.U32 R2, R234, c[0x0][0x1e0], RZ ;  /* 0x00007800ea027a25 */ /* 0x000fe200078e00ff */
[----:B------:R-:W-:Y:S01]  /*7c10*/  SHF.R.S32.HI R0, RZ, 0x1f, R234 ;  /* 0x0000001fff007819 */ /* 0x000fe200000114ea */
[----:B------:R-:W2:Y:S01]  /*7c20*/  @!P1 LDG.E R232, [R4.64] ;  /* 0x0000000604e89981 */ /* 0x000ea2000c1e1900 */
[----:B------:R-:W-:Y:S02]  /*7c30*/  SHF.L.U64.HI R12, R231, 0x1, R230 ;  /* 0x00000001e70c7819 */ /* 0x000fe400000102e6 */
[----:B------:R-:W-:Y:S01]  /*7c40*/  IADD3 R230, R240, 0x20, RZ ;  /* 0x00000020f0e67810 */ /* 0x000fe20007ffe0ff */
[----:B------:R-:W-:Y:S03]  /*7c50*/  IMAD R0, R0, c[0x0][0x1e0], RZ ;  /* 0x0000780000007a24 */ /* 0x000fe600078e02ff */
[----:B------:R-:W-:Y:S01]  /*7c60*/  SHF.L.U64.HI R11, R230, 0x1, R7 ;  /* 0x00000001e60b7819 */ /* 0x000fe20000010207 */
[----:B------:R-:W-:Y:S02]  /*7c70*/  IMAD R0, R234, c[0x0][0x1e4], R0 ;  /* 0x00007900ea007a24 */ /* 0x000fe400078e0200 */
[----:B------:R-:W-:Y:S02]  /*7c80*/  IMAD.SHL.U32 R18, R230, 0x2, RZ ;  /* 0x00000002e6127824 */ /* 0x000fe400078e00ff */
        /* <DEDUP_REMOVED lines=9> */
[----:B------:R-:W-:-:S06]  /*7d20*/  BRA.DIV ~URZ, `(.L_x_1281) ;  /* 0x0000a7c27f007947 */ /* 0x000fcc000b800000 */
[----:B------:R2:W3:Y:S02]  /*7d30*/  SHFL.IDX PT, R4, R8, RZ, 0x1c1f ;  /* 0x001c1fff08047589 */ /* 0x0004e400000e0000 */
.L_x_1324:
[----:B------:R-:W-:-:S05]  /*7d40*/  BRA.DIV ~URZ, `(.L_x_1282) ;  /* 0x0000a8127f007947 */ /* 0x000fca000b800000 */
[----:B------:R-:W4:Y:S01]  /*7d50*/  SHFL.IDX PT, R0, R9, RZ, 0x1c1f ;  /* 0x001c1fff09007589 */ /* 0x000f2200000e0000 */
[C---:B------:R-:W-:Y:S02]  /*7d60*/  ISETP.GE.AND P5, PT, R240.reuse, c[0x0][0x1d4], PT ;  /* 0x00007500f0007a0c */ /* 0x040fe40003fa6270 */
[C---:B------:R-:W-:Y:S02]  /*7d70*/  IADD3 R22, R240.reuse, 0x20, RZ ;  /* 0x00000020f0167810 */ /* 0x040fe40007ffe0ff */
[----:B------:R-:W-:Y:S02]  /*7d80*/  IADD3 R5, R240, 0x40, RZ ;  /* 0x00000040f0057810 */ /* 0x000fe40007ffe0ff */
[----:B------:R-:W-:Y:S02]  /*7d90*/  ISETP.GE.AND P4, PT, R22, c[0x0][0x1d4], PT ;  /* 0x0000750016007a0c */ /* 0x000fe40003f86270 */
[C---:B----4-:R-:W-:Y:S02]  /*7da0*/  IADD3 R2, P0, R0.reuse, R14, RZ ;  /* 0x0000000e00027210 */ /* 0x050fe40007f1e0ff */
[----:B------:R-:W-:Y:S03]  /*7db0*/  IADD3 R6, P6, R0, R18, RZ ;  /* 0x0000001200067210 */ /* 0x000fe60007fde0ff */
[C---:B---3--:R-:W-:Y:S01]  /*7dc0*/  IMAD.X R3, R4.reuse, 0x1, R10, P0 ;  /* 0x0000000104037824 */ /* 0x048fe200000e060a */
[----:B------:R-:W-:Y:S01]  /*7dd0*/  ISETP.GE.AND P0, PT, R5, c[0x0][0x1d4], PT ;  /* 0x0000750005007a0c */ /* 0x000fe20003f06270 */
[----:B------:R-:W-:Y:S03]  /*7de0*/  IMAD.X R7, R4, 0x1, R11, P6 ;  /* 0x0000000104077824 */ /* 0x000fe600030e060b */
[----:B------:R-:W-:Y:S01]  /*7df0*/  @!PT LDS RZ, [RZ] ;  /* 0x00000000fffff984 */ /* 0x000fe20000000800 */
[----:B------:R-:W-:Y:S01]  /*7e00*/  @!PT LDS RZ, [RZ] ;  /* 0x00000000fffff984 */ /* 0x000fe20000000800 */
[----:B------:R3:W-:Y:S04]  /*7e10*/  LDGSTS.E.BYPASS.LTC128B.128 [R217+0x3100], [R2.64], !P5 ;  /* 0x0310000002d97fae */ /* 0x0007e8000e901d46 */
[----:B------:R4:W-:Y:S01]  /*7e20*/  LDGSTS.E.BYPASS.LTC128B.128 [R217+0x4100], [R6.64], !P4 ;  /* 0x0410000006d97fae */ /* 0x0009e2000e101d46 */
[----:B---3--:R-:W-:Y:S03]  /*7e30*/  IADD3 R2, P6, R0, R21, RZ ;  /* 0x0000001500027210 */ /* 0x008fe60007fde0ff */
[----:B------:R-:W3:Y:S01]  /*7e40*/  SHFL.IDX PT, R0, R9, 0x1, 0x1c1f ;  /* 0x003c1f0009007f89 */ /* 0x000ee200000e0000 */
[----:B----4-:R-:W-:Y:S01]  /*7e50*/  SEL R6, RZ, 0x10, P5 ;  /* 0x00000010ff067807 */ /* 0x010fe20002800000 */
[----:B------:R-:W-:Y:S01]  /*7e60*/  IMAD.X R3, R4, 0x1, R12, P6 ;  /* 0x0000000104037824 */ /* 0x000fe200030e060c */
[----:B------:R-:W-:Y:S01]  /*7e70*/  SEL R7, RZ, 0x10, P0 ;  /* 0x00000010ff077807 */ /* 0x000fe20000000000 */
[----:B------:R4:W2:Y:S04]  /*7e80*/  SHFL.IDX PT, R4, R8, 0x1, 0x1c1f ;  /* 0x003c1f0008047f89 */ /* 0x0008a800000e0000 */
[----:B------:R1:W-:Y:S01]  /*7e90*/  LDGSTS.E.BYPASS.LTC128B.128 [R217+0x5100], [R2.64], !P0 ;  /* 0x0510000002d97fae */ /* 0x0003e2000c101d46 */
[----:B--2-4-:R-:W-:Y:S03]  /*7ea0*/  SEL R8, RZ, 0x10, P4 ;  /* 0x00000010ff087807 */ /* 0x014fe60002000000 */
.L_x_1325:
[C---:B---3--:R-:W-:Y:S02]  /*7eb0*/  ISETP.NE.U32.AND P5, PT, R6.reuse, RZ, PT ;  /* 0x000000ff0600720c */ /* 0x048fe40003fa5070 */
[----:B------:R-:W-:Y:S02]  /*7ec0*/  IADD3 R6, -R6, 0x10, RZ ;  /* 0x0000001006067810 */ /* 0x000fe40007ffe1ff */
[----:B------:R-:W-:Y:S02]  /*7ed0*/  ISETP.NE.U32.AND P6, PT, R8, RZ, PT ;  /* 0x000000ff0800720c */ /* 0x000fe40003fc5070 */
[----:B------:R-:W-:Y:S02]  /*7ee0*/  LOP3.LUT R6, R6, 0xf, RZ, 0xc0, !PT ;  /* 0x0000000f06067812 */ /* 0x000fe400078ec0ff */
[----:B------:R-:W-:Y:S02]  /*7ef0*/  IADD3 R8, -R8, 0x10, RZ ;  /* 0x0000001008087810 */ /* 0x000fe40007ffe1ff */
[----:B-1----:R-:W-:Y:S02]  /*7f00*/  IADD3 R2, P4, P0, R6, R0, R14 ;  /* 0x0000000006027210 */ /* 0x002fe4000789e00e */
[----:B------:R-:W-:Y:S02]  /*7f10*/  LOP3.LUT R8, R8, 0xf, RZ, 0xc0, !PT ;  /* 0x0000000f08087812 */ /* 0x000fe400078ec0ff */
[----:B------:R-:W-:Y:S02]  /*7f20*/  IADD3.X R3, RZ, R4, R10, P4, P0 ;  /* 0x00000004ff037210 */ /* 0x000fe400027e040a */
[----:B------:R-:W-:Y:S03]  /*7f30*/  IADD3 R6, P4, P0, R8, R0, R18 ;  /* 0x0000000008067210 */ /* 0x000fe6000789e012 */
[----:B------:R-:W-:Y:S01]  /*7f40*/  @!PT LDS RZ, [RZ] ;  /* 0x00000000fffff984 */ /* 0x000fe20000000800 */
[----:B------:R-:W-:Y:S01]  /*7f50*/  @!PT LDS RZ, [RZ] ;  /* 0x00000000fffff984 */ /* 0x000fe20000000800 */
[----:B------:R-:W-:Y:S01]  /*7f60*/  @!PT LDS RZ, [RZ] ;  /* 0x00000000fffff984 */ /* 0x000fe20000000800 */
[----:B------:R1:W-:Y:S01]  /*7f70*/  LDGSTS.E.BYPASS.LTC128B.128.ZFILL [R217+0x3900], [R2.64], P5 ;  /* 0x0390000002d97fae */ /* 0x0003e2000a941d46 */
[C---:B------:R-:W-:Y:S02]  /*7f80*/  ISETP.NE.U32.AND P5, PT, R7.reuse, RZ, PT ;  /* 0x000000ff0700720c */ /* 0x040fe40003fa5070 */
[----:B-1----:R-:W-:Y:S02]  /*7f90*/  IADD3 R2, -R7, 0x10, RZ ;  /* 0x0000001007027810 */ /* 0x002fe40007ffe1ff */
[----:B------:R-:W-:Y:S02]  /*7fa0*/  IADD3.X R7, RZ, R4, R11, P4, P0 ;  /* 0x00000004ff077210 */ /* 0x000fe400027e040b */
[----:B------:R-:W-:Y:S03]  /*7fb0*/  LOP3.LUT R2, R2, 0xf, RZ, 0xc0, !PT ;  /* 0x0000000f02027812 */ /* 0x000fe600078ec0ff */
[----:B------:R1:W-:Y:S01]  /*7fc0*/  LDGSTS.E.BYPASS.LTC128B.128.ZFILL [R217+0x4900], [R6.64], P6 ;  /* 0x0490000006d97fae */ /* 0x0003e2000b141d46 */
[----:B------:R-:W-:Y:S04]  /*7fd0*/  IADD3 R2, P4, P0, R2, R0, R21 ;  /* 0x0000000002027210 */ /* 0x000fe8000789e015 */
[----:B------:R-:W-:Y:S05]  /*7fe0*/  IADD3.X R3, RZ, R4, R12, P4, P0 ;  /* 0x00000004ff037210 */ /* 0x000fea00027e040c */
[----:B------:R1:W-:Y:S04]  /*7ff0*/  LDGSTS.E.BYPASS.LTC128B.128.ZFILL [R217+0x5900], [R2.64], P5 ;  /* 0x0590000002d97fae */ /* 0x0003e8000a941d46 */
.L_x_1280:
[----:B--23--:R-:W-:Y:S05]  /*8000*/  BSYNC B0 ;  /* 0x0000000000007941 */ /* 0x00cfea0003800000 */
.L_x_1279:
[----:B------:R-:W-:Y:S01]  /*8010*/  MOV R4, 0x1 ;  /* 0x0000000100047802 */ /* 0x000fe20000000f00 */
[----:B-1----:R-:W2:Y:S04]  /*8020*/  LDL R3, [R1] ;  /* 0x0000000001037983 */ /* 0x002ea80000100800 */
[----:B------:R-:W3:Y:S01]  /*8030*/  LDL R2, [R1+0x3c] ;  /* 0x00003c0001027983 */ /* 0x000ee20000100800 */
[----:B------:R-:W-:Y:S03]  /*8040*/  IMAD R4, R233, -0x40, R4 ;  /* 0xffffffc0e9047824 */ /* 0x000fe600078e0204 */
[----:B------:R-:W0:Y:S01]  /*8050*/  LDGDEPBAR ;  /* 0x00000000000079af */ /* 0x000e220000000000 */
[----:B--2---:R-:W-:Y:S01]  /*8060*/  MOV R5, R3 ;  /* 0x0000000300057202 */ /* 0x004fe20000000f00 */
[----:B------:R-:W-:Y:S01]  /*8070*/  @P3 IMAD.HI.U32 R0, R3, c[0x0][0x2c8], RZ ;  /* 0x0000b20003003a27 */ /* 0x000fe200078e00ff */
[----:B---3--:R-:W-:Y:S04]  /*8080*/  IADD3 R4, -R2, R4, RZ ;  /* 0x0000000402047210 */ /* 0x008fe80007ffe1ff */
[----:B------:R-:W-:Y:S02]  /*8090*/  @P3 SHF.R.U32.HI R5, RZ, c[0x0][0x2cc], R0 ;  /* 0x0000b300ff053a19 */ /* 0x000fe40000011600 */
[----:B------:R-:W-:Y:S05]  /*80a0*/  MOV R0, c[0x0][0x2ac] ;  /* 0x0000ab0000007a02 */ /* 0x000fea0000000f00 */
[----:B------:R-:W-:Y:S05]  /*80b0*/  IMAD R4, R0, c[0x0][0x1d0], R4 ;  /* 0x0000740000047a24 */ /* 0x000fea00078e0204 */
[----:B------:R-:W-:Y:S01]  /*80c0*/  IADD3 R4, R4, -c[0x0][0x168], RZ ;  /* 0x80005a0004047a10 */ /* 0x000fe20007ffe0ff */
[----:B------:R-:W-:-:S05]  /*80d0*/  BRA.DIV ~URZ, `(.L_x_1283) ;  /* 0x0000a6d27f007947 */ /* 0x000fca000b800000 */
[----:B------:R1:W2:Y:S02]  /*80e0*/  SHFL.IDX PT, R0, R5, RZ, 0x1c1f ;  /* 0x001c1fff05007589 */ /* 0x0002a400000e0000 */
.L_x_1326:
[----:B--2---:R-:W-:Y:S05]  /*80f0*/  IMAD.IADD R0, R4, 0x1, R0 ;  /* 0x0000000104007824 */ /* 0x004fea00078e0200 */
[C---:B------:R-:W-:Y:S02]  /*8100*/  ISETP.GT.AND P6, PT, R0.reuse, RZ, PT ;  /* 0x000000ff0000720c */ /* 0x040fe40003fc4270 */
[C---:B------:R-:W-:Y:S02]  /*8110*/  ISETP.GT.AND P5, PT, R0.reuse, 0x1, PT ;  /* 0x000000010000780c */ /* 0x040fe40003fa4270 */
[C---:B------:R-:W-:Y:S02]  /*8120*/  ISETP.GT.AND P4, PT, R0.reuse, 0x8, PT ;  /* 0x000000080000780c */ /* 0x040fe40003f84270 */
[C---:B------:R-:W-:Y:S02]  /*8130*/  ISETP.GT.AND P0, PT, R0.reuse, 0x9, PT ;  /* 0x000000090000780c */ /* 0x040fe40003f04270 */
[----:B------:R-:W-:Y:S02]  /*8140*/  FSEL R9, R199, -INF , P6 ;  /* 0xff800000c7097808 */ /* 0x000fe40003000000 */
[----:B------:R-:W-:Y:S02]  /*8150*/  ISETP.GT.AND P6, PT, R0, 0x10, PT ;  /* 0x000000100000780c */ /* 0x000fe40003fc4270 */
[----:B------:R-:W-:Y:S02]  /*8160*/  FSEL R14, R198, -INF , P5 ;  /* 0xff800000c60e7808 */ /* 0x000fe40002800000 */
[C---:B------:R-:W-:Y:S02]  /*8170*/  ISETP.GT.AND P5, PT, R0.reuse, 0x11, PT ;  /* 0x000000110000780c */ /* 0x040fe40003fa4270 */
[----:B----4-:R-:W-:Y:S02]  /*8180*/  FSEL R25, R189, -INF , P4 ;  /* 0xff800000bd197808 */ /* 0x010fe40002000000 */
[----:B------:R-:W-:Y:S02]  /*8190*/  ISETP.GT.AND P4, PT, R0, 0x18, PT ;  /* 0x000000180000780c */ /* 0x000fe40003f84270 */
[----:B------:R-:W-:Y:S02]  /*81a0*/  FSEL R24, R186, -INF , P0 ;  /* 0xff800000ba187808 */ /* 0x000fe40000000000 */
        /* <DEDUP_REMOVED lines=8> */
[C---:B------:R-:W-:Y:S02]  /*8230*/  ISETP.GT.AND P0, PT, R0.reuse, 0x29, PT ;  /* 0x000000290000780c */ /* 0x040fe40003f04270 */
[----:B------:R-:W-:Y:S02]  /*8240*/  FSEL R19, R19, -INF , P6 ;  /* 0xff80000013137808 */ /* 0x000fe40003000000 */
[C---:B------:R-:W-:Y:S02]  /*8250*/  ISETP.GT.AND P6, PT, R0.reuse, 0x30, PT ;  /* 0x000000300000780c */ /* 0x040fe40003fc4270 */
[----:B------:R-:W-:Y:S02]  /*8260*/  FSEL R18, R29, -INF , P5 ;  /* 0xff8000001d127808 */ /* 0x000fe40002800000 */
[C---:B------:R-:W-:Y:S02]  /*8270*/  ISETP.GT.AND P5, PT, R0.reuse, 0x31, PT ;  /* 0x000000310000780c */ /* 0x040fe40003fa4270 */
[----:B------:R-:W-:Y:S02]  /*8280*/  FSEL R17, R17, -INF , P4 ;  /* 0xff80000011117808 */ /* 0x000fe40002000000 */
[----:B------:R-:W-:Y:S02]  /*8290*/  ISETP.GT.AND P4, PT, R0, 0x38, PT ;  /* 0x000000380000780c */ /* 0x000fe40003f84270 */
[----:B------:R-:W-:Y:S02]  /*82a0*/  FSEL R16, R16, -INF , P0 ;  /* 0xff80000010107808 */ /* 0x000fe40000000000 */
[----:B------:R-:W-:Y:S02]  /*82b0*/  ISETP.GT.AND P0, PT, R0, 0x39, PT ;  /* 0x000000390000780c */ /* 0x000fe40003f04270 */
[----:B------:R-:W-:Y:S02]  /*82c0*/  FSEL R13, R13, -INF , P6 ;  /* 0xff8000000d0d7808 */ /* 0x000fe40003000000 */
[----:B------:R-:W-:Y:S02]  /*82d0*/  FSEL R12, R27, -INF , P5 ;  /* 0xff8000001b0c7808 */ /* 0x000fe40002800000 */
[----:B------:R-:W-:Y:S02]  /*82e0*/  FSEL R11, R26, -INF , P4 ;  /* 0xff8000001a0b7808 */ /* 0x000fe40002000000 */
[----:B------:R-:W-:Y:S01]  /*82f0*/  FSEL R10, R15, -INF , P0 ;  /* 0xff8000000f0a7808 */ /* 0x000fe20000000000 */
[----:B------:R-:W-:-:S05]  /*8300*/  BRA.DIV ~URZ, `(.L_x_1284) ;  /* 0x0000a4f27f007947 */ /* 0x000fca000b800000 */
[----:B------:R-:W-:Y:S01]  /*8310*/  FMNMX.FTZ R104, R9, R100, !PT ;  /* 0x0000006409687209 */ /* 0x000fe20007810000 */
[----:B------:R-:W2:Y:S03]  /*8320*/  SHFL.IDX PT, R2, R5, 0x1, 0x1c1f ;  /* 0x003c1f0005027f89 */ /* 0x000ea600000e0000 */
[----:B------:R-:W-:Y:S04]  /*8330*/  FMNMX.FTZ R104, R14, R104, !PT ;  /* 0x000000680e687209 */ /* 0x000fe80007810000 */
[----:B------:R-:W-:Y:S01]  /*8340*/  FMNMX.FTZ R104, R25, R104, !PT ;  /* 0x0000006819687209 */ /* 0x000fe20007810000 */
[----:B------:R-:W3:Y:S03]  /*8350*/  SHFL.IDX PT, R0, R5, 0x2, 0x1c1f ;  /* 0x005c1f0005007f89 */ /* 0x000ee600000e0000 */
[----:B------:R-:W-:Y:S04]  /*8360*/  FMNMX.FTZ R104, R24, R104, !PT ;  /* 0x0000006818687209 */ /* 0x000fe80007810000 */
[----:B------:R-:W-:Y:S01]  /*8370*/  FMNMX.FTZ R104, R23, R104, !PT ;  /* 0x0000006817687209 */ /* 0x000fe20007810000 */
[----:B------:R-:W4:Y:S03]  /*8380*/  SHFL.IDX PT, R3, R5, 0x3, 0x1c1f ;  /* 0x007c1f0005037f89 */ /* 0x000f2600000e0000 */
[----:B------:R-:W-:Y:S04]  /*8390*/  FMNMX.FTZ R104, R22, R104, !PT ;  /* 0x0000006816687209 */ /* 0x000fe80007810000 */
[----:B------:R-:W-:Y:S04]  /*83a0*/  FMNMX.FTZ R104, R21, R104, !PT ;  /* 0x0000006815687209 */ /* 0x000fe80007810000 */
[----:B------:R-:W-:Y:S04]  /*83b0*/  FMNMX.FTZ R104, R20, R104, !PT ;  /* 0x0000006814687209 */ /* 0x000fe80007810000 */
[----:B------:R-:W-:Y:S04]  /*83c0*/  FMNMX.FTZ R104, R19, R104, !PT ;  /* 0x0000006813687209 */ /* 0x000fe80007810000 */
[----:B------:R-:W-:Y:S04]  /*83d0*/  FMNMX.FTZ R104, R18, R104, !PT ;  /* 0x0000006812687209 */ /* 0x000fe80007810000 */
[----:B------:R-:W-:Y:S01]  /*83e0*/  FMNMX.FTZ R104, R17, R104, !PT ;  /* 0x0000006811687209 */ /* 0x000fe20007810000 */
[C---:B--2---:R-:W-:Y:S02]  /*83f0*/  IMAD.IADD R2, R4.reuse, 0x1, R2 ;  /* 0x0000000104027824 */ /* 0x044fe400078e0202 */
[----:B---3--:R-:W-:Y:S01]  /*8400*/  IMAD.IADD R0, R4, 0x1, R0 ;  /* 0x0000000104007824 */ /* 0x008fe200078e0200 */
[----:B------:R-:W-:Y:S01]  /*8410*/  FMNMX.FTZ R104, R16, R104, !PT ;  /* 0x0000006810687209 */ /* 0x000fe20007810000 */
[----:B----4-:R-:W-:Y:S01]  /*8420*/  IMAD.IADD R4, R4, 0x1, R3 ;  /* 0x0000000104047824 */ /* 0x010fe200078e0203 */
        /* <DEDUP_REMOVED lines=25> */
[----:B------:R-:W-:Y:S02]  /*85c0*/  ISETP.GT.AND P4, PT, R2, 0x38, PT ;  /* 0x000000380200780c */ /* 0x000fe40003f84270 */
[----:B------:R-:W-:Y:S02]  /*85d0*/  FSEL R44, R44, -INF , P0 ;  /* 0xff8000002c2c7808 */ /* 0x000fe40000000000 */
[----:B------:R-:W-:Y:S02]  /*85e0*/  ISETP.GT.AND P0, PT, R2, 0x39, PT ;  /* 0x000000390200780c */ /* 0x000fe40003f04270 */
[----:B------:R-:W-:Y:S02]  /*85f0*/  FMNMX.FTZ R104, R13, R104, !PT ;  /* 0x000000680d687209 */ /* 0x000fe40007810000 */
[----:B------:R-:W-:Y:S02]  /*8600*/  FSEL R39, R39, -INF , P6 ;  /* 0xff80000027277808 */ /* 0x000fe40003000000 */
[----:B------:R-:W-:Y:S02]  /*8610*/  ISETP.GT.AND P6, PT, R0, RZ, PT ;  /* 0x000000ff0000720c */ /* 0x000fe40003fc4270 */
        /* <DEDUP_REMOVED lines=16> */
[----:B------:R-:W-:Y:S02]  /*8720*/  FMNMX.FTZ R104, R11, R104, !PT ;  /* 0x000000680b687209 */ /* 0x000fe40007810000 */
[----:B------:R-:W-:Y:S02]  /*8730*/  FSEL R66, R194, -INF , P6 ;  /* 0xff800000c2427808 */ /* 0x000fe40003000000 */
[----:B------:R-:W-:Y:S02]  /*8740*/  ISETP.GT.AND P6, PT, R0, 0x20, PT ;  /* 0x000000200000780c */ /* 0x000fe40003fc4270 */
[----:B------:R-:W-:Y:S02]  /*8750*/  FSEL R65, R192, -INF , P5 ;  /* 0xff800000c0417808 */ /* 0x000fe40002800000 */
[----:B------:R-:W-:Y:S02]  /*8760*/  ISETP.GT.AND P5, PT, R0, 0x21, PT ;  /* 0x000000210000780c */ /* 0x000fe40003fa4270 */
[----:B------:R-:W-:Y:S02]  /*8770*/  FSEL R64, R188, -INF , P4 ;  /* 0xff800000bc407808 */ /* 0x000fe40002000000 */
[C---:B------:R-:W-:Y:S02]  /*8780*/  ISETP.GT.AND P4, PT, R0.reuse, 0x28, PT ;  /* 0x000000280000780c */ /* 0x040fe40003f84270 */
[----:B------:R-:W-:Y:S02]  /*8790*/  FSEL R63, R187, -INF , P0 ;  /* 0xff800000bb3f7808 */ /* 0x000fe40000000000 */
[----:B------:R-:W-:Y:S02]  /*87a0*/  ISETP.GT.AND P0, PT, R0, 0x29, PT ;  /* 0x000000290000780c */ /* 0x000fe40003f04270 */
[----:B------:R-:W-:Y:S02]  /*87b0*/  FMNMX.FTZ R103, R33, R103, !PT ;  /* 0x0000006721677209 */ /* 0x000fe40007810000 */
[----:B------:R-:W-:Y:S02]  /*87c0*/  FMNMX.FTZ R104, R10, R104, !PT ;  /* 0x000000680a687209 */ /* 0x000fe40007810000 */
        /* <DEDUP_REMOVED lines=8> */
[----:B------:R-:W-:Y:S01]  /*8850*/  FMNMX.FTZ R103, R40, R103, !PT ;  /* 0x0000006728677209 */ /* 0x000fe20007810000 */
[----:B------:R-:W2:Y:S01]  /*8860*/  SHFL.BFLY PT, R0, R104, 0x2, 0x1f ;  /* 0x0c401f0068007f89 */ /* 0x000ea200000e0000 */
        /* <DEDUP_REMOVED lines=12> */
[----:B--2---:R-:W-:Y:S02]  /*8930*/  FMNMX.FTZ R104, R0, R104, !PT ;  /* 0x0000006800687209 */ /* 0x004fe40007810000 */
[----:B------:R-:W-:Y:S02]  /*8940*/  FMNMX.FTZ R103, R46, R103, !PT ;  /* 0x000000672e677209 */ /* 0x000fe40007810000 */
        /* <DEDUP_REMOVED lines=11> */
[----:B------:R-:W-:Y:S02]  /*8a00*/  FSEL R57, R28, -INF , P6 ;  /* 0xff8000001c397808 */ /* 0x000fe40003000000 */
[----:B------:R-:W-:Y:S02]  /*8a10*/  FMNMX.FTZ R103, R36, R103, !PT ;  /* 0x0000006724677209 */ /* 0x000fe40007810000 */
[----:B------:R-:W-:Y:S02]  /*8a20*/  FMNMX.FTZ R102, R59, R102, !PT ;  /* 0x000000663b667209 */ /* 0x000fe40007810000 */
[----:B--2---:R-:W-:Y:S02]  /*8a30*/  FMNMX.FTZ R104, R104, R0, !PT ;  /* 0x0000000068687209 */ /* 0x004fe40007810000 */
[----:B------:R-:W-:Y:S01]  /*8a40*/  FSEL R56, R56, -INF , P5 ;  /* 0xff80000038387808 */ /* 0x000fe20002800000 */
[----:B------:R-:W2:Y:S01]  /*8a50*/  SHFL.BFLY PT, R0, R103, 0x2, 0x1f ;  /* 0x0c401f0067007f89 */ /* 0x000ea200000e0000 */
[----:B------:R-:W-:Y:S02]  /*8a60*/  FMNMX.FTZ R102, R57, R102, !PT ;  /* 0x0000006639667209 */ /* 0x000fe40007810000 */
[----:B------:R-:W-:Y:S02]  /*8a70*/  FSEL R43, R43, -INF , P4 ;  /* 0xff8000002b2b7808 */ /* 0x000fe40002000000 */
[----:B------:R-:W-:Y:S02]  /*8a80*/  FMNMX.FTZ R102, R56, R102, !PT ;  /* 0x0000006638667209 */ /* 0x000fe40007810000 */
[----:B------:R-:W-:Y:S02]  /*8a90*/  FSEL R42, R42, -INF , P0 ;  /* 0xff8000002a2a7808 */ /* 0x000fe40000000000 */
[----:B------:R-:W-:Y:S02]  /*8aa0*/  FMNMX.FTZ R102, R43, R102, !PT ;  /* 0x000000662b667209 */ /* 0x000fe40007810000 */
[----:B------:R-:W-:Y:S02]  /*8ab0*/  ISETP.GT.AND P6, PT, R4, RZ, PT ;  /* 0x000000ff0400720c */ /* 0x000fe40003fc4270 */
[----:B------:R-:W-:Y:S02]  /*8ac0*/  FMNMX.FTZ R102, R42, R102, !PT ;  /* 0x000000662a667209 */ /* 0x000fe40007810000 */
[C---:B------:R-:W-:Y:S02]  /*8ad0*/  ISETP.GT.AND P5, PT, R4.reuse, 0x1, PT ;  /* 0x000000010400780c */ /* 0x040fe40003fa4270 */
[----:B------:R-:W-:Y:S02]  /*8ae0*/  FSEL R28, R229, -INF , P6 ;  /* 0xff800000e51c7808 */ /* 0x000fe40003000000 */
[----:B------:R-:W-:Y:S02]  /*8af0*/  ISETP.GT.AND P4, PT, R4, 0x8, PT ;  /* 0x000000080400780c */ /* 0x000fe40003f84270 */
[----:B------:R-:W-:Y:S02]  /*8b00*/  FSEL R55, R228, -INF , P5 ;  /* 0xff800000e4377808 */ /* 0x000fe40002800000 */
[C---:B------:R-:W-:Y:S02]  /*8b10*/  ISETP.GT.AND P0, PT, R4.reuse, 0x9, PT ;  /* 0x000000090400780c */ /* 0x040fe40003f04270 */
[----:B--2---:R-:W-:Y:S02]  /*8b20*/  FMNMX.FTZ R103, R103, R0, !PT ;  /* 0x0000000067677209 */ /* 0x004fe40007810000 */
[----:B------:R-:W-:Y:S02]  /*8b30*/  FSEL R54, R227, -INF , P4 ;  /* 0xff800000e3367808 */ /* 0x000fe40002000000 */
[----:B------:R-:W-:Y:S01]  /*8b40*/  ISETP.GT.AND P6, PT, R4, 0x10, PT ;  /* 0x000000100400780c */ /* 0x000fe20003fc4270 */
[----:B------:R-:W2:Y:S01]  /*8b50*/  SHFL.BFLY PT, R0, R103, 0x1, 0x1f ;  /* 0x0c201f0067007f89 */ /* 0x000ea200000e0000 */
        /* <DEDUP_REMOVED lines=12> */
[----:B--2---:R-:W-:Y:S02]  /*8c20*/  FMNMX.FTZ R103, R103, R0, !PT ;  /* 0x0000000067677209 */ /* 0x004fe40007810000 */
[----:B------:R-:W-:Y:S01]  /*8c30*/  FSEL R29, R184, -INF , P5 ;  /* 0xff800000b81d7808 */ /* 0x000fe20002800000 */
[----:B------:R-:W2:Y:S01]  /*8c40*/  SHFL.BFLY PT, R0, R102, 0x2, 0x1f ;  /* 0x0c401f0066007f89 */ /* 0x000ea200000e0000 */
[C---:B------:R-:W-:Y:S02]  /*8c50*/  ISETP.GT.AND P0, PT, R4.reuse, 0x29, PT ;  /* 0x000000290400780c */ /* 0x040fe40003f04270 */
        /* <DEDUP_REMOVED lines=8> */
[----:B-1----:R-:W-:Y:S02]  /*8ce0*/  FSEL R5, R176, -INF , P4 ;  /* 0xff800000b0057808 */ /* 0x002fe40002000000 */
[----:B------:R-:W-:Y:S02]  /*8cf0*/  FSEL R8, R175, -INF , P0 ;  /* 0xff800000af087808 */ /* 0x000fe40000000000 */
[----:B--2---:R-:W-:Y:S05]  /*8d00*/  FMNMX.FTZ R102, R102, R0, !PT ;  /* 0x0000000066667209 */ /* 0x004fea0007810000 */
[----:B------:R-:W1:Y:S02]  /*8d10*/  SHFL.BFLY PT, R0, R102, 0x1, 0x1f ;  /* 0x0c201f0066007f89 */ /* 0x000e6400000e0000 */
[----:B-1----:R-:W-:Y:S02]  /*8d20*/  FMNMX.FTZ R102, R102, R0, !PT ;  /* 0x0000000066667209 */ /* 0x002fe40007810000 */
[----:B------:R-:W-:Y:S04]  /*8d30*/  FMNMX.FTZ R0, R28, R107, !PT ;  /* 0x0000006b1c007209 */ /* 0x000fe80007810000 */
        /* <DEDUP_REMOVED lines=14> */
[----:B------:R-:W-:Y:S05]  /*8e20*/  FMNMX.FTZ R4, R8, R4, !PT ;  /* 0x0000000408047209 */ /* 0x000fea0007810000 */
[----:B------:R-:W1:Y:S02]  /*8e30*/  SHFL.BFLY PT, R0, R4, 0x2, 0x1f ;  /* 0x0c401f0004007f89 */ /* 0x000e6400000e0000 */
[----:B-1----:R-:W-:Y:S06]  /*8e40*/  FMNMX.FTZ R4, R4, R0, !PT ;  /* 0x0000000004047209 */ /* 0x002fec0007810000 */
[----:B------:R1:W2:Y:S02]  /*8e50*/  SHFL.BFLY PT, R0, R4, 0x1, 0x1f ;  /* 0x0c201f0004007f89 */ /* 0x0002a400000e0000 */
.L_x_1327:
[C---:B------:R-:W-:Y:S01]  /*8e60*/  FSETP.NEU.FTZ.AND P0, PT, R104.reuse, -INF , PT ;  /* 0xff8000006800780b */ /* 0x040fe20003f1d000 */
[----:B------:R-:W-:Y:S01]  /*8e70*/  FMUL.FTZ R2, R104, c[0x0][0x2d0] ;  /* 0x0000b40068027a20 */ /* 0x000fe20000410000 */
        /* <DEDUP_REMOVED lines=8> */
[--C-:B-1----:R-:W-:Y:S02]  /*8f00*/  FFMA.FTZ R4, R14, c[0x0][0x2d0], -R2.reuse ;  /* 0x0000b4000e047a23 */ /* 0x102fe40000010802 */
        /* <DEDUP_REMOVED lines=14> */
[--C-:B------:R-:W-:Y:S02]  /*8ff0*/  FFMA.FTZ R25, R25, c[0x0][0x2d0], -R2.reuse ;  /* 0x0000b40019197a23 */ /* 0x100fe40000010802 */
[--C-:B------:R-:W-:Y:S02]  /*9000*/  FFMA.FTZ R24, R24, c[0x0][0x2d0], -R2.reuse ;  /* 0x0000b40018187a23 */ /* 0x100fe40000010802 */
[----:B------:R-:W-:Y:S02]  /*9010*/  FFMA.FTZ R235, R11, c[0x0][0x2d0], -R2 ;  /* 0x0000b4000beb7a23 */ /* 0x000fe40000010802 */
[----:B------:R-:W-:Y:S01]  /*9020*/  FMUL.FTZ R2, R103, c[0x0][0x2d0] ;  /* 0x0000b40067027a20 */ /* 0x000fe20000410000 */
[----:B------:R-:W-:Y:S04]  /*9030*/  MUFU.EX2 R25, R25 ;  /* 0x0000001900197308 */ /* 0x000fe80000000800 */
[----:B------:R-:W-:Y:S05]  /*9040*/  FSEL R2, R2, RZ, P0 ;  /* 0x000000ff02027208 */ /* 0x000fea0000000000 */
[--C-:B------:R-:W-:Y:S01]  /*9050*/  FFMA.FTZ R52, R52, c[0x0][0x2d0], -R2.reuse ;  /* 0x0000b40034347a23 */ /* 0x100fe20000010802 */
[----:B------:R-:W3:Y:S01]  /*9060*/  MUFU.EX2 R24, R24 ;  /* 0x0000001800187308 */ /* 0x000ee20000000800 */
[--C-:B------:R-:W-:Y:S02]  /*9070*/  FFMA.FTZ R187, R50, c[0x0][0x2d0], -R2.reuse ;  /* 0x0000b40032bb7a23 */ /* 0x100fe40000010802 */
[--C-:B------:R-:W-:Y:S02]  /*9080*/  FFMA.FTZ R230, R39, c[0x0][0x2d0], -R2.reuse ;  /* 0x0000b40027e67a23 */ /* 0x100fe40000010802 */
[--C-:B------:R-:W-:Y:S02]  /*9090*/  FFMA.FTZ R237, R38, c[0x0][0x2d0], -R2.reuse ;  /* 0x0000b40026ed7a23 */ /* 0x100fe40000010802 */
[--C-:B------:R-:W-:Y:S02]  /*90a0*/  FFMA.FTZ R236, R37, c[0x0][0x2d0], -R2.reuse ;  /* 0x0000b40025ec7a23 */ /* 0x100fe40000010802 */
[--C-:B------:R-:W-:Y:S02]  /*90b0*/  FFMA.FTZ R241, R36, c[0x0][0x2d0], -R2.reuse ;  /* 0x0000b40024f17a23 */ /* 0x100fe40000010802 */
[--C-:B------:R-:W-:Y:S01]  /*90c0*/  FFMA.FTZ R10, R40, c[0x0][0x2d0], -R2.reuse ;  /* 0x0000b400280a7a23 */ /* 0x100fe20000010802 */
[----:B------:R-:W-:Y:S01]  /*90d0*/  LDSM.16.MT88.4 R36, [R202] ;  /* 0x00000000ca24783b */ /* 0x000fe20000004200 */
        /* <DEDUP_REMOVED lines=8> */
[----:B------:R-:W-:Y:S10]  /*9160*/  MUFU.EX2 R186, R186 ;  /* 0x000000ba00ba7308 */ /* 0x000ff40000000800 */
[----:B------:R-:W-:Y:S10]  /*9170*/  MUFU.EX2 R185, R185 ;  /* 0x000000b900b97308 */ /* 0x000ff40000000800 */
[----:B------:R-:W-:Y:S10]  /*9180*/  MUFU.EX2 R188, R188 ;  /* 0x000000bc00bc7308 */ /* 0x000ff40000000800 */
[----:B------:R-:W-:Y:S01]  /*9190*/  MUFU.EX2 R222, R222 ;  /* 0x000000de00de7308 */ /* 0x000fe20000000800 */
[----:B-1----:R-:W-:Y:S01]  /*91a0*/  FFMA.FTZ R0, R100, R243, R3 ;  /* 0x000000f364007223 */ /* 0x002fe20000010003 */
[C---:B--2---:R-:W-:Y:S01]  /*91b0*/  F2FP.BF16.PACK_AB R172, R4.reuse, R3 ;  /* 0x0000000304ac723e */ /* 0x044fe200000010ff */
[----:B------:R-:W-:Y:S02]  /*91c0*/  FFMA.FTZ R3, R15, c[0x0][0x2d0], -R2 ;  /* 0x0000b4000f037a23 */ /* 0x000fe40000010802 */
[----:B------:R-:W-:Y:S01]  /*91d0*/  FADD.FTZ R11, R4, R0 ;  /* 0x00000000040b7221 */ /* 0x000fe20000010000 */
[----:B------:R-:W-:Y:S01]  /*91e0*/  FSEL R0, R103, RZ, P0 ;  /* 0x000000ff67007208 */ /* 0x000fe20000000000 */
[----:B------:R-:W-:Y:S01]  /*91f0*/  FFMA.FTZ R4, R33, c[0x0][0x2d0], -R2 ;  /* 0x0000b40021047a23 */ /* 0x000fe20000010802 */
[C---:B------:R-:W-:Y:S01]  /*9200*/  FSETP.NEU.FTZ.AND P0, PT, R102.reuse, -INF , PT ;  /* 0xff8000006600780b */ /* 0x040fe20003f1d000 */
[----:B------:R-:W-:Y:S01]  /*9210*/  FMUL.FTZ R2, R102, c[0x0][0x2d0] ;  /* 0x0000b40066027a20 */ /* 0x000fe20000410000 */
[----:B------:R-:W-:Y:S01]  /*9220*/  MUFU.EX2 R173, R3 ;  /* 0x0000000300ad7308 */ /* 0x000fe20000000800 */
[----:B------:R-:W-:Y:S02]  /*9230*/  FADD.FTZ R0, -R0, R105 ;  /* 0x0000006900007221 */ /* 0x000fe40000010100 */
[----:B------:R-:W-:Y:S01]  /*9240*/  FMUL.FTZ R33, R100, R153 ;  /* 0x0000009964217220 */ /* 0x000fe20000410000 */
[----:B------:R-:W-:Y:S01]  /*9250*/  FSEL R2, R2, RZ, P0 ;  /* 0x000000ff02027208 */ /* 0x000fe20000000000 */
[----:B------:R-:W-:Y:S02]  /*9260*/  FMUL.FTZ R0, R0, c[0x0][0x2d0] ;  /* 0x0000b40000007a20 */ /* 0x000fe40000410000 */
[----:B------:R-:W-:Y:S02]  /*9270*/  FMUL.FTZ R48, R100, R160 ;  /* 0x000000a064307220 */ /* 0x000fe40000410000 */
[--C-:B------:R-:W-:Y:S01]  /*9280*/  FFMA.FTZ R182, R65, c[0x0][0x2d0], -R2.reuse ;  /* 0x0000b40041b67a23 */ /* 0x100fe20000010802 */
[----:B------:R-:W1:Y:S01]  /*9290*/  MUFU.EX2 R3, R0 ;  /* 0x0000000000037308 */ /* 0x000e620000000800 */
[--C-:B------:R-:W-:Y:S02]  /*92a0*/  FFMA.FTZ R181, R64, c[0x0][0x2d0], -R2.reuse ;  /* 0x0000b40040b57a23 */ /* 0x100fe40000010802 */
[--C-:B------:R-:W-:Y:S02]  /*92b0*/  FFMA.FTZ R180, R63, c[0x0][0x2d0], -R2.reuse ;  /* 0x0000b4003fb47a23 */ /* 0x100fe40000010802 */
[--C-:B------:R-:W-:Y:S02]  /*92c0*/  FFMA.FTZ R9, R58, c[0x0][0x2d0], -R2.reuse ;  /* 0x0000b4003a097a23 */ /* 0x100fe40000010802 */
[--C-:B------:R-:W-:Y:S01]  /*92d0*/  FFMA.FTZ R17, R174, c[0x0][0x2d0], -R2.reuse ;  /* 0x0000b400ae117a23 */ /* 0x100fe20000010802 */
[----:B---3--:R-:W-:Y:S01]  /*92e0*/  F2FP.BF16.PACK_AB R174, R24, R25 ;  /* 0x0000001918ae723e */ /* 0x008fe200000010ff */
        /* <DEDUP_REMOVED lines=10> */
[----:B-1----:R-:W-:Y:S02]  /*9390*/  FFMA.FTZ R0, R3, R247, R173 ;  /* 0x000000f703007223 */ /* 0x002fe400000100ad */
[--C-:B------:R-:W-:Y:S02]  /*93a0*/  FFMA.FTZ R196, R61, c[0x0][0x2d0], -R2.reuse ;  /* 0x0000b4003dc47a23 */ /* 0x100fe40000010802 */
[----:B------:R-:W-:Y:S01]  /*93b0*/  FFMA.FTZ R195, R60, c[0x0][0x2d0], -R2 ;  /* 0x0000b4003cc37a23 */ /* 0x000fe20000010802 */
[----:B------:R-:W-:Y:S01]  /*93c0*/  MUFU.EX2 R183, R183 ;  /* 0x000000b700b77308 */ /* 0x000fe20000000800 */
[----:B------:R-:W-:Y:S02]  /*93d0*/  FMUL.FTZ R49, R100, R161 ;  /* 0x000000a164317220 */ /* 0x000fe40000410000 */
[----:B------:R-:W-:Y:S01]  /*93e0*/  FMUL.FTZ R50, R3, R162 ;  /* 0x000000a203327220 */ /* 0x000fe20000410000 */
[C---:B--2---:R-:W-:Y:S01]  /*93f0*/  F2FP.BF16.PACK_AB R173, R4.reuse, R173 ;  /* 0x000000ad04ad723e */ /* 0x044fe200000010ff */
[----:B------:R-:W-:Y:S01]  /*9400*/  FADD.FTZ R18, R4, R0 ;  /* 0x0000000004127221 */ /* 0x000fe20000010000 */
[----:B------:R-:W-:Y:S01]  /*9410*/  FSEL R0, R102, RZ, P0 ;  /* 0x000000ff66007208 */ /* 0x000fe20000000000 */
[----:B------:R-:W-:Y:S01]  /*9420*/  FFMA.FTZ R4, R53, c[0x0][0x2d0], -R2 ;  /* 0x0000b40035047a23 */ /* 0x000fe20000010802 */
[----:B------:R-:W-:Y:S01]  /*9430*/  FSETP.NEU.FTZ.AND P0, PT, R101, -INF , PT ;  /* 0xff8000006500780b */ /* 0x000fe20003f1d000 */
[----:B------:R-:W-:Y:S01]  /*9440*/  FMUL.FTZ R51, R3, R163 ;  /* 0x000000a303337220 */ /* 0x000fe20000410000 */
[----:B------:R-:W-:Y:S01]  /*9450*/  MUFU.EX2 R251, R181 ;  /* 0x000000b500fb7308 */ /* 0x000fe20000000800 */
[----:B------:R-:W-:Y:S01]  /*9460*/  FADD.FTZ R0, -R0, R106 ;  /* 0x0000006a00007221 */ /* 0x000fe20000010100 */
[----:B------:R-:W-:Y:S01]  /*9470*/  FSEL R2, R101, RZ, P0 ;  /* 0x000000ff65027208 */ /* 0x000fe20000000000 */
[----:B------:R-:W-:Y:S01]  /*9480*/  FMUL.FTZ R64, R100, R168 ;  /* 0x000000a864407220 */ /* 0x000fe20000410000 */
[----:B------:R-:W-:Y:S01]  /*9490*/  LDSM.16.MT88.4 R160, [R201+0x1c00] ;  /* 0x001c0000c9a0783b */ /* 0x000fe20000004200 */
[----:B------:R-:W-:Y:S02]  /*94a0*/  FMUL.FTZ R0, R0, c[0x0][0x2d0] ;  /* 0x0000b40000007a20 */ /* 0x000fe40000410000 */
[----:B------:R-:W-:Y:S02]  /*94b0*/  FADD.FTZ R2, -R2, R107 ;  /* 0x0000006b02027221 */ /* 0x000fe40000010100 */
[----:B------:R-:W-:Y:S01]  /*94c0*/  FMUL.FTZ R65, R100, R169 ;  /* 0x000000a964417220 */ /* 0x000fe20000410000 */
[----:B------:R1:W-:Y:S01]  /*94d0*/  MUFU.EX2 R20, R4 ;  /* 0x0000000400147308 */ /* 0x0003e20000000800 */
[----:B------:R-:W-:Y:S02]  /*94e0*/  FMUL.FTZ R2, R2, c[0x0][0x2d0] ;  /* 0x0000b40002027a20 */ /* 0x000fe40000410000 */
[C---:B------:R-:W-:Y:S02]  /*94f0*/  FMUL.FTZ R66, R3.reuse, R170 ;  /* 0x000000aa03427220 */ /* 0x040fe40000410000 */
        /* <DEDUP_REMOVED lines=8> */
[----:B------:R-:W-:Y:S01]  /*9580*/  FMUL.FTZ R83, R3, R83 ;  /* 0x0000005303537220 */ /* 0x000fe20000410000 */
[----:B------:R-:W3:Y:S01]  /*9590*/  MUFU.EX2 R2, R2 ;  /* 0x0000000200027308 */ /* 0x000ee20000000800 */
[C---:B------:R-:W-:Y:S02]  /*95a0*/  FMUL.FTZ R84, R100.reuse, R84 ;  /* 0x0000005464547220 */ /* 0x040fe40000410000 */
[----:B------:R-:W-:Y:S02]  /*95b0*/  FMUL.FTZ R85, R100, R85 ;  /* 0x0000005564557220 */ /* 0x000fe40000410000 */
[----:B-1----:R-:W-:Y:S02]  /*95c0*/  FMUL.FTZ R4, R101, c[0x0][0x2d0] ;  /* 0x0000b40065047a20 */ /* 0x002fe40000410000 */
[C---:B------:R-:W-:Y:S02]  /*95d0*/  FMUL.FTZ R86, R3.reuse, R86 ;  /* 0x0000005603567220 */ /* 0x040fe40000410000 */
[----:B------:R-:W-:Y:S01]  /*95e0*/  FMUL.FTZ R87, R3, R87 ;  /* 0x0000005703577220 */ /* 0x000fe20000410000 */
[----:B------:R-:W-:Y:S01]  /*95f0*/  FSEL R4, R4, RZ, P0 ;  /* 0x000000ff04047208 */ /* 0x000fe20000000000 */
[----:B------:R-:W-:Y:S01]  /*9600*/  MUFU.EX2 R252, R180 ;  /* 0x000000b400fc7308 */ /* 0x000fe20000000800 */
[----:B------:R-:W-:Y:S02]  /*9610*/  FMUL.FTZ R96, R100, R96 ;  /* 0x0000006064607220 */ /* 0x000fe40000410000 */
[----:B--2---:R-:W-:Y:S02]  /*9620*/  FMUL.FTZ R61, R0, R109 ;  /* 0x0000006d003d7220 */ /* 0x004fe40000410000 */
        /* <DEDUP_REMOVED lines=19> */
[C---:B------:R-:W-:Y:S02]  /*9760*/  FFMA.FTZ R4, R0.reuse, R248, R20 ;  /* 0x000000f800047223 */ /* 0x040fe40000010014 */
[----:B------:R-:W-:Y:S01]  /*9770*/  FMUL.FTZ R60, R0, R108 ;  /* 0x0000006c003c7220 */ /* 0x000fe20000410000 */
[----:B------:R-:W-:Y:S01]  /*9780*/  F2FP.BF16.PACK_AB R108, R19, R20 ;  /* 0x00000014136c723e */ /* 0x000fe200000010ff */
[----:B---3--:R-:W-:Y:S01]  /*9790*/  FMUL.FTZ R14, R2, R134 ;  /* 0x00000086020e7220 */ /* 0x008fe20000410000 */
[----:B------:R-:W1:Y:S01]  /*97a0*/  LDSM.16.MT88.4 R20, [R201] ;  /* 0x00000000c914783b */ /* 0x000e620000004200 */
[----:B------:R-:W2:Y:S01]  /*97b0*/  MUFU.EX2 R134, R52 ;  /* 0x0000003400867308 */ /* 0x000ea20000000800 */
[C---:B------:R-:W-:Y:S02]  /*97c0*/  FMUL.FTZ R12, R0.reuse, R132 ;  /* 0x00000084000c7220 */ /* 0x040fe40000410000 */
[----:B------:R-:W-:Y:S02]  /*97d0*/  FMUL.FTZ R13, R0, R133 ;  /* 0x00000085000d7220 */ /* 0x000fe40000410000 */
[C---:B------:R-:W-:Y:S02]  /*97e0*/  FMUL.FTZ R15, R2.reuse, R135 ;  /* 0x00000087020f7220 */ /* 0x040fe40000410000 */
[----:B------:R-:W-:Y:S02]  /*97f0*/  FMUL.FTZ R27, R2, R131 ;  /* 0x00000083021b7220 */ /* 0x000fe40000410000 */
[----:B------:R-:W-:Y:S01]  /*9800*/  FMUL.FTZ R9, R0, R137 ;  /* 0x0000008900097220 */ /* 0x000fe20000410000 */
[----:B------:R3:W-:Y:S01]  /*9810*/  MUFU.EX2 R133, R17 ;  /* 0x0000001100857308 */ /* 0x0007e20000000800 */
[----:B------:R-:W-:Y:S02]  /*9820*/  FADD.FTZ R6, R25, R11 ;  /* 0x0000000b19067221 */ /* 0x000fe40000010000 */
[----:B------:R-:W-:Y:S02]  /*9830*/  FMUL.FTZ R26, R2, R130 ;  /* 0x00000082021a7220 */ /* 0x000fe40000410000 */
[----:B------:R-:W-:Y:S02]  /*9840*/  FADD.FTZ R130, R19, R4 ;  /* 0x0000000413827221 */ /* 0x000fe40000010000 */
[C---:B------:R-:W-:Y:S02]  /*9850*/  FMUL.FTZ R4, R100.reuse, R140 ;  /* 0x0000008c64047220 */ /* 0x040fe40000410000 */
[----:B------:R-:W-:Y:S01]  /*9860*/  FMUL.FTZ R5, R100, R141 ;  /* 0x0000008d64057220 */ /* 0x000fe20000410000 */
[----:B------:R-:W4:Y:S01]  /*9870*/  MUFU.EX2 R131, R55 ;  /* 0x0000003700837308 */ /* 0x000f220000000800 */
[C---:B------:R-:W-:Y:S02]  /*9880*/  FMUL.FTZ R7, R3.reuse, R143 ;  /* 0x0000008f03077220 */ /* 0x040fe40000410000 */
[----:B------:R-:W-:Y:S02]  /*9890*/  FADD.FTZ R177, R24, R6 ;  /* 0x0000000618b17221 */ /* 0x000fe40000010000 */
[----:B------:R-:W-:Y:S02]  /*98a0*/  FMUL.FTZ R6, R3, R142 ;  /* 0x0000008e03067220 */ /* 0x000fe40000410000 */
[----:B------:R-:W-:Y:S02]  /*98b0*/  FMUL.FTZ R24, R0, R128 ;  /* 0x0000008000187220 */ /* 0x000fe40000410000 */
[----:B------:R-:W-:Y:S01]  /*98c0*/  FADD.FTZ R128, R175, R18 ;  /* 0x00000012af807221 */ /* 0x000fe20000010000 */
[----:B------:R5:W-:Y:S01]  /*98d0*/  MUFU.EX2 R132, R54 ;  /* 0x0000003600847308 */ /* 0x000be20000000800 */
[----:B--2---:R-:W-:Y:S01]  /*98e0*/  F2FP.BF16.PACK_AB R175, R134, R175 ;  /* 0x000000af86af723e */ /* 0x004fe200000010ff */
[C---:B------:R-:W-:Y:S02]  /*98f0*/  FMUL.FTZ R18, R3.reuse, R146 ;  /* 0x0000009203127220 */ /* 0x040fe40000410000 */
[----:B---3--:R-:W-:Y:S02]  /*9900*/  FMUL.FTZ R17, R100, R145 ;  /* 0x0000009164117220 */ /* 0x008fe40000410000 */
[----:B------:R-:W-:Y:S02]  /*9910*/  FMUL.FTZ R19, R3, R147 ;  /* 0x0000009303137220 */ /* 0x000fe40000410000 */
[----:B------:R-:W-:Y:S01]  /*9920*/  FMUL.FTZ R28, R0, R124 ;  /* 0x0000007c001c7220 */ /* 0x000fe20000410000 */
[-C--:B-1----:R-:W-:Y:S01]  /*9930*/  HMMA.16816.F32.BF16 R4, R172, R20.reuse, R4 ;  /* 0x00000014ac04723c */ /* 0x082fe20000041804 */
[----:B------:R-:W1:Y:S04]  /*9940*/  MUFU.EX2 R135, R16 ;  /* 0x0000001000877308 */ /* 0x000e680000000800 */
[C---:B------:R-:W-:Y:S02]  /*9950*/  FMUL.FTZ R10, R2.reuse, R138 ;  /* 0x0000008a020a7220 */ /* 0x040fe40000410000 */
[C---:B------:R-:W-:Y:S02]  /*9960*/  FMUL.FTZ R11, R2.reuse, R139 ;  /* 0x0000008b020b7220 */ /* 0x040fe40000410000 */
[C---:B------:R-:W-:Y:S02]  /*9970*/  FMUL.FTZ R62, R2.reuse, R110 ;  /* 0x0000006e023e7220 */ /* 0x040fe40000410000 */
[----:B------:R-:W2:Y:S01]  /*9980*/  MUFU.EX2 R137, R67 ;  /* 0x0000004300897308 */ /* 0x000ea20000000800 */
[----:B------:R-:W-:Y:S02]  /*9990*/  FMUL.FTZ R63, R2, R111 ;  /* 0x0000006f023f7220 */ /* 0x000fe40000410000 */
[C---:B------:R-:W-:Y:S01]  /*99a0*/  FMUL.FTZ R8, R0.reuse, R136 ;  /* 0x0000008800087220 */ /* 0x040fe20000410000 */
[----:B-----5:R-:W3:Y:S01]  /*99b0*/  LDSM.16.MT88.4 R52, [R201+0x1000] ;  /* 0x00100000c934783b */ /* 0x020ee20000004200 */
[----:B------:R-:W-:Y:S02]  /*99c0*/  FMUL.FTZ R25, R0, R129 ;  /* 0x0000008100197220 */ /* 0x000fe40000410000 */
[----:B------:R-:W-:Y:S01]  /*99d0*/  FFMA.FTZ R129, R2, R249, R109 ;  /* 0x000000f902817223 */ /* 0x000fe2000001006d */
[----:B----4-:R-:W-:Y:S01]  /*99e0*/  F2FP.BF16.PACK_AB R109, R131, R109 ;  /* 0x0000006d836d723e */ /* 0x010fe200000010ff */
[----:B------:R-:W-:Y:S01]  /*99f0*/  FMUL.FTZ R29, R0, R125 ;  /* 0x0000007d001d7220 */ /* 0x000fe20000410000 */
[----:B------:R-:W-:Y:S01]  /*9a00*/  MUFU.EX2 R139, R187 ;  /* 0x000000bb008b7308 */ /* 0x000fe20000000800 */
[C---:B------:R-:W-:Y:S02]  /*9a10*/  FMUL.FTZ R30, R2.reuse, R126 ;  /* 0x0000007e021e7220 */ /* 0x040fe40000410000 */
[----:B------:R-:W-:Y:S01]  /*9a20*/  FMUL.FTZ R31, R2, R127 ;  /* 0x0000007f021f7220 */ /* 0x000fe20000410000 */
[----:B-1----:R-:W-:Y:S01]  /*9a30*/  F2FP.BF16.PACK_AB R111, R135, R132 ;  /* 0x00000084876f723e */ /* 0x002fe200000010ff */
[C---:B------:R-:W-:Y:S01]  /*9a40*/  FMUL.FTZ R16, R100.reuse, R144 ;  /* 0x0000009064107220 */ /* 0x040fe20000410000 */
[----:B------:R-:W-:Y:S01]  /*9a50*/  LDSM.16.MT88.4 R124, [R201+0x1400] ;  /* 0x00140000c97c783b */ /* 0x000fe20000004200 */
[----:B------:R-:W-:Y:S02]  /*9a60*/  FMUL.FTZ R32, R100, R152 ;  /* 0x0000009864207220 */ /* 0x000fe40000410000 */
[C---:B------:R-:W-:Y:S01]  /*9a70*/  FMUL.FTZ R34, R3.reuse, R154 ;  /* 0x0000009a03227220 */ /* 0x040fe20000410000 */
[----:B------:R-:W-:Y:S01]  /*9a80*/  MUFU.EX2 R138, R182 ;  /* 0x000000b6008a7308 */ /* 0x000fe20000000800 */
[----:B------:R-:W-:Y:S02]  /*9a90*/  FMUL.FTZ R35, R3, R155 ;  /* 0x0000009b03237220 */ /* 0x000fe40000410000 */
[C---:B------:R-:W-:Y:S01]  /*9aa0*/  FMUL.FTZ R56, R0.reuse, R112 ;  /* 0x0000007000387220 */ /* 0x040fe20000410000 */
[----:B--2---:R-:W-:Y:S01]  /*9ab0*/  F2FP.BF16.PACK_AB R110, R137, R133 ;  /* 0x00000085896e723e */ /* 0x004fe200000010ff */
[----:B------:R-:W-:Y:S01]  /*9ac0*/  LDSM.16.MT88.4 R144, [R201+0xc00] ;  /* 0x000c0000c990783b */ /* 0x000fe20000004200 */
[----:B------:R-:W-:Y:S02]  /*9ad0*/  FMUL.FTZ R57, R0, R113 ;  /* 0x0000007100397220 */ /* 0x000fe40000410000 */
[C---:B------:R-:W-:Y:S02]  /*9ae0*/  FMUL.FTZ R58, R2.reuse, R114 ;  /* 0x00000072023a7220 */ /* 0x040fe40000410000 */
[----:B------:R-:W-:Y:S01]  /*9af0*/  FMUL.FTZ R59, R2, R115 ;  /* 0x00000073023b7220 */ /* 0x000fe20000410000 */
[C---:B------:R-:W-:Y:S01]  /*9b00*/  HMMA.16816.F32.BF16 R8, R108.reuse, R20, R8 ;  /* 0x000000146c08723c */ /* 0x040fe20000041808 */
[----:B------:R-:W-:Y:S01]  /*9b10*/  MUFU.EX2 R249, R184 ;  /* 0x000000b800f97308 */ /* 0x000fe20000000800 */
[----:B------:R-:W1:Y:S02]  /*9b20*/  LDSM.16.MT88.4 R112, [R202+0x1000] ;  /* 0x00100000ca70783b */ /* 0x000e640000004200 */
[C---:B------:R-:W-:Y:S02]  /*9b30*/  FMUL.FTZ R40, R0.reuse, R120 ;  /* 0x0000007800287220 */ /* 0x040fe40000410000 */
[----:B------:R-:W-:Y:S02]  /*9b40*/  FMUL.FTZ R41, R0, R121 ;  /* 0x0000007900297220 */ /* 0x000fe40000410000 */
[-C--:B------:R-:W-:Y:S02]  /*9b50*/  HMMA.16816.F32.BF16 R12, R108, R22.reuse, R12 ;  /* 0x000000166c0c723c */ /* 0x080fe4000004180c */
[----:B------:R-:W-:Y:S01]  /*9b60*/  LDSM.16.MT88.4 R152, [R202+0xc00] ;  /* 0x000c0000ca98783b */ /* 0x000fe20000004200 */
[----:B------:R-:W-:Y:S01]  /*9b70*/  MUFU.EX2 R178, R178 ;  /* 0x000000b200b27308 */ /* 0x000fe20000000800 */
[C---:B------:R-:W-:Y:S02]  /*9b80*/  FMUL.FTZ R42, R2.reuse, R122 ;  /* 0x0000007a022a7220 */ /* 0x040fe40000410000 */
[----:B------:R-:W-:Y:S02]  /*9b90*/  FMUL.FTZ R43, R2, R123 ;  /* 0x0000007b022b7220 */ /* 0x000fe40000410000 */
[C---:B------:R-:W-:Y:S02]  /*9ba0*/  HMMA.16816.F32.BF16 R16, R172.reuse, R22, R16 ;  /* 0x00000016ac10723c */ /* 0x040fe40000041810 */
[----:B------:R-:W-:Y:S02]  /*9bb0*/  LDSM.16.MT88.4 R120, [R202+0x400] ;  /* 0x00040000ca78783b */ /* 0x000fe40000004200 */
[C---:B------:R-:W-:Y:S01]  /*9bc0*/  FMUL.FTZ R20, R100.reuse, R148 ;  /* 0x0000009464147220 */ /* 0x040fe20000410000 */
[----:B------:R-:W-:Y:S01]  /*9bd0*/  MUFU.EX2 R250, R179 ;  /* 0x000000b300fa7308 */ /* 0x000fe20000000800 */
[----:B------:R-:W-:Y:S02]  /*9be0*/  FMUL.FTZ R21, R100, R149 ;  /* 0x0000009564157220 */ /* 0x000fe40000410000 */
[C---:B------:R-:W-:Y:S04]  /*9bf0*/  FMUL.FTZ R22, R3.reuse, R150 ;  /* 0x0000009603167220 */ /* 0x040fe80000410000 */
[C---:B------:R-:W-:Y:S02]  /*9c00*/  FMUL.FTZ R23, R3.reuse, R151 ;  /* 0x0000009703177220 */ /* 0x040fe40000410000 */
[C---:B------:R-:W-:Y:S01]  /*9c10*/  FMUL.FTZ R44, R0.reuse, R116 ;  /* 0x00000074002c7220 */ /* 0x040fe20000410000 */
[----:B------:R2:W-:Y:S01]  /*9c20*/  MUFU.EX2 R136, R227 ;  /* 0x000000e300887308 */ /* 0x0005e20000000800 */
[----:B------:R-:W-:Y:S02]  /*9c30*/  FMUL.FTZ R45, R0, R117 ;  /* 0x00000075002d7220 */ /* 0x000fe40000410000 */
[C---:B------:R-:W-:Y:S01]  /*9c40*/  FMUL.FTZ R46, R2.reuse, R118 ;  /* 0x00000076022e7220 */ /* 0x040fe20000410000 */
[-C--:B------:R-:W-:Y:S03]  /*9c50*/  HMMA.16816.F32.BF16 R20, R172, R36.reuse, R20 ;  /* 0x00000024ac14723c */ /* 0x080fe60000041814 */
[----:B------:R-:W-:Y:S02]  /*9c60*/  FMUL.FTZ R47, R2, R119 ;  /* 0x00000077022f7220 */ /* 0x000fe40000410000 */
[----:B------:R-:W-:Y:S01]  /*9c70*/  LDSM.16.MT88.4 R116, [R201+0x400] ;  /* 0x00040000c974783b */ /* 0x000fe20000004200 */
[C---:B------:R-:W-:Y:S01]  /*9c80*/  FMUL.FTZ R67, R3.reuse, R171 ;  /* 0x000000ab03437220 */ /* 0x040fe20000410000 */
[----:B------:R-:W-:Y:S01]  /*9c90*/  MUFU.EX2 R107, R190 ;  /* 0x000000be006b7308 */ /* 0x000fe20000000800 */
[C---:B------:R-:W-:Y:S04]  /*9ca0*/  HMMA.16816.F32.BF16 R24, R108.reuse, R36, R24 ;  /* 0x000000246c18723c */ /* 0x040fe80000041818 */
[C---:B------:R-:W-:Y:S01]  /*9cb0*/  FMUL.FTZ R72, R0.reuse, R72 ;  /* 0x0000004800487220 */ /* 0x040fe20000410000 */
[----:B------:R-:W-:Y:S01]  /*9cc0*/  LDSM.16.MT88.4 R168, [R202+0x1c00] ;  /* 0x001c0000caa8783b */ /* 0x000fe20000004200 */
[----:B------:R-:W-:Y:S02]  /*9cd0*/  FMUL.FTZ R73, R0, R73 ;  /* 0x0000004900497220 */ /* 0x000fe40000410000 */
[-C--:B------:R-:W-:Y:S01]  /*9ce0*/  HMMA.16816.F32.BF16 R28, R108, R38.reuse, R28 ;  /* 0x000000266c1c723c */ /* 0x080fe2000004181c */
[----:B------:R-:W-:Y:S03]  /*9cf0*/  MUFU.EX2 R106, R189 ;  /* 0x000000bd006a7308 */ /* 0x000fe60000000800 */
[----:B--2---:R-:W-:Y:S01]  /*9d00*/  MOV R227, R185 ;  /* 0x000000b900e37202 */ /* 0x004fe20000000f00 */
[C---:B------:R-:W-:Y:S02]  /*9d10*/  FMUL.FTZ R36, R100.reuse, R156 ;  /* 0x0000009c64247220 */ /* 0x040fe40000410000 */
[----:B------:R-:W-:Y:S01]  /*9d20*/  FMUL.FTZ R37, R100, R157 ;  /* 0x0000009d64257220 */ /* 0x000fe20000410000 */
[C---:B------:R-:W-:Y:S03]  /*9d30*/  HMMA.16816.F32.BF16 R32, R172.reuse, R38, R32 ;  /* 0x00000026ac20723c */ /* 0x040fe60000041820 */
[----:B------:R-:W-:Y:S01]  /*9d40*/  MUFU.EX2 R247, R219 ;  /* 0x000000db00f77308 */ /* 0x000fe20000000800 */
[C---:B------:R-:W-:Y:S02]  /*9d50*/  FMUL.FTZ R74, R2.reuse, R74 ;  /* 0x0000004a024a7220 */ /* 0x040fe40000410000 */
[----:B------:R-:W-:Y:S02]  /*9d60*/  FMUL.FTZ R75, R2, R75 ;  /* 0x0000004b024b7220 */ /* 0x000fe40000410000 */
[C---:B------:R-:W-:Y:S04]  /*9d70*/  FMUL.FTZ R38, R3.reuse, R158 ;  /* 0x0000009e03267220 */ /* 0x040fe80000410000 */
[C---:B------:R-:W-:Y:S01]  /*9d80*/  FMUL.FTZ R39, R3.reuse, R159 ;  /* 0x0000009f03277220 */ /* 0x040fe20000410000 */
[----:B------:R-:W-:Y:S01]  /*9d90*/  MUFU.EX2 R248, R194 ;  /* 0x000000c200f87308 */ /* 0x000fe20000000800 */
[C---:B------:R-:W-:Y:S02]  /*9da0*/  FMUL.FTZ R76, R0.reuse, R76 ;  /* 0x0000004c004c7220 */ /* 0x040fe40000410000 */
[----:B------:R-:W-:Y:S02]  /*9db0*/  FMUL.FTZ R77, R0, R77 ;  /* 0x0000004d004d7220 */ /* 0x000fe40000410000 */
[C---:B------:R-:W-:Y:S01]  /*9dc0*/  FMUL.FTZ R78, R2.reuse, R78 ;  /* 0x0000004e024e7220 */ /* 0x040fe20000410000 */
[-C--:B---3--:R-:W-:Y:S03]  /*9dd0*/  HMMA.16816.F32.BF16 R36, R172, R52.reuse, R36 ;  /* 0x00000034ac24723c */ /* 0x088fe60000041824 */
[----:B------:R-:W-:Y:S01]  /*9de0*/  FMUL.FTZ R79, R2, R79 ;  /* 0x0000004f024f7220 */ /* 0x000fe20000410000 */
[----:B------:R-:W-:Y:S01]  /*9df0*/  MUFU.EX2 R219, R198 ;  /* 0x000000c600db7308 */ /* 0x000fe20000000800 */
[C---:B------:R-:W-:Y:S02]  /*9e00*/  FMUL.FTZ R97, R100.reuse, R97 ;  /* 0x0000006164617220 */ /* 0x040fe40000410000 */
[C---:B------:R-:W-:Y:S01]  /*9e10*/  FMUL.FTZ R98, R3.reuse, R98 ;  /* 0x0000006203627220 */ /* 0x040fe20000410000 */
[C---:B------:R-:W-:Y:S04]  /*9e20*/  HMMA.16816.F32.BF16 R40, R108.reuse, R52, R40 ;  /* 0x000000346c28723c */ /* 0x040fe80000041828 */
[----:B------:R-:W-:Y:S02]  /*9e30*/  FMUL.FTZ R99, R3, R99 ;  /* 0x0000006303637220 */ /* 0x000fe40000410000 */
[----:B------:R-:W-:Y:S01]  /*9e40*/  MUFU.EX2 R198, R236 ;  /* 0x000000ec00c67308 */ /* 0x000fe20000000800 */
[C---:B------:R-:W-:Y:S01]  /*9e50*/  FMUL.FTZ R52, R100.reuse, R164 ;  /* 0x000000a464347220 */ /* 0x040fe20000410000 */
[-C--:B------:R-:W-:Y:S04]  /*9e60*/  HMMA.16816.F32.BF16 R44, R108, R54.reuse, R44 ;  /* 0x000000366c2c723c */ /* 0x080fe8000004182c */
[----:B------:R-:W-:Y:S02]  /*9e70*/  FMUL.FTZ R53, R100, R165 ;  /* 0x000000a564357220 */ /* 0x000fe40000410000 */
[----:B------:R-:W-:Y:S02]  /*9e80*/  FADD.FTZ R100, R133, R130 ;  /* 0x0000008285647221 */ /* 0x000fe40000010000 */
[C---:B------:R-:W-:Y:S01]  /*9e90*/  HMMA.16816.F32.BF16 R48, R172.reuse, R54, R48 ;  /* 0x00000036ac30723c */ /* 0x040fe20000041830 */
[----:B------:R-:W-:Y:S03]  /*9ea0*/  MUFU.EX2 R199, R199 ;  /* 0x000000c700c77308 */ /* 0x000fe60000000800 */
[C---:B------:R-:W-:Y:S02]  /*9eb0*/  FMUL.FTZ R90, R2.reuse, R90 ;  /* 0x0000005a025a7220 */ /* 0x040fe40000410000 */
[----:B------:R-:W-:Y:S02]  /*9ec0*/  FMUL.FTZ R91, R2, R91 ;  /* 0x0000005b025b7220 */ /* 0x000fe40000410000 */
[C---:B------:R-:W-:Y:S03]  /*9ed0*/  FMUL.FTZ R54, R3.reuse, R166 ;  /* 0x000000a603367220 */ /* 0x040fe60000410000 */
[----:B------:R-:W-:Y:S01]  /*9ee0*/  MUFU.EX2 R218, R218 ;  /* 0x000000da00da7308 */ /* 0x000fe20000000800 */
[----:B------:R-:W-:Y:S02]  /*9ef0*/  FMUL.FTZ R55, R3, R167 ;  /* 0x000000a703377220 */ /* 0x000fe40000410000 */
[----:B------:R-:W-:Y:S02]  /*9f00*/  FADD.FTZ R3, R134, R128 ;  /* 0x0000008086037221 */ /* 0x000fe40000010000 */
[C---:B------:R-:W-:Y:S02]  /*9f10*/  FMUL.FTZ R94, R2.reuse, R94 ;  /* 0x0000005e025e7220 */ /* 0x040fe40000410000 */
[----:B------:R-:W-:Y:S01]  /*9f20*/  FMUL.FTZ R95, R2, R95 ;  /* 0x0000005f025f7220 */ /* 0x000fe20000410000 */
[-C--:B-1----:R-:W-:Y:S02]  /*9f30*/  HMMA.16816.F32.BF16 R52, R172, R112.reuse, R52 ;  /* 0x00000070ac34723c */ /* 0x082fe40000041834 */
[----:B------:R-:W-:Y:S01]  /*9f40*/  MUFU.EX2 R128, R223 ;  /* 0x000000df00807308 */ /* 0x000fe20000000800 */
[C---:B------:R-:W-:Y:S02]  /*9f50*/  FMUL.FTZ R88, R0.reuse, R88 ;  /* 0x0000005800587220 */ /* 0x040fe40000410000 */
[C---:B------:R-:W-:Y:S02]  /*9f60*/  FMUL.FTZ R89, R0.reuse, R89 ;  /* 0x0000005900597220 */ /* 0x040fe40000410000 */
[C---:B------:R-:W-:Y:S01]  /*9f70*/  FMUL.FTZ R92, R0.reuse, R92 ;  /* 0x0000005c005c7220 */ /* 0x040fe20000410000 */
[C---:B------:R-:W-:Y:S04]  /*9f80*/  HMMA.16816.F32.BF16 R56, R108.reuse, R112, R56 ;  /* 0x000000706c38723c */ /* 0x040fe80000041838 */
[----:B------:R-:W1:Y:S01]  /*9f90*/  MUFU.EX2 R2, R191 ;  /* 0x000000bf00027308 */ /* 0x000e620000000800 */
[----:B------:R-:W-:Y:S02]  /*9fa0*/  FMUL.FTZ R93, R0, R93 ;  /* 0x0000005d005d7220 */ /* 0x000fe40000410000 */
[----:B------:R-:W-:Y:S01]  /*9fb0*/  FADD.FTZ R0, R105, R177 ;  /* 0x000000b169007221 */ /* 0x000fe20000010000 */
[-C--:B------:R-:W-:Y:S06]  /*9fc0*/  HMMA.16816.F32.BF16 R60, R108, R114.reuse, R60 ;  /* 0x000000726c3c723c */ /* 0x080fec000004183c */
[----:B------:R-:W-:Y:S02]  /*9fd0*/  MUFU.EX2 R223, R221 ;  /* 0x000000dd00df7308 */ /* 0x000fe40000000800 */
[C---:B------:R-:W-:Y:S01]  /*9fe0*/  HMMA.16816.F32.BF16 R64, R172.reuse, R114, R64 ;  /* 0x00000072ac40723c */ /* 0x040fe20000041840 */
[----:B------:R-:W2:Y:S07]  /*9ff0*/  LDSM.16.MT88.4 R112, [R201+0x2000] ;  /* 0x00200000c970783b */ /* 0x000eae0000004200 */
[----:B------:R-:W-:Y:S01]  /*a000*/  MUFU.EX2 R221, R197 ;  /* 0x000000c500dd7308 */ /* 0x000fe20000000800 */
[----:B-1----:R-:W-:Y:S04]  /*a010*/  FADD.FTZ R0, R2, R0 ;  /* 0x0000000002007221 */ /* 0x002fe80000010000 */
[----:B------:R-:W-:Y:S05]  /*a020*/  FADD.FTZ R0, R107, R0 ;  /* 0x000000006b007221 */ /* 0x000fea0000010000 */
[----:B------:R-:W-:Y:S10]  /*a030*/  MUFU.EX2 R197, R237 ;  /* 0x000000ed00c57308 */ /* 0x000ff40000000800 */
[----:B------:R-:W-:Y:S10]  /*a040*/  MUFU.EX2 R190, R243 ;  /* 0x000000f300be7308 */ /* 0x000ff40000000800 */
[----:B------:R-:W-:Y:S01]  /*a050*/  MUFU.EX2 R194, R229 ;  /* 0x000000e500c27308 */ /* 0x000fe20000000800 */
[-C--:B--2---:R-:W-:Y:S09]  /*a060*/  HMMA.16816.F32.BF16 R68, R172, R112.reuse, R68 ;  /* 0x00000070ac44723c */ /* 0x084ff20000041844 */
[----:B------:R-:W-:Y:S01]  /*a070*/  MUFU.EX2 R192, R239 ;  /* 0x000000ef00c07308 */ /* 0x000fe20000000800 */
[C---:B------:R-:W-:Y:S08]  /*a080*/  HMMA.16816.F32.BF16 R72, R108.reuse, R112, R72 ;  /* 0x000000706c48723c */ /* 0x040ff00000041848 */
[-C--:B------:R-:W-:Y:S01]  /*a090*/  HMMA.16816.F32.BF16 R76, R108, R114.reuse, R76 ;  /* 0x000000726c4c723c */ /* 0x080fe2000004184c */
[----:B------:R-:W-:Y:S07]  /*a0a0*/  MUFU.EX2 R191, R244 ;  /* 0x000000f400bf7308 */ /* 0x000fee0000000800 */
[C---:B------:R-:W-:Y:S01]  /*a0b0*/  HMMA.16816.F32.BF16 R80, R172.reuse, R114, R80 ;  /* 0x00000072ac50723c */ /* 0x040fe20000041850 */
[----:B------:R-:W1:Y:S02]  /*a0c0*/  LDSM.16.MT88.4 R112, [R202+0x2000] ;  /* 0x00200000ca70783b */ /* 0x000e640000004200 */
[----:B------:R-:W2:Y:S02]  /*a0d0*/  MUFU.EX2 R189, R238 ;  /* 0x000000ee00bd7308 */ /* 0x000ea40000000800 */
[----:B--2---:R-:W-:Y:S03]  /*a0e0*/  F2FP.BF16.PACK_AB R177, R190, R189 ;  /* 0x000000bdbeb1723e */ /* 0x004fe600000010ff */
[-C--:B-1----:R-:W-:Y:S08]  /*a0f0*/  HMMA.16816.F32.BF16 R84, R172, R112.reuse, R84 ;  /* 0x00000070ac54723c */ /* 0x082ff00000041854 */
[C---:B------:R-:W-:Y:S07]  /*a100*/  HMMA.16816.F32.BF16 R88, R108.reuse, R112, R88 ;  /* 0x000000706c58723c */ /* 0x040fee0000041858 */
[----:B------:R-:W-:Y:S01]  /*a110*/  F2FP.BF16.PACK_AB R112, R138, R183 ;  /* 0x000000b78a70723e */ /* 0x000fe200000010ff */
[-C--:B------:R-:W-:Y:S04]  /*a120*/  HMMA.16816.F32.BF16 R92, R108, R114.reuse, R92 ;  /* 0x000000726c5c723c */ /* 0x080fe8000004185c */
[----:B------:R-:W-:Y:S03]  /*a130*/  F2FP.BF16.PACK_AB R113, R178, R176 ;  /* 0x000000b0b271723e */ /* 0x000fe600000010ff */
[----:B------:R-:W-:Y:S01]  /*a140*/  F2FP.BF16.PACK_AB R111, R185, R186 ;  /* 0x000000bab96f723e */ /* 0x000fe200000010ff */
[----:B------:R-:W-:Y:S01]  /*a150*/  HMMA.16816.F32.BF16 R96, R172, R114, R96 ;  /* 0x00000072ac60723c */ /* 0x000fe20000041860 */
[----:B------:R1:W-:Y:S03]  /*a160*/  MUFU.EX2 R172, R228 ;  /* 0x000000e400ac7308 */ /* 0x0003e60000000800 */
[----:B------:R-:W-:Y:S01]  /*a170*/  F2FP.BF16.PACK_AB R108, R2, R105 ;  /* 0x00000069026c723e */ /* 0x000fe200000010ff */
[C---:B------:R-:W-:Y:S01]  /*a180*/  FADD.FTZ R2, R106.reuse, R0 ;  /* 0x000000006a027221 */ /* 0x040fe20000010000 */
[----:B------:R-:W-:Y:S01]  /*a190*/  F2FP.BF16.PACK_AB R110, R106, R107 ;  /* 0x0000006b6a6e723e */ /* 0x000fe200000010ff */
[----:B------:R-:W-:Y:S01]  /*a1a0*/  FADD.FTZ R0, R131, R129 ;  /* 0x0000008183007221 */ /* 0x000fe20000010000 */
[----:B------:R-:W-:Y:S03]  /*a1b0*/  F2FP.BF16.PACK_AB R109, R139, R188 ;  /* 0x000000bc8b6d723e */ /* 0x000fe600000010ff */
[----:B------:R-:W-:Y:S01]  /*a1c0*/  MUFU.EX2 R129, R224 ;  /* 0x000000e000817308 */ /* 0x000fe20000000800 */
[----:B------:R-:W-:Y:S01]  /*a1d0*/  F2FP.BF16.PACK_AB R114, R252, R251 ;  /* 0x000000fbfc72723e */ /* 0x000fe200000010ff */
[----:B------:R-:W-:Y:S01]  /*a1e0*/  FADD.FTZ R105, R132, R0 ;  /* 0x0000000084697221 */ /* 0x000fe20000010000 */
[----:B------:R-:W-:Y:S01]  /*a1f0*/  F2FP.BF16.PACK_AB R115, R249, R250 ;  /* 0x000000faf973723e */ /* 0x000fe200000010ff */
[-C--:B------:R-:W-:Y:S05]  /*a200*/  HMMA.16816.F32.BF16 R4, R108, R116.reuse, R4 ;  /* 0x000000746c04723c */ /* 0x080fea0000041804 */
[----:B------:R-:W-:Y:S01]  /*a210*/  FADD.FTZ R105, R135, R105 ;  /* 0x0000006987697221 */ /* 0x000fe20000010000 */
[----:B------:R-:W-:Y:S01]  /*a220*/  MUFU.EX2 R174, R242 ;  /* 0x000000f200ae7308 */ /* 0x000fe20000000800 */
[----:B------:R-:W-:Y:S01]  /*a230*/  LDSM.16.MT88.4 R132, [R201+0x2800] ;  /* 0x00280000c984783b */ /* 0x000fe20000004200 */
[C---:B------:R-:W-:Y:S04]  /*a240*/  HMMA.16816.F32.BF16 R8, R112.reuse, R116, R8 ;  /* 0x000000747008723c */ /* 0x040fe80000041808 */
[----:B-1----:R-:W-:Y:S03]  /*a250*/  MOV R228, R186 ;  /* 0x000000ba00e47202 */ /* 0x002fe60000000f00 */
[----:B------:R-:W-:Y:S01]  /*a260*/  LDSM.16.MT88.4 R184, [R202+0x2c00] ;  /* 0x002c0000cab8783b */ /* 0x000fe20000004200 */
[-C--:B------:R-:W-:Y:S01]  /*a270*/  HMMA.16816.F32.BF16 R12, R112, R118.reuse, R12 ;  /* 0x00000076700c723c */ /* 0x080fe2000004180c */
[----:B------:R-:W1:Y:S07]  /*a280*/  MUFU.EX2 R107, R226 ;  /* 0x000000e2006b7308 */ /* 0x000e6e0000000800 */
[C---:B------:R-:W-:Y:S01]  /*a290*/  HMMA.16816.F32.BF16 R16, R108.reuse, R118, R16 ;  /* 0x000000766c10723c */ /* 0x040fe20000041810 */
[----:B------:R-:W2:Y:S02]  /*a2a0*/  LDSM.16.MT88.4 R116, [R202+0x1400] ;  /* 0x00140000ca74783b */ /* 0x000ea40000004200 */
[----:B------:R-:W3:Y:S05]  /*a2b0*/  MUFU.EX2 R106, R225 ;  /* 0x000000e1006a7308 */ /* 0x000eea0000000800 */
[-C--:B------:R-:W-:Y:S05]  /*a2c0*/  HMMA.16816.F32.BF16 R20, R108, R120.reuse, R20 ;  /* 0x000000786c14723c */ /* 0x080fea0000041814 */
[----:B------:R-:W-:Y:S03]  /*a2d0*/  MUFU.EX2 R226, R220 ;  /* 0x000000dc00e27308 */ /* 0x000fe60000000800 */
[C---:B------:R-:W-:Y:S04]  /*a2e0*/  HMMA.16816.F32.BF16 R24, R112.reuse, R120, R24 ;  /* 0x000000787018723c */ /* 0x040fe80000041818 */
[----:B-1----:R-:W-:Y:S03]  /*a2f0*/  FADD.FTZ R0, R107, R2 ;  /* 0x000000026b007221 */ /* 0x002fe60000010000 */
[----:B------:R-:W-:Y:S01]  /*a300*/  MUFU.EX2 R224, R196 ;  /* 0x000000c400e07308 */ /* 0x000fe20000000800 */
[-C--:B------:R-:W-:Y:S04]  /*a310*/  HMMA.16816.F32.BF16 R28, R112, R122.reuse, R28 ;  /* 0x0000007a701c723c */ /* 0x080fe8000004181c */
[----:B---3--:R-:W-:Y:S04]  /*a320*/  FADD.FTZ R0, R106, R0 ;  /* 0x000000006a007221 */ /* 0x008fe80000010000 */
[C---:B------:R-:W-:Y:S01]  /*a330*/  HMMA.16816.F32.BF16 R32, R108.reuse, R122, R32 ;  /* 0x0000007a6c20723c */ /* 0x040fe20000041820 */
[----:B------:R-:W1:Y:S01]  /*a340*/  LDSM.16.MT88.4 R120, [R201+0x2400] ;  /* 0x00240000c978783b */ /* 0x000e620000004200 */
[----:B------:R-:W3:Y:S02]  /*a350*/  MUFU.EX2 R196, R241 ;  /* 0x000000f100c47308 */ /* 0x000ee40000000800 */
[----:B------:R-:W-:Y:S04]  /*a360*/  FADD.FTZ R0, R129, R0 ;  /* 0x0000000081007221 */ /* 0x000fe80000010000 */
[-C--:B------:R-:W-:Y:S04]  /*a370*/  HMMA.16816.F32.BF16 R36, R108, R124.reuse, R36 ;  /* 0x0000007c6c24723c */ /* 0x080fe80000041824 */
[----:B------:R-:W-:Y:S01]  /*a380*/  FADD.FTZ R2, R128, R0 ;  /* 0x0000000080027221 */ /* 0x000fe20000010000 */
[----:B------:R-:W-:Y:S01]  /*a390*/  MUFU.EX2 R225, R195 ;  /* 0x000000c300e17308 */ /* 0x000fe20000000800 */
[----:B------:R-:W-:Y:S02]  /*a3a0*/  FADD.FTZ R0, R137, R100 ;  /* 0x0000006489007221 */ /* 0x000fe40000010000 */
[C---:B------:R-:W-:Y:S04]  /*a3b0*/  HMMA.16816.F32.BF16 R40, R112.reuse, R124, R40 ;  /* 0x0000007c7028723c */ /* 0x040fe80000041828 */
[----:B------:R-:W-:Y:S02]  /*a3c0*/  FADD.FTZ R100, R188, R3 ;  /* 0x00000003bc647221 */ /* 0x000fe40000010000 */
[----:B------:R-:W-:Y:S01]  /*a3d0*/  FADD.FTZ R3, R183, R0 ;  /* 0x00000000b7037221 */ /* 0x000fe20000010000 */
[----:B------:R-:W4:Y:S01]  /*a3e0*/  MUFU.EX2 R195, R230 ;  /* 0x000000e600c37308 */ /* 0x000f220000000800 */
[-C--:B------:R-:W-:Y:S01]  /*a3f0*/  HMMA.16816.F32.BF16 R44, R112, R126.reuse, R44 ;  /* 0x0000007e702c723c */ /* 0x080fe2000004182c */
[----:B------:R-:W-:Y:S03]  /*a400*/  LDSM.16.MT88.4 R180, [R201+0x2c00] ;  /* 0x002c0000c9b4783b */ /* 0x000fe60000004200 */
[----:B---3--:R-:W-:Y:S01]  /*a410*/  F2FP.BF16.PACK_AB R175, R196, R198 ;  /* 0x000000c6c4af723e */ /* 0x008fe200000010ff */
[----:B------:R-:W-:Y:S02]  /*a420*/  FADD.FTZ R0, R136, R2 ;  /* 0x0000000288007221 */ /* 0x000fe40000010000 */
[----:B------:R-:W-:Y:S01]  /*a430*/  FADD.FTZ R2, R139, R100 ;  /* 0x000000648b027221 */ /* 0x000fe20000010000 */
[C---:B------:R-:W-:Y:S01]  /*a440*/  HMMA.16816.F32.BF16 R48, R108.reuse, R126, R48 ;  /* 0x0000007e6c30723c */ /* 0x040fe20000041830 */
[----:B------:R-:W3:Y:S01]  /*a450*/  LDSM.16.MT88.4 R124, [R202+0x2400] ;  /* 0x00240000ca7c783b */ /* 0x000ee20000004200 */
[----:B------:R-:W-:Y:S02]  /*a460*/  MUFU.EX2 R220, R193 ;  /* 0x000000c100dc7308 */ /* 0x000fe40000000800 */
[C---:B------:R-:W-:Y:S01]  /*a470*/  FADD.FTZ R0, R172.reuse, R0 ;  /* 0x00000000ac007221 */ /* 0x040fe20000010000 */
[----:B------:R-:W-:Y:S01]  /*a480*/  F2FP.BF16.PACK_AB R172, R172, R136 ;  /* 0x00000088acac723e */ /* 0x000fe200000010ff */
[----:B------:R-:W-:Y:S02]  /*a490*/  FADD.FTZ R3, R138, R3 ;  /* 0x000000038a037221 */ /* 0x000fe40000010000 */
[-C--:B--2---:R-:W-:Y:S04]  /*a4a0*/  HMMA.16816.F32.BF16 R52, R108, R116.reuse, R52 ;  /* 0x000000746c34723c */ /* 0x084fe80000041834 */
[----:B------:R-:W-:Y:S01]  /*a4b0*/  MUFU.EX2 R193, R231 ;  /* 0x000000e700c17308 */ /* 0x000fe20000000800 */
[----:B------:R-:W-:Y:S01]  /*a4c0*/  FADD.FTZ R3, R251, R3 ;  /* 0x00000003fb037221 */ /* 0x000fe20000010000 */
[----:B----4-:R-:W-:Y:S02]  /*a4d0*/  F2FP.BF16.PACK_AB R173, R197, R195 ;  /* 0x000000c3c5ad723e */ /* 0x010fe400000010ff */
[C---:B------:R-:W-:Y:S04]  /*a4e0*/  HMMA.16816.F32.BF16 R56, R112.reuse, R116, R56 ;  /* 0x000000747038723c */ /* 0x040fe80000041838 */
[----:B------:R-:W-:Y:S02]  /*a4f0*/  FADD.FTZ R3, R252, R3 ;  /* 0x00000003fc037221 */ /* 0x000fe40000010000 */
[----:B------:R-:W-:Y:S01]  /*a500*/  MUFU.EX2 R188, R245 ;  /* 0x000000f500bc7308 */ /* 0x000fe20000000800 */
[----:B------:R-:W-:Y:S01]  /*a510*/  F2FP.BF16.PACK_AB R116, R106, R107 ;  /* 0x0000006b6a74723e */ /* 0x000fe200000010ff */
[-C--:B------:R-:W-:Y:S04]  /*a520*/  HMMA.16816.F32.BF16 R60, R112, R118.reuse, R60 ;  /* 0x00000076703c723c */ /* 0x080fe8000004183c */
[----:B------:R-:W-:Y:S01]  /*a530*/  F2FP.BF16.PACK_AB R117, R223, R222 ;  /* 0x000000dedf75723e */ /* 0x000fe200000010ff */
[----:B------:R-:W-:Y:S03]  /*a540*/  FADD.FTZ R3, R221, R3 ;  /* 0x00000003dd037221 */ /* 0x000fe60000010000 */
[C---:B------:R-:W-:Y:S01]  /*a550*/  HMMA.16816.F32.BF16 R64, R108.reuse, R118, R64 ;  /* 0x000000766c40723c */ /* 0x040fe20000041840 */
[----:B------:R-:W2:Y:S03]  /*a560*/  MUFU.EX2 R106, R235 ;  /* 0x000000eb006a7308 */ /* 0x000ea60000000800 */
[----:B------:R-:W-:Y:S03]  /*a570*/  FADD.FTZ R3, R224, R3 ;  /* 0x00000003e0037221 */ /* 0x000fe60000010000 */
[----:B------:R-:W-:Y:S01]  /*a580*/  F2FP.BF16.PACK_AB R118, R128, R129 ;  /* 0x000000818076723e */ /* 0x000fe200000010ff */
[-C--:B-1----:R-:W-:Y:S01]  /*a590*/  HMMA.16816.F32.BF16 R68, R108, R120.reuse, R68 ;  /* 0x000000786c44723c */ /* 0x082fe20000041844 */
[----:B------:R-:W-:Y:S02]  /*a5a0*/  LDSM.16.MT88.4 R128, [R201+0x1800] ;  /* 0x00180000c980783b */ /* 0x000fe40000004200 */
[----:B------:R-:W1:Y:S01]  /*a5b0*/  MUFU.EX2 R107, R246 ;  /* 0x000000f6006b7308 */ /* 0x000e620000000800 */
[----:B------:R-:W-:Y:S01]  /*a5c0*/  F2FP.BF16.PACK_AB R119, R247, R226 ;  /* 0x000000e2f777723e */ /* 0x000fe200000010ff */
[----:B------:R-:W-:Y:S03]  /*a5d0*/  FADD.FTZ R3, R225, R3 ;  /* 0x00000003e1037221 */ /* 0x000fe60000010000 */
[C---:B------:R-:W-:Y:S04]  /*a5e0*/  HMMA.16816.F32.BF16 R72, R112.reuse, R120, R72 ;  /* 0x000000787048723c */ /* 0x040fe80000041848 */
[----:B------:R-:W-:Y:S04]  /*a5f0*/  FADD.FTZ R3, R248, R3 ;  /* 0x00000003f8037221 */ /* 0x000fe80000010000 */
[-C--:B------:R-:W-:Y:S04]  /*a600*/  HMMA.16816.F32.BF16 R76, R112, R122.reuse, R76 ;  /* 0x0000007a704c723c */ /* 0x080fe8000004184c */
[----:B--2---:R-:W-:Y:S02]  /*a610*/  FADD.FTZ R0, R106, R0 ;  /* 0x000000006a007221 */ /* 0x004fe40000010000 */
[----:B------:R-:W-:Y:S02]  /*a620*/  FADD.FTZ R3, R194, R3 ;  /* 0x00000003c2037221 */ /* 0x000fe40000010000 */
[C---:B------:R-:W-:Y:S01]  /*a630*/  HMMA.16816.F32.BF16 R80, R108.reuse, R122, R80 ;  /* 0x0000007a6c50723c */ /* 0x040fe20000041850 */
[----:B------:R-:W2:Y:S03]  /*a640*/  LDSM.16.MT88.4 R120, [R201+0x800] ;  /* 0x00080000c978783b */ /* 0x000ea60000004200 */
[C---:B------:R-:W-:Y:S01]  /*a650*/  FADD.FTZ R243, R174.reuse, R0 ;  /* 0x00000000aef37221 */ /* 0x040fe20000010000 */
[----:B------:R-:W-:Y:S01]  /*a660*/  F2FP.BF16.PACK_AB R174, R174, R106 ;  /* 0x0000006aaeae723e */ /* 0x000fe200000010ff */
[----:B------:R-:W-:Y:S01]  /*a670*/  FADD.FTZ R0, R176, R105 ;  /* 0x00000069b0007221 */ /* 0x000fe20000010000 */
[----:B------:R-:W-:Y:S01]  /*a680*/  F2FP.BF16.PACK_AB R176, R193, R194 ;  /* 0x000000c2c1b0723e */ /* 0x000fe200000010ff */
[-C--:B---3--:R-:W-:Y:S04]  /*a690*/  HMMA.16816.F32.BF16 R84, R108, R124.reuse, R84 ;  /* 0x0000007c6c54723c */ /* 0x088fe80000041854 */
[----:B------:R-:W-:Y:S01]  /*a6a0*/  FADD.FTZ R100, R178, R0 ;  /* 0x00000000b2647221 */ /* 0x000fe20000010000 */
[----:B------:R-:W-:Y:S01]  /*a6b0*/  F2FP.BF16.PACK_AB R178, R191, R192 ;  /* 0x000000c0bfb2723e */ /* 0x000fe200000010ff */
[----:B------:R-:W-:Y:S01]  /*a6c0*/  FADD.FTZ R0, R228, R2 ;  /* 0x00000002e4007221 */ /* 0x000fe20000010000 */
[----:B-1----:R-:W-:Y:S01]  /*a6d0*/  F2FP.BF16.PACK_AB R179, R107, R188 ;  /* 0x000000bc6bb3723e */ /* 0x002fe200000010ff */
[C---:B------:R-:W-:Y:S04]  /*a6e0*/  HMMA.16816.F32.BF16 R88, R112.reuse, R124, R88 ;  /* 0x0000007c7058723c */ /* 0x040fe80000041858 */
[----:B------:R-:W-:Y:S01]  /*a6f0*/  FADD.FTZ R2, R250, R100 ;  /* 0x00000064fa027221 */ /* 0x000fe20000010000 */
[----:B------:R-:W-:Y:S01]  /*a700*/  MOV R105, R103 ;  /* 0x0000006700697202 */ /* 0x000fe20000000f00 */
[----:B------:R-:W-:Y:S01]  /*a710*/  FADD.FTZ R0, R227, R0 ;  /* 0x00000000e3007221 */ /* 0x000fe20000010000 */
[----:B------:R-:W-:Y:S01]  /*a720*/  MOV R100, R104 ;  /* 0x0000006800647202 */ /* 0x000fe20000000f00 */
[-C--:B------:R-:W-:Y:S01]  /*a730*/  HMMA.16816.F32.BF16 R92, R112, R126.reuse, R92 ;  /* 0x0000007e705c723c */ /* 0x080fe2000004185c */
[----:B------:R-:W1:Y:S03]  /*a740*/  LDSM.16.MT88.4 R112, [R202+0x800] ;  /* 0x00080000ca70783b */ /* 0x000e660000004200 */
[----:B------:R-:W-:Y:S01]  /*a750*/  FADD.FTZ R2, R249, R2 ;  /* 0x00000002f9027221 */ /* 0x000fe20000010000 */
[----:B------:R-:W-:Y:S01]  /*a760*/  MOV R106, R102 ;  /* 0x00000066006a7202 */ /* 0x000fe20000000f00 */
[----:B------:R-:W-:Y:S02]  /*a770*/  FADD.FTZ R0, R222, R0 ;  /* 0x00000000de007221 */ /* 0x000fe40000010000 */
[----:B------:R-:W-:Y:S01]  /*a780*/  HMMA.16816.F32.BF16 R96, R108, R126, R96 ;  /* 0x0000007e6c60723c */ /* 0x000fe20000041860 */
[----:B------:R-:W3:Y:S03]  /*a790*/  LDSM.16.MT88.4 R124, [R202+0x1800] ;  /* 0x00180000ca7c783b */ /* 0x000ee60000004200 */
[----:B------:R-:W-:Y:S02]  /*a7a0*/  FADD.FTZ R2, R220, R2 ;  /* 0x00000002dc027221 */ /* 0x000fe40000010000 */
[----:B------:R-:W-:Y:S01]  /*a7b0*/  FADD.FTZ R0, R223, R0 ;  /* 0x00000000df007221 */ /* 0x000fe20000010000 */
[----:B------:R-:W-:Y:S01]  /*a7c0*/  F2FP.BF16.PACK_AB R108, R224, R221 ;  /* 0x000000dde06c723e */ /* 0x000fe200000010ff */
[C---:B------:R-:W-:Y:S01]  /*a7d0*/  FADD.FTZ R2, R219.reuse, R2 ;  /* 0x00000002db027221 */ /* 0x040fe20000010000 */
[-C--:B--2---:R-:W-:Y:S05]  /*a7e0*/  HMMA.16816.F32.BF16 R4, R116, R120.reuse, R4 ;  /* 0x000000787404723c */ /* 0x084fea0000041804 */
[----:B------:R-:W-:Y:S01]  /*a7f0*/  F2FP.BF16.PACK_AB R110, R248, R225 ;  /* 0x000000e1f86e723e */ /* 0x000fe200000010ff */
[----:B------:R-:W-:Y:S01]  /*a800*/  FADD.FTZ R0, R226, R0 ;  /* 0x00000000e2007221 */ /* 0x000fe20000010000 */
[----:B------:R-:W-:Y:S01]  /*a810*/  F2FP.BF16.PACK_AB R109, R219, R220 ;  /* 0x000000dcdb6d723e */ /* 0x000fe200000010ff */
[----:B------:R-:W-:Y:S01]  /*a820*/  FADD.FTZ R2, R199, R2 ;  /* 0x00000002c7027221 */ /* 0x000fe20000010000 */
[C---:B------:R-:W-:Y:S03]  /*a830*/  F2FP.BF16.PACK_AB R111, R218.reuse, R199 ;  /* 0x000000c7da6f723e */ /* 0x040fe600000010ff */
[----:B------:R-:W-:Y:S02]  /*a840*/  FADD.FTZ R0, R247, R0 ;  /* 0x00000000f7007221 */ /* 0x000fe40000010000 */
[----:B------:R-:W-:Y:S02]  /*a850*/  FADD.FTZ R2, R218, R2 ;  /* 0x00000002da027221 */ /* 0x000fe40000010000 */
[C---:B------:R-:W-:Y:S04]  /*a860*/  HMMA.16816.F32.BF16 R8, R108.reuse, R120, R8 ;  /* 0x000000786c08723c */ /* 0x040fe80000041808 */
[----:B------:R-:W-:Y:S02]  /*a870*/  FADD.FTZ R0, R195, R0 ;  /* 0x00000000c3007221 */ /* 0x000fe40000010000 */
[----:B------:R-:W-:Y:S02]  /*a880*/  FADD.FTZ R2, R189, R2 ;  /* 0x00000002bd027221 */ /* 0x000fe40000010000 */
[-C--:B------:R-:W-:Y:S08]  /*a890*/  HMMA.16816.F32.BF16 R12, R108, R122.reuse, R12 ;  /* 0x0000007a6c0c723c */ /* 0x080ff0000004180c */
[C---:B------:R-:W-:Y:S01]  /*a8a0*/  HMMA.16816.F32.BF16 R16, R116.reuse, R122, R16 ;  /* 0x0000007a7410723c */ /* 0x040fe20000041810 */
[----:B------:R-:W2:Y:S07]  /*a8b0*/  LDSM.16.MT88.4 R120, [R202+0x2800] ;  /* 0x00280000ca78783b */ /* 0x000eae0000004200 */
[-C--:B-1----:R-:W-:Y:S08]  /*a8c0*/  HMMA.16816.F32.BF16 R20, R116, R112.reuse, R20 ;  /* 0x000000707414723c */ /* 0x082ff00000041814 */
[C---:B------:R-:W-:Y:S08]  /*a8d0*/  HMMA.16816.F32.BF16 R24, R108.reuse, R112, R24 ;  /* 0x000000706c18723c */ /* 0x040ff00000041818 */
[-C--:B------:R-:W-:Y:S08]  /*a8e0*/  HMMA.16816.F32.BF16 R28, R108, R114.reuse, R28 ;  /* 0x000000726c1c723c */ /* 0x080ff0000004181c */
[C---:B------:R-:W-:Y:S08]  /*a8f0*/  HMMA.16816.F32.BF16 R32, R116.reuse, R114, R32 ;  /* 0x000000727420723c */ /* 0x040ff00000041820 */
[-C--:B------:R-:W-:Y:S08]  /*a900*/  HMMA.16816.F32.BF16 R36, R116, R128.reuse, R36 ;  /* 0x000000807424723c */ /* 0x080ff00000041824 */
[C---:B------:R-:W-:Y:S08]  /*a910*/  HMMA.16816.F32.BF16 R40, R108.reuse, R128, R40 ;  /* 0x000000806c28723c */ /* 0x040ff00000041828 */
        /* <DEDUP_REMOVED lines=13> */
[----:B------:R-:W-:Y:S08]  /*a9f0*/  HMMA.16816.F32.BF16 R96, R116, R122, R96 ;  /* 0x0000007a7460723c */ /* 0x000ff00000041860 */
[-C--:B------:R-:W-:Y:S01]  /*aa00*/  HMMA.16816.F32.BF16 R140, R172, R144.reuse, R4 ;  /* 0x00000090ac8c723c */ /* 0x080fe20000041804 */
[----:B------:R-:W2:Y:S06]  /*aa10*/  LDL R5, [R1+0xc] ;  /* 0x00000c0001057983 */ /* 0x000eac0000100800 */
        /* <DEDUP_REMOVED lines=12> */
[----:B------:R-:W-:Y:S01]  /*aae0*/  FADD.FTZ R249, R107, R0 ;  /* 0x000000006bf97221 */ /* 0x000fe20000010000 */
[----:B------:R-:W-:Y:S01]  /*aaf0*/  MOV R107, R101 ;  /* 0x00000065006b7202 */ /* 0x000fe20000000f00 */
        /* <DEDUP_REMOVED lines=18> */
[----:B------:R-:W-:Y:S04]  /*ac20*/  HMMA.16816.F32.BF16 R96, R172, R186, R96 ;  /* 0x000000baac60723c */ /* 0x000fe80000041860 */
[C---:B--2---:R-:W-:Y:S02]  /*ac30*/  ISETP.GT.AND P0, PT, R233.reuse, R5, PT ;  /* 0x00000005e900720c */ /* 0x044fe40003f04270 */
[----:B------:R-:W-:Y:S11]  /*ac40*/  IADD3 R233, R233, -0x1, RZ ;  /* 0xffffffffe9e97810 */ /* 0x000ff60007ffe0ff */
[----:B------:R-:W-:-:S05]  /*ac50*/  @P0 BRA `(.L_x_1285) ;  /* 0xffffb81000000947 */ /* 0x000fca000383ffff */
.L_x_1274:
[----:B------:R-:W2:Y:S02]  /*ac60*/  LDL R0, [R1+0x8] ;  /* 0x0000080001007983 */ /* 0x000ea40000100800 */
[----:B--2---:R-:W-:-:S13]  /*ac70*/  ISETP.GE.AND P0, PT, R233, R0, PT ;  /* 0x00000000e900720c */ /* 0x004fda0003f06270 */
[----:B------:R-:W-:Y:S05]  /*ac80*/  @!P0 BRA `(.L_x_1286) ;  /* 0x00003cc000008947 */ /* 0x000fea0003800000 */
[----:B------:R-:W-:Y:S01]  /*ac90*/  IMAD.MOV.U32 R105, RZ, RZ, R103 ;  /* 0x000000ffff697224 */ /* 0x000fe200078e0067 */
[----:B------:R-:W-:Y:S01]  /*aca0*/  MOV R107, R101 ;  /* 0x00000065006b7202 */ /* 0x000fe20000000f00 */
[----:B------:R-:W-:Y:S01]  /*acb0*/  IMAD.MOV.U32 R100, RZ, RZ, R104 ;  /* 0x000000ffff647224 */ /* 0x000fe200078e0068 */
[----:B------:R-:W-:Y:S02]  /*acc0*/  MOV R106, R102 ;  /* 0x00000066006a7202 */ /* 0x000fe40000000f00 */
.L_x_1293:
        /* <DEDUP_REMOVED lines=8> */
[----:B------:R-:W-:Y:S01]  /*ad50*/  IMAD R0, R0, c[0x0][0x208], RZ ;  /* 0x0000820000007a24 */ /* 0x000fe200078e02ff */
[C---:B------:R-:W-:Y:S01]  /*ad60*/  IADD3 R5, R240.reuse, 0x20, RZ ;  /* 0x00000020f0057810 */ /* 0x040fe20007ffe0ff */
[----:B------:R-:W-:Y:S02]  /*ad70*/  IMAD.SHL.U32 R47, R240, 0x2, RZ ;  /* 0x00000002f02f7824 */ /* 0x000fe400078e00ff */
[----:B------:R-:W-:Y:S02]  /*ad80*/  IMAD R0, R234, c[0x0][0x20c], R0 ;  /* 0x00008300ea007a24 */ /* 0x000fe400078e0200 */
[----:B------:R-:W-:Y:S02]  /*ad90*/  IMAD R52, R52, c[0x0][0x218], RZ ;  /* 0x0000860034347a24 */ /* 0x000fe400078e02ff */
[----:B------:R-:W-:Y:S02]  /*ada0*/  IMAD.IADD R3, R3, 0x1, R0 ;  /* 0x0000000103037824 */ /* 0x000fe400078e0200 */
[C---:B------:R-:W-:Y:S02]  /*adb0*/  IMAD R52, R232.reuse, c[0x0][0x21c], R52 ;  /* 0x00008700e8347a24 */ /* 0x040fe400078e0234 */
[----:B------:R-:W-:Y:S04]  /*adc0*/  IMAD.WIDE.U32 R2, R232, c[0x0][0x218], R2 ;  /* 0x00008600e8027a25 */ /* 0x000fe800078e0002 */
[----:B------:R-:W-:Y:S01]  /*add0*/  IMAD.SHL.U32 R45, R5, 0x2, RZ ;  /* 0x00000002052d7824 */ /* 0x000fe200078e00ff */
[----:B------:R4:W1:Y:S04]  /*ade0*/  LDSM.16.M88.4 R64, [R203] ;  /* 0x00000000cb40783b */ /* 0x0008680000000200 */
        /* <DEDUP_REMOVED lines=11> */
[----:B--2---:R-:W-:Y:S02]  /*aea0*/  IADD3 R0, P0, R6, R2, RZ ;  /* 0x0000000206007210 */ /* 0x004fe40007f1e0ff */
[C---:B------:R-:W-:Y:S02]  /*aeb0*/  IADD3 R7, R240.reuse, 0x40, RZ ;  /* 0x00000040f0077810 */ /* 0x040fe40007ffe0ff */
[----:B------:R-:W-:Y:S02]  /*aec0*/  IADD3 R6, R240, 0x20, RZ ;  /* 0x00000020f0067810 */ /* 0x000fe40007ffe0ff */
[----:B---3--:R-:W-:Y:S01]  /*aed0*/  IADD3.X R52, R4, R3, R52, P0, !PT ;  /* 0x0000000304347210 */ /* 0x008fe200007fe434 */
[C---:B------:R-:W-:Y:S01]  /*aee0*/  IMAD.SHL.U32 R54, R7.reuse, 0x2, RZ ;  /* 0x0000000207367824 */ /* 0x040fe200078e00ff */
[----:B------:R-:W-:Y:S02]  /*aef0*/  IADD3 R4, R240, 0x40, RZ ;  /* 0x00000040f0047810 */ /* 0x000fe40007ffe0ff */
[C---:B------:R-:W-:Y:S02]  /*af00*/  LEA R20, P0, R0.reuse, c[0x0][0x1f8], 0x1 ;  /* 0x00007e0000147a11 */ /* 0x040fe400078008ff */
[----:B------:R-:W-:Y:S02]  /*af10*/  SHF.R.S32.HI R4, RZ, 0x1f, R4 ;  /* 0x0000001fff047819 */ /* 0x000fe40000011404 */
[----:B------:R-:W-:Y:S02]  /*af20*/  SHF.R.S32.HI R6, RZ, 0x1f, R6 ;  /* 0x0000001fff067819 */ /* 0x000fe40000011406 */
[----:B------:R-:W-:Y:S02]  /*af30*/  SHF.L.U64.HI R53, R7, 0x1, R4 ;  /* 0x0000000107357819 */ /* 0x000fe40000010204 */
[----:B------:R-:W-:Y:S02]  /*af40*/  SHF.R.S32.HI R4, RZ, 0x1f, R240 ;  /* 0x0000001fff047819 */ /* 0x000fe400000114f0 */
[----:B------:R-:W-:Y:S02]  /*af50*/  LEA.HI.X R52, R0, c[0x0][0x1fc], R52, 0x1, P0 ;  /* 0x00007f0000347a11 */ /* 0x000fe400000f0c34 */
[----:B------:R-:W-:Y:S02]  /*af60*/  SHF.L.U64.HI R39, R5, 0x1, R6 ;  /* 0x0000000105277819 */ /* 0x000fe40000010206 */
[----:B------:R-:W-:Y:S01]  /*af70*/  SHF.L.U64.HI R38, R240, 0x1, R4 ;  /* 0x00000001f0267819 */ /* 0x000fe20000010204 */
[----:B------:R-:W-:-:S05]  /*af80*/  BRA.DIV ~URZ, `(.L_x_1287) ;  /* 0x000085927f007947 */ /* 0x000fca000b800000 */
[----:B-1--4-:R1:W2:Y:S02]  /*af90*/  SHFL.IDX PT, R0, R52, RZ, 0x1c1f ;  /* 0x001c1fff34007589 */ /* 0x0122a400000e0000 */
.L_x_1328:
[-C--:B------:R-:W-:Y:S01]  /*afa0*/  HMMA.16816.F32.BF16 R4, R64, R16.reuse, RZ ;  /* 0x000000104004723c */ /* 0x080fe200000418ff */
[----:B------:R-:W3:Y:S01]  /*afb0*/  SHFL.IDX PT, R2, R20, RZ, 0x1c1f ;  /* 0x001c1fff14027589 */ /* 0x000ee200000e0000 */
[----:B------:R-:W-:Y:S01]  /*afc0*/  BSSY B0, `(.L_x_1288) ;  /* 0x0000171000007945 */ /* 0x000fe20003800000 */
[C---:B------:R-:W-:Y:S02]  /*afd0*/  ISETP.GE.AND P0, PT, R240.reuse, c[0x0][0x1d4], PT ;  /* 0x00007500f0007a0c */ /* 0x040fe40003f06270 */
[----:B------:R-:W-:Y:S02]  /*afe0*/  IADD3 R102, R240, 0x20, RZ ;  /* 0x00000020f0667810 */ /* 0x000fe40007ffe0ff */
[----:B------:R-:W-:Y:S01]  /*aff0*/  SEL R101, RZ, 0x10, P0 ;  /* 0x00000010ff657807 */ /* 0x000fe20000000000 */
[C---:B------:R-:W-:Y:S01]  /*b000*/  HMMA.16816.F32.BF16 R8, R60.reuse, R16, RZ ;  /* 0x000000103c08723c */ /* 0x040fe200000418ff */
[----:B------:R4:W5:Y:S01]  /*b010*/  SHFL.IDX PT, R3, R20, 0x1, 0x1c1f ;  /* 0x003c1f0014037f89 */ /* 0x00096200000e0000 */
[----:B------:R-:W-:Y:S02]  /*b020*/  ISETP.GE.AND P4, PT, R102, c[0x0][0x1d4], PT ;  /* 0x0000750066007a0c */ /* 0x000fe40003f86270 */
[----:B------:R-:W-:Y:S02]  /*b030*/  IADD3 R103, R240, 0x40, RZ ;  /* 0x00000040f0677810 */ /* 0x000fe40007ffe0ff */
[----:B------:R-:W-:Y:S02]  /*b040*/  SEL R42, RZ, 0x10, P4 ;  /* 0x00000010ff2a7807 */ /* 0x000fe40002000000 */
[-C--:B------:R-:W-:Y:S01]  /*b050*/  HMMA.16816.F32.BF16 R12, R60, R18.reuse, RZ ;  /* 0x000000123c0c723c */ /* 0x080fe200000418ff */
[----:B-1----:R-:W1:Y:S03]  /*b060*/  SHFL.IDX PT, R52, R52, 0x1, 0x1c1f ;  /* 0x003c1f0034347f89 */ /* 0x002e6600000e0000 */
[----:B------:R-:W-:Y:S02]  /*b070*/  IADD3 R46, -R101, 0x10, RZ ;  /* 0x00000010652e7810 */ /* 0x000fe40007ffe1ff */
[----:B------:R-:W-:Y:S02]  /*b080*/  IADD3 R44, -R42, 0x10, RZ ;  /* 0x000000102a2c7810 */ /* 0x000fe40007ffe1ff */
[C---:B------:R-:W-:Y:S01]  /*b090*/  HMMA.16816.F32.BF16 R16, R64.reuse, R18, RZ ;  /* 0x000000124010723c */ /* 0x040fe200000418ff */
[----:B--2---:R-:W2:Y:S03]  /*b0a0*/  LDL R104, [R1+0x8] ;  /* 0x0000080001687983 */ /* 0x004ea60000100800 */
[----:B------:R-:W-:Y:S02]  /*b0b0*/  LOP3.LUT R46, R46, 0xf, RZ, 0xc0, !PT ;  /* 0x0000000f2e2e7812 */ /* 0x000fe400078ec0ff */
[----:B------:R-:W-:Y:S02]  /*b0c0*/  LOP3.LUT R44, R44, 0xf, RZ, 0xc0, !PT ;  /* 0x0000000f2c2c7812 */ /* 0x000fe400078ec0ff */
[-C--:B----4-:R-:W-:Y:S08]  /*b0d0*/  HMMA.16816.F32.BF16 R20, R64, R32.reuse, RZ ;  /* 0x000000204014723c */ /* 0x090ff000000418ff */
[C---:B------:R-:W-:Y:S04]  /*b0e0*/  HMMA.16816.F32.BF16 R24, R60.reuse, R32, RZ ;  /* 0x000000203c18723c */ /* 0x040fe800000418ff */
[C---:B---3--:R-:W-:Y:S02]  /*b0f0*/  IADD3 R28, P3, R2.reuse, R47, RZ ;  /* 0x0000002f021c7210 */ /* 0x048fe40007f7e0ff */
[----:B------:R-:W-:Y:S02]  /*b100*/  IADD3 R36, P6, R2, R45, RZ ;  /* 0x0000002d02247210 */ /* 0x000fe40007fde0ff */
[C---:B------:R-:W-:Y:S02]  /*b110*/  IADD3.X R29, R0.reuse, R38, RZ, P3, !PT ;  /* 0x00000026001d7210 */ /* 0x040fe40001ffe4ff */
[----:B------:R-:W-:Y:S02]  /*b120*/  ISETP.GE.AND P3, PT, R103, c[0x0][0x1d4], PT ;  /* 0x0000750067007a0c */ /* 0x000fe40003f66270 */
[----:B------:R-:W-:Y:S01]  /*b130*/  IADD3.X R37, R0, R39, RZ, P6, !PT ;  /* 0x0000002700257210 */ /* 0x000fe200037fe4ff */
[----:B------:R3:W-:Y:S01]  /*b140*/  LDGSTS.E.BYPASS.LTC128B.128 [R217+0x100], [R28.64], !P0 ;  /* 0x001000001cd97fae */ /* 0x0007e2000c101d46 */
[----:B------:R-:W-:Y:S02]  /*b150*/  IADD3 R40, P6, R2, R54, RZ ;  /* 0x0000003602287210 */ /* 0x000fe40007fde0ff */
[----:B-----5:R-:W-:Y:S02]  /*b160*/  IADD3 R46, P5, P0, R46, R3, R47 ;  /* 0x000000032e2e7210 */ /* 0x020fe400078be02f */
[----:B------:R-:W-:Y:S02]  /*b170*/  IADD3.X R41, R0, R53, RZ, P6, !PT ;  /* 0x0000003500297210 */ /* 0x000fe400037fe4ff */
[----:B------:R-:W-:Y:S01]  /*b180*/  ISETP.NE.U32.AND P6, PT, R101, RZ, PT ;  /* 0x000000ff6500720c */ /* 0x000fe20003fc5070 */
[----:B------:R4:W-:Y:S01]  /*b190*/  LDGSTS.E.BYPASS.LTC128B.128 [R217+0x1100], [R36.64], !P4 ;  /* 0x0110000024d97fae */ /* 0x0009e2000e101d46 */
[-C--:B-1----:R-:W-:Y:S02]  /*b1a0*/  IADD3.X R47, RZ, R52.reuse, R38, P5, P0 ;  /* 0x00000034ff2f7210 */ /* 0x082fe40002fe0426 */
[-C--:B------:R-:W-:Y:S02]  /*b1b0*/  IADD3 R44, P5, P0, R44, R3.reuse, R45 ;  /* 0x000000032c2c7210 */ /* 0x080fe400078be02d */
[----:B------:R-:W-:Y:S02]  /*b1c0*/  SEL R0, RZ, 0x10, P3 ;  /* 0x00000010ff007807 */ /* 0x000fe40001800000 */
[-C--:B------:R-:W-:Y:S01]  /*b1d0*/  IADD3.X R45, RZ, R52.reuse, R39, P5, P0 ;  /* 0x00000034ff2d7210 */ /* 0x080fe20002fe0427 */
[----:B------:R1:W-:Y:S01]  /*b1e0*/  LDGSTS.E.BYPASS.LTC128B.128 [R217+0x2100], [R40.64], !P3 ;  /* 0x0210000028d97fae */ /* 0x0003e2000d901d46 */
[----:B------:R-:W-:Y:S02]  /*b1f0*/  ISETP.NE.U32.AND P0, PT, R42, RZ, PT ;  /* 0x000000ff2a00720c */ /* 0x000fe40003f05070 */
[----:B------:R-:W-:Y:S04]  /*b200*/  IADD3 R2, -R0, 0x10, RZ ;  /* 0x0000001000027810 */ /* 0x000fe80007ffe1ff */
[----:B------:R-:W-:Y:S01]  /*b210*/  LOP3.LUT R2, R2, 0xf, RZ, 0xc0, !PT ;  /* 0x0000000f02027812 */ /* 0x000fe200078ec0ff */
[----:B------:R5:W-:Y:S01]  /*b220*/  LDGSTS.E.BYPASS.LTC128B.128.ZFILL [R217+0x900], [R46.64], P6 ;  /* 0x009000002ed97fae */ /* 0x000be2000b141d46 */
[----:B------:R-:W-:Y:S01]  /*b230*/  ISETP.NE.U32.AND P6, PT, R0, RZ, PT ;  /* 0x000000ff0000720c */ /* 0x000fe20003fc5070 */
[-C--:B---3--:R-:W-:Y:S06]  /*b240*/  HMMA.16816.F32.BF16 R28, R60, R34.reuse, RZ ;  /* 0x000000223c1c723c */ /* 0x088fec00000418ff */
[----:B------:R5:W-:Y:S01]  /*b250*/  LDGSTS.E.BYPASS.LTC128B.128.ZFILL [R217+0x1900], [R44.64], P0 ;  /* 0x019000002cd97fae */ /* 0x000be20008141d46 */
[----:B------:R-:W-:Y:S01]  /*b260*/  IADD3 R2, P5, P0, R2, R3, R54 ;  /* 0x0000000302027210 */ /* 0x000fe200078be036 */
[C---:B------:R-:W-:Y:S04]  /*b270*/  HMMA.16816.F32.BF16 R32, R64.reuse, R34, RZ ;  /* 0x000000224020723c */ /* 0x040fe800000418ff */
[----:B------:R-:W-:Y:S04]  /*b280*/  IADD3.X R3, RZ, R52, R53, P5, P0 ;  /* 0x00000034ff037210 */ /* 0x000fe80002fe0435 */
[-C--:B----4-:R-:W-:Y:S01]  /*b290*/  HMMA.16816.F32.BF16 R36, R64, R48.reuse, RZ ;  /* 0x000000304024723c */ /* 0x090fe200000418ff */
[----:B------:R3:W-:Y:S07]  /*b2a0*/  LDGSTS.E.BYPASS.LTC128B.128.ZFILL [R217+0x2900], [R2.64], P6 ;  /* 0x0290000002d97fae */ /* 0x0007ee000b141d46 */
[C---:B-1----:R-:W-:Y:S01]  /*b2b0*/  HMMA.16816.F32.BF16 R40, R60.reuse, R48, RZ ;  /* 0x000000303c28723c */ /* 0x042fe200000418ff */
[----:B------:R-:W0:Y:S07]  /*b2c0*/  LDGDEPBAR ;  /* 0x00000000000079af */ /* 0x000e2e0000000000 */
[-C--:B-----5:R-:W-:Y:S08]  /*b2d0*/  HMMA.16816.F32.BF16 R44, R60, R50.reuse, RZ ;  /* 0x000000323c2c723c */ /* 0x0a0ff000000418ff */
        /* <DEDUP_REMOVED lines=15> */
[----:B------:R-:W4:Y:S07]  /*b3d0*/  LDSM.16.M88.4 R188, [R203+0x3000] ;  /* 0x00300000cbbc783b */ /* 0x000f2e0000000200 */
        /* <DEDUP_REMOVED lines=10> */
[----:B------:R-:W5:Y:S07]  /*b480*/  LDSM.16.M88.4 R176, [R200+0x1400] ;  /* 0x00140000c8b0783b */ /* 0x000f6e0000000200 */
[-C--:B-1----:R-:W-:Y:S08]  /*b490*/  HMMA.16816.F32.BF16 R4, R172, R180.reuse, R4 ;  /* 0x000000b4ac04723c */ /* 0x082ff00000041804 */
[C---:B----4-:R-:W-:Y:S08]  /*b4a0*/  HMMA.16816.F32.BF16 R8, R188.reuse, R180, R8 ;  /* 0x000000b4bc08723c */ /* 0x050ff00000041808 */
[-C--:B------:R-:W-:Y:S08]  /*b4b0*/  HMMA.16816.F32.BF16 R12, R188, R182.reuse, R12 ;  /* 0x000000b6bc0c723c */ /* 0x080ff0000004180c */
[C---:B------:R-:W-:Y:S01]  /*b4c0*/  HMMA.16816.F32.BF16 R16, R172.reuse, R182, R16 ;  /* 0x000000b6ac10723c */ /* 0x040fe20000041810 */
[----:B------:R-:W-:Y:S07]  /*b4d0*/  LDSM.16.M88.4 R180, [R213] ;  /* 0x00000000d5b4783b */ /* 0x000fee0000000200 */
[-C--:B-----5:R-:W-:Y:S03]  /*b4e0*/  HMMA.16816.F32.BF16 R20, R172, R176.reuse, R20 ;  /* 0x000000b0ac14723c */ /* 0x0a0fe60000041814 */
[----:B--2---:R-:W-:Y:S05]  /*b4f0*/  ISETP.GT.AND P0, PT, R233, R104, PT ;  /* 0x00000068e900720c */ /* 0x004fea0003f04270 */
        /* <DEDUP_REMOVED lines=14> */
[----:B------:R-:W4:Y:S07]  /*b5e0*/  LDSM.16.M88.4 R172, [R212] ;  /* 0x00000000d4ac783b */ /* 0x000f2e0000000200 */
[-C--:B-1----:R-:W-:Y:S01]  /*b5f0*/  HMMA.16816.F32.BF16 R4, R176, R180.reuse, R4 ;  /* 0x000000b4b004723c */ /* 0x082fe20000041804 */
[----:B------:R-:W1:Y:S07]  /*b600*/  LDSM.16.M88.4 R192, [R210] ;  /* 0x00000000d2c0783b */ /* 0x000e6e0000000200 */
[C---:B--2---:R-:W-:Y:S08]  /*b610*/  HMMA.16816.F32.BF16 R8, R184.reuse, R180, R8 ;  /* 0x000000b4b808723c */ /* 0x044ff00000041808 */
[-C--:B------:R-:W-:Y:S08]  /*b620*/  HMMA.16816.F32.BF16 R12, R184, R182.reuse, R12 ;  /* 0x000000b6b80c723c */ /* 0x080ff0000004180c */
[C---:B------:R-:W-:Y:S01]  /*b630*/  HMMA.16816.F32.BF16 R16, R176.reuse, R182, R16 ;  /* 0x000000b6b010723c */ /* 0x040fe20000041810 */
[----:B------:R-:W-:Y:S07]  /*b640*/  LDSM.16.M88.4 R180, [R200+0x2000] ;  /* 0x00200000c8b4783b */ /* 0x000fee0000000200 */
[-C--:B----4-:R-:W-:Y:S08]  /*b650*/  HMMA.16816.F32.BF16 R20, R176, R172.reuse, R20 ;  /* 0x000000acb014723c */ /* 0x090ff00000041814 */
        /* <DEDUP_REMOVED lines=8> */
[----:B------:R-:W4:Y:S07]  /*b6e0*/  LDSM.16.M88.4 R188, [R203+0x5000] ;  /* 0x00500000cbbc783b */ /* 0x000f2e0000000200 */
[-C--:B-1----:R-:W-:Y:S08]  /*b6f0*/  HMMA.16816.F32.BF16 R52, R176, R192.reuse, R52 ;  /* 0x000000c0b034723c */ /* 0x082ff00000041834 */
[C---:B------:R-:W-:Y:S08]  /*b700*/  HMMA.16816.F32.BF16 R56, R184.reuse, R192, R56 ;  /* 0x000000c0b838723c */ /* 0x040ff00000041838 */
[-C--:B------:R-:W-:Y:S01]  /*b710*/  HMMA.16816.F32.BF16 R60, R184, R194.reuse, R60 ;  /* 0x000000c2b83c723c */ /* 0x080fe2000004183c */
[----:B------:R-:W1:Y:S07]  /*b720*/  LDSM.16.M88.4 R184, [R200+0x2400] ;  /* 0x00240000c8b8783b */ /* 0x000e6e0000000200 */
[----:B------:R-:W-:Y:S01]  /*b730*/  HMMA.16816.F32.BF16 R64, R176, R194, R64 ;  /* 0x000000c2b040723c */ /* 0x000fe20000041840 */
[----:B------:R-:W5:Y:S07]  /*b740*/  LDSM.16.M88.4 R176, [R200+0x2800] ;  /* 0x00280000c8b0783b */ /* 0x000f6e0000000200 */
[-C--:B--2---:R-:W-:Y:S01]  /*b750*/  HMMA.16816.F32.BF16 R4, R172, R180.reuse, R4 ;  /* 0x000000b4ac04723c */ /* 0x084fe20000041804 */
[----:B------:R-:W2:Y:S07]  /*b760*/  LDSM.16.M88.4 R192, [R200+0x2c00] ;  /* 0x002c0000c8c0783b */ /* 0x000eae0000000200 */
[C---:B----4-:R-:W-:Y:S08]  /*b770*/  HMMA.16816.F32.BF16 R8, R188.reuse, R180, R8 ;  /* 0x000000b4bc08723c */ /* 0x050ff00000041808 */
        /* <DEDUP_REMOVED lines=8> */
[-C--:B-----5:R-:W-:Y:S08]  /*b800*/  HMMA.16816.F32.BF16 R36, R172, R176.reuse, R36 ;  /* 0x000000b0ac24723c */ /* 0x0a0ff00000041824 */
[C---:B------:R-:W-:Y:S08]  /*b810*/  HMMA.16816.F32.BF16 R40, R188.reuse, R176, R40 ;  /* 0x000000b0bc28723c */ /* 0x040ff00000041828 */
[-C--:B------:R-:W-:Y:S08]  /*b820*/  HMMA.16816.F32.BF16 R44, R188, R178.reuse, R44 ;  /* 0x000000b2bc2c723c */ /* 0x080ff0000004182c */
[C---:B------:R-:W-:Y:S01]  /*b830*/  HMMA.16816.F32.BF16 R48, R172.reuse, R178, R48 ;  /* 0x000000b2ac30723c */ /* 0x040fe20000041830 */
[----:B------:R-:W4:Y:S07]  /*b840*/  LDSM.16.M88.4 R176, [R204+0x5000] ;  /* 0x00500000ccb0783b */ /* 0x000f2e0000000200 */
[-C--:B--2---:R-:W-:Y:S08]  /*b850*/  HMMA.16816.F32.BF16 R52, R172, R192.reuse, R52 ;  /* 0x000000c0ac34723c */ /* 0x084ff00000041834 */
[C---:B------:R-:W-:Y:S08]  /*b860*/  HMMA.16816.F32.BF16 R56, R188.reuse, R192, R56 ;  /* 0x000000c0bc38723c */ /* 0x040ff00000041838 */
[-C--:B------:R-:W-:Y:S08]  /*b870*/  HMMA.16816.F32.BF16 R60, R188, R194.reuse, R60 ;  /* 0x000000c2bc3c723c */ /* 0x080ff0000004183c */
[----:B------:R-:W-:Y:S08]  /*b880*/  HMMA.16816.F32.BF16 R64, R172, R194, R64 ;  /* 0x000000c2ac40723c */ /* 0x000ff00000041840 */
[-C--:B-1----:R-:W-:Y:S08]  /*b890*/  HMMA.16816.F32.BF16 R4, R180, R184.reuse, R4 ;  /* 0x000000b8b404723c */ /* 0x082ff00000041804 */
        /* <DEDUP_REMOVED lines=25> */
[----:B-----5:R-:W5:Y:S09]  /*ba30*/  LDSM.16.M88.4 R4, [R208] ;  /* 0x00000000d004783b */ /* 0x020f720000000200 */
[----:B------:R-:W1:Y:S10]  /*ba40*/  MUFU.TANH R228, R10 ;  /* 0x0000000a00e47308 */ /* 0x000e740000002400 */
[----:B------:R1:W1:Y:S10]  /*ba50*/  MUFU.TANH R231, R11 ;  /* 0x0000000b00e77308 */ /* 0x0002740000002400 */
[----:B------:R-:W2:Y:S10]  /*ba60*/  MUFU.TANH R223, R13 ;  /* 0x0000000d00df7308 */ /* 0x000eb40000002400 */
[----:B------:R-:W2:Y:S01]  /*ba70*/  MUFU.TANH R229, R14 ;  /* 0x0000000e00e57308 */ /* 0x000ea20000002400 */
[----:B-1----:R-:W1:Y:S01]  /*ba80*/  LDSM.16.M88.4 R8, [R207] ;  /* 0x00000000cf08783b */ /* 0x002e620000000200 */
[-C--:B-----5:R-:W-:Y:S08]  /*ba90*/  HMMA.16816.F32.BF16 R20, R180, R4.reuse, R20 ;  /* 0x00000004b414723c */ /* 0x0a0ff00000041814 */
[----:B------:R-:W1:Y:S01]  /*baa0*/  MUFU.TANH R227, R15 ;  /* 0x0000000f00e37308 */ /* 0x000e620000002400 */
[C---:B------:R-:W-:Y:S09]  /*bab0*/  HMMA.16816.F32.BF16 R24, R176.reuse, R4, R24 ;  /* 0x00000004b018723c */ /* 0x040ff20000041818 */
[----:B------:R-:W1:Y:S01]  /*bac0*/  MUFU.TANH R193, R16 ;  /* 0x0000001000c17308 */ /* 0x000e620000002400 */
[-C--:B------:R-:W-:Y:S08]  /*bad0*/  HMMA.16816.F32.BF16 R28, R176, R6.reuse, R28 ;  /* 0x00000006b01c723c */ /* 0x080ff0000004181c */
[C---:B------:R-:W-:Y:S01]  /*bae0*/  HMMA.16816.F32.BF16 R32, R180.reuse, R6, R32 ;  /* 0x00000006b420723c */ /* 0x040fe20000041820 */
[----:B------:R-:W2:Y:S01]  /*baf0*/  MUFU.TANH R188, R17 ;  /* 0x0000001100bc7308 */ /* 0x000ea20000002400 */
[----:B------:R-:W5:Y:S01]  /*bb00*/  LDSM.16.M88.4 R4, [R206] ;  /* 0x00000000ce04783b */ /* 0x000f620000000200 */
[----:B------:R-:W-:Y:S04]  /*bb10*/  DEPBAR.LE SB0, 0x0 ;  /* 0x000080000000791a */ /* 0x000fe80000000000 */
[----:B------:R-:W-:Y:S02]  /*bb20*/  FMUL.FTZ R20, R20, c[0x0][0x320] ;  /* 0x0000c80014147a20 */ /* 0x000fe40000410000 */
[----:B------:R-:W-:Y:S02]  /*bb30*/  FMUL.FTZ R21, R21, c[0x0][0x320] ;  /* 0x0000c80015157a20 */ /* 0x000fe40000410000 */
[----:B------:R-:W2:Y:S01]  /*bb40*/  MUFU.TANH R198, R18 ;  /* 0x0000001200c67308 */ /* 0x000ea20000002400 */
[----:B------:R-:W-:Y:S01]  /*bb50*/  BAR.SYNC.DEFER_BLOCKING 0x0 ;  /* 0x0000000000007b1d */ /* 0x000fe20000010000 */
[----:B------:R-:W-:Y:S01]  /*bb60*/  FMUL.FTZ R22, R22, c[0x0][0x320] ;  /* 0x0000c80016167a20 */ /* 0x000fe20000410000 */
[-C--:B-1----:R-:W-:Y:S05]  /*bb70*/  HMMA.16816.F32.BF16 R36, R180, R8.reuse, R36 ;  /* 0x00000008b424723c */ /* 0x082fea0000041824 */
[----:B------:R-:W-:Y:S02]  /*bb80*/  FMUL.FTZ R23, R23, c[0x0][0x320] ;  /* 0x0000c80017177a20 */ /* 0x000fe40000410000 */
[----:B------:R1:W1:Y:S01]  /*bb90*/  MUFU.TANH R197, R19 ;  /* 0x0000001300c57308 */ /* 0x0002620000002400 */
        /* <DEDUP_REMOVED lines=10> */
[----:B------:R-:W1:Y:S03]  /*bc40*/  MUFU.TANH R186, R21 ;  /* 0x0000001500ba7308 */ /* 0x000e660000002400 */
[----:B------:R-:W-:Y:S02]  /*bc50*/  FMUL.FTZ R30, R30, c[0x0][0x320] ;  /* 0x0000c8001e1e7a20 */ /* 0x000fe40000410000 */
[----:B------:R-:W-:Y:S02]  /*bc60*/  FMUL.FTZ R31, R31, c[0x0][0x320] ;  /* 0x0000c8001f1f7a20 */ /* 0x000fe40000410000 */
[-C--:B-----5:R-:W-:Y:S03]  /*bc70*/  HMMA.16816.F32.BF16 R52, R180, R4.reuse, R52 ;  /* 0x00000004b434723c */ /* 0x0a0fe60000041834 */
[----:B------:R5:W1:Y:S01]  /*bc80*/  MUFU.TANH R192, R22 ;  /* 0x0000001600c07308 */ /* 0x000a620000002400 */
[----:B------:R-:W-:Y:S02]  /*bc90*/  FMUL.FTZ R32, R32, c[0x0][0x320] ;  /* 0x0000c80020207a20 */ /* 0x000fe40000410000 */
[----:B------:R-:W-:Y:S02]  /*bca0*/  FMUL.FTZ R33, R33, c[0x0][0x320] ;  /* 0x0000c80021217a20 */ /* 0x000fe40000410000 */
[C---:B------:R-:W-:Y:S04]  /*bcb0*/  HMMA.16816.F32.BF16 R56, R176.reuse, R4, R56 ;  /* 0x00000004b038723c */ /* 0x040fe80000041838 */
[----:B------:R-:W-:Y:S01]  /*bcc0*/  FMUL.FTZ R34, R34, c[0x0][0x320] ;  /* 0x0000c80022227a20 */ /* 0x000fe20000410000 */
[----:B------:R2:W2:Y:S01]  /*bcd0*/  MUFU.TANH R191, R23 ;  /* 0x0000001700bf7308 */ /* 0x0004a20000002400 */
[----:B------:R-:W-:Y:S02]  /*bce0*/  FMUL.FTZ R35, R35, c[0x0][0x320] ;  /* 0x0000c80023237a20 */ /* 0x000fe40000410000 */
[-C--:B------:R-:W-:Y:S04]  /*bcf0*/  HMMA.16816.F32.BF16 R60, R176, R6.reuse, R60 ;  /* 0x00000006b03c723c */ /* 0x080fe8000004183c */
[----:B------:R-:W-:Y:S02]  /*bd00*/  FMUL.FTZ R40, R40, c[0x0][0x320] ;  /* 0x0000c80028287a20 */ /* 0x000fe40000410000 */
[----:B------:R-:W-:Y:S01]  /*bd10*/  FMUL.FTZ R42, R42, c[0x0][0x320] ;  /* 0x0000c8002a2a7a20 */ /* 0x000fe20000410000 */
[----:B------:R3:W3:Y:S01]  /*bd20*/  MUFU.TANH R218, R24 ;  /* 0x0000001800da7308 */ /* 0x0006e20000002400 */
[----:B------:R-:W-:Y:S04]  /*bd30*/  HMMA.16816.F32.BF16 R64, R180, R6, R64 ;  /* 0x00000006b440723c */ /* 0x000fe80000041840 */
[----:B------:R-:W-:Y:S02]  /*bd40*/  FMUL.FTZ R41, R41, c[0x0][0x320] ;  /* 0x0000c80029297a20 */ /* 0x000fe40000410000 */
[----:B-1----:R-:W-:Y:S02]  /*bd50*/  FMUL.FTZ R19, R53, c[0x0][0x320] ;  /* 0x0000c80035137a20 */ /* 0x002fe40000410000 */
[----:B-----5:R-:W-:Y:S01]  /*bd60*/  FMUL.FTZ R22, R57, c[0x0][0x320] ;  /* 0x0000c80039167a20 */ /* 0x020fe20000410000 */
[----:B------:R1:W1:Y:S03]  /*bd70*/  MUFU.TANH R196, R25 ;  /* 0x0000001900c47308 */ /* 0x0002660000002400 */
[----:B--2---:R-:W-:Y:S04]  /*bd80*/  FMUL.FTZ R23, R55, c[0x0][0x320] ;  /* 0x0000c80037177a20 */ /* 0x004fe80000410000 */
[----:B------:R-:W-:Y:S02]  /*bd90*/  FMUL.FTZ R21, R60, c[0x0][0x320] ;  /* 0x0000c8003c157a20 */ /* 0x000fe40000410000 */
[----:B------:R-:W-:Y:S01]  /*bda0*/  FMUL.FTZ R17, R61, c[0x0][0x320] ;  /* 0x0000c8003d117a20 */ /* 0x000fe20000410000 */
[----:B------:R2:W2:Y:S01]  /*bdb0*/  MUFU.TANH R220, R26 ;  /* 0x0000001a00dc7308 */ /* 0x0004a20000002400 */
[----:B------:R-:W-:Y:S02]  /*bdc0*/  FMUL.FTZ R20, R62, c[0x0][0x320] ;  /* 0x0000c8003e147a20 */ /* 0x000fe40000410000 */
[----:B------:R-:W-:Y:S02]  /*bdd0*/  FMUL.FTZ R18, R63, c[0x0][0x320] ;  /* 0x0000c8003f127a20 */ /* 0x000fe40000410000 */
[----:B---3--:R-:W-:Y:S02]  /*bde0*/  FMUL.FTZ R24, R56, c[0x0][0x320] ;  /* 0x0000c80038187a20 */ /* 0x008fe40000410000 */
[----:B------:R-:W-:Y:S02]  /*bdf0*/  FMUL.FTZ R14, R64, c[0x0][0x320] ;  /* 0x0000c800400e7a20 */ /* 0x000fe40000410000 */
[----:B------:R-:W-:Y:S01]  /*be00*/  FMUL.FTZ R13, R65, c[0x0][0x320] ;  /* 0x0000c800410d7a20 */ /* 0x000fe20000410000 */
[----:B------:R3:W3:Y:S01]  /*be10*/  MUFU.TANH R219, R27 ;  /* 0x0000001b00db7308 */ /* 0x0006e20000002400 */
[----:B------:R-:W-:Y:S02]  /*be20*/  FMUL.FTZ R16, R66, c[0x0][0x320] ;  /* 0x0000c80042107a20 */ /* 0x000fe40000410000 */
[----:B------:R-:W-:Y:S02]  /*be30*/  FMUL.FTZ R15, R67, c[0x0][0x320] ;  /* 0x0000c800430f7a20 */ /* 0x000fe40000410000 */
[----:B-1----:R-:W-:Y:S05]  /*be40*/  FMUL.FTZ R25, R54, c[0x0][0x320] ;  /* 0x0000c80036197a20 */ /* 0x002fea0000410000 */
[----:B------:R1:W1:Y:S01]  /*be50*/  MUFU.TANH R190, R28 ;  /* 0x0000001c00be7308 */ /* 0x0002620000002400 */
[----:B--2---:R-:W-:Y:S09]  /*be60*/  FMUL.FTZ R26, R52, c[0x0][0x320] ;  /* 0x0000c800341a7a20 */ /* 0x004ff20000410000 */
[----:B------:R2:W2:Y:S01]  /*be70*/  MUFU.TANH R189, R29 ;  /* 0x0000001d00bd7308 */ /* 0x0004a20000002400 */
[----:B---3--:R-:W-:Y:S09]  /*be80*/  FMUL.FTZ R27, R49, c[0x0][0x320] ;  /* 0x0000c800311b7a20 */ /* 0x008ff20000410000 */
[----:B------:R3:W3:Y:S01]  /*be90*/  MUFU.TANH R195, R30 ;  /* 0x0000001e00c37308 */ /* 0x0006e20000002400 */
[----:B-1----:R-:W-:Y:S09]  /*bea0*/  FMUL.FTZ R28, R48, c[0x0][0x320] ;  /* 0x0000c800301c7a20 */ /* 0x002ff20000410000 */
        /* <DEDUP_REMOVED lines=9> */
[----:B---3--:R-:W-:Y:S02]  /*bf40*/  FMUL.FTZ R33, R37, c[0x0][0x320] ;  /* 0x0000c80025217a20 */ /* 0x008fe40000410000 */
[----:B------:R-:W-:Y:S02]  /*bf50*/  FMUL.FTZ R37, R38, c[0x0][0x320] ;  /* 0x0000c80026257a20 */ /* 0x000fe40000410000 */
[----:B------:R-:W-:Y:S05]  /*bf60*/  FMUL.FTZ R38, R47, c[0x0][0x320] ;  /* 0x0000c8002f267a20 */ /* 0x000fea0000410000 */
[----:B------:R3:W3:Y:S01]  /*bf70*/  MUFU.TANH R184, R40 ;  /* 0x0000002800b87308 */ /* 0x0006e20000002400 */
[----:B-1----:R-:W-:Y:S02]  /*bf80*/  FMUL.FTZ R34, R36, c[0x0][0x320] ;  /* 0x0000c80024227a20 */ /* 0x002fe40000410000 */
[----:B------:R-:W-:Y:S02]  /*bf90*/  FMUL.FTZ R36, R39, c[0x0][0x320] ;  /* 0x0000c80027247a20 */ /* 0x000fe40000410000 */
[----:B------:R-:W-:Y:S05]  /*bfa0*/  FMUL.FTZ R39, R46, c[0x0][0x320] ;  /* 0x0000c8002e277a20 */ /* 0x000fea0000410000 */
[----:B------:R1:W1:Y:S01]  /*bfb0*/  MUFU.TANH R185, R42 ;  /* 0x0000002a00b97308 */ /* 0x0002620000002400 */
[----:B--2---:R-:W-:Y:S09]  /*bfc0*/  FMUL.FTZ R35, R45, c[0x0][0x320] ;  /* 0x0000c8002d237a20 */ /* 0x004ff20000410000 */
[----:B------:R2:W2:Y:S01]  /*bfd0*/  MUFU.TANH R224, R12 ;  /* 0x0000000c00e07308 */ /* 0x0004a20000002400 */
[----:B---3--:R-:W-:Y:S09]  /*bfe0*/  FMUL.FTZ R40, R44, c[0x0][0x320] ;  /* 0x0000c8002c287a20 */ /* 0x008ff20000410000 */
[----:B------:R-:W3:Y:S01]  /*bff0*/  MUFU.TANH R34, R34 ;  /* 0x0000002200227308 */ /* 0x000ee20000002400 */
[----:B-1----:R-:W-:Y:S09]  /*c000*/  FMUL.FTZ R42, R43, c[0x0][0x320] ;  /* 0x0000c8002b2a7a20 */ /* 0x002ff20000410000 */
        /* <DEDUP_REMOVED lines=28> */
[----:B------:R-:W1:Y:S01]  /*c1d0*/  MUFU.TANH R15, R15 ;  /* 0x0000000f000f7308 */ /* 0x000e620000002400 */
[----:B------:R-:W-:-:S05]  /*c1e0*/  @!P0 BRA `(.L_x_1289) ;  /* 0x000004e000008947 */ /* 0x000fca0003800000 */
[C---:B--234-:R-:W-:Y:S01]  /*c1f0*/  IADD3 R7, R240.reuse, 0x20, RZ ;  /* 0x00000020f0077810 */ /* 0x05cfe20007ffe0ff */
[----:B------:R-:W2:Y:S01]  /*c200*/  LDL R242, [R1+0x10] ;  /* 0x0000100001f27983 */ /* 0x000ea20000100800 */
[----:B------:R-:W-:Y:S01]  /*c210*/  SHF.R.S32.HI R6, RZ, 0x1f, R240 ;  /* 0x0000001fff067819 */ /* 0x000fe200000114f0 */
[----:B------:R-:W-:Y:S01]  /*c220*/  IMAD.MOV.U32 R232, RZ, RZ, RZ ;  /* 0x000000ffffe87224 */ /* 0x000fe200078e00ff */
[----:B------:R-:W-:Y:S01]  /*c230*/  SHF.R.S32.HI R7, RZ, 0x1f, R7 ;  /* 0x0000001fff077819 */ /* 0x000fe20000011407 */
[----:B------:R-:W-:Y:S01]  /*c240*/  IMAD.SHL.U32 R45, R103, 0x2, RZ ;  /* 0x00000002672d7824 */ /* 0x000fe200078e00ff */
[----:B------:R-:W-:Y:S01]  /*c250*/  SHF.L.U64.HI R10, R240, 0x1, R6 ;  /* 0x00000001f00a7819 */ /* 0x000fe20000010206 */
[C---:B------:R-:W-:Y:S01]  /*c260*/  IMAD.SHL.U32 R44, R102.reuse, 0x2, RZ ;  /* 0x00000002662c7824 */ /* 0x040fe200078e00ff */
[----:B------:R-:W-:Y:S01]  /*c270*/  SHF.L.U64.HI R11, R102, 0x1, R7 ;  /* 0x00000001660b7819 */ /* 0x000fe20000010207 */
[----:B------:R-:W-:Y:S01]  /*c280*/  IMAD.SHL.U32 R43, R240, 0x2, RZ ;  /* 0x00000002f02b7824 */ /* 0x000fe200078e00ff */
[----:B------:R-:W3:Y:S04]  /*c290*/  LDL R241, [R1+0x4] ;  /* 0x0000040001f17983 */ /* 0x000ee80000100800 */
[----:B------:R-:W4:Y:S06]  /*c2a0*/  LDL.64 R238, [R1+0x20] ;  /* 0x0000200001ee7983 */ /* 0x000f2c0000100a00 */
        /* <DEDUP_REMOVED lines=19> */
[----:B------:R-:W-:Y:S03]  /*c3e0*/  SHF.L.U64.HI R12, R103, 0x1, R104 ;  /* 0x00000001670c7819 */ /* 0x000fe60000010268 */
[----:B------:R-:W-:Y:S04]  /*c3f0*/  IMAD R0, R0, c[0x0][0x1e0], RZ ;  /* 0x0000780000007a24 */ /* 0x000fe800078e02ff */
        /* <DEDUP_REMOVED lines=12> */
.L_x_1329:
[----:B------:R-:W-:-:S05]  /*c4c0*/  BRA.DIV ~URZ, `(.L_x_1291) ;  /* 0x000071227f007947 */ /* 0x000fca000b800000 */
[----:B------:R-:W4:Y:S01]  /*c4d0*/  SHFL.IDX PT, R0, R9, RZ, 0x1c1f ;  /* 0x001c1fff09007589 */ /* 0x000f2200000e0000 */
[C---:B------:R-:W-:Y:S02]  /*c4e0*/  IADD3 R2, -R101.reuse, 0x10, RZ ;  /* 0x0000001065027810 */ /* 0x040fe40007ffe1ff */
[----:B------:R-:W-:Y:S02]  /*c4f0*/  ISETP.NE.U32.AND P0, PT, R101, RZ, PT ;  /* 0x000000ff6500720c */ /* 0x000fe40003f05070 */
[----:B------:R-:W-:Y:S04]  /*c500*/  LOP3.LUT R2, R2, 0xf, RZ, 0xc0, !PT ;  /* 0x0000000f02027812 */ /* 0x000fe800078ec0ff */
[----:B----4-:R-:W-:Y:S04]  /*c510*/  IADD3 R2, P6, P5, R2, R0, R43 ;  /* 0x0000000002027210 */ /* 0x010fe80007dde02b */
[----:B---3--:R-:W-:Y:S05]  /*c520*/  IADD3.X R3, RZ, R4, R10, P6, P5 ;  /* 0x00000004ff037210 */ /* 0x008fea00037ea40a */
[----:B------:R-:W-:Y:S01]  /*c530*/  @!PT LDS RZ, [RZ] ;  /* 0x00000000fffff984 */ /* 0x000fe20000000800 */
[----:B------:R-:W-:Y:S01]  /*c540*/  @!PT LDS RZ, [RZ] ;  /* 0x00000000fffff984 */ /* 0x000fe20000000800 */
[----:B------:R3:W-:Y:S01]  /*c550*/  LDGSTS.E.BYPASS.LTC128B.128.ZFILL [R217+0x3100], [R2.64], P0 ;  /* 0x0310000002d97fae */ /* 0x0007e20008141d46 */
[----:B------:R-:W-:Y:S05]  /*c560*/  IADD3 R6, P0, R0, R44, RZ ;  /* 0x0000002c00067210 */ /* 0x000fea0007f1e0ff */
[----:B------:R-:W-:Y:S05]  /*c570*/  IMAD.X R7, R4, 0x1, R11, P0 ;  /* 0x0000000104077824 */ /* 0x000fea00000e060b */
[----:B------:R4:W-:Y:S01]  /*c580*/  LDGSTS.E.BYPASS.LTC128B.128 [R217+0x4100], [R6.64], !P4 ;  /* 0x0410000006d97fae */ /* 0x0009e2000e101d46 */
[----:B---3--:R-:W-:Y:S03]  /*c590*/  IADD3 R2, P0, R0, R45, RZ ;  /* 0x0000002d00027210 */ /* 0x008fe60007f1e0ff */
[----:B------:R4:W3:Y:S02]  /*c5a0*/  SHFL.IDX PT, R0, R9, 0x1, 0x1c1f ;  /* 0x003c1f0009007f89 */ /* 0x0008e400000e0000 */
[----:B------:R-:W-:Y:S02]  /*c5b0*/  IMAD.X R3, R4, 0x1, R12, P0 ;  /* 0x0000000104037824 */ /* 0x000fe400000e060c */
[----:B------:R4:W2:Y:S04]  /*c5c0*/  SHFL.IDX PT, R4, R8, 0x1, 0x1c1f ;  /* 0x003c1f0008047f89 */ /* 0x0008a800000e0000 */
[----:B------:R4:W-:Y:S02]  /*c5d0*/  LDGSTS.E.BYPASS.LTC128B.128 [R217+0x5100], [R2.64], !P3 ;  /* 0x0510000002d97fae */ /* 0x0009e4000d901d46 */
.L_x_1330:
[C---:B----4-:R-:W-:Y:S02]  /*c5e0*/  IADD3 R2, -R101.reuse, 0x10, RZ ;  /* 0x0000001065027810 */ /* 0x050fe40007ffe1ff */
[----:B------:R-:W-:Y:S02]  /*c5f0*/  ISETP.NE.U32.AND P0, PT, R101, RZ, PT ;  /* 0x000000ff6500720c */ /* 0x000fe40003f05070 */
[----:B------:R-:W-:Y:S04]  /*c600*/  LOP3.LUT R2, R2, 0xf, RZ, 0xc0, !PT ;  /* 0x0000000f02027812 */ /* 0x000fe800078ec0ff */
[----:B---3--:R-:W-:Y:S04]  /*c610*/  IADD3 R2, P6, P5, R2, R0, R43 ;  /* 0x0000000002027210 */ /* 0x008fe80007dde02b */
[----:B--2---:R-:W-:Y:S02]  /*c620*/  IADD3.X R3, RZ, R4, R10, P6, P5 ;  /* 0x00000004ff037210 */ /* 0x004fe400037ea40a */
[----:B------:R-:W-:Y:S03]  /*c630*/  IADD3 R6, P5, R0, R44, RZ ;  /* 0x0000002c00067210 */ /* 0x000fe60007fbe0ff */
[----:B------:R-:W-:Y:S01]  /*c640*/  @!PT LDS RZ, [RZ] ;  /* 0x00000000fffff984 */ /* 0x000fe20000000800 */
[----:B------:R-:W-:Y:S01]  /*c650*/  @!PT LDS RZ, [RZ] ;  /* 0x00000000fffff984 */ /* 0x000fe20000000800 */
[----:B------:R-:W-:Y:S01]  /*c660*/  @!PT LDS RZ, [RZ] ;  /* 0x00000000fffff984 */ /* 0x000fe20000000800 */
[----:B------:R2:W-:Y:S02]  /*c670*/  LDGSTS.E.BYPASS.LTC128B.128.ZFILL [R217+0x3900], [R2.64], P0 ;  /* 0x0390000002d97fae */ /* 0x0005e40008141d46 */
[----:B------:R-:W-:Y:S05]  /*c680*/  IMAD.X R7, R4, 0x1, R11, P5 ;  /* 0x0000000104077824 */ /* 0x000fea00028e060b */
[----:B------:R3:W-:Y:S01]  /*c690*/  LDGSTS.E.BYPASS.LTC128B.128 [R217+0x4900], [R6.64], !P4 ;  /* 0x0490000006d97fae */ /* 0x0007e2000e101d46 */
[----:B--2---:R-:W-:Y:S05]  /*c6a0*/  IADD3 R2, P0, R0, R45, RZ ;  /* 0x0000002d00027210 */ /* 0x004fea0007f1e0ff */
[----:B------:R-:W-:Y:S05]  /*c6b0*/  IMAD.X R3, R4, 0x1, R12, P0 ;  /* 0x0000000104037824 */ /* 0x000fea00000e060c */
[----:B------:R3:W-:Y:S03]  /*c6c0*/  LDGSTS.E.BYPASS.LTC128B.128 [R217+0x5900], [R2.64], !P3 ;  /* 0x0590000002d97fae */ /* 0x0007e6000d901d46 */
.L_x_1289:
[----:B--234-:R-:W-:Y:S05]  /*c6d0*/  BSYNC B0 ;  /* 0x0000000000007941 */ /* 0x01cfea0003800000 */
.L_x_1288:
        /* <DEDUP_REMOVED lines=66> */
[----:B------:R-:W1:Y:S02]  /*cb00*/  SHFL.BFLY PT, R0, R4, 0x2, 0x1f ;  /* 0x0c401f0004007f89 */ /* 0x000e6400000e0000 */
[----:B-1----:R-:W-:Y:S02]  /*cb10*/  FMNMX.FTZ R4, R4, R0, !PT ;  /* 0x0000000004047209 */ /* 0x002fe40007810000 */
[----:B------:R-:W1:Y:S04]  /*cb20*/  SHFL.BFLY PT, R0, R103, 0x2, 0x1f ;  /* 0x0c401f0067007f89 */ /* 0x000e6800000e0000 */
[----:B------:R-:W2:Y:S01]  /*cb30*/  SHFL.BFLY PT, R104, R4, 0x1, 0x1f ;  /* 0x0c201f0004687f89 */ /* 0x000ea200000e0000 */
[----:B-1----:R-:W-:Y:S02]  /*cb40*/  FMNMX.FTZ R103, R103, R0, !PT ;  /* 0x0000000067677209 */ /* 0x002fe40007810000 */
[----:B--2---:R-:W-:Y:S03]  /*cb50*/  FMNMX.FTZ R104, R4, R104, !PT ;  /* 0x0000006804687209 */ /* 0x004fe60007810000 */
[----:B------:R-:W1:Y:S04]  /*cb60*/  SHFL.BFLY PT, R0, R103, 0x1, 0x1f ;  /* 0x0c201f0067007f89 */ /* 0x000e6800000e0000 */
[----:B------:R-:W2:Y:S01]  /*cb70*/  SHFL.BFLY PT, R4, R5, 0x2, 0x1f ;  /* 0x0c401f0005047f89 */ /* 0x000ea200000e0000 */
[----:B-1----:R-:W-:Y:S03]  /*cb80*/  FMNMX.FTZ R103, R103, R0, !PT ;  /* 0x0000000067677209 */ /* 0x002fe60007810000 */
[----:B------:R-:W1:Y:S01]  /*cb90*/  SHFL.BFLY PT, R0, R102, 0x2, 0x1f ;  /* 0x0c401f0066007f89 */ /* 0x000e6200000e0000 */
[----:B--2---:R-:W-:Y:S02]  /*cba0*/  FMNMX.FTZ R4, R5, R4, !PT ;  /* 0x0000000405047209 */ /* 0x004fe40007810000 */
[----:B-1----:R-:W-:Y:S05]  /*cbb0*/  FMNMX.FTZ R102, R102, R0, !PT ;  /* 0x0000000066667209 */ /* 0x002fea0007810000 */
[----:B------:R-:W1:Y:S02]  /*cbc0*/  SHFL.BFLY PT, R0, R102, 0x1, 0x1f ;  /* 0x0c201f0066007f89 */ /* 0x000e6400000e0000 */
[----:B-1----:R-:W-:Y:S02]  /*cbd0*/  FMNMX.FTZ R102, R102, R0, !PT ;  /* 0x0000000066667209 */ /* 0x002fe40007810000 */
[----:B------:R1:W2:Y:S04]  /*cbe0*/  SHFL.BFLY PT, R0, R4, 0x1, 0x1f ;  /* 0x0c201f0004007f89 */ /* 0x0002a800000e0000 */
.L_x_1331:
[----:B------:R-:W-:Y:S01]  /*cbf0*/  FMUL.FTZ R2, R104, c[0x0][0x2d0] ;  /* 0x0000b40068027a20 */ /* 0x000fe20000410000 */
[----:B--2---:R-:W-:Y:S01]  /*cc00*/  FMNMX.FTZ R101, R0, R4, !PT ;  /* 0x0000000400657209 */ /* 0x004fe20007810000 */
[----:B------:R-:W-:Y:S01]  /*cc10*/  FADD.FTZ R0, -R104, R100 ;  /* 0x0000006468007221 */ /* 0x000fe20000010100 */
[----:B------:R-:W-:Y:S01]  /*cc20*/  WARPSYNC 0xffffffff ;  /* 0xffffffff00007948 */ /* 0x000fe20003800000 */
[--C-:B-1----:R-:W-:Y:S01]  /*cc30*/  FFMA.FTZ R4, R199, c[0x0][0x2d0], -R2.reuse ;  /* 0x0000b400c7047a23 */ /* 0x102fe20000010802 */
[----:B------:R-:W-:Y:S01]  /*cc40*/  LDSM.16.MT88.4 R52, [R201+0x1000] ;  /* 0x00100000c934783b */ /* 0x000fe20000004200 */
[----:B------:R-:W-:Y:S02]  /*cc50*/  FMUL.FTZ R0, R0, c[0x0][0x2d0] ;  /* 0x0000b40000007a20 */ /* 0x000fe40000410000 */
[--C-:B------:R-:W-:Y:S02]  /*cc60*/  FFMA.FTZ R3, R222, c[0x0][0x2d0], -R2.reuse ;  /* 0x0000b400de037a23 */ /* 0x100fe40000010802 */
        /* <DEDUP_REMOVED lines=18> */
[----:B------:R-:W-:Y:S03]  /*cd90*/  MUFU.EX2 R9, R6 ;  /* 0x0000000600097308 */ /* 0x000fe60000000800 */
        /* <DEDUP_REMOVED lines=15> */
[----:B------:R-:W-:Y:S10]  /*ce90*/  MUFU.EX2 R174, R7 ;  /* 0x0000000700ae7308 */ /* 0x000ff40000000800 */
[----:B------:R-:W-:Y:S10]  /*cea0*/  MUFU.EX2 R33, R33 ;  /* 0x0000002100217308 */ /* 0x000ff40000000800 */
[----:B------:R-:W-:Y:S10]  /*ceb0*/  MUFU.EX2 R192, R192 ;  /* 0x000000c000c07308 */ /* 0x000ff40000000800 */
[----:B------:R-:W-:Y:S01]  /*cec0*/  MUFU.EX2 R176, R176 ;  /* 0x000000b000b07308 */ /* 0x000fe20000000800 */
[----:B-1----:R-:W-:Y:S01]  /*ced0*/  FFMA.FTZ R0, R100, R243, R4 ;  /* 0x000000f364007223 */ /* 0x002fe20000010004 */
[----:B--2---:R-:W-:Y:S01]  /*cee0*/  F2FP.BF16.PACK_AB R172, R3, R4 ;  /* 0x0000000403ac723e */ /* 0x004fe200000010ff */
[----:B------:R-:W-:Y:S02]  /*cef0*/  FFMA.FTZ R4, R225, c[0x0][0x2d0], -R2 ;  /* 0x0000b400e1047a23 */ /* 0x000fe40000010802 */
[----:B------:R-:W-:Y:S02]  /*cf00*/  FADD.FTZ R8, R3, R0 ;  /* 0x0000000003087221 */ /* 0x000fe40000010000 */
[----:B------:R-:W-:Y:S02]  /*cf10*/  FADD.FTZ R0, -R103, R105 ;  /* 0x0000006967007221 */ /* 0x000fe40000010100 */
[--C-:B------:R-:W-:Y:S01]  /*cf20*/  FFMA.FTZ R225, R25, c[0x0][0x2d0], -R2.reuse ;  /* 0x0000b40019e17a23 */ /* 0x100fe20000010802 */
[----:B------:R-:W1:Y:S01]  /*cf30*/  MUFU.EX2 R4, R4 ;  /* 0x0000000400047308 */ /* 0x000e620000000800 */
[----:B------:R-:W-:Y:S02]  /*cf40*/  FMUL.FTZ R0, R0, c[0x0][0x2d0] ;  /* 0x0000b40000007a20 */ /* 0x000fe40000410000 */
        /* <DEDUP_REMOVED lines=15> */
[----:B------:R-:W-:Y:S02]  /*d040*/  FMUL.FTZ R97, R100, R97 ;  /* 0x0000006164617220 */ /* 0x000fe40000410000 */
[C---:B--2---:R-:W-:Y:S02]  /*d050*/  FFMA.FTZ R0, R3.reuse, R247, R5 ;  /* 0x000000f703007223 */ /* 0x044fe40000010005 */
[----:B------:R-:W-:Y:S01]  /*d060*/  FMUL.FTZ R50, R3, R162 ;  /* 0x000000a203327220 */ /* 0x000fe20000410000 */
[----:B------:R-:W-:Y:S01]  /*d070*/  MUFU.EX2 R247, R199 ;  /* 0x000000c700f77308 */ /* 0x000fe20000000800 */
[----:B------:R-:W-:Y:S02]  /*d080*/  FADD.FTZ R36, R4, R0 ;  /* 0x0000000004247221 */ /* 0x000fe40000010000 */
[C---:B------:R-:W-:Y:S02]  /*d090*/  FADD.FTZ R0, -R102.reuse, R106 ;  /* 0x0000006a66007221 */ /* 0x040fe40000010100 */
[----:B------:R-:W-:Y:S02]  /*d0a0*/  FMUL.FTZ R4, R102, c[0x0][0x2d0] ;  /* 0x0000b40066047a20 */ /* 0x000fe40000410000 */
[----:B------:R-:W-:Y:S02]  /*d0b0*/  FMUL.FTZ R0, R0, c[0x0][0x2d0] ;  /* 0x0000b40000007a20 */ /* 0x000fe40000410000 */
        /* <DEDUP_REMOVED lines=18> */
[----:B------:R-:W-:Y:S01]  /*d1e0*/  FFMA.FTZ R230, R17, c[0x0][0x2d0], -R4 ;  /* 0x0000b40011e67a23 */ /* 0x000fe20000010804 */
[----:B------:R3:W4:Y:S01]  /*d1f0*/  MUFU.EX2 R21, R6 ;  /* 0x0000000600157308 */ /* 0x0007220000000800 */
[----:B------:R-:W-:Y:S02]  /*d200*/  FMUL.FTZ R4, R101, c[0x0][0x2d0] ;  /* 0x0000b40065047a20 */ /* 0x000fe40000410000 */
[----:B------:R-:W-:Y:S02]  /*d210*/  FMUL.FTZ R35, R3, R155 ;  /* 0x0000009b03237220 */ /* 0x000fe40000410000 */
[----:B-1----:R-:W-:Y:S02]  /*d220*/  FADD.FTZ R0, -R101, R107 ;  /* 0x0000006b65007221 */ /* 0x002fe40000010100 */
[--C-:B------:R-:W-:Y:S02]  /*d230*/  FFMA.FTZ R185, R185, c[0x0][0x2d0], -R4.reuse ;  /* 0x0000b400b9b97a23 */ /* 0x100fe40000010804 */
[----:B------:R-:W-:Y:S01]  /*d240*/  FMUL.FTZ R0, R0, c[0x0][0x2d0] ;  /* 0x0000b40000007a20 */ /* 0x000fe20000410000 */
        /* <DEDUP_REMOVED lines=9> */
[--C-:B---3--:R-:W-:Y:S02]  /*d2e0*/  FFMA.FTZ R6, R227, c[0x0][0x2d0], -R4.reuse ;  /* 0x0000b400e3067a23 */ /* 0x108fe40000010804 */
[--C-:B------:R-:W-:Y:S02]  /*d2f0*/  FFMA.FTZ R219, R219, c[0x0][0x2d0], -R4.reuse ;  /* 0x0000b400dbdb7a23 */ /* 0x100fe40000010804 */
[--C-:B------:R-:W-:Y:S01]  /*d300*/  FFMA.FTZ R195, R195, c[0x0][0x2d0], -R4.reuse ;  /* 0x0000b400c3c37a23 */ /* 0x100fe20000010804 */
[----:B------:R-:W-:Y:S01]  /*d310*/  MUFU.EX2 R218, R218 ;  /* 0x000000da00da7308 */ /* 0x000fe20000000800 */
[--C-:B------:R-:W-:Y:S02]  /*d320*/  FFMA.FTZ R194, R194, c[0x0][0x2d0], -R4.reuse ;  /* 0x0000b400c2c27a23 */ /* 0x100fe40000010804 */
[--C-:B------:R-:W-:Y:S02]  /*d330*/  FFMA.FTZ R188, R42, c[0x0][0x2d0], -R4.reuse ;  /* 0x0000b4002abc7a23 */ /* 0x100fe40000010804 */
[--C-:B------:R-:W-:Y:S02]  /*d340*/  FFMA.FTZ R227, R30, c[0x0][0x2d0], -R4.reuse ;  /* 0x0000b4001ee37a23 */ /* 0x100fe40000010804 */
[--C-:B------:R-:W-:Y:S02]  /*d350*/  FFMA.FTZ R228, R29, c[0x0][0x2d0], -R4.reuse ;  /* 0x0000b4001de47a23 */ /* 0x100fe40000010804 */
[----:B------:R-:W-:Y:S01]  /*d360*/  FFMA.FTZ R231, R18, c[0x0][0x2d0], -R4 ;  /* 0x0000b40012e77a23 */ /* 0x000fe20000010804 */
[----:B------:R-:W-:Y:S01]  /*d370*/  MUFU.EX2 R252, R190 ;  /* 0x000000be00fc7308 */ /* 0x000fe20000000800 */
[C---:B--2---:R-:W-:Y:S02]  /*d380*/  FFMA.FTZ R4, R2.reuse, R248, R22 ;  /* 0x000000f802047223 */ /* 0x044fe40000010016 */
[C---:B------:R-:W-:Y:S02]  /*d390*/  FMUL.FTZ R25, R2.reuse, R129 ;  /* 0x0000008102197220 */ /* 0x040fe40000410000 */
[C---:B----4-:R-:W-:Y:S02]  /*d3a0*/  FADD.FTZ R129, R21.reuse, R4 ;  /* 0x0000000415817221 */ /* 0x050fe40000010000 */
[C---:B------:R-:W-:Y:S01]  /*d3b0*/  FMUL.FTZ R60, R2.reuse, R108 ;  /* 0x0000006c023c7220 */ /* 0x040fe20000410000 */
[----:B------:R-:W-:Y:S01]  /*d3c0*/  F2FP.BF16.PACK_AB R108, R21, R22 ;  /* 0x00000016156c723e */ /* 0x000fe200000010ff */
[----:B------:R-:W-:Y:S01]  /*d3d0*/  FMUL.FTZ R61, R2, R109 ;  /* 0x0000006d023d7220 */ /* 0x000fe20000410000 */
[----:B------:R-:W2:Y:S01]  /*d3e0*/  LDSM.16.MT88.4 R20, [R201] ;  /* 0x00000000c914783b */ /* 0x000ea20000004200 */
[C---:B-1----:R-:W-:Y:S01]  /*d3f0*/  FMUL.FTZ R14, R0.reuse, R134 ;  /* 0x00000086000e7220 */ /* 0x042fe20000410000 */
[----:B------:R1:W-:Y:S01]  /*d400*/  MUFU.EX2 R109, R7 ;  /* 0x00000007006d7308 */ /* 0x0003e20000000800 */
[----:B------:R-:W-:Y:S02]  /*d410*/  FMUL.FTZ R15, R0, R135 ;  /* 0x00000087000f7220 */ /* 0x000fe40000410000 */
[C---:B------:R-:W-:Y:S02]  /*d420*/  FMUL.FTZ R12, R2.reuse, R132 ;  /* 0x00000084020c7220 */ /* 0x040fe40000410000 */
[----:B------:R-:W-:Y:S02]  /*d430*/  FMUL.FTZ R13, R2, R133 ;  /* 0x00000085020d7220 */ /* 0x000fe40000410000 */
[C---:B------:R-:W-:Y:S02]  /*d440*/  FMUL.FTZ R27, R0.reuse, R131 ;  /* 0x00000083001b7220 */ /* 0x040fe40000410000 */
[----:B------:R-:W-:Y:S01]  /*d450*/  FMUL.FTZ R11, R0, R139 ;  /* 0x0000008b000b7220 */ /* 0x000fe20000410000 */
[----:B------:R-:W3:Y:S01]  /*d460*/  MUFU.EX2 R134, R34 ;  /* 0x0000002200867308 */ /* 0x000ee20000000800 */
[----:B------:R-:W-:Y:S02]  /*d470*/  FADD.FTZ R5, R9, R8 ;  /* 0x0000000809057221 */ /* 0x000fe40000010000 */
[----:B------:R-:W-:Y:S02]  /*d480*/  FMUL.FTZ R4, R100, R140 ;  /* 0x0000008c64047220 */ /* 0x000fe40000410000 */
[C---:B------:R-:W-:Y:S01]  /*d490*/  FADD.FTZ R177, R174.reuse, R5 ;  /* 0x00000005aeb17221 */ /* 0x040fe20000010000 */
[----:B------:R-:W-:Y:S01]  /*d4a0*/  F2FP.BF16.PACK_AB R174, R174, R9 ;  /* 0x00000009aeae723e */ /* 0x000fe200000010ff */
[----:B------:R-:W-:Y:S02]  /*d4b0*/  FMUL.FTZ R5, R100, R141 ;  /* 0x0000008d64057220 */ /* 0x000fe40000410000 */
[----:B------:R-:W-:Y:S01]  /*d4c0*/  FMUL.FTZ R26, R0, R130 ;  /* 0x00000082001a7220 */ /* 0x000fe20000410000 */
[----:B------:R4:W-:Y:S01]  /*d4d0*/  MUFU.EX2 R135, R6 ;  /* 0x0000000600877308 */ /* 0x0009e20000000800 */
[----:B------:R-:W-:Y:S02]  /*d4e0*/  FADD.FTZ R130, R33, R36 ;  /* 0x0000002421827221 */ /* 0x000fe40000010000 */
[----:B------:R-:W5:Y:S01]  /*d4f0*/  LDSM.16.MT88.4 R36, [R202] ;  /* 0x00000000ca24783b */ /* 0x000f620000004200 */
[C---:B-1----:R-:W-:Y:S02]  /*d500*/  FMUL.FTZ R7, R3.reuse, R143 ;  /* 0x0000008f03077220 */ /* 0x042fe40000410000 */
[C---:B------:R-:W-:Y:S02]  /*d510*/  FMUL.FTZ R8, R2.reuse, R136 ;  /* 0x0000008802087220 */ /* 0x040fe40000410000 */
[C---:B------:R-:W-:Y:S02]  /*d520*/  FMUL.FTZ R9, R2.reuse, R137 ;  /* 0x0000008902097220 */ /* 0x040fe40000410000 */
[----:B------:R1:W-:Y:S01]  /*d530*/  MUFU.EX2 R133, R32 ;  /* 0x0000002000857308 */ /* 0x0003e20000000800 */
[----:B------:R-:W-:Y:S02]  /*d540*/  FMUL.FTZ R24, R2, R128 ;  /* 0x0000008002187220 */ /* 0x000fe40000410000 */
[----:B------:R-:W-:Y:S01]  /*d550*/  FMUL.FTZ R62, R0, R110 ;  /* 0x0000006e003e7220 */ /* 0x000fe20000410000 */
[----:B---3--:R-:W-:Y:S01]  /*d560*/  F2FP.BF16.PACK_AB R175, R134, R33 ;  /* 0x0000002186af723e */ /* 0x008fe200000010ff */
[C---:B------:R-:W-:Y:S02]  /*d570*/  FMUL.FTZ R63, R0.reuse, R111 ;  /* 0x0000006f003f7220 */ /* 0x040fe40000410000 */
[C---:B------:R-:W-:Y:S02]  /*d580*/  FFMA.FTZ R128, R0.reuse, R249, R109 ;  /* 0x000000f900807223 */ /* 0x040fe4000001006d */
[----:B------:R-:W-:Y:S01]  /*d590*/  FMUL.FTZ R10, R0, R138 ;  /* 0x0000008a000a7220 */ /* 0x000fe20000410000 */
[----:B------:R-:W3:Y:S01]  /*d5a0*/  MUFU.EX2 R131, R17 ;  /* 0x0000001100837308 */ /* 0x000ee20000000800 */
[C---:B------:R-:W-:Y:S02]  /*d5b0*/  FMUL.FTZ R18, R3.reuse, R146 ;  /* 0x0000009203127220 */ /* 0x040fe40000410000 */
[C---:B------:R-:W-:Y:S02]  /*d5c0*/  FMUL.FTZ R28, R2.reuse, R124 ;  /* 0x0000007c021c7220 */ /* 0x040fe40000410000 */
[C---:B----4-:R-:W-:Y:S02]  /*d5d0*/  FMUL.FTZ R6, R3.reuse, R142 ;  /* 0x0000008e03067220 */ /* 0x050fe40000410000 */
[----:B------:R-:W-:Y:S02]  /*d5e0*/  FMUL.FTZ R29, R2, R125 ;  /* 0x0000007d021d7220 */ /* 0x000fe40000410000 */
[C---:B------:R-:W-:Y:S01]  /*d5f0*/  FMUL.FTZ R30, R0.reuse, R126 ;  /* 0x0000007e001e7220 */ /* 0x040fe20000410000 */
[----:B------:R-:W4:Y:S01]  /*d600*/  MUFU.EX2 R132, R16 ;  /* 0x0000001000847308 */ /* 0x000f220000000800 */
[----:B------:R-:W-:Y:S01]  /*d610*/  FMUL.FTZ R31, R0, R127 ;  /* 0x0000007f001f7220 */ /* 0x000fe20000410000 */
[-C--:B--2---:R-:W-:Y:S01]  /*d620*/  HMMA.16816.F32.BF16 R4, R172, R20.reuse, R4 ;  /* 0x00000014ac04723c */ /* 0x084fe20000041804 */
[----:B------:R-:W-:Y:S04]  /*d630*/  LDSM.16.MT88.4 R124, [R201+0x1400] ;  /* 0x00140000c97c783b */ /* 0x000fe80000004200 */
[C---:B-1----:R-:W-:Y:S02]  /*d640*/  FMUL.FTZ R32, R100.reuse, R152 ;  /* 0x0000009864207220 */ /* 0x042fe40000410000 */
[C---:B------:R-:W-:Y:S01]  /*d650*/  FMUL.FTZ R33, R100.reuse, R153 ;  /* 0x0000009964217220 */ /* 0x040fe20000410000 */
[----:B------:R-:W1:Y:S01]  /*d660*/  MUFU.EX2 R139, R19 ;  /* 0x00000013008b7308 */ /* 0x000e620000000800 */
[----:B------:R-:W-:Y:S02]  /*d670*/  FMUL.FTZ R34, R3, R154 ;  /* 0x0000009a03227220 */ /* 0x000fe40000410000 */
[----:B------:R-:W-:Y:S01]  /*d680*/  LDSM.16.MT88.4 R152, [R202+0xc00] ;  /* 0x000c0000ca98783b */ /* 0x000fe20000004200 */
[----:B---3--:R-:W-:Y:S01]  /*d690*/  F2FP.BF16.PACK_AB R109, R131, R109 ;  /* 0x0000006d836d723e */ /* 0x008fe200000010ff */
[----:B------:R-:W-:Y:S02]  /*d6a0*/  FMUL.FTZ R17, R100, R145 ;  /* 0x0000009164117220 */ /* 0x000fe40000410000 */
[C---:B------:R-:W-:Y:S02]  /*d6b0*/  FMUL.FTZ R56, R2.reuse, R112 ;  /* 0x0000007002387220 */ /* 0x040fe40000410000 */
[----:B------:R-:W-:Y:S01]  /*d6c0*/  FMUL.FTZ R57, R2, R113 ;  /* 0x0000007102397220 */ /* 0x000fe20000410000 */
[----:B------:R-:W-:Y:S01]  /*d6d0*/  MUFU.EX2 R249, R181 ;  /* 0x000000b500f97308 */ /* 0x000fe20000000800 */
[C---:B------:R-:W-:Y:S02]  /*d6e0*/  FMUL.FTZ R58, R0.reuse, R114 ;  /* 0x00000072003a7220 */ /* 0x040fe40000410000 */
[----:B------:R-:W-:Y:S01]  /*d6f0*/  FMUL.FTZ R59, R0, R115 ;  /* 0x00000073003b7220 */ /* 0x000fe20000410000 */
[----:B----4-:R-:W-:Y:S01]  /*d700*/  F2FP.BF16.PACK_AB R111, R135, R132 ;  /* 0x00000084876f723e */ /* 0x010fe200000010ff */
[----:B------:R-:W-:Y:S01]  /*d710*/  FMUL.FTZ R16, R100, R144 ;  /* 0x0000009064107220 */ /* 0x000fe20000410000 */
[----:B------:R-:W2:Y:S01]  /*d720*/  LDSM.16.MT88.4 R112, [R202+0x1000] ;  /* 0x00100000ca70783b */ /* 0x000ea20000004200 */
[C---:B------:R-:W-:Y:S02]  /*d730*/  FMUL.FTZ R40, R2.reuse, R120 ;  /* 0x0000007802287220 */ /* 0x040fe40000410000 */
[----:B------:R-:W-:Y:S01]  /*d740*/  FMUL.FTZ R41, R2, R121 ;  /* 0x0000007902297220 */ /* 0x000fe20000410000 */
[----:B------:R-:W-:Y:S01]  /*d750*/  MUFU.EX2 R141, R191 ;  /* 0x000000bf008d7308 */ /* 0x000fe20000000800 */
[C---:B------:R-:W-:Y:S02]  /*d760*/  FMUL.FTZ R42, R0.reuse, R122 ;  /* 0x0000007a002a7220 */ /* 0x040fe40000410000 */
[----:B------:R-:W-:Y:S01]  /*d770*/  FMUL.FTZ R43, R0, R123 ;  /* 0x0000007b002b7220 */ /* 0x000fe20000410000 */
[----:B-1----:R-:W-:Y:S01]  /*d780*/  F2FP.BF16.PACK_AB R110, R139, R133 ;  /* 0x000000858b6e723e */ /* 0x002fe200000010ff */
[----:B------:R-:W-:Y:S01]  /*d790*/  LDSM.16.MT88.4 R120, [R202+0x400] ;  /* 0x00040000ca78783b */ /* 0x000fe20000004200 */
[C---:B------:R-:W-:Y:S02]  /*d7a0*/  FMUL.FTZ R19, R3.reuse, R147 ;  /* 0x0000009303137220 */ /* 0x040fe40000410000 */
[C---:B------:R-:W-:Y:S02]  /*d7b0*/  FMUL.FTZ R44, R2.reuse, R116 ;  /* 0x00000074022c7220 */ /* 0x040fe40000410000 */
[----:B------:R-:W-:Y:S01]  /*d7c0*/  FMUL.FTZ R45, R2, R117 ;  /* 0x00000075022d7220 */ /* 0x000fe20000410000 */
[C---:B------:R-:W-:Y:S01]  /*d7d0*/  HMMA.16816.F32.BF16 R8, R108.reuse, R20, R8 ;  /* 0x000000146c08723c */ /* 0x040fe20000041808 */
[----:B------:R-:W-:Y:S01]  /*d7e0*/  MUFU.EX2 R140, R196 ;  /* 0x000000c4008c7308 */ /* 0x000fe20000000800 */
[----:B------:R-:W-:Y:S02]  /*d7f0*/  LDSM.16.MT88.4 R144, [R201+0xc00] ;  /* 0x000c0000c990783b */ /* 0x000fe40000004200 */
[C---:B------:R-:W-:Y:S02]  /*d800*/  FMUL.FTZ R46, R0.reuse, R118 ;  /* 0x00000076002e7220 */ /* 0x040fe40000410000 */
[----:B------:R-:W-:Y:S02]  /*d810*/  FMUL.FTZ R47, R0, R119 ;  /* 0x00000077002f7220 */ /* 0x000fe40000410000 */
[-C--:B------:R-:W-:Y:S02]  /*d820*/  HMMA.16816.F32.BF16 R12, R108, R22.reuse, R12 ;  /* 0x000000166c0c723c */ /* 0x080fe4000004180c */
[----:B------:R-:W-:Y:S01]  /*d830*/  LDSM.16.MT88.4 R116, [R201+0x400] ;  /* 0x00040000c974783b */ /* 0x000fe20000004200 */
[----:B------:R-:W1:Y:S01]  /*d840*/  MUFU.EX2 R189, R189 ;  /* 0x000000bd00bd7308 */ /* 0x000e620000000800 */
[C---:B------:R-:W-:Y:S02]  /*d850*/  FMUL.FTZ R51, R3.reuse, R163 ;  /* 0x000000a303337220 */ /* 0x040fe40000410000 */
[C---:B------:R-:W-:Y:S02]  /*d860*/  FMUL.FTZ R66, R3.reuse, R170 ;  /* 0x000000aa03427220 */ /* 0x040fe40000410000 */
[C---:B------:R-:W-:Y:S02]  /*d870*/  HMMA.16816.F32.BF16 R16, R172.reuse, R22, R16 ;  /* 0x00000016ac10723c */ /* 0x040fe40000041810 */
[----:B------:R-:W-:Y:S02]  /*d880*/  LDSM.16.MT88.4 R160, [R201+0x1c00] ;  /* 0x001c0000c9a0783b */ /* 0x000fe40000004200 */
[C---:B------:R-:W-:Y:S01]  /*d890*/  FMUL.FTZ R20, R100.reuse, R148 ;  /* 0x0000009464147220 */ /* 0x040fe20000410000 */
[----:B------:R-:W-:Y:S01]  /*d8a0*/  MUFU.EX2 R137, R220 ;  /* 0x000000dc00897308 */ /* 0x000fe20000000800 */
[----:B------:R-:W-:Y:S02]  /*d8b0*/  FMUL.FTZ R21, R100, R149 ;  /* 0x0000009564157220 */ /* 0x000fe40000410000 */
[C---:B------:R-:W-:Y:S04]  /*d8c0*/  FMUL.FTZ R22, R3.reuse, R150 ;  /* 0x0000009603167220 */ /* 0x040fe80000410000 */
[C---:B------:R-:W-:Y:S02]  /*d8d0*/  FMUL.FTZ R23, R3.reuse, R151 ;  /* 0x0000009703177220 */ /* 0x040fe40000410000 */
[----:B------:R-:W-:Y:S01]  /*d8e0*/  FMUL.FTZ R67, R3, R171 ;  /* 0x000000ab03437220 */ /* 0x000fe20000410000 */
[----:B------:R-:W-:Y:S01]  /*d8f0*/  MUFU.EX2 R138, R219 ;  /* 0x000000db008a7308 */ /* 0x000fe20000000800 */
[----:B------:R-:W-:Y:S01]  /*d900*/  LDSM.16.MT88.4 R168, [R202+0x1c00] ;  /* 0x001c0000caa8783b */ /* 0x000fe20000004200 */
[----:B------:R-:W-:Y:S02]  /*d910*/  FADD.FTZ R129, R133, R129 ;  /* 0x0000008185817221 */ /* 0x000fe40000010000 */
[-C--:B-----5:R-:W-:Y:S03]  /*d920*/  HMMA.16816.F32.BF16 R20, R172, R36.reuse, R20 ;  /* 0x00000024ac14723c */ /* 0x0a0fe60000041814 */
[C---:B------:R-:W-:Y:S02]  /*d930*/  FMUL.FTZ R70, R3.reuse, R70 ;  /* 0x0000004603467220 */ /* 0x040fe40000410000 */
[C---:B------:R-:W-:Y:S01]  /*d940*/  FMUL.FTZ R71, R3.reuse, R71 ;  /* 0x0000004703477220 */ /* 0x040fe20000410000 */
[----:B------:R-:W-:Y:S01]  /*d950*/  MUFU.EX2 R251, R195 ;  /* 0x000000c300fb7308 */ /* 0x000fe20000000800 */
[C---:B------:R-:W-:Y:S01]  /*d960*/  FMUL.FTZ R72, R2.reuse, R72 ;  /* 0x0000004802487220 */ /* 0x040fe20000410000 */
[C---:B------:R-:W-:Y:S04]  /*d970*/  HMMA.16816.F32.BF16 R24, R108.reuse, R36, R24 ;  /* 0x000000246c18723c */ /* 0x040fe80000041818 */
[----:B------:R-:W-:Y:S02]  /*d980*/  FMUL.FTZ R73, R2, R73 ;  /* 0x0000004902497220 */ /* 0x000fe40000410000 */
[C---:B------:R-:W-:Y:S02]  /*d990*/  FMUL.FTZ R74, R0.reuse, R74 ;  /* 0x0000004a004a7220 */ /* 0x040fe40000410000 */
[-C--:B------:R-:W-:Y:S01]  /*d9a0*/  HMMA.16816.F32.BF16 R28, R108, R38.reuse, R28 ;  /* 0x000000266c1c723c */ /* 0x080fe2000004181c */
[----:B------:R-:W-:Y:S03]  /*d9b0*/  MUFU.EX2 R250, R194 ;  /* 0x000000c200fa7308 */ /* 0x000fe60000000800 */
[----:B------:R-:W-:Y:S02]  /*d9c0*/  FMUL.FTZ R75, R0, R75 ;  /* 0x0000004b004b7220 */ /* 0x000fe40000410000 */
[----:B------:R-:W-:Y:S02]  /*d9d0*/  FMUL.FTZ R76, R2, R76 ;  /* 0x0000004c024c7220 */ /* 0x000fe40000410000 */
[C---:B------:R-:W-:Y:S03]  /*d9e0*/  HMMA.16816.F32.BF16 R32, R172.reuse, R38, R32 ;  /* 0x00000026ac20723c */ /* 0x040fe60000041820 */
[----:B------:R1:W-:Y:S01]  /*d9f0*/  MUFU.EX2 R136, R239 ;  /* 0x000000ef00887308 */ /* 0x0003e20000000800 */
[C---:B------:R-:W-:Y:S02]  /*da00*/  FMUL.FTZ R36, R100.reuse, R156 ;  /* 0x0000009c64247220 */ /* 0x040fe40000410000 */
[----:B------:R-:W-:Y:S02]  /*da10*/  FMUL.FTZ R37, R100, R157 ;  /* 0x0000009d64257220 */ /* 0x000fe40000410000 */
[C---:B------:R-:W-:Y:S04]  /*da20*/  FMUL.FTZ R38, R3.reuse, R158 ;  /* 0x0000009e03267220 */ /* 0x040fe80000410000 */
[C---:B------:R-:W-:Y:S01]  /*da30*/  FMUL.FTZ R39, R3.reuse, R159 ;  /* 0x0000009f03277220 */ /* 0x040fe20000410000 */
[----:B------:R-:W-:Y:S01]  /*da40*/  MUFU.EX2 R248, R198 ;  /* 0x000000c600f87308 */ /* 0x000fe20000000800 */
[----:B------:R-:W-:Y:S02]  /*da50*/  FMUL.FTZ R77, R2, R77 ;  /* 0x0000004d024d7220 */ /* 0x000fe40000410000 */
[C---:B------:R-:W-:Y:S02]  /*da60*/  FMUL.FTZ R78, R0.reuse, R78 ;  /* 0x0000004e004e7220 */ /* 0x040fe40000410000 */
[----:B------:R-:W-:Y:S01]  /*da70*/  FMUL.FTZ R79, R0, R79 ;  /* 0x0000004f004f7220 */ /* 0x000fe20000410000 */
[-C--:B------:R-:W-:Y:S03]  /*da80*/  HMMA.16816.F32.BF16 R36, R172, R52.reuse, R36 ;  /* 0x00000034ac24723c */ /* 0x080fe60000041824 */
[C---:B------:R-:W-:Y:S01]  /*da90*/  FMUL.FTZ R82, R3.reuse, R82 ;  /* 0x0000005203527220 */ /* 0x040fe20000410000 */
[----:B------:R-:W-:Y:S01]  /*daa0*/  MUFU.EX2 R195, R225 ;  /* 0x000000e100c37308 */ /* 0x000fe20000000800 */
[C---:B------:R-:W-:Y:S02]  /*dab0*/  FMUL.FTZ R83, R3.reuse, R83 ;  /* 0x0000005303537220 */ /* 0x040fe40000410000 */
[C---:B------:R-:W-:Y:S01]  /*dac0*/  FMUL.FTZ R86, R3.reuse, R86 ;  /* 0x0000005603567220 */ /* 0x040fe20000410000 */
[C---:B------:R-:W-:Y:S04]  /*dad0*/  HMMA.16816.F32.BF16 R40, R108.reuse, R52, R40 ;  /* 0x000000346c28723c */ /* 0x040fe80000041828 */
[C---:B------:R-:W-:Y:S01]  /*dae0*/  FMUL.FTZ R87, R3.reuse, R87 ;  /* 0x0000005703577220 */ /* 0x040fe20000410000 */
[----:B-1----:R-:W-:Y:S01]  /*daf0*/  MOV R239, R189 ;  /* 0x000000bd00ef7202 */ /* 0x002fe20000000f00 */
[----:B------:R-:W-:Y:S01]  /*db00*/  FMUL.FTZ R88, R2, R88 ;  /* 0x0000005802587220 */ /* 0x000fe20000410000 */
[----:B------:R-:W-:Y:S01]  /*db10*/  MUFU.EX2 R220, R188 ;  /* 0x000000bc00dc7308 */ /* 0x000fe20000000800 */
[-C--:B------:R-:W-:Y:S04]  /*db20*/  HMMA.16816.F32.BF16 R44, R108, R54.reuse, R44 ;  /* 0x000000366c2c723c */ /* 0x080fe8000004182c */
[C---:B------:R-:W-:Y:S02]  /*db30*/  FMUL.FTZ R52, R100.reuse, R164 ;  /* 0x000000a464347220 */ /* 0x040fe40000410000 */
[----:B------:R-:W-:Y:S02]  /*db40*/  FMUL.FTZ R53, R100, R165 ;  /* 0x000000a564357220 */ /* 0x000fe40000410000 */
[C---:B------:R-:W-:Y:S01]  /*db50*/  HMMA.16816.F32.BF16 R48, R172.reuse, R54, R48 ;  /* 0x00000036ac30723c */ /* 0x040fe20000041830 */
[----:B------:R-:W-:Y:S03]  /*db60*/  MUFU.EX2 R100, R237 ;  /* 0x000000ed00647308 */ /* 0x000fe60000000800 */
[C---:B------:R-:W-:Y:S02]  /*db70*/  FMUL.FTZ R89, R2.reuse, R89 ;  /* 0x0000005902597220 */ /* 0x040fe40000410000 */
[C---:B------:R-:W-:Y:S02]  /*db80*/  FMUL.FTZ R92, R2.reuse, R92 ;  /* 0x0000005c025c7220 */ /* 0x040fe40000410000 */
[C---:B------:R-:W-:Y:S03]  /*db90*/  FMUL.FTZ R54, R3.reuse, R166 ;  /* 0x000000a603367220 */ /* 0x040fe60000410000 */
[----:B------:R-:W-:Y:S01]  /*dba0*/  MUFU.EX2 R237, R183 ;  /* 0x000000b700ed7308 */ /* 0x000fe20000000800 */
[C---:B------:R-:W-:Y:S02]  /*dbb0*/  FMUL.FTZ R55, R3.reuse, R167 ;  /* 0x000000a703377220 */ /* 0x040fe40000410000 */
[----:B------:R-:W-:Y:S02]  /*dbc0*/  FMUL.FTZ R93, R2, R93 ;  /* 0x0000005d025d7220 */ /* 0x000fe40000410000 */
[C---:B------:R-:W-:Y:S02]  /*dbd0*/  FMUL.FTZ R98, R3.reuse, R98 ;  /* 0x0000006203627220 */ /* 0x040fe40000410000 */
[----:B------:R-:W-:Y:S01]  /*dbe0*/  FMUL.FTZ R99, R3, R99 ;  /* 0x0000006303637220 */ /* 0x000fe20000410000 */
[-C--:B--2---:R-:W-:Y:S02]  /*dbf0*/  HMMA.16816.F32.BF16 R52, R172, R112.reuse, R52 ;  /* 0x00000070ac34723c */ /* 0x084fe40000041834 */
[----:B------:R-:W1:Y:S01]  /*dc00*/  MUFU.EX2 R2, R186 ;  /* 0x000000ba00027308 */ /* 0x000e620000000800 */
[----:B------:R-:W-:Y:S02]  /*dc10*/  FADD.FTZ R3, R134, R130 ;  /* 0x0000008286037221 */ /* 0x000fe40000010000 */
[C---:B------:R-:W-:Y:S02]  /*dc20*/  FMUL.FTZ R90, R0.reuse, R90 ;  /* 0x0000005a005a7220 */ /* 0x040fe40000410000 */
[C---:B------:R-:W-:Y:S01]  /*dc30*/  FMUL.FTZ R91, R0.reuse, R91 ;  /* 0x0000005b005b7220 */ /* 0x040fe20000410000 */
[C---:B------:R-:W-:Y:S04]  /*dc40*/  HMMA.16816.F32.BF16 R56, R108.reuse, R112, R56 ;  /* 0x000000706c38723c */ /* 0x040fe80000041838 */
[----:B------:R-:W2:Y:S01]  /*dc50*/  MUFU.EX2 R196, R244 ;  /* 0x000000f400c47308 */ /* 0x000ea20000000800 */
[C---:B------:R-:W-:Y:S02]  /*dc60*/  FMUL.FTZ R94, R0.reuse, R94 ;  /* 0x0000005e005e7220 */ /* 0x040fe40000410000 */
[----:B------:R-:W-:Y:S01]  /*dc70*/  FMUL.FTZ R95, R0, R95 ;  /* 0x0000005f005f7220 */ /* 0x000fe20000410000 */
[-C--:B------:R-:W-:Y:S04]  /*dc80*/  HMMA.16816.F32.BF16 R60, R108, R114.reuse, R60 ;  /* 0x000000726c3c723c */ /* 0x080fe8000004183c */
[----:B------:R-:W-:Y:S02]  /*dc90*/  FADD.FTZ R0, R105, R177 ;  /* 0x000000b169007221 */ /* 0x000fe40000010000 */
[----:B------:R-:W-:Y:S02]  /*dca0*/  MUFU.EX2 R219, R193 ;  /* 0x000000c100db7308 */ /* 0x000fe40000000800 */
[C---:B------:R-:W-:Y:S01]  /*dcb0*/  HMMA.16816.F32.BF16 R64, R172.reuse, R114, R64 ;  /* 0x00000072ac40723c */ /* 0x040fe20000041840 */
[----:B------:R-:W3:Y:S03]  /*dcc0*/  LDSM.16.MT88.4 R112, [R201+0x2000] ;  /* 0x00200000c970783b */ /* 0x000ee60000004200 */
[----:B-1----:R-:W-:Y:S04]  /*dcd0*/  FADD.FTZ R0, R2, R0 ;  /* 0x0000000002007221 */ /* 0x002fe80000010000 */
[----:B------:R-:W-:Y:S01]  /*dce0*/  FADD.FTZ R0, R107, R0 ;  /* 0x000000006b007221 */ /* 0x000fe20000010000 */
[----:B------:R-:W-:Y:S10]  /*dcf0*/  MUFU.EX2 R198, R243 ;  /* 0x000000f300c67308 */ /* 0x000ff40000000800 */
[----:B------:R-:W-:Y:S10]  /*dd00*/  MUFU.EX2 R199, R197 ;  /* 0x000000c500c77308 */ /* 0x000ff40000000800 */
[----:B------:R-:W1:Y:S10]  /*dd10*/  MUFU.EX2 R197, R245 ;  /* 0x000000f500c57308 */ /* 0x000e740000000800 */
[----:B------:R-:W-:Y:S01]  /*dd20*/  MUFU.EX2 R194, R223 ;  /* 0x000000df00c27308 */ /* 0x000fe20000000800 */
[-C--:B---3--:R-:W-:Y:S08]  /*dd30*/  HMMA.16816.F32.BF16 R68, R172, R112.reuse, R68 ;  /* 0x00000070ac44723c */ /* 0x088ff00000041844 */
[C---:B------:R-:W-:Y:S01]  /*dd40*/  HMMA.16816.F32.BF16 R72, R108.reuse, R112, R72 ;  /* 0x000000706c48723c */ /* 0x040fe20000041848 */
[----:B------:R-:W-:Y:S07]  /*dd50*/  MUFU.EX2 R193, R224 ;  /* 0x000000e000c17308 */ /* 0x000fee0000000800 */
[-C--:B------:R-:W-:Y:S03]  /*dd60*/  HMMA.16816.F32.BF16 R76, R108, R114.reuse, R76 ;  /* 0x000000726c4c723c */ /* 0x080fe6000004184c */
[----:B------:R-:W-:Y:S05]  /*dd70*/  MUFU.EX2 R191, R230 ;  /* 0x000000e600bf7308 */ /* 0x000fea0000000800 */
[C---:B------:R-:W-:Y:S01]  /*dd80*/  HMMA.16816.F32.BF16 R80, R172.reuse, R114, R80 ;  /* 0x00000072ac50723c */ /* 0x040fe20000041850 */
[----:B------:R-:W3:Y:S04]  /*dd90*/  LDSM.16.MT88.4 R112, [R202+0x2000] ;  /* 0x00200000ca70783b */ /* 0x000ee80000004200 */
[----:B------:R-:W-:Y:S10]  /*dda0*/  MUFU.EX2 R190, R228 ;  /* 0x000000e400be7308 */ /* 0x000ff40000000800 */
[----:B------:R-:W-:Y:S01]  /*ddb0*/  MUFU.EX2 R188, R229 ;  /* 0x000000e500bc7308 */ /* 0x000fe20000000800 */
[-C--:B---3--:R-:W-:Y:S08]  /*ddc0*/  HMMA.16816.F32.BF16 R84, R172, R112.reuse, R84 ;  /* 0x00000070ac54723c */ /* 0x088ff00000041854 */
[C---:B------:R-:W-:Y:S07]  /*ddd0*/  HMMA.16816.F32.BF16 R88, R108.reuse, R112, R88 ;  /* 0x000000706c58723c */ /* 0x040fee0000041858 */
[----:B------:R-:W-:Y:S01]  /*dde0*/  F2FP.BF16.PACK_AB R112, R140, R218 ;  /* 0x000000da8c70723e */ /* 0x000fe200000010ff */
[-C--:B------:R-:W-:Y:S04]  /*ddf0*/  HMMA.16816.F32.BF16 R92, R108, R114.reuse, R92 ;  /* 0x000000726c5c723c */ /* 0x080fe8000004185c */
[----:B------:R-:W-:Y:S03]  /*de00*/  F2FP.BF16.PACK_AB R113, R138, R137 ;  /* 0x000000898a71723e */ /* 0x000fe600000010ff */
[----:B------:R-:W-:Y:S01]  /*de10*/  F2FP.BF16.PACK_AB R108, R2, R105 ;  /* 0x00000069026c723e */ /* 0x000fe200000010ff */
[----:B------:R-:W-:Y:S01]  /*de20*/  HMMA.16816.F32.BF16 R96, R172, R114, R96 ;  /* 0x00000072ac60723c */ /* 0x000fe20000041860 */
[----:B------:R-:W3:Y:S03]  /*de30*/  MUFU.EX2 R105, R238 ;  /* 0x000000ee00697308 */ /* 0x000ee60000000800 */
[C---:B------:R-:W-:Y:S01]  /*de40*/  F2FP.BF16.PACK_AB R110, R106.reuse, R107 ;  /* 0x0000006b6a6e723e */ /* 0x040fe200000010ff */
[----:B------:R-:W-:Y:S01]  /*de50*/  FADD.FTZ R2, R106, R0 ;  /* 0x000000006a027221 */ /* 0x000fe20000010000 */
[----:B------:R-:W-:Y:S01]  /*de60*/  F2FP.BF16.PACK_AB R109, R141, R192 ;  /* 0x000000c08d6d723e */ /* 0x000fe200000010ff */
[----:B------:R-:W-:Y:S01]  /*de70*/  FADD.FTZ R0, R131, R128 ;  /* 0x0000008083007221 */ /* 0x000fe20000010000 */
[----:B------:R-:W-:Y:S03]  /*de80*/  F2FP.BF16.PACK_AB R111, R176, R178 ;  /* 0x000000b2b06f723e */ /* 0x000fe600000010ff */
[----:B------:R-:W4:Y:S01]  /*de90*/  MUFU.EX2 R128, R236 ;  /* 0x000000ec00807308 */ /* 0x000f220000000800 */
[----:B------:R-:W-:Y:S01]  /*dea0*/  F2FP.BF16.PACK_AB R114, R189, R252 ;  /* 0x000000fcbd72723e */ /* 0x000fe200000010ff */
[----:B------:R-:W-:Y:S01]  /*deb0*/  FADD.FTZ R106, R132, R0 ;  /* 0x00000000846a7221 */ /* 0x000fe20000010000 */
[----:B------:R-:W-:Y:S01]  /*dec0*/  F2FP.BF16.PACK_AB R115, R250, R251 ;  /* 0x000000fbfa73723e */ /* 0x000fe200000010ff */
[-C--:B------:R-:W-:Y:S05]  /*ded0*/  HMMA.16816.F32.BF16 R4, R108, R116.reuse, R4 ;  /* 0x000000746c04723c */ /* 0x080fea0000041804 */
[----:B--2---:R-:W-:Y:S01]  /*dee0*/  F2FP.BF16.PACK_AB R173, R196, R195 ;  /* 0x000000c3c4ad723e */ /* 0x004fe200000010ff */
[----:B------:R2:W-:Y:S01]  /*def0*/  MUFU.EX2 R238, R182 ;  /* 0x000000b600ee7308 */ /* 0x0005e20000000800 */
[----:B-1----:R-:W-:Y:S01]  /*df00*/  F2FP.BF16.PACK_AB R175, R197, R198 ;  /* 0x000000c6c5af723e */ /* 0x002fe200000010ff */
[C---:B------:R-:W-:Y:S04]  /*df10*/  HMMA.16816.F32.BF16 R8, R112.reuse, R116, R8 ;  /* 0x000000747008723c */ /* 0x040fe80000041808 */
[----:B---3--:R-:W-:Y:S04]  /*df20*/  FADD.FTZ R0, R105, R2 ;  /* 0x0000000269007221 */ /* 0x008fe80000010000 */
[-C--:B------:R-:W-:Y:S01]  /*df30*/  HMMA.16816.F32.BF16 R12, R112, R118.reuse, R12 ;  /* 0x00000076700c723c */ /* 0x080fe2000004180c */
[----:B------:R-:W1:Y:S03]  /*df40*/  MUFU.EX2 R107, R235 ;  /* 0x000000eb006b7308 */ /* 0x000e660000000800 */
[----:B------:R-:W-:Y:S04]  /*df50*/  FADD.FTZ R0, R100, R0 ;  /* 0x0000000064007221 */ /* 0x000fe80000010000 */
[C---:B------:R-:W-:Y:S01]  /*df60*/  HMMA.16816.F32.BF16 R16, R108.reuse, R118, R16 ;  /* 0x000000766c10723c */ /* 0x040fe20000041810 */
[----:B------:R-:W3:Y:S02]  /*df70*/  LDSM.16.MT88.4 R116, [R202+0x1400] ;  /* 0x00140000ca74783b */ /* 0x000ee40000004200 */
[----:B------:R-:W-:Y:S01]  /*df80*/  MUFU.EX2 R235, R222 ;  /* 0x000000de00eb7308 */ /* 0x000fe20000000800 */
[----:B----4-:R-:W-:Y:S04]  /*df90*/  FADD.FTZ R0, R128, R0 ;  /* 0x0000000080007221 */ /* 0x010fe80000010000 */
[-C--:B------:R-:W-:Y:S01]  /*dfa0*/  HMMA.16816.F32.BF16 R20, R108, R120.reuse, R20 ;  /* 0x000000786c14723c */ /* 0x080fe20000041814 */
[----:B--2---:R-:W-:Y:S04]  /*dfb0*/  LDSM.16.MT88.4 R180, [R201+0x2c00] ;  /* 0x002c0000c9b4783b */ /* 0x004fe80000004200 */
[----:B------:R-:W-:Y:S03]  /*dfc0*/  MUFU.EX2 R222, R184 ;  /* 0x000000b800de7308 */ /* 0x000fe60000000800 */
[C---:B------:R-:W-:Y:S04]  /*dfd0*/  HMMA.16816.F32.BF16 R24, R112.reuse, R120, R24 ;  /* 0x000000787018723c */ /* 0x040fe80000041818 */
[----:B-1----:R-:W-:Y:S02]  /*dfe0*/  FADD.FTZ R2, R107, R0 ;  /* 0x000000006b027221 */ /* 0x002fe40000010000 */
[----:B------:R-:W-:Y:S01]  /*dff0*/  FADD.FTZ R0, R139, R129 ;  /* 0x000000818b007221 */ /* 0x000fe20000010000 */
[----:B------:R-:W1:Y:S01]  /*e000*/  MUFU.EX2 R236, R221 ;  /* 0x000000dd00ec7308 */ /* 0x000e620000000800 */
[-C--:B------:R-:W-:Y:S08]  /*e010*/  HMMA.16816.F32.BF16 R28, R112, R122.reuse, R28 ;  /* 0x0000007a701c723c */ /* 0x080ff0000004181c */
[C---:B------:R-:W-:Y:S01]  /*e020*/  HMMA.16816.F32.BF16 R32, R108.reuse, R122, R32 ;  /* 0x0000007a6c20723c */ /* 0x040fe20000041820 */
[----:B------:R-:W2:Y:S01]  /*e030*/  LDSM.16.MT88.4 R120, [R201+0x2400] ;  /* 0x00240000c978783b */ /* 0x000ea20000004200 */
[----:B------:R4:W-:Y:S06]  /*e040*/  MUFU.EX2 R221, R185 ;  /* 0x000000b900dd7308 */ /* 0x0009ec0000000800 */
[-C--:B------:R-:W-:Y:S04]  /*e050*/  HMMA.16816.F32.BF16 R36, R108, R124.reuse, R36 ;  /* 0x0000007c6c24723c */ /* 0x080fe80000041824 */
[----:B------:R5:W-:Y:S04]  /*e060*/  MUFU.EX2 R172, R241 ;  /* 0x000000f100ac7308 */ /* 0x000be80000000800 */
[C---:B------:R-:W-:Y:S06]  /*e070*/  HMMA.16816.F32.BF16 R40, R112.reuse, R124, R40 ;  /* 0x0000007c7028723c */ /* 0x040fec0000041828 */
[----:B------:R-:W-:Y:S02]  /*e080*/  MUFU.EX2 R174, R246 ;  /* 0x000000f600ae7308 */ /* 0x000fe40000000800 */
[-C--:B------:R-:W-:Y:S01]  /*e090*/  HMMA.16816.F32.BF16 R44, R112, R126.reuse, R44 ;  /* 0x0000007e702c723c */ /* 0x080fe2000004182c */
[----:B----4-:R-:W-:Y:S07]  /*e0a0*/  LDSM.16.MT88.4 R184, [R202+0x2c00] ;  /* 0x002c0000cab8783b */ /* 0x010fee0000004200 */
[C---:B------:R-:W-:Y:S01]  /*e0b0*/  HMMA.16816.F32.BF16 R48, R108.reuse, R126, R48 ;  /* 0x0000007e6c30723c */ /* 0x040fe20000041830 */
[----:B------:R-:W4:Y:S01]  /*e0c0*/  MUFU.EX2 R189, R227 ;  /* 0x000000e300bd7308 */ /* 0x000f220000000800 */
[----:B------:R-:W4:Y:S02]  /*e0d0*/  LDSM.16.MT88.4 R124, [R202+0x2400] ;  /* 0x00240000ca7c783b */ /* 0x000f240000004200 */
[----:B-----5:R-:W-:Y:S02]  /*e0e0*/  MOV R241, R176 ;  /* 0x000000b000f17202 */ /* 0x020fe40000000f00 */
[----:B------:R-:W-:Y:S02]  /*e0f0*/  F2FP.BF16.PACK_AB R176, R193, R194 ;  /* 0x000000c2c1b0723e */ /* 0x000fe400000010ff */
[-C--:B---3--:R-:W-:Y:S08]  /*e100*/  HMMA.16816.F32.BF16 R52, R108, R116.reuse, R52 ;  /* 0x000000746c34723c */ /* 0x088ff00000041834 */
[C---:B------:R-:W-:Y:S07]  /*e110*/  HMMA.16816.F32.BF16 R56, R112.reuse, R116, R56 ;  /* 0x000000747038723c */ /* 0x040fee0000041838 */
[----:B------:R-:W-:Y:S01]  /*e120*/  F2FP.BF16.PACK_AB R116, R100, R105 ;  /* 0x000000696474723e */ /* 0x000fe200000010ff */
[-C--:B------:R-:W-:Y:S04]  /*e130*/  HMMA.16816.F32.BF16 R60, R112, R118.reuse, R60 ;  /* 0x00000076703c723c */ /* 0x080fe8000004183c */
[----:B------:R-:W-:Y:S01]  /*e140*/  FADD.FTZ R100, R135, R106 ;  /* 0x0000006a87647221 */ /* 0x000fe20000010000 */
[----:B-1----:R-:W-:Y:S01]  /*e150*/  F2FP.BF16.PACK_AB R117, R236, R235 ;  /* 0x000000ebec75723e */ /* 0x002fe200000010ff */
[----:B------:R-:W-:Y:S01]  /*e160*/  LDSM.16.MT88.4 R132, [R201+0x2800] ;  /* 0x00280000c984783b */ /* 0x000fe20000004200 */
[----:B------:R-:W-:Y:S01]  /*e170*/  FADD.FTZ R105, R192, R3 ;  /* 0x00000003c0697221 */ /* 0x000fe20000010000 */
[C---:B------:R-:W-:Y:S01]  /*e180*/  HMMA.16816.F32.BF16 R64, R108.reuse, R118, R64 ;  /* 0x000000766c40723c */ /* 0x040fe20000041840 */
[----:B------:R-:W1:Y:S03]  /*e190*/  MUFU.EX2 R106, R242 ;  /* 0x000000f2006a7308 */ /* 0x000e660000000800 */
[----:B------:R-:W-:Y:S01]  /*e1a0*/  FADD.FTZ R3, R218, R0 ;  /* 0x00000000da037221 */ /* 0x000fe20000010000 */
[----:B------:R-:W-:Y:S01]  /*e1b0*/  MOV R218, R178 ;  /* 0x000000b200da7202 */ /* 0x000fe20000000f00 */
[----:B------:R-:W-:Y:S01]  /*e1c0*/  FADD.FTZ R0, R136, R2 ;  /* 0x0000000288007221 */ /* 0x000fe20000010000 */
[----:B------:R-:W-:Y:S01]  /*e1d0*/  F2FP.BF16.PACK_AB R118, R107, R128 ;  /* 0x000000806b76723e */ /* 0x000fe200000010ff */
[-C--:B--2---:R-:W-:Y:S01]  /*e1e0*/  HMMA.16816.F32.BF16 R68, R108, R120.reuse, R68 ;  /* 0x000000786c44723c */ /* 0x084fe20000041844 */
[----:B------:R-:W-:Y:S02]  /*e1f0*/  LDSM.16.MT88.4 R128, [R201+0x1800] ;  /* 0x00180000c980783b */ /* 0x000fe40000004200 */
[----:B------:R-:W2:Y:S01]  /*e200*/  MUFU.EX2 R192, R226 ;  /* 0x000000e200c07308 */ /* 0x000ea20000000800 */
[----:B------:R-:W-:Y:S01]  /*e210*/  F2FP.BF16.PACK_AB R119, R248, R247 ;  /* 0x000000f7f877723e */ /* 0x000fe200000010ff */
[----:B------:R-:W-:Y:S01]  /*e220*/  FADD.FTZ R2, R141, R105 ;  /* 0x000000698d027221 */ /* 0x000fe20000010000 */
[----:B----4-:R-:W-:Y:S01]  /*e230*/  F2FP.BF16.PACK_AB R177, R190, R189 ;  /* 0x000000bdbeb1723e */ /* 0x010fe200000010ff */
[----:B------:R-:W-:Y:S01]  /*e240*/  FADD.FTZ R3, R140, R3 ;  /* 0x000000038c037221 */ /* 0x000fe20000010000 */
[C---:B------:R-:W-:Y:S04]  /*e250*/  HMMA.16816.F32.BF16 R72, R112.reuse, R120, R72 ;  /* 0x000000787048723c */ /* 0x040fe80000041848 */
[C---:B------:R-:W-:Y:S01]  /*e260*/  FADD.FTZ R0, R172.reuse, R0 ;  /* 0x00000000ac007221 */ /* 0x040fe20000010000 */
[----:B------:R-:W-:Y:S01]  /*e270*/  F2FP.BF16.PACK_AB R172, R172, R136 ;  /* 0x00000088acac723e */ /* 0x000fe200000010ff */
[----:B------:R-:W3:Y:S01]  /*e280*/  MUFU.EX2 R107, R231 ;  /* 0x000000e7006b7308 */ /* 0x000ee20000000800 */
[----:B------:R-:W-:Y:S01]  /*e290*/  FADD.FTZ R3, R252, R3 ;  /* 0x00000003fc037221 */ /* 0x000fe20000010000 */
[-C--:B------:R-:W-:Y:S04]  /*e2a0*/  HMMA.16816.F32.BF16 R76, R112, R122.reuse, R76 ;  /* 0x0000007a704c723c */ /* 0x080fe8000004184c */
[----:B-1----:R-:W-:Y:S01]  /*e2b0*/  FADD.FTZ R0, R106, R0 ;  /* 0x000000006a007221 */ /* 0x002fe20000010000 */
[----:B------:R-:W-:Y:S01]  /*e2c0*/  MOV R105, R103 ;  /* 0x0000006700697202 */ /* 0x000fe20000000f00 */
[----:B------:R-:W-:Y:S02]  /*e2d0*/  FADD.FTZ R3, R239, R3 ;  /* 0x00000003ef037221 */ /* 0x000fe40000010000 */
[C---:B------:R-:W-:Y:S01]  /*e2e0*/  HMMA.16816.F32.BF16 R80, R108.reuse, R122, R80 ;  /* 0x0000007a6c50723c */ /* 0x040fe20000041850 */
[----:B------:R-:W1:Y:S03]  /*e2f0*/  LDSM.16.MT88.4 R120, [R201+0x800] ;  /* 0x00080000c978783b */ /* 0x000e660000004200 */
[C---:B------:R-:W-:Y:S01]  /*e300*/  FADD.FTZ R243, R174.reuse, R0 ;  /* 0x00000000aef37221 */ /* 0x040fe20000010000 */
[----:B------:R-:W-:Y:S01]  /*e310*/  F2FP.BF16.PACK_AB R174, R174, R106 ;  /* 0x0000006aaeae723e */ /* 0x000fe200000010ff */
[----:B------:R-:W-:Y:S01]  /*e320*/  FADD.FTZ R0, R137, R100 ;  /* 0x0000006489007221 */ /* 0x000fe20000010000 */
[----:B--2---:R-:W-:Y:S01]  /*e330*/  F2FP.BF16.PACK_AB R178, R191, R192 ;  /* 0x000000c0bfb2723e */ /* 0x004fe200000010ff */
[-C--:B------:R-:W-:Y:S04]  /*e340*/  HMMA.16816.F32.BF16 R84, R108, R124.reuse, R84 ;  /* 0x0000007c6c54723c */ /* 0x080fe80000041854 */
[----:B------:R-:W-:Y:S01]  /*e350*/  FADD.FTZ R100, R138, R0 ;  /* 0x000000008a647221 */ /* 0x000fe20000010000 */
[----:B------:R-:W-:Y:S01]  /*e360*/  MOV R106, R102 ;  /* 0x00000066006a7202 */ /* 0x000fe20000000f00 */
[----:B------:R-:W-:Y:S01]  /*e370*/  FADD.FTZ R0, R218, R2 ;  /* 0x00000002da007221 */ /* 0x000fe20000010000 */
[----:B---3--:R-:W-:Y:S01]  /*e380*/  F2FP.BF16.PACK_AB R179, R107, R188 ;  /* 0x000000bc6bb3723e */ /* 0x008fe200000010ff */
[C---:B------:R-:W-:Y:S04]  /*e390*/  HMMA.16816.F32.BF16 R88, R112.reuse, R124, R88 ;  /* 0x0000007c7058723c */ /* 0x040fe80000041858 */
[----:B------:R-:W-:Y:S01]  /*e3a0*/  FADD.FTZ R2, R251, R100 ;  /* 0x00000064fb027221 */ /* 0x000fe20000010000 */
[----:B------:R-:W-:Y:S01]  /*e3b0*/  MOV R100, R104 ;  /* 0x0000006800647202 */ /* 0x000fe20000000f00 */
[----:B------:R-:W-:Y:S02]  /*e3c0*/  FADD.FTZ R0, R241, R0 ;  /* 0x00000000f1007221 */ /* 0x000fe40000010000 */
[-C--:B------:R-:W-:Y:S01]  /*e3d0*/  HMMA.16816.F32.BF16 R92, R112, R126.reuse, R92 ;  /* 0x0000007e705c723c */ /* 0x080fe2000004185c */
[----:B------:R-:W2:Y:S03]  /*e3e0*/  LDSM.16.MT88.4 R112, [R202+0x800] ;  /* 0x00080000ca70783b */ /* 0x000ea60000004200 */
[----:B------:R-:W-:Y:S02]  /*e3f0*/  FADD.FTZ R2, R250, R2 ;  /* 0x00000002fa027221 */ /* 0x000fe40000010000 */
[----:B------:R-:W-:Y:S02]  /*e400*/  FADD.FTZ R0, R235, R0 ;  /* 0x00000000eb007221 */ /* 0x000fe40000010000 */
[----:B------:R-:W-:Y:S01]  /*e410*/  HMMA.16816.F32.BF16 R96, R108, R126, R96 ;  /* 0x0000007e6c60723c */ /* 0x000fe20000041860 */
[----:B------:R-:W3:Y:S03]  /*e420*/  LDSM.16.MT88.4 R124, [R202+0x1800] ;  /* 0x00180000ca7c783b */ /* 0x000ee60000004200 */
[----:B------:R-:W-:Y:S02]  /*e430*/  FADD.FTZ R3, R222, R3 ;  /* 0x00000003de037221 */ /* 0x000fe40000010000 */
[----:B------:R-:W-:Y:S01]  /*e440*/  FADD.FTZ R2, R221, R2 ;  /* 0x00000002dd027221 */ /* 0x000fe20000010000 */
[----:B------:R-:W-:Y:S01]  /*e450*/  F2FP.BF16.PACK_AB R108, R237, R222 ;  /* 0x000000deed6c723e */ /* 0x000fe200000010ff */
[----:B------:R-:W-:Y:S01]  /*e460*/  FADD.FTZ R0, R236, R0 ;  /* 0x00000000ec007221 */ /* 0x000fe20000010000 */
[-C--:B-1----:R-:W-:Y:S05]  /*e470*/  HMMA.16816.F32.BF16 R4, R116, R120.reuse, R4 ;  /* 0x000000787404723c */ /* 0x082fea0000041804 */
[----:B------:R-:W-:Y:S01]  /*e480*/  F2FP.BF16.PACK_AB R110, R249, R238 ;  /* 0x000000eef96e723e */ /* 0x000fe200000010ff */
[----:B------:R-:W-:Y:S01]  /*e490*/  FADD.FTZ R3, R237, R3 ;  /* 0x00000003ed037221 */ /* 0x000fe20000010000 */
[C---:B------:R-:W-:Y:S01]  /*e4a0*/  F2FP.BF16.PACK_AB R109, R220.reuse, R221 ;  /* 0x000000dddc6d723e */ /* 0x040fe200000010ff */
[----:B------:R-:W-:Y:S01]  /*e4b0*/  FADD.FTZ R2, R220, R2 ;  /* 0x00000002dc027221 */ /* 0x000fe20000010000 */
[----:B------:R-:W-:Y:S03]  /*e4c0*/  F2FP.BF16.PACK_AB R111, R199, R219 ;  /* 0x000000dbc76f723e */ /* 0x000fe600000010ff */
        /* <DEDUP_REMOVED lines=9> */
[----:B------:R-:W1:Y:S03]  /*e560*/  LDSM.16.MT88.4 R120, [R202+0x2800] ;  /* 0x00280000ca78783b */ /* 0x000e660000004200 */
[----:B------:R-:W-:Y:S04]  /*e570*/  FADD.FTZ R0, R195, R0 ;  /* 0x00000000c3007221 */ /* 0x000fe80000010000 */
        /* <DEDUP_REMOVED lines=35> */
[----:B------:R-:W-:Y:S02]  /*e7b0*/  FADD.FTZ R247, R197, R4 ;  /* 0x00000004c5f77221 */ /* 0x000fe40000010000 */
[C---:B------:R-:W-:Y:S04]  /*e7c0*/  HMMA.16816.F32.BF16 R128, R176.reuse, R152, R24 ;  /* 0x00000098b080723c */ /* 0x040fe80000041818 */
[----:B------:R-:W-:Y:S02]  /*e7d0*/  FADD.FTZ R248, R191, R3 ;  /* 0x00000003bff87221 */ /* 0x000fe40000010000 */
[----:B------:R-:W-:Y:S01]  /*e7e0*/  FADD.FTZ R249, R107, R2 ;  /* 0x000000026bf97221 */ /* 0x000fe20000010000 */
[----:B------:R-:W-:Y:S01]  /*e7f0*/  MOV R107, R101 ;  /* 0x00000065006b7202 */ /* 0x000fe20000000f00 */
        /* <DEDUP_REMOVED lines=18> */
[----:B--2---:R-:W-:Y:S02]  /*e920*/  ISETP.GT.AND P0, PT, R233, R6, PT ;  /* 0x00000006e900720c */ /* 0x004fe40003f04270 */
[----:B------:R-:W-:Y:S11]  /*e930*/  MOV R233, R0 ;  /* 0x0000000000e97202 */ /* 0x000ff60000000f00 */
[----:B------:R-:W-:-:S05]  /*e940*/  @P0 BRA `(.L_x_1293) ;  /* 0xffffc38000000947 */ /* 0x000fca000383ffff */
.L_x_1286:
[----:B------:R-:W-:Y:S05]  /*e950*/  BRA.DIV ~URZ, `(.L_x_1294) ;  /* 0x000050c27f007947 */ /* 0x000fea000b800000 */
[----:B------:R2:W3:Y:S02]  /*e960*/  SHFL.BFLY PT, R7, R243, 0x2, 0x1f ;  /* 0x0c401f00f3077f89 */ /* 0x0004e400000e0000 */
.L_x_1332:
[----:B---3--:R-:W-:Y:S01]  /*e970*/  FADD.FTZ R7, R7, R243 ;  /* 0x000000f307077221 */ /* 0x008fe20000010000 */
[----:B------:R-:W-:Y:S05]  /*e980*/  BRA.DIV ~URZ, `(.L_x_1295) ;  /* 0x000050f27f007947 */ /* 0x000fea000b800000 */
[----:B------:R-:W3:Y:S04]  /*e990*/  SHFL.BFLY PT, R6, R247, 0x2, 0x1f ;  /* 0x0c401f00f7067f89 */ /* 0x000ee800000e0000 */
[----:B------:R-:W4:Y:S04]  /*e9a0*/  SHFL.BFLY PT, R5, R248, 0x2, 0x1f ;  /* 0x0c401f00f8057f89 */ /* 0x000f2800000e0000 */
[----:B------:R-:W5:Y:S04]  /*e9b0*/  SHFL.BFLY PT, R4, R249, 0x2, 0x1f ;  /* 0x0c401f00f9047f89 */ /* 0x000f6800000e0000 */
[----:B------:R-:W1:Y:S01]  /*e9c0*/  SHFL.BFLY PT, R0, R7, 0x1, 0x1f ;  /* 0x0c201f0007007f89 */ /* 0x000e6200000e0000 */
[----:B---3--:R-:W-:-:S02]  /*e9d0*/  FADD.FTZ R6, R6, R247 ;  /* 0x000000f706067221 */ /* 0x008fc40000010000 */
[----:B----4-:R-:W-:-:S03]  /*e9e0*/  FADD.FTZ R5, R5, R248 ;  /* 0x000000f805057221 */ /* 0x010fc60000010000 */
[----:B------:R-:W3:Y:S01]  /*e9f0*/  SHFL.BFLY PT, R2, R6, 0x1, 0x1f ;  /* 0x0c201f0006027f89 */ /* 0x000ee200000e0000 */
[----:B-----5:R-:W-:-:S03]  /*ea00*/  FADD.FTZ R249, R4, R249 ;  /* 0x000000f904f97221 */ /* 0x020fc60000010000 */
[----:B------:R-:W4:Y:S01]  /*ea10*/  SHFL.BFLY PT, R3, R5, 0x1, 0x1f ;  /* 0x0c201f0005037f89 */ /* 0x000f2200000e0000 */
[----:B-1----:R-:W-:-:S03]  /*ea20*/  FADD.FTZ R7, R7, R0 ;  /* 0x0000000007077221 */ /* 0x002fc60000010000 */
[----:B------:R1:W2:Y:S01]  /*ea30*/  SHFL.BFLY PT, R4, R249, 0x1, 0x1f ;  /* 0x0c201f00f9047f89 */ /* 0x0002a200000e0000 */
[----:B---3--:R-:W-:Y:S02]  /*ea40*/  FADD.FTZ R6, R6, R2 ;  /* 0x0000000206067221 */ /* 0x008fe40000010000 */
[----:B----4-:R-:W-:Y:S02]  /*ea50*/  FADD.FTZ R5, R5, R3 ;  /* 0x0000000305057221 */ /* 0x010fe40000010000 */
.L_x_1333:
[----:B------:R-:W-:Y:S01]  /*ea60*/  FSETP.NE.FTZ.AND P3, PT, R7, RZ, PT ;  /* 0x000000ff0700720b */ /* 0x000fe20003f75000 */
[----:B------:R-:W-:Y:S01]  /*ea70*/  CS2R R2, SRZ ;  /* 0x0000000000027805 */ /* 0x000fe2000001ff00 */
[----:B------:R-:W-:Y:S01]  /*ea80*/  MOV R0, RZ ;  /* 0x000000ff00007202 */ /* 0x000fe20000000f00 */
[----:B--2---:R-:W-:Y:S01]  /*ea90*/  FADD.FTZ R4, R4, R249 ;  /* 0x000000f904047221 */ /* 0x004fe20000010000 */
[----:B------:R-:W-:Y:S02]  /*eaa0*/  FSETP.NE.FTZ.AND P2, PT, R6, RZ, PT ;  /* 0x000000ff0600720b */ /* 0x000fe40003f55000 */
[----:B------:R-:W-:Y:S02]  /*eab0*/  FSETP.NE.FTZ.AND P1, PT, R5, RZ, PT ;  /* 0x000000ff0500720b */ /* 0x000fe40003f35000 */
[----:B------:R-:W-:-:S02]  /*eac0*/  FSETP.NE.FTZ.AND P0, PT, R4, RZ, PT ;  /* 0x000000ff0400720b */ /* 0x000fc40003f15000 */
[----:B------:R-:W-:Y:S02]  /*ead0*/  MOV R23, 0xff800000 ;  /* 0xff80000000177802 */ /* 0x000fe40000000f00 */
[----:B------:R-:W-:Y:S01]  /*eae0*/  MOV R21, 0xff800000 ;  /* 0xff80000000157802 */ /* 0x000fe20000000f00 */
[----:B------:R-:W2:Y:S01]  /*eaf0*/  @P3 MUFU.RCP R0, R7 ;  /* 0x0000000700003308 */ /* 0x000ea20000001000 */
[----:B------:R-:W-:Y:S02]  /*eb00*/  MOV R22, 0xff800000 ;  /* 0xff80000000167802 */ /* 0x000fe40000000f00 */
[----:B------:R-:W-:-:S03]  /*eb10*/  MOV R20, 0xff800000 ;  /* 0xff80000000147802 */ /* 0x000fc60000000f00 */
[----:B------:R-:W-:Y:S02]  /*eb20*/  @P1 MOV R10, 0x3f317218 ;  /* 0x3f317218000a1802 */ /* 0x000fe40000000f00 */
[----:B------:R-:W3:Y:S08]  /*eb30*/  @P3 MUFU.LG2 R7, R7 ;  /* 0x0000000700073308 */ /* 0x000ef00000000c00 */
[----:B------:R-:W4:Y:S01]  /*eb40*/  @P2 MUFU.RCP R3, R6 ;  /* 0x0000000600032308 */ /* 0x000f220000001000 */
[----:B--2---:R-:W-:-:S02]  /*eb50*/  FMUL.FTZ R140, R0, R140 ;  /* 0x0000008c008c7220 */ /* 0x004fc40000410000 */
[C---:B------:R-:W-:Y:S02]  /*eb60*/  FMUL.FTZ R141, R0.reuse, R141 ;  /* 0x0000008d008d7220 */ /* 0x040fe40000410000 */
[C---:B------:R-:W-:Y:S02]  /*eb70*/  FMUL.FTZ R144, R0.reuse, R144 ;  /* 0x0000009000907220 */ /* 0x040fe40000410000 */
[C---:B------:R-:W-:Y:S01]  /*eb80*/  FMUL.FTZ R145, R0.reuse, R145 ;  /* 0x0000009100917220 */ /* 0x040fe20000410000 */
[----:B------:R-:W2:Y:S01]  /*eb90*/  @P1 MUFU.RCP R2, R5 ;  /* 0x0000000500021308 */ /* 0x000ea20000001000 */
[C---:B------:R-:W-:Y:S02]  /*eba0*/  FMUL.FTZ R148, R0.reuse, R148 ;  /* 0x0000009400947220 */ /* 0x040fe40000410000 */
[C---:B------:R-:W-:Y:S02]  /*ebb0*/  FMUL.FTZ R149, R0.reuse, R149 ;  /* 0x0000009500957220 */ /* 0x040fe40000410000 */
[----:B------:R-:W-:-:S02]  /*ebc0*/  FMUL.FTZ R152, R0, R152 ;  /* 0x0000009800987220 */ /* 0x000fc40000410000 */
[C---:B------:R-:W-:Y:S01]  /*ebd0*/  FMUL.FTZ R153, R0.reuse, R153 ;  /* 0x0000009900997220 */ /* 0x040fe20000410000 */
[----:B------:R-:W5:Y:S01]  /*ebe0*/  @P2 MUFU.LG2 R6, R6 ;  /* 0x0000000600062308 */ /* 0x000f620000000c00 */
[C---:B------:R-:W-:Y:S02]  /*ebf0*/  FMUL.FTZ R156, R0.reuse, R156 ;  /* 0x0000009c009c7220 */ /* 0x040fe40000410000 */
[C---:B------:R-:W-:Y:S02]  /*ec00*/  FMUL.FTZ R157, R0.reuse, R157 ;  /* 0x0000009d009d7220 */ /* 0x040fe40000410000 */
[C---:B------:R-:W-:Y:S02]  /*ec10*/  FMUL.FTZ R160, R0.reuse, R160 ;  /* 0x000000a000a07220 */ /* 0x040fe40000410000 */
[C---:B------:R-:W-:Y:S01]  /*ec20*/  FMUL.FTZ R161, R0.reuse, R161 ;  /* 0x000000a100a17220 */ /* 0x040fe20000410000 */
[----:B------:R-:W1:Y:S01]  /*ec30*/  @P1 MUFU.LG2 R5, R5 ;  /* 0x0000000500051308 */ /* 0x000e620000000c00 */
        /* <DEDUP_REMOVED lines=11> */
[----:B------:R-:W-:Y:S01]  /*ecf0*/  FMUL.FTZ R97, R0, R97 ;  /* 0x0000006100617220 */ /* 0x000fe20000410000 */
[----:B------:R-:W-:Y:S01]  /*ed00*/  @P3 MOV R0, 0x3f317218 ;  /* 0x3f31721800003802 */ /* 0x000fe20000000f00 */
[----:B---3--:R-:W-:-:S02]  /*ed10*/  @P3 FMUL.FTZ R9, R7, 0.69314718246459960938 ;  /* 0x3f31721807093820 */ /* 0x008fc40000410000 */
[C---:B----4-:R-:W-:Y:S02]  /*ed20*/  FMUL.FTZ R142, R3.reuse, R142 ;  /* 0x0000008e038e7220 */ /* 0x050fe40000410000 */
[----:B------:R-:W-:Y:S01]  /*ed30*/  @P3 FMUL.FTZ R7, R0, c[0x0][0x2d0] ;  /* 0x0000b40000073a20 */ /* 0x000fe20000410000 */
[----:B------:R-:W-:Y:S01]  /*ed40*/  MOV R0, RZ ;  /* 0x000000ff00007202 */ /* 0x000fe20000000f00 */
[C---:B------:R-:W-:Y:S02]  /*ed50*/  FMUL.FTZ R143, R3.reuse, R143 ;  /* 0x0000008f038f7220 */ /* 0x040fe40000410000 */
[C---:B------:R-:W-:Y:S02]  /*ed60*/  FMUL.FTZ R146, R3.reuse, R146 ;  /* 0x0000009203927220 */ /* 0x040fe40000410000 */
[C---:B------:R-:W-:Y:S01]  /*ed70*/  FMUL.FTZ R147, R3.reuse, R147 ;  /* 0x0000009303937220 */ /* 0x040fe20000410000 */
[----:B------:R-:W3:Y:S01]  /*ed80*/  @P0 MUFU.RCP R0, R4 ;  /* 0x0000000400000308 */ /* 0x000ee20000001000 */
        /* <DEDUP_REMOVED lines=21> */
[C---:B--2---:R-:W-:Y:S02]  /*eee0*/  FMUL.FTZ R136, R2.reuse, R136 ;  /* 0x0000008802887220 */ /* 0x044fe40000410000 */
        /* <DEDUP_REMOVED lines=23> */
[----:B------:R2:W4:Y:S01]  /*f060*/  @P0 MUFU.LG2 R2, R4 ;  /* 0x0000000400020308 */ /* 0x0005220000000c00 */
[----:B-----5:R-:W-:Y:S02]  /*f070*/  @P2 FMUL.FTZ R8, R6, 0.69314718246459960938 ;  /* 0x3f31721806082820 */ /* 0x020fe40000410000 */
[----:B------:R-:W-:Y:S02]  /*f080*/  @P2 FMUL.FTZ R6, R3, c[0x0][0x2d0] ;  /* 0x0000b40003062a20 */ /* 0x000fe40000410000 */
[----:B-1----:R-:W-:Y:S02]  /*f090*/  @P1 FMUL.FTZ R5, R5, 0.69314718246459960938 ;  /* 0x3f31721805051820 */ /* 0x002fe40000410000 */
[----:B------:R-:W-:Y:S02]  /*f0a0*/  @P1 FMUL.FTZ R3, R10, c[0x0][0x2d0] ;  /* 0x0000b4000a031a20 */ /* 0x000fe40000410000 */
[----:B---3--:R-:W-:-:S02]  /*f0b0*/  FMUL.FTZ R138, R0, R138 ;  /* 0x0000008a008a7220 */ /* 0x008fc40000410000 */
[----:B------:R-:W-:Y:S01]  /*f0c0*/  @P1 FFMA.FTZ R23, R3, R102, R5 ;  /* 0x0000006603171223 */ /* 0x000fe20000010005 */
[----:B------:R-:W-:Y:S01]  /*f0d0*/  @P0 MOV R3, 0x3f317218 ;  /* 0x3f31721800030802 */ /* 0x000fe20000000f00 */
[C---:B------:R-:W-:Y:S02]  /*f0e0*/  FMUL.FTZ R139, R0.reuse, R139 ;  /* 0x0000008b008b7220 */ /* 0x040fe40000410000 */
[----:B------:R-:W-:Y:S01]  /*f0f0*/  FMUL.FTZ R134, R0, R134 ;  /* 0x0000008600867220 */ /* 0x000fe20000410000 */
[----:B--2---:R-:W-:Y:S01]  /*f100*/  MOV R4, 0x1 ;  /* 0x0000000100047802 */ /* 0x004fe20000000f00 */
[----:B----4-:R-:W-:Y:S02]  /*f110*/  @P0 FMUL.FTZ R2, R2, 0.69314718246459960938 ;  /* 0x3f31721802020820 */ /* 0x010fe40000410000 */
[----:B------:R-:W-:Y:S02]  /*f120*/  @P0 FMUL.FTZ R3, R3, c[0x0][0x2d0] ;  /* 0x0000b40003030a20 */ /* 0x000fe40000410000 */
        /* <DEDUP_REMOVED lines=21> */
[----:B------:R-:W-:Y:S01]  /*f280*/  PRMT R0, R4, 0x7610, R0 ;  /* 0x0000761004007816 */ /* 0x000fe20000000000 */
[----:B------:R-:W-:Y:S02]  /*f290*/  @P3 FFMA.FTZ R21, R7, R104, R9 ;  /* 0x0000006807153223 */ /* 0x000fe40000010009 */
[----:B------:R-:W-:Y:S02]  /*f2a0*/  @P2 FFMA.FTZ R22, R6, R103, R8 ;  /* 0x0000006706162223 */ /* 0x000fe40000010008 */
[----:B------:R-:W-:Y:S02]  /*f2b0*/  @P0 FFMA.FTZ R20, R3, R101, R2 ;  /* 0x0000006503140223 */ /* 0x000fe40000010002 */
.L_x_1255:
[----:B--2---:R2:W5:Y:S01]  /*f2c0*/  LDL R7, [R1+0x7c] ;  /* 0x00007c0001077983 */ /* 0x0045620000100800 */
[----:B------:R-:W-:Y:S03]  /*f2d0*/  BSSY B0, `(.L_x_1296) ;  /* 0x0000012000007945 */ /* 0x000fe60003800000 */
[----:B------:R-:W3:Y:S02]  /*f2e0*/  S2R R6, SR_TID.X ;  /* 0x0000000000067919 */ /* 0x000ee40000002100 */
[----:B---3--:R-:W-:-:S13]  /*f2f0*/  LOP3.LUT P0, RZ, R6, 0x7f, RZ, 0xc0, !PT ;  /* 0x0000007f06ff7812 */ /* 0x008fda000780c0ff */
[----:B------:R-:W-:Y:S05]  /*f300*/  @P0 BRA `(.L_x_1297) ;  /* 0x000000e000000947 */ /* 0x000fea0003800000 */
[----:B--2---:R-:W2:Y:S01]  /*f310*/  S2R R4, SR_LANEID ;  /* 0x0000000000047919 */ /* 0x004ea20000000000 */
[----:B------:R-:W-:Y:S01]  /*f320*/  VOTEU.ANY UR4, UPT, PT ;  /* 0x0000000000047886 */ /* 0x000fe200038e0100 */
[----:B------:R-:W-:Y:S01]  /*f330*/  IMAD.MOV.U32 R5, RZ, RZ, c[0x0][0x584] ;  /* 0x00016100ff057624 */ /* 0x000fe200078e00ff */
[----:B------:R-:W2:Y:S08]  /*f340*/  FLO.U32 R3, UR4 ;  /* 0x0000000400037d00 */ /* 0x000eb000080e0000 */
[----:B------:R-:W3:Y:S01]  /*f350*/  POPC R2, UR4 ;  /* 0x0000000400027d09 */ /* 0x000ee20008000000 */
[----:B--2---:R-:W-:Y:S01]  /*f360*/  ISETP.EQ.U32.AND P0, PT, R3, R4, PT ;  /* 0x000000040300720c */ /* 0x004fe20003f02070 */
[----:B------:R-:W-:-:S12]  /*f370*/  IMAD.MOV.U32 R4, RZ, RZ, c[0x0][0x580] ;  /* 0x00016000ff047624 */ /* 0x000fd800078e00ff */
[----:B---3--:R2:W3:Y:S04]  /*f380*/  @P0 ATOMG.E.ADD.STRONG.GPU PT, R2, [R4.64], R2 ;  /* 0x00000002040209a8 */ /* 0x0084e800081ee1c6 */
[----:B--2---:R-:W2:Y:S04]  /*f390*/  S2R R4, SR_LTMASK ;  /* 0x0000000000047919 */ /* 0x004ea80000003900 */
[----:B---3--:R2:W3:Y:S02]  /*f3a0*/  SHFL.IDX PT, R3, R2, R3, 0x1f ;  /* 0x00001f0302037589 */ /* 0x0084e400000e0000 */
[----:B--2---:R-:W-:-:S06]  /*f3b0*/  LOP3.LUT R2, R4, UR4, RZ, 0xc0, !PT ;  /* 0x0000000404027c12 */ /* 0x004fcc000f8ec0ff */
[----:B------:R-:W3:Y:S02]  /*f3c0*/  POPC R2, R2 ;  /* 0x0000000200027309 */ /* 0x000ee40000000000 */
[----:B---3-5:R-:W-:-:S05]  /*f3d0*/  IADD3 R7, R3, c[0x0][0xc], R2 ;  /* 0x0000030003077a10 */ /* 0x028fca0007ffe002 */
[----:B------:R2:W-:Y:S02]  /*f3e0*/  STL [R1+0x7c], R7 ;  /* 0x00007c0701007387 */ /* 0x0005e40000100800 */
.L_x_1297:
[----:B--2---:R-:W-:Y:S05]  /*f3f0*/  BSYNC B0 ;  /* 0x0000000000007941 */ /* 0x004fea0003800000 */
.L_x_1296:
[----:B------:R-:W-:Y:S01]  /*f400*/  PRMT R0, R0, 0x9910, RZ ;  /* 0x0000991000007816 */ /* 0x000fe200000000ff */
[----:B------:R-:W-:Y:S01]  /*f410*/  BSSY B1, `(.L_x_1298) ;  /* 0x000018d000017945 */ /* 0x000fe20003800000 */
[----:B-----5:R-:W-:Y:S02]  /*f420*/  IMAD.MOV.U32 R24, RZ, RZ, R7 ;  /* 0x000000ffff187224 */ /* 0x020fe400078e0007 */
[----:B------:R-:W-:-:S13]  /*f430*/  ISETP.NE.AND P0, PT, R0, RZ, PT ;  /* 0x000000ff0000720c */ /* 0x000fda0003f05270 */
[----:B------:R-:W-:Y:S05]  /*f440*/  @!P0 BRA `(.L_x_1299) ;  /* 0x000015d000008947 */ /* 0x000fea0003800000 */
[----:B------:R-:W-:Y:S01]  /*f450*/  WARPSYNC 0xffffffff ;  /* 0xffffffff00007948 */ /* 0x000fe20003800000 */
[----:B------:R-:W-:Y:S06]  /*f460*/  BAR.SYNC.DEFER_BLOCKING 0x1, 0x80 ;  /* 0x0042000000007b1d */ /* 0x000fec0000010000 */
[----:B------:R-:W-:Y:S05]  /*f470*/  BRA.CONV ~URZ, `(.L_x_1300) ;  /* 0x000000837f007947 */ /* 0x000fea000b800000 */
[----:B------:R-:W-:Y:S01]  /*f480*/  SHF.R.S32.HI R2, RZ, 0x1f, R6 ;  /* 0x0000001fff027819 */ /* 0x000fe20000011406 */
[----:B------:R-:W-:Y:S02]  /*f490*/  IMAD.MOV.U32 R3, RZ, RZ, RZ ;  /* 0x000000ffff037224 */ /* 0x000fe400078e00ff */
[----:B------:R-:W-:Y:S01]  /*f4a0*/  IMAD.MOV.U32 R0, RZ, RZ, 0x1f ;  /* 0x0000001fff007424 */ /* 0x000fe200078e00ff */
[----:B------:R-:W-:-:S04]  /*f4b0*/  LEA.HI R2, R2, R6, RZ, 0x7 ;  /* 0x0000000602027211 */ /* 0x000fc800078f38ff */
[----:B------:R-:W-:-:S05]  /*f4c0*/  SHF.R.S32.HI R2, RZ, 0x7, R2 ;  /* 0x00000007ff027819 */ /* 0x000fca0000011402 */
[----:B------:R-:W-:Y:S01]  /*f4d0*/  IMAD.MOV.U32 R5, RZ, RZ, R2 ;  /* 0x000000ffff057224 */ /* 0x000fe200078e0002 */
[----:B------:R-:W-:Y:S02]  /*f4e0*/  MOV R2, 0xf500 ;  /* 0x0000f50000027802 */ /* 0x000fe40000000f00 */
[----:B-1----:R-:W-:Y:S05]  /*f4f0*/  CALL.REL.NOINC `($__internal_18_$__cuda_sm70_shflsync_idx_p) ;  /* 0x0000488000007944 */ /* 0x002fea0003c00000 */
.L_x_1300:
[----:B------:R-:W2:Y:S04]  /*f500*/  LDL.LU R4, [R1+0x44] ;  /* 0x0000440001047983 */ /* 0x000ea80000300800 */
[----:B------:R-:W3:Y:S04]  /*f510*/  LDL R8, [R1+0xb4] ;  /* 0x0000b40001087983 */ /* 0x000ee80000100800 */
[----:B------:R-:W4:Y:S04]  /*f520*/  LDL.LU R13, [R1+0x40] ;  /* 0x00004000010d7983 */ /* 0x000f280000300800 */
[----:B------:R-:W3:Y:S04]  /*f530*/  LDL.LU R16, [R1+0x48] ;  /* 0x0000480001107983 */ /* 0x000ee80000300800 */
[----:B------:R-:W3:Y:S01]  /*f540*/  LDL.LU R15, [R1+0x78] ;  /* 0x00007800010f7983 */ /* 0x000ee20000300800 */
[----:B------:R-:W-:-:S03]  /*f550*/  MOV R3, 0x1 ;  /* 0x0000000100037802 */ /* 0x000fc60000000f00 */
[----:B------:R-:W3:Y:S01]  /*f560*/  LDL R14, [R1+0xbc] ;  /* 0x0000bc00010e7983 */ /* 0x000ee20000100800 */
[----:B------:R-:W-:-:S03]  /*f570*/  ISETP.NE.AND P0, PT, R3, c[0x0][0x4e8], PT ;  /* 0x00013a0003007a0c */ /* 0x000fc60003f05270 */
[----:B------:R1:W5:Y:S04]  /*f580*/  LDL R48, [R1+0xb0] ;  /* 0x0000b00001307983 */ /* 0x0003680000100800 */
        /* <DEDUP_REMOVED lines=22> */
[----:B------:R1:W5:Y:S01]  /*f6f0*/  LDL R25, [R1+0x50] ;  /* 0x0000500001197983 */ /* 0x0003620000100800 */
[----:B------:R-:W-:-:S02]  /*f700*/  ULDC UR5, c[0x0][0x4e8] ;  /* 0x00013a0000057ab9 */ /* 0x000fc40000000800 */
[----:B------:R-:W-:Y:S02]  /*f710*/  ULDC UR4, c[0x0][0x388] ;  /* 0x0000e20000047ab9 */ /* 0x000fe40000000800 */
[----:B------:R-:W-:Y:S01]  /*f720*/  UIMAD UR4, UR5, UR4, URZ ;  /* 0x00000004050472a4 */ /* 0x000fe2000f8e023f */
[----:B------:R-:W-:Y:S01]  /*f730*/  BSSY B0, `(.L_x_1301) ;  /* 0x000008f000007945 */ /* 0x000fe20003800000 */
[----:B--2---:R-:W-:Y:S01]  /*f740*/  SHF.R.S32.HI R0, RZ, 0x1f, R4 ;  /* 0x0000001fff007819 */ /* 0x004fe20000011404 */
[----:B------:R-:W-:-:S04]  /*f750*/  IMAD.WIDE.U32 R6, R4, c[0x0][0x4d0], RZ ;  /* 0x0001340004067a25 */ /* 0x000fc800078e00ff */
[C---:B------:R-:W-:Y:S02]  /*f760*/  IMAD R2, R0.reuse, c[0x0][0x4d0], RZ ;  /* 0x0001340000027a24 */ /* 0x040fe400078e02ff */
[----:B------:R-:W-:Y:S02]  /*f770*/  IMAD R0, R0, c[0x0][0x438], RZ ;  /* 0x00010e0000007a24 */ /* 0x000fe400078e02ff */
[C---:B------:R-:W-:Y:S02]  /*f780*/  IMAD R2, R4.reuse, c[0x0][0x4d4], R2 ;  /* 0x0001350004027a24 */ /* 0x040fe400078e0202 */
[C---:B------:R-:W-:Y:S02]  /*f790*/  IMAD R0, R4.reuse, c[0x0][0x43c], R0 ;  /* 0x00010f0004007a24 */ /* 0x040fe400078e0200 */
[----:B------:R-:W-:Y:S01]  /*f7a0*/  IMAD.WIDE.U32 R4, R4, c[0x0][0x438], RZ ;  /* 0x00010e0004047a25 */ /* 0x000fe200078e00ff */
[----:B------:R-:W-:Y:S02]  /*f7b0*/  IADD3 R7, R7, R2, RZ ;  /* 0x0000000207077210 */ /* 0x000fe40007ffe0ff */
[----:B----4-:R-:W-:Y:S01]  /*f7c0*/  SHF.R.S32.HI R2, RZ, 0x1f, R13 ;  /* 0x0000001fff027819 */ /* 0x010fe2000001140d */
[----:B------:R-:W-:Y:S01]  /*f7d0*/  IMAD.IADD R5, R5, 0x1, R0 ;  /* 0x0000000105057824 */ /* 0x000fe200078e0200 */
[----:B---3--:R-:W-:Y:S01]  /*f7e0*/  IADD3 R0, R8, R15, RZ ;  /* 0x0000000f08007210 */ /* 0x008fe20007ffe0ff */
[----:B------:R-:W-:-:S04]  /*f7f0*/  IMAD.WIDE.U32 R6, R13, c[0x0][0x4d8], R6 ;  /* 0x000136000d067a25 */ /* 0x000fc800078e0006 */
[----:B------:R-:W-:-:S04]  /*f800*/  @P0 IMAD.HI.U32 R10, R0, c[0x0][0x4ec], RZ ;  /* 0x00013b00000a0a27 */ /* 0x000fc800078e00ff */
[C---:B------:R-:W-:Y:S02]  /*f810*/  IMAD R9, R2.reuse, c[0x0][0x4d8], RZ ;  /* 0x0001360002097a24 */ /* 0x040fe400078e02ff */
[----:B------:R-:W-:Y:S01]  /*f820*/  IMAD R8, R2, c[0x0][0x440], RZ ;  /* 0x0001100002087a24 */ /* 0x000fe200078e02ff */
[----:B------:R-:W-:Y:S01]  /*f830*/  MOV R2, R0 ;  /* 0x0000000000027202 */ /* 0x000fe20000000f00 */
[----:B------:R-:W-:Y:S01]  /*f840*/  IMAD.MOV.U32 R3, RZ, RZ, R0 ;  /* 0x000000ffff037224 */ /* 0x000fe200078e0000 */
[----:B------:R-:W-:Y:S01]  /*f850*/  @P0 SHF.R.U32.HI R3, RZ, c[0x0][0x4f0], R10 ;  /* 0x00013c00ff030a19 */ /* 0x000fe2000001160a */
[C---:B------:R-:W-:Y:S02]  /*f860*/  IMAD R11, R13.reuse, c[0x0][0x4dc], R9 ;  /* 0x000137000d0b7a24 */ /* 0x040fe400078e0209 */
[----:B-1----:R-:W-:Y:S01]  /*f870*/  IMAD R12, R13, c[0x0][0x444], R8 ;  /* 0x000111000d0c7a24 */ /* 0x002fe200078e0208 */
[----:B------:R-:W-:Y:S01]  /*f880*/  SHF.R.S32.HI R8, RZ, 0x1f, R16 ;  /* 0x0000001fff087819 */ /* 0x000fe20000011410 */
[----:B------:R-:W-:-:S04]  /*f890*/  @P0 IMAD.HI.U32 R9, R0, c[0x0][0x4ec], RZ ;  /* 0x00013b0000090a27 */ /* 0x000fc800078e00ff */
[----:B------:R-:W-:Y:S01]  /*f8a0*/  IMAD.WIDE.U32 R4, R13, c[0x0][0x440], R4 ;  /* 0x000110000d047a25 */ /* 0x000fe200078e0004 */
[----:B------:R-:W-:-:S03]  /*f8b0*/  @P0 SHF.R.U32.HI R2, RZ, c[0x0][0x4f0], R9 ;  /* 0x00013c00ff020a19 */ /* 0x000fc60000011609 */
[----:B------:R-:W-:Y:S02]  /*f8c0*/  IMAD.MOV R10, RZ, RZ, -R3 ;  /* 0x000000ffff0a7224 */ /* 0x000fe400078e0a03 */
[C---:B------:R-:W-:Y:S01]  /*f8d0*/  IMAD R9, R8.reuse, c[0x0][0x4e0], RZ ;  /* 0x0001380008097a24 */ /* 0x040fe200078e02ff */
[----:B------:R-:W-:Y:S01]  /*f8e0*/  IADD3 R5, R5, R12, RZ ;  /* 0x0000000c05057210 */ /* 0x000fe20007ffe0ff */
[----:B------:R-:W-:Y:S02]  /*f8f0*/  IMAD.IADD R7, R7, 0x1, R11 ;  /* 0x0000000107077824 */ /* 0x000fe400078e020b */
[----:B------:R-:W-:Y:S02]  /*f900*/  IMAD R8, R8, c[0x0][0x448], RZ ;  /* 0x0001120008087a24 */ /* 0x000fe400078e02ff */
[----:B------:R-:W-:Y:S02]  /*f910*/  IMAD R10, R10, c[0x0][0x4e8], R0 ;  /* 0x00013a000a0a7a24 */ /* 0x000fe400078e0200 */
[C---:B------:R-:W-:Y:S01]  /*f920*/  IMAD R12, R16.reuse, c[0x0][0x44c], R8 ;  /* 0x00011300100c7a24 */ /* 0x040fe200078e0208 */
[----:B------:R-:W-:Y:S01]  /*f930*/  SHF.R.S32.HI R8, RZ, 0x1f, R2 ;  /* 0x0000001fff087819 */ /* 0x000fe20000011402 */
[----:B------:R-:W-:-:S04]  /*f940*/  IMAD.WIDE.U32 R6, R16, c[0x0][0x4e0], R6 ;  /* 0x0001380010067a25 */ /* 0x000fc800078e0006 */
[C---:B------:R-:W-:Y:S01]  /*f950*/  IMAD R13, R16.reuse, c[0x0][0x4e4], R9 ;  /* 0x00013900100d7a24 */ /* 0x040fe200078e0209 */
[----:B------:R-:W-:Y:S01]  /*f960*/  SHF.R.S32.HI R9, RZ, 0x1f, R10 ;  /* 0x0000001fff097819 */ /* 0x000fe2000001140a */
[----:B------:R-:W-:Y:S01]  /*f970*/  IMAD.WIDE.U32 R4, R16, c[0x0][0x448], R4 ;  /* 0x0001120010047a25 */ /* 0x000fe200078e0004 */
[----:B------:R-:W-:Y:S02]  /*f980*/  SHF.R.S32.HI R11, RZ, 0x1f, R3 ;  /* 0x0000001fff0b7819 */ /* 0x000fe40000011403 */
[----:B------:R-:W-:Y:S01]  /*f990*/  IADD3 R6, P0, R3, R6, RZ ;  /* 0x0000000603067210 */ /* 0x000fe20007f1e0ff */
[----:B------:R-:W-:Y:S01]  /*f9a0*/  IMAD R3, R8, c[0x0][0x430], RZ ;  /* 0x00010c0008037a24 */ /* 0x000fe200078e02ff */
[----:B------:R-:W-:Y:S01]  /*f9b0*/  IADD3 R5, R5, R12, RZ ;  /* 0x0000000c05057210 */ /* 0x000fe20007ffe0ff */
[----:B------:R-:W-:Y:S01]  /*f9c0*/  IMAD R8, R9, c[0x0][0x4c8], RZ ;  /* 0x0001320009087a24 */ /* 0x000fe200078e02ff */
[----:B------:R-:W-:Y:S01]  /*f9d0*/  IADD3.X R7, R11, R7, R13, P0, !PT ;  /* 0x000000070b077210 */ /* 0x000fe200007fe40d */
[----:B------:R-:W-:-:S02]  /*f9e0*/  IMAD R11, R2, c[0x0][0x434], R3 ;  /* 0x00010d00020b7a24 */ /* 0x000fc400078e0203 */
[----:B------:R-:W-:Y:S02]  /*f9f0*/  IMAD R12, R10, c[0x0][0x4cc], R8 ;  /* 0x000133000a0c7a24 */ /* 0x000fe400078e0208 */
[----:B------:R-:W-:-:S04]  /*fa00*/  IMAD.WIDE.U32 R8, R2, c[0x0][0x430], R4 ;  /* 0x00010c0002087a25 */ /* 0x000fc800078e0004 */
[----:B------:R-:W-:Y:S01]  /*fa10*/  IMAD.WIDE.U32 R4, R10, c[0x0][0x4c8], R6 ;  /* 0x000132000a047a25 */ /* 0x000fe200078e0006 */
[----:B------:R-:W-:-:S03]  /*fa20*/  IADD3 R7, R9, R11, RZ ;  /* 0x0000000b09077210 */ /* 0x000fc60007ffe0ff */
[----:B------:R-:W-:Y:S02]  /*fa30*/  IMAD.MOV R3, RZ, RZ, -R2 ;  /* 0x000000ffff037224 */ /* 0x000fe400078e0a02 */
[----:B------:R-:W-:Y:S02]  /*fa40*/  IMAD.IADD R9, R5, 0x1, R12 ;  /* 0x0000000105097824 */ /* 0x000fe400078e020c */
[----:B------:R-:W-:Y:S02]  /*fa50*/  IMAD R5, R3, c[0x0][0x4e8], R0 ;  /* 0x00013a0003057a24 */ /* 0x000fe400078e0200 */
[----:B------:R-:W-:Y:S02]  /*fa60*/  IMAD.IADD R3, R14, 0x1, R15 ;  /* 0x000000010e037824 */ /* 0x000fe400078e020f */
[----:B------:R-:W1:Y:S01]  /*fa70*/  S2R R14, SR_TID.X ;  /* 0x00000000000e7919 */ /* 0x000e620000002100 */
[----:B------:R-:W-:-:S04]  /*fa80*/  LEA R2, P0, R4, c[0x0][0x4a8], 0x2 ;  /* 0x00012a0004027a11 */ /* 0x000fc800078010ff */
[----:B------:R-:W-:Y:S01]  /*fa90*/  LEA.HI.X R0, R4, c[0x0][0x4ac], R9, 0x2, P0 ;  /* 0x00012b0004007a11 */ /* 0x000fe200000f1409 */
[----:B------:R-:W-:Y:S04]  /*faa0*/  SHFL.IDX PT, R12, R2, RZ, 0x1c1f ;  /* 0x001c1fff020c7589 */ /* 0x000fe800000e0000 */
[----:B------:R-:W2:Y:S04]  /*fab0*/  SHFL.IDX PT, R13, R0, RZ, 0x1c1f ;  /* 0x001c1fff000d7589 */ /* 0x000ea800000e0000 */
[----:B------:R-:W-:Y:S01]  /*fac0*/  SHFL.IDX PT, R10, R2, 0x1, 0x1c1f ;  /* 0x003c1f00020a7f89 */ /* 0x000fe200000e0000 */
[----:B-1----:R-:W-:-:S04]  /*fad0*/  SHF.R.S32.HI R16, RZ, 0x1f, R14 ;  /* 0x0000001fff107819 */ /* 0x002fc8000001140e */
[----:B------:R-:W-:Y:S01]  /*fae0*/  LEA.HI R16, R16, R14, RZ, 0x5 ;  /* 0x0000000e10107211 */ /* 0x000fe200078f28ff */
[----:B------:R-:W1:Y:S03]  /*faf0*/  SHFL.IDX PT, R11, R0, 0x1, 0x1c1f ;  /* 0x003c1f00000b7f89 */ /* 0x000e6600000e0000 */
[----:B------:R-:W-:-:S04]  /*fb00*/  LOP3.LUT R16, R16, 0xffffffe0, RZ, 0xc0, !PT ;  /* 0xffffffe010107812 */ /* 0x000fc800078ec0ff */
[----:B------:R-:W-:Y:S02]  /*fb10*/  IADD3 R16, -R16, R14, RZ ;  /* 0x0000000e10107210 */ /* 0x000fe40007ffe1ff */
[C---:B------:R-:W-:Y:S02]  /*fb20*/  IADD3 R17, R3.reuse, 0x8, RZ ;  /* 0x0000000803117810 */ /* 0x040fe40007ffe0ff */
[----:B------:R-:W-:Y:S02]  /*fb30*/  LOP3.LUT P1, RZ, R16, 0x3, RZ, 0xc0, !PT ;  /* 0x0000000310ff7812 */ /* 0x000fe4000782c0ff */
[----:B------:R-:W-:Y:S01]  /*fb40*/  SHF.R.S32.HI R4, RZ, 0x1f, R5 ;  /* 0x0000001fff047819 */ /* 0x000fe20000011405 */
[----:B------:R-:W-:Y:S01]  /*fb50*/  SHFL.IDX PT, R9, R0, 0x2, 0x1c1f ;  /* 0x005c1f0000097f89 */ /* 0x000fe200000e0000 */
[----:B------:R-:W-:Y:S02]  /*fb60*/  MOV R6, R8 ;  /* 0x0000000800067202 */ /* 0x000fe40000000f00 */
[----:B------:R-:W-:Y:S01]  /*fb70*/  ISETP.GE.OR P4, PT, R3, UR4, P1 ;  /* 0x0000000403007c0c */ /* 0x000fe20008f86670 */
[----:B------:R-:W3:Y:S01]  /*fb80*/  SHFL.IDX PT, R8, R2, 0x2, 0x1c1f ;  /* 0x005c1f0002087f89 */ /* 0x000ee200000e0000 */
[----:B------:R-:W-:-:S03]  /*fb90*/  ISETP.GE.OR P3, PT, R17, UR4, P1 ;  /* 0x0000000411007c0c */ /* 0x000fc60008f66670 */
[----:B------:R-:W-:Y:S04]  /*fba0*/  SHFL.IDX PT, R14, R2, 0x3, 0x1c1f ;  /* 0x007c1f00020e7f89 */ /* 0x000fe800000e0000 */
[----:B------:R4:W3:Y:S01]  /*fbb0*/  SHFL.IDX PT, R15, R0, 0x3, 0x1c1f ;  /* 0x007c1f00000f7f89 */ /* 0x0008e200000e0000 */
[----:B------:R-:W-:-:S03]  /*fbc0*/  IADD3 R16, R3, 0x40, RZ ;  /* 0x0000004003107810 */ /* 0x000fc60007ffe0ff */
[----:B--2---:R2:W-:Y:S01]  /*fbd0*/  @!P4 ST.E [R12.64], R21 ;  /* 0x000000150c00c985 */ /* 0x0045e2000c101906 */
[----:B------:R-:W-:-:S03]  /*fbe0*/  ISETP.GE.OR P2, PT, R16, UR4, P1 ;  /* 0x0000000410007c0c */ /* 0x000fc60008f46670 */
[----:B-1----:R2:W-:Y:S01]  /*fbf0*/  @!P3 ST.E [R10.64], R22 ;  /* 0x000000160a00b985 */ /* 0x0025e2000c101906 */
[----:B------:R-:W-:Y:S01]  /*fc00*/  ISETP.GE.AND P3, PT, R3, UR4, PT ;  /* 0x0000000403007c0c */ /* 0x000fe2000bf66270 */
[----:B----4-:R-:W-:-:S04]  /*fc10*/  IMAD R0, R4, c[0x0][0x428], RZ ;  /* 0x00010a0004007a24 */ /* 0x010fc800078e02ff */
[C---:B------:R-:W-:Y:S02]  /*fc20*/  IMAD R0, R5.reuse, c[0x0][0x42c], R0 ;  /* 0x00010b0005007a24 */ /* 0x040fe400078e0200 */
[----:B------:R-:W-:Y:S01]  /*fc30*/  IMAD.WIDE.U32 R4, R5, c[0x0][0x428], R6 ;  /* 0x00010a0005047a25 */ /* 0x000fe200078e0006 */
[----:B------:R-:W-:-:S04]  /*fc40*/  IADD3 R6, R3, 0x48, RZ ;  /* 0x0000004803067810 */ /* 0x000fc80007ffe0ff */
[----:B------:R-:W-:Y:S01]  /*fc50*/  ISETP.GE.OR P1, PT, R6, UR4, P1 ;  /* 0x0000000406007c0c */ /* 0x000fe20008f26670 */
[----:B------:R-:W-:Y:S01]  /*fc60*/  IMAD.IADD R0, R5, 0x1, R0 ;  /* 0x0000000105007824 */ /* 0x000fe200078e0200 */
[C---:B------:R-:W-:Y:S01]  /*fc70*/  LEA R19, P0, R4.reuse, c[0x0][0x400], 0x2 ;  /* 0x0001000004137a11 */ /* 0x040fe200078010ff */
[----:B---3--:R2:W-:Y:S03]  /*fc80*/  @!P2 ST.E [R8.64], R23 ;  /* 0x000000170800a985 */ /* 0x0085e6000c101906 */
[----:B------:R-:W-:Y:S02]  /*fc90*/  LEA.HI.X R18, R4, c[0x0][0x404], R0, 0x2, P0 ;  /* 0x0001010004127a11 */ /* 0x000fe400000f1400 */
[----:B------:R2:W1:Y:S01]  /*fca0*/  SHFL.IDX PT, R0, R19, RZ, 0x1c1f ;  /* 0x001c1fff13007589 */ /* 0x00046200000e0000 */
[----:B------:R-:W-:Y:S02]  /*fcb0*/  ISETP.GE.AND P2, PT, R17, UR4, PT ;  /* 0x0000000411007c0c */ /* 0x000fe4000bf46270 */
[----:B------:R-:W-:Y:S01]  /*fcc0*/  ISETP.GE.AND P0, PT, R6, UR4, PT ;  /* 0x0000000406007c0c */ /* 0x000fe2000bf06270 */
[----:B------:R2:W3:Y:S04]  /*fcd0*/  SHFL.IDX PT, R2, R18, RZ, 0x1c1f ;  /* 0x001c1fff12027589 */ /* 0x0004e800000e0000 */
[----:B------:R2:W-:Y:S01]  /*fce0*/  @!P1 ST.E [R14.64], R20 ;  /* 0x000000140e009985 */ /* 0x0005e2000c101906 */
[----:B------:R-:W-:Y:S01]  /*fcf0*/  ISETP.GE.AND P1, PT, R16, UR4, PT ;  /* 0x0000000410007c0c */ /* 0x000fe2000bf26270 */
[----:B------:R-:W-:Y:S07]  /*fd00*/  @P3 BRA `(.L_x_1302) ;  /* 0x0000031000003947 */ /* 0x000fee0003800000 */
[----:B-----5:R-:W-:Y:S02]  /*fd10*/  ISETP.GE.AND P4, PT, R47, c[0x0][0x3c8], PT ;  /* 0x0000f2002f007a0c */ /* 0x020fe40003f86270 */
[----:B------:R-:W-:-:S02]  /*fd20*/  ISETP.GE.AND P3, PT, R45, c[0x0][0x3c8], PT ;  /* 0x0000f2002d007a0c */ /* 0x000fc40003f66270 */
[----:B------:R-:W-:-:S09]  /*fd30*/  ISETP.GE.AND P6, PT, R29, c[0x0][0x3c8], PT ;  /* 0x0000f2001d007a0c */ /* 0x000fd20003fc6270 */
[----:B-1----:R-:W-:-:S04]  /*fd40*/  @!P4 LEA R4, P5, R47, R0, 0x2 ;  /* 0x000000002f04c211 */ /* 0x002fc800078a10ff */
[----:B---3--:R-:W-:Y:S02]  /*fd50*/  @!P4 LEA.HI.X R5, R47, R2, R48, 0x2, P5 ;  /* 0x000000022f05c211 */ /* 0x008fe400028f1430 */
[----:B------:R-:W-:-:S03]  /*fd60*/  ISETP.GE.AND P5, PT, R43, c[0x0][0x3c8], PT ;  /* 0x0000f2002b007a0c */ /* 0x000fc60003fa6270 */
[----:B------:R1:W-:Y:S02]  /*fd70*/  @!P4 ST.E.64 [R4.64], R140 ;  /* 0x0000008c0400c985 */ /* 0x0003e4000c101b06 */
[----:B-1----:R-:W-:-:S04]  /*fd80*/  @!P3 LEA R4, P4, R45, R0, 0x2 ;  /* 0x000000002d04b211 */ /* 0x002fc800078810ff */
[----:B------:R-:W-:Y:S02]  /*fd90*/  @!P3 LEA.HI.X R5, R45, R2, R46, 0x2, P4 ;  /* 0x000000022d05b211 */ /* 0x000fe400020f142e */
        /* <DEDUP_REMOVED lines=25> */
[----:B------:R1:W-:Y:S01]  /*ff30*/  @!P3 ST.E.64 [R4.64], R168 ;  /* 0x000000a80400b985 */ /* 0x0003e2000c101b06 */
[----:B--2---:R-:W-:-:S04]  /*ff40*/  @!P5 LEA R10, P3, R31, R0, 0x2 ;  /* 0x000000001f0ad211 */ /* 0x004fc800078610ff */
[----:B------:R-:W-:Y:S02]  /*ff50*/  @!P5 LEA.HI.X R11, R31, R2, R32, 0x2, P3 ;  /* 0x000000021f0bd211 */ /* 0x000fe400018f1420 */
[----:B------:R-:W-:Y:S02]  /*ff60*/  ISETP.GE.AND P5, PT, R27, c[0x0][0x3c8], PT ;  /* 0x0000f2001b007a0c */ /* 0x000fe40003fa6270 */
[----:B------:R-:W-:-:S04]  /*ff70*/  @!P6 LEA R8, P3, R29, R0, 0x2 ;  /* 0x000000001d08e211 */ /* 0x000fc800078610ff */
[----:B------:R-:W-:-:S07]  /*ff80*/  @!P6 LEA.HI.X R9, R29, R2, R30, 0x2, P3 ;  /* 0x000000021d09e211 */ /* 0x000fce00018f141e */
[----:B------:R-:W-:-:S04]  /*ff90*/  @!P5 LEA R6, P3, R27, R0, 0x2 ;  /* 0x000000001b06d211 */ /* 0x000fc800078610ff */
[----:B------:R-:W-:Y:S02]  /*ffa0*/  @!P5 LEA.HI.X R7, R27, R2, R28, 0x2, P3 ;  /* 0x000000021b07d211 */ /* 0x000fe400018f141c */
[----:B-1----:R-:W-:-:S04]  /*ffb0*/  @!P4 LEA R4, P3, R25, R0, 0x2 ;  /* 0x000000001904c211 */ /* 0x002fc800078610ff */
[----:B------:R-:W-:Y:S02]  /*ffc0*/  @!P4 LEA.HI.X R5, R25, R2, R26, 0x2, P3 ;  /* 0x000000021905c211 */ /* 0x000fe400018f141a */
[----:B------:R-:W-:-:S13]  /*ffd0*/  ISETP.GE.AND P3, PT, R31, c[0x0][0x3c8], PT ;  /* 0x0000f2001f007a0c */ /* 0x000fda0003f66270 */
[----:B------:R1:W-:Y:S04]  /*ffe0*/  @!P3 ST.E.64 [R10.64], R68 ;  /* 0x000000440a00b985 */ /* 0x0003e8000c101b06 */
[----:B------:R1:W-:Y:S04]  /*fff0*/  @!P6 ST.E.64 [R8.64], R80 ;  /* 0x000000500800e985 */ /* 0x0003e8000c101b06 */
[----:B------:R1:W-:Y:S04]  /*10000*/  @!P5 ST.E.64 [R6.64], R84 ;  /* 0x000000540600d985 */ /* 0x0003e8000c101b06 */
[----:B------:R1:W-:Y:S02]  /*10010*/  @!P4 ST.E.64 [R4.64], R96 ;  /* 0x000000600400c985 */ /* 0x0003e4000c101b06 */
.L_x_1302:
[----:B------:R-:W-:Y:S05]  /*10020*/  BSYNC B0 ;  /* 0x0000000000007941 */ /* 0x000fea0003800000 */
.L_x_1301:
[----:B---3--:R3:W4:Y:S01]  /*10030*/  SHFL.IDX PT, R2, R18, 0x1, 0x1c1f ;  /* 0x003c1f0012027f89 */ /* 0x00872200000e0000 */
[----:B------:R-:W-:Y:S03]  /*10040*/  BSSY B0, `(.L_x_1303) ;  /* 0x0000033000007945 */ /* 0x000fe60003800000 */
[----:B-1----:R3:W1:Y:S01]  /*10050*/  SHFL.IDX PT, R0, R19, 0x1, 0x1c1f ;  /* 0x003c1f0013007f89 */ /* 0x00266200000e0000 */
[----:B------:R-:W-:Y:S05]  /*10060*/  @P2 BRA `(.L_x_1304) ;  /* 0x0000030000002947 */ /* 0x000fea0003800000 */
[----:B-----5:R-:W-:Y:S02]  /*10070*/  ISETP.GE.AND P2, PT, R47, c[0x0][0x3c8], PT ;  /* 0x0000f2002f007a0c */ /* 0x020fe40003f46270 */
[----:B------:R-:W-:-:S02]  /*10080*/  ISETP.GE.AND P3, PT, R45, c[0x0][0x3c8], PT ;  /* 0x0000f2002d007a0c */ /* 0x000fc40003f66270 */
[----:B------:R-:W-:-:S09]  /*10090*/  ISETP.GE.AND P5, PT, R43, c[0x0][0x3c8], PT ;  /* 0x0000f2002b007a0c */ /* 0x000fd20003fa6270 */
[----:B-1----:R-:W-:-:S04]  /*100a0*/  @!P2 LEA R4, P4, R47, R0, 0x2 ;  /* 0x000000002f04a211 */ /* 0x002fc800078810ff */
[----:B----4-:R-:W-:Y:S02]  /*100b0*/  @!P2 LEA.HI.X R5, R47, R2, R48, 0x2, P4 ;  /* 0x000000022f05a211 */ /* 0x010fe400020f1430 */
        /* <DEDUP_REMOVED lines=8> */
[----:B----4-:R-:W-:Y:S02]  /*10140*/  @!P2 LEA R6, P4, R41, R0, 0x2 ;  /* 0x000000002906a211 */ /* 0x010fe400078810ff */
[----:B------:R1:W-:Y:S01]  /*10150*/  @!P5 ST.E.64 [R4.64], R150 ;  /* 0x000000960400d985 */ /* 0x0003e2000c101b06 */
[----:B------:R-:W-:Y:S02]  /*10160*/  ISETP.GE.AND P5, PT, R37, c[0x0][0x3c8], PT ;  /* 0x0000f20025007a0c */ /* 0x000fe40003fa6270 */
[----:B------:R-:W-:-:S05]  /*10170*/  @!P2 LEA.HI.X R7, R41, R2, R42, 0x2, P4 ;  /* 0x000000022907a211 */ /* 0x000fca00020f142a */
[----:B------:R4:W-:Y:S01]  /*10180*/  @!P2 ST.E.64 [R6.64], R154 ;  /* 0x0000009a0600a985 */ /* 0x0009e2000c101b06 */
[----:B------:R-:W-:Y:S02]  /*10190*/  ISETP.GE.AND P2, PT, R35, c[0x0][0x3c8], PT ;  /* 0x0000f20023007a0c */ /* 0x000fe40003f46270 */
[----:B-1----:R-:W-:-:S04]  /*101a0*/  @!P3 LEA R4, P4, R39, R0, 0x2 ;  /* 0x000000002704b211 */ /* 0x002fc800078810ff */
[----:B------:R-:W-:Y:S02]  /*101b0*/  @!P3 LEA.HI.X R5, R39, R2, R40, 0x2, P4 ;  /* 0x000000022705b211 */ /* 0x000fe400020f1428 */
[----:B----4-:R-:W-:-:S03]  /*101c0*/  @!P5 LEA R6, P4, R37, R0, 0x2 ;  /* 0x000000002506d211 */ /* 0x010fc600078810ff */
        /* <DEDUP_REMOVED lines=15> */
[----:B------:R-:W-:-:S03]  /*102c0*/  ISETP.GE.AND P2, PT, R25, c[0x0][0x3c8], PT ;  /* 0x0000f20019007a0c */ /* 0x000fc60003f46270 */
[----:B------:R1:W-:Y:S01]  /*102d0*/  @!P5 ST.E.64 [R4.64], R70 ;  /* 0x000000460400d985 */ /* 0x0003e2000c101b06 */
[----:B--2---:R-:W-:-:S04]  /*102e0*/  @!P4 LEA R8, P5, R29, R0, 0x2 ;  /* 0x000000001d08c211 */ /* 0x004fc800078a10ff */
[----:B------:R-:W-:Y:S02]  /*102f0*/  @!P4 LEA.HI.X R9, R29, R2, R30, 0x2, P5 ;  /* 0x000000021d09c211 */ /* 0x000fe400028f141e */
[----:B----4-:R-:W-:-:S03]  /*10300*/  @!P3 LEA R6, P5, R27, R0, 0x2 ;  /* 0x000000001b06b211 */ /* 0x010fc600078a10ff */
[----:B------:R2:W-:Y:S01]  /*10310*/  @!P4 ST.E.64 [R8.64], R82 ;  /* 0x000000520800c985 */ /* 0x0005e2000c101b06 */
[----:B------:R-:W-:-:S05]  /*10320*/  @!P3 LEA.HI.X R7, R27, R2, R28, 0x2, P5 ;  /* 0x000000021b07b211 */ /* 0x000fca00028f141c */
[----:B------:R2:W-:Y:S01]  /*10330*/  @!P3 ST.E.64 [R6.64], R86 ;  /* 0x000000560600b985 */ /* 0x0005e2000c101b06 */
[----:B-1----:R-:W-:-:S04]  /*10340*/  @!P2 LEA R4, P5, R25, R0, 0x2 ;  /* 0x000000001904a211 */ /* 0x002fc800078a10ff */
[----:B------:R-:W-:-:S05]  /*10350*/  @!P2 LEA.HI.X R5, R25, R2, R26, 0x2, P5 ;  /* 0x000000021905a211 */ /* 0x000fca00028f141a */
[----:B------:R2:W-:Y:S04]  /*10360*/  @!P2 ST.E.64 [R4.64], R98 ;  /* 0x000000620400a985 */ /* 0x0005e8000c101b06 */
.L_x_1304:
[----:B------:R-:W-:Y:S05]  /*10370*/  BSYNC B0 ;  /* 0x0000000000007941 */ /* 0x000fea0003800000 */
.L_x_1303:
[----:B----4-:R4:W2:Y:S01]  /*10380*/  SHFL.IDX PT, R2, R18, 0x2, 0x1c1f ;  /* 0x005c1f0012027f89 */ /* 0x0108a200000e0000 */
[----:B------:R-:W-:Y:S03]  /*10390*/  BSSY B0, `(.L_x_1305) ;  /* 0x0000033000007945 */ /* 0x000fe60003800000 */
[----:B-1----:R4:W1:Y:S01]  /*103a0*/  SHFL.IDX PT, R0, R19, 0x2, 0x1c1f ;  /* 0x005c1f0013007f89 */ /* 0x00286200000e0000 */
[----:B------:R-:W-:Y:S05]  /*103b0*/  @P1 BRA `(.L_x_1306) ;  /* 0x0000030000001947 */ /* 0x000fea0003800000 */
[----:B-----5:R-:W-:Y:S02]  /*103c0*/  ISETP.GE.AND P3, PT, R47, c[0x0][0x3c8], PT ;  /* 0x0000f2002f007a0c */ /* 0x020fe40003f66270 */
[----:B------:R-:W-:Y:S02]  /*103d0*/  ISETP.GE.AND P5, PT, R45, c[0x0][0x3c8], PT ;  /* 0x0000f2002d007a0c */ /* 0x000fe40003fa6270 */
[----:B------:R-:W-:Y:S02]  /*103e0*/  ISETP.GE.AND P2, PT, R43, c[0x0][0x3c8], PT ;  /* 0x0000f2002b007a0c */ /* 0x000fe40003f46270 */
[----:B------:R-:W-:-:S07]  /*103f0*/  ISETP.GE.AND P1, PT, R41, c[0x0][0x3c8], PT ;  /* 0x0000f20029007a0c */ /* 0x000fce0003f26270 */
[----:B-12---:R-:W-:-:S04]  /*10400*/  @!P3 LEA R4, P4, R47, R0, 0x2 ;  /* 0x000000002f04b211 */ /* 0x006fc800078810ff */
        /* <DEDUP_REMOVED lines=8> */
[----:B------:R-:W-:Y:S02]  /*10490*/  @!P2 LEA.HI.X R5, R43, R2, R44, 0x2, P4 ;  /* 0x000000022b05a211 */ /* 0x000fe400020f142c */
[----:B--2---:R-:W-:-:S03]  /*104a0*/  @!P1 LEA R6, P4, R41, R0, 0x2 ;  /* 0x0000000029069211 */ /* 0x004fc600078810ff */
[----:B------:R1:W-:Y:S01]  /*104b0*/  @!P2 ST.E.64 [R4.64], R128 ;  /* 0x000000800400a985 */ /* 0x0003e2000c101b06 */
[----:B------:R-:W-:Y:S02]  /*104c0*/  @!P1 LEA.HI.X R7, R41, R2, R42, 0x2, P4 ;  /* 0x0000000229079211 */ /* 0x000fe400020f142a */
[----:B------:R-:W-:-:S03]  /*104d0*/  ISETP.GE.AND P2, PT, R35, c[0x0][0x3c8], PT ;  /* 0x0000f20023007a0c */ /* 0x000fc60003f46270 */
[----:B------:R2:W-:Y:S01]  /*104e0*/  @!P1 ST.E.64 [R6.64], R124 ;  /* 0x0000007c06009985 */ /* 0x0005e2000c101b06 */
[----:B------:R-:W-:Y:S02]  /*104f0*/  ISETP.GE.AND P1, PT, R33, c[0x0][0x3c8], PT ;  /* 0x0000f20021007a0c */ /* 0x000fe40003f26270 */
[----:B-1----:R-:W-:-:S04]  /*10500*/  @!P3 LEA R4, P4, R39, R0, 0x2 ;  /* 0x000000002704b211 */ /* 0x002fc800078810ff */
[----:B------:R-:W-:Y:S02]  /*10510*/  @!P3 LEA.HI.X R5, R39, R2, R40, 0x2, P4 ;  /* 0x000000022705b211 */ /* 0x000fe400020f1428 */
[----:B------:R-:W-:-:S03]  /*10520*/  @!P5 LEA R8, P4, R37, R0, 0x2 ;  /* 0x000000002508d211 */ /* 0x000fc600078810ff */
[----:B------:R1:W-:Y:S01]  /*10530*/  @!P3 ST.E.64 [R4.64], R120 ;  /* 0x000000780400b985 */ /* 0x0003e2000c101b06 */
[----:B------:R-:W-:Y:S02]  /*10540*/  @!P5 LEA.HI.X R9, R37, R2, R38, 0x2, P4 ;  /* 0x000000022509d211 */ /* 0x000fe400020f1426 */
[----:B------:R-:W-:Y:S02]  /*10550*/  ISETP.GE.AND P4, PT, R31, c[0x0][0x3c8], PT ;  /* 0x0000f2001f007a0c */ /* 0x000fe40003f86270 */
[C---:B--2---:R-:W-:Y:S01]  /*10560*/  @!P2 LEA R6, P3, R35.reuse, R0, 0x2 ;  /* 0x000000002306a211 */ /* 0x044fe200078610ff */
[----:B------:R2:W-:Y:S03]  /*10570*/  @!P5 ST.E.64 [R8.64], R116 ;  /* 0x000000740800d985 */ /* 0x0005e6000c101b06 */
        /* <DEDUP_REMOVED lines=8> */
[----:B------:R-:W-:Y:S02]  /*10600*/  ISETP.GE.AND P1, PT, R25, c[0x0][0x3c8], PT ;  /* 0x0000f20019007a0c */ /* 0x000fe40003f26270 */
[----:B------:R-:W-:Y:S02]  /*10610*/  @!P4 LEA.HI.X R11, R31, R2, R32, 0x2, P5 ;  /* 0x000000021f0bc211 */ /* 0x000fe400028f1420 */
[----:B--2---:R-:W-:-:S03]  /*10620*/  @!P3 LEA R8, P5, R29, R0, 0x2 ;  /* 0x000000001d08b211 */ /* 0x004fc600078a10ff */
[----:B------:R2:W-:Y:S01]  /*10630*/  @!P4 ST.E.64 [R10.64], R72 ;  /* 0x000000480a00c985 */ /* 0x0005e2000c101b06 */
[----:B------:R-:W-:Y:S02]  /*10640*/  @!P3 LEA.HI.X R9, R29, R2, R30, 0x2, P5 ;  /* 0x000000021d09b211 */ /* 0x000fe400028f141e */
[----:B---3--:R-:W-:-:S03]  /*10650*/  @!P2 LEA R6, P5, R27, R0, 0x2 ;  /* 0x000000001b06a211 */ /* 0x008fc600078a10ff */
[----:B------:R2:W-:Y:S01]  /*10660*/  @!P3 ST.E.64 [R8.64], R76 ;  /* 0x0000004c0800b985 */ /* 0x0005e2000c101b06 */
[----:B------:R-:W-:-:S05]  /*10670*/  @!P2 LEA.HI.X R7, R27, R2, R28, 0x2, P5 ;  /* 0x000000021b07a211 */ /* 0x000fca00028f141c */
[----:B------:R2:W-:Y:S01]  /*10680*/  @!P2 ST.E.64 [R6.64], R88 ;  /* 0x000000580600a985 */ /* 0x0005e2000c101b06 */
[----:B-1----:R-:W-:-:S04]  /*10690*/  @!P1 LEA R4, P5, R25, R0, 0x2 ;  /* 0x0000000019049211 */ /* 0x002fc800078a10ff */
[----:B------:R-:W-:-:S05]  /*106a0*/  @!P1 LEA.HI.X R5, R25, R2, R26, 0x2, P5 ;  /* 0x0000000219059211 */ /* 0x000fca00028f141a */
[----:B------:R2:W-:Y:S04]  /*106b0*/  @!P1 ST.E.64 [R4.64], R92 ;  /* 0x0000005c04009985 */ /* 0x0005e8000c101b06 */
.L_x_1306:
[----:B------:R-:W-:Y:S05]  /*106c0*/  BSYNC B0 ;  /* 0x0000000000007941 */ /* 0x000fea0003800000 */
.L_x_1305:
[----:B--2---:R2:W3:Y:S04]  /*106d0*/  SHFL.IDX PT, R2, R18, 0x3, 0x1c1f ;  /* 0x007c1f0012027f89 */ /* 0x0044e800000e0000 */
[----:B-1----:R2:W1:Y:S01]  /*106e0*/  SHFL.IDX PT, R0, R19, 0x3, 0x1c1f ;  /* 0x007c1f0013007f89 */ /* 0x00246200000e0000 */
[----:B------:R-:W-:Y:S05]  /*106f0*/  @P0 BRA `(.L_x_1307) ;  /* 0x000005e000000947 */ /* 0x000fea0003800000 */
[----:B-----5:R-:W-:Y:S02]  /*10700*/  ISETP.GE.AND P1, PT, R47, c[0x0][0x3c8], PT ;  /* 0x0000f2002f007a0c */ /* 0x020fe40003f26270 */
[----:B------:R-:W-:Y:S02]  /*10710*/  ISETP.GE.AND P2, PT, R45, c[0x0][0x3c8], PT ;  /* 0x0000f2002d007a0c */ /* 0x000fe40003f46270 */
[----:B------:R-:W-:Y:S02]  /*10720*/  ISETP.GE.AND P4, PT, R43, c[0x0][0x3c8], PT ;  /* 0x0000f2002b007a0c */ /* 0x000fe40003f86270 */
[----:B------:R-:W-:-:S07]  /*10730*/  ISETP.GE.AND P3, PT, R41, c[0x0][0x3c8], PT ;  /* 0x0000f20029007a0c */ /* 0x000fce0003f66270 */
[----:B-1----:R-:W-:-:S04]  /*10740*/  @!P1 LEA R4, P0, R47, R0, 0x2 ;  /* 0x000000002f049211 */ /* 0x002fc800078010ff */
[----:B---3--:R-:W-:Y:S02]  /*10750*/  @!P1 LEA.HI.X R5, R47, R2, R48, 0x2, P0 ;  /* 0x000000022f059211 */ /* 0x008fe400000f1430 */
[----:B------:R-:W-:-:S03]  /*10760*/  @!P2 LEA R6, P0, R45, R0, 0x2 ;  /* 0x000000002d06a211 */ /* 0x000fc600078010ff */
[----:B------:R1:W-:Y:S01]  /*10770*/  @!P1 ST.E.64 [R4.64], R138 ;  /* 0x0000008a04009985 */ /* 0x0003e2000c101b06 */
[----:B------:R-:W-:Y:S02]  /*10780*/  ISETP.GE.AND P1, PT, R39, c[0x0][0x3c8], PT ;  /* 0x0000f20027007a0c */ /* 0x000fe40003f26270 */
[----:B------:R-:W-:Y:S02]  /*10790*/  @!P2 LEA.HI.X R7, R45, R2, R46, 0x2, P0 ;  /* 0x000000022d07a211 */ /* 0x000fe400000f142e */
[----:B------:R-:W-:-:S03]  /*107a0*/  ISETP.GE.AND P0, PT, R37, c[0x0][0x3c8], PT ;  /* 0x0000f20025007a0c */ /* 0x000fc60003f06270 */
[----:B------:R3:W-:Y:S01]  /*107b0*/  @!P2 ST.E.64 [R6.64], R134 ;  /* 0x000000860600a985 */ /* 0x0007e2000c101b06 */
[----:B------:R-:W-:-:S04]  /*107c0*/  @!P3 LEA R8, P2, R41, R0, 0x2 ;  /* 0x000000002908b211 */ /* 0x000fc800078410ff */
[----:B------:R-:W-:Y:S02]  /*107d0*/  @!P3 LEA.HI.X R9, R41, R2, R42, 0x2, P2 ;  /* 0x000000022909b211 */ /* 0x000fe400010f142a */
[----:B-1----:R-:W-:-:S04]  /*107e0*/  @!P4 LEA R4, P5, R43, R0, 0x2 ;  /* 0x000000002b04c211 */ /* 0x002fc800078a10ff */
[----:B------:R-:W-:Y:S02]  /*107f0*/  @!P4 LEA.HI.X R5, R43, R2, R44, 0x2, P5 ;  /* 0x000000022b05c211 */ /* 0x000fe400028f142c */
[----:B---3--:R-:W-:-:S03]  /*10800*/  @!P0 LEA R6, P2, R37, R0, 0x2 ;  /* 0x0000000025068211 */ /* 0x008fc600078410ff */
[----:B------:R1:W-:Y:S01]  /*10810*/  @!P4 ST.E.64 [R4.64], R130 ;  /* 0x000000820400c985 */ /* 0x0003e2000c101b06 */
[----:B------:R-:W-:Y:S02]  /*10820*/  ISETP.GE.AND P4, PT, R35, c[0x0][0x3c8], PT ;  /* 0x0000f20023007a0c */ /* 0x000fe40003f86270 */
[----:B------:R-:W-:Y:S01]  /*10830*/  @!P0 LEA.HI.X R7, R37, R2, R38, 0x2, P2 ;  /* 0x0000000225078211 */ /* 0x000fe200010f1426 */
[----:B------:R-:W-:Y:S01]  /*10840*/  @!P3 ST.E.64 [R8.64], R126 ;  /* 0x0000007e0800b985 */ /* 0x000fe2000c101b06 */
[----:B------:R-:W-:Y:S02]  /*10850*/  ISETP.GE.AND P3, PT, R33, c[0x0][0x3c8], PT ;  /* 0x0000f20021007a0c */ /* 0x000fe40003f66270 */
[----:B------:R-:W-:Y:S02]  /*10860*/  ISETP.GE.AND P2, PT, R31, c[0x0][0x3c8], PT ;  /* 0x0000f2001f007a0c */ /* 0x000fe40003f46270 */
[----:B-1----:R-:W-:-:S04]  /*10870*/  @!P1 LEA R4, P5, R39, R0, 0x2 ;  /* 0x0000000027049211 */ /* 0x002fc800078a10ff */
[----:B------:R-:W-:-:S05]  /*10880*/  @!P1 LEA.HI.X R5, R39, R2, R40, 0x2, P5 ;  /* 0x0000000227059211 */ /* 0x000fca00028f1428 */
[----:B------:R1:W-:Y:S01]  /*10890*/  @!P1 ST.E.64 [R4.64], R122 ;  /* 0x0000007a04009985 */ /* 0x0003e2000c101b06 */
[----:B------:R-:W-:-:S03]  /*108a0*/  ISETP.GE.AND P1, PT, R29, c[0x0][0x3c8], PT ;  /* 0x0000f2001d007a0c */ /* 0x000fc60003f26270 */
[----:B------:R3:W-:Y:S01]  /*108b0*/  @!P0 ST.E.64 [R6.64], R118 ;  /* 0x0000007606008985 */ /* 0x0007e2000c101b06 */
[----:B------:R-:W-:Y:S02]  /*108c0*/  ISETP.GE.AND P0, PT, R27, c[0x0][0x3c8], PT ;  /* 0x0000f2001b007a0c */ /* 0x000fe40003f06270 */
[----:B-1----:R-:W-:-:S04]  /*108d0*/  @!P4 LEA R4, P5, R35, R0, 0x2 ;  /* 0x000000002304c211 */ /* 0x002fc800078a10ff */
[----:B------:R-:W-:Y:S02]  /*108e0*/  @!P4 LEA.HI.X R5, R35, R2, R36, 0x2, P5 ;  /* 0x000000022305c211 */ /* 0x000fe400028f1424 */
[----:B------:R-:W-:-:S03]  /*108f0*/  @!P3 LEA R10, P5, R33, R0, 0x2 ;  /* 0x00000000210ab211 */ /* 0x000fc600078a10ff */
[----:B------:R1:W-:Y:S01]  /*10900*/  @!P4 ST.E.64 [R4.64], R114 ;  /* 0x000000720400c985 */ /* 0x0003e2000c101b06 */
[----:B------:R-:W-:Y:S02]  /*10910*/  @!P2 LEA R8, P4, R31, R0, 0x2 ;  /* 0x000000001f08a211 */ /* 0x000fe400078810ff */
[----:B------:R-:W-:Y:S02]  /*10920*/  @!P3 LEA.HI.X R11, R33, R2, R34, 0x2, P5 ;  /* 0x00000002210bb211 */ /* 0x000fe400028f1422 */
[----:B---3--:R-:W-:Y:S02]  /*10930*/  @!P1 LEA R6, P5, R29, R0, 0x2 ;  /* 0x000000001d069211 */ /* 0x008fe400078a10ff */
[-C--:B------:R-:W-:Y:S01]  /*10940*/  @!P2 LEA.HI.X R9, R31, R2.reuse, R32, 0x2, P4 ;  /* 0x000000021f09a211 */ /* 0x080fe200020f1420 */
[----:B------:R3:W-:Y:S01]  /*10950*/  @!P3 ST.E.64 [R10.64], R110 ;  /* 0x0000006e0a00b985 */ /* 0x0007e2000c101b06 */
[----:B------:R-:W-:-:S03]  /*10960*/  @!P1 LEA.HI.X R7, R29, R2, R30, 0x2, P5 ;  /* 0x000000021d079211 */ /* 0x000fc600028f141e */
[----:B------:R3:W-:Y:S04]  /*10970*/  @!P2 ST.E.64 [R8.64], R74 ;  /* 0x0000004a0800a985 */ /* 0x0007e8000c101b06 */
[----:B------:R3:W-:Y:S01]  /*10980*/  @!P1 ST.E.64 [R6.64], R78 ;  /* 0x0000004e06009985 */ /* 0x0007e2000c101b06 */
[----:B-1----:R-:W-:-:S04]  /*10990*/  @!P0 LEA R4, P4, R27, R0, 0x2 ;  /* 0x000000001b048211 */ /* 0x002fc800078810ff */
[----:B------:R-:W-:-:S05]  /*109a0*/  @!P0 LEA.HI.X R5, R27, R2, R28, 0x2, P4 ;  /* 0x000000021b058211 */ /* 0x000fca00020f141c */
[----:B------:R3:W-:Y:S01]  /*109b0*/  @!P0 ST.E.64 [R4.64], R90 ;  /* 0x0000005a04008985 */ /* 0x0007e2000c101b06 */
[----:B------:R-:W-:-:S13]  /*109c0*/  ISETP.GE.AND P0, PT, R25, c[0x0][0x3c8], PT ;  /* 0x0000f20019007a0c */ /* 0x000fda0003f06270 */
[----:B------:R-:W-:Y:S05]  /*109d0*/  @P0 BRA `(.L_x_1307) ;  /* 0x0000030000000947 */ /* 0x000fea0003800000 */
[----:B---3--:R-:W-:-:S04]  /*109e0*/  LEA R4, P0, R25, R0, 0x2 ;  /* 0x0000000019047211 */ /* 0x008fc800078010ff */
[----:B------:R-:W-:-:S05]  /*109f0*/  LEA.HI.X R5, R25, R2, R26, 0x2, P0 ;  /* 0x0000000219057211 */ /* 0x000fca00000f141a */
[----:B------:R1:W-:Y:S01]  /*10a00*/  ST.E.64 [R4.64], R94 ;  /* 0x0000005e04007985 */ /* 0x0003e2000c101b06 */
[----:B------:R-:W-:Y:S05]  /*10a10*/  BRA `(.L_x_1307) ;  /* 0x000002c000007947 */ /* 0x000fea0003800000 */
.L_x_1299:
[----:B------:R-:W2:Y:S02]  /*10a20*/  S2R R4, SR_TID.X ;  /* 0x0000000000047919 */ /* 0x000ea40000002100 */
[----:B--2---:R-:W-:-:S13]  /*10a30*/  ISETP.GT.AND P0, PT, R4, 0x7f, PT ;  /* 0x0000007f0400780c */ /* 0x004fda0003f04270 */
[----:B------:R-:W-:Y:S05]  /*10a40*/  @P0 BRA `(.L_x_1307) ;  /* 0x0000029000000947 */ /* 0x000fea0003800000 */
[----:B------:R-:W2:Y:S01]  /*10a50*/  LDL.LU R3, [R1+0x78] ;  /* 0x0000780001037983 */ /* 0x000ea20000300800 */
[----:B------:R-:W-:-:S05]  /*10a60*/  MOV R2, c[0x0][0x4e8] ;  /* 0x00013a0000027a02 */ /* 0x000fca0000000f00 */
[----:B------:R-:W-:Y:S01]  /*10a70*/  IMAD R0, R2, c[0x0][0x388], RZ ;  /* 0x0000e20002007a24 */ /* 0x000fe200078e02ff */
[----:B--2---:R-:W-:-:S04]  /*10a80*/  IADD3 R4, R3, R4, RZ ;  /* 0x0000000403047210 */ /* 0x004fc80007ffe0ff */
[----:B------:R-:W-:-:S13]  /*10a90*/  ISETP.GE.AND P0, PT, R4, R0, PT ;  /* 0x000000000400720c */ /* 0x000fda0003f06270 */
[----:B------:R-:W-:Y:S05]  /*10aa0*/  @P0 BRA `(.L_x_1307) ;  /* 0x0000023000000947 */ /* 0x000fea0003800000 */
[----:B------:R-:W2:Y:S04]  /*10ab0*/  LDL.LU R3, [R1+0x44] ;  /* 0x0000440001037983 */ /* 0x000ea80000300800 */
[----:B------:R-:W3:Y:S04]  /*10ac0*/  LDL.LU R9, [R1+0x40] ;  /* 0x0000400001097983 */ /* 0x000ee80000300800 */
[----:B------:R-:W4:Y:S01]  /*10ad0*/  LDL.LU R8, [R1+0x48] ;  /* 0x0000480001087983 */ /* 0x000f220000300800 */
[----:B------:R-:W-:-:S13]  /*10ae0*/  ISETP.NE.AND P0, PT, R2, 0x1, PT ;  /* 0x000000010200780c */ /* 0x000fda0003f05270 */
[----:B------:R-:W-:Y:S01]  /*10af0*/  @P0 IMAD.HI.U32 R7, R4, c[0x0][0x4ec], RZ ;  /* 0x00013b0004070a27 */ /* 0x000fe200078e00ff */
[----:B--2---:R-:W-:Y:S02]  /*10b00*/  SHF.R.S32.HI R0, RZ, 0x1f, R3 ;  /* 0x0000001fff007819 */ /* 0x004fe40000011403 */
[----:B---3--:R-:W-:-:S03]  /*10b10*/  SHF.R.S32.HI R6, RZ, 0x1f, R9 ;  /* 0x0000001fff067819 */ /* 0x008fc60000011409 */
[----:B------:R-:W-:-:S04]  /*10b20*/  IMAD R0, R0, c[0x0][0x4d0], RZ ;  /* 0x0001340000007a24 */ /* 0x000fc800078e02ff */
[C---:B------:R-:W-:Y:S01]  /*10b30*/  IMAD R5, R3.reuse, c[0x0][0x4d4], R0 ;  /* 0x0001350003057a24 */ /* 0x040fe200078e0200 */
[----:B------:R-:W-:Y:S01]  /*10b40*/  MOV R0, R4 ;  /* 0x0000000400007202 */ /* 0x000fe20000000f00 */
[----:B------:R-:W-:Y:S01]  /*10b50*/  IMAD.WIDE.U32 R2, R3, c[0x0][0x4d0], RZ ;  /* 0x0001340003027a25 */ /* 0x000fe200078e00ff */
[----:B------:R-:W-:-:S03]  /*10b60*/  @P0 SHF.R.U32.HI R0, RZ, c[0x0][0x4f0], R7 ;  /* 0x00013c00ff000a19 */ /* 0x000fc60000011607 */
[----:B------:R-:W-:Y:S01]  /*10b70*/  IMAD R6, R6, c[0x0][0x4d8], RZ ;  /* 0x0001360006067a24 */ /* 0x000fe200078e02ff */
[----:B------:R-:W-:Y:S02]  /*10b80*/  IADD3 R3, R3, R5, RZ ;  /* 0x0000000503037210 */ /* 0x000fe40007ffe0ff */
[----:B----4-:R-:W-:Y:S01]  /*10b90*/  SHF.R.S32.HI R5, RZ, 0x1f, R8 ;  /* 0x0000001fff057819 */ /* 0x010fe20000011408 */
[C---:B------:R-:W-:Y:S01]  /*10ba0*/  IMAD R7, R9.reuse, c[0x0][0x4dc], R6 ;  /* 0x0001370009077a24 */ /* 0x040fe200078e0206 */
[----:B------:R-:W-:Y:S01]  /*10bb0*/  IADD3 R6, -R0, RZ, RZ ;  /* 0x000000ff00067210 */ /* 0x000fe20007ffe1ff */
[----:B------:R-:W-:-:S04]  /*10bc0*/  IMAD.WIDE.U32 R2, R9, c[0x0][0x4d8], R2 ;  /* 0x0001360009027a25 */ /* 0x000fc800078e0002 */
[----:B------:R-:W-:Y:S01]  /*10bd0*/  IMAD R5, R5, c[0x0][0x4e0], RZ ;  /* 0x0001380005057a24 */ /* 0x000fe200078e02ff */
[----:B------:R-:W-:Y:S01]  /*10be0*/  IADD3 R3, R3, R7, RZ ;  /* 0x0000000703037210 */ /* 0x000fe20007ffe0ff */
[----:B------:R-:W-:Y:S01]  /*10bf0*/  IMAD R4, R6, c[0x0][0x4e8], R4 ;  /* 0x00013a0006047a24 */ /* 0x000fe200078e0204 */
[----:B------:R-:W-:Y:S01]  /*10c00*/  SHF.R.S32.HI R7, RZ, 0x1f, R0 ;  /* 0x0000001fff077819 */ /* 0x000fe20000011400 */
[C---:B------:R-:W-:Y:S02]  /*10c10*/  IMAD R6, R8.reuse, c[0x0][0x4e4], R5 ;  /* 0x0001390008067a24 */ /* 0x040fe400078e0205 */
[----:B------:R-:W-:Y:S01]  /*10c20*/  IMAD.WIDE.U32 R2, R8, c[0x0][0x4e0], R2 ;  /* 0x0001380008027a25 */ /* 0x000fe200078e0002 */
[----:B------:R-:W-:-:S04]  /*10c30*/  SHF.R.S32.HI R5, RZ, 0x1f, R4 ;  /* 0x0000001fff057819 */ /* 0x000fc80000011404 */
[----:B------:R-:W-:Y:S01]  /*10c40*/  IADD3 R2, P0, R0, R2, RZ ;  /* 0x0000000200027210 */ /* 0x000fe20007f1e0ff */
[----:B------:R-:W-:-:S03]  /*10c50*/  IMAD R0, R5, c[0x0][0x4c8], RZ ;  /* 0x0001320005007a24 */ /* 0x000fc600078e02ff */
[----:B------:R-:W-:Y:S01]  /*10c60*/  IADD3.X R3, R7, R3, R6, P0, !PT ;  /* 0x0000000307037210 */ /* 0x000fe200007fe406 */
[----:B------:R-:W-:-:S04]  /*10c70*/  IMAD R0, R4, c[0x0][0x4cc], R0 ;  /* 0x0001330004007a24 */ /* 0x000fc800078e0200 */
[----:B------:R-:W-:-:S05]  /*10c80*/  IMAD.WIDE.U32 R2, R4, c[0x0][0x4c8], R2 ;  /* 0x0001320004027a25 */ /* 0x000fca00078e0002 */
[----:B------:R-:W-:Y:S02]  /*10c90*/  IADD3 R0, R3, R0, RZ ;  /* 0x0000000003007210 */ /* 0x000fe40007ffe0ff */
[----:B------:R-:W-:-:S04]  /*10ca0*/  LEA R4, P0, R2, c[0x0][0x4a8], 0x2 ;  /* 0x00012a0002047a11 */ /* 0x000fc800078010ff */
[----:B------:R-:W-:Y:S02]  /*10cb0*/  LEA.HI.X R5, R2, c[0x0][0x4ac], R0, 0x2, P0 ;  /* 0x00012b0002057a11 */ /* 0x000fe400000f1400 */
[----:B------:R-:W-:-:S05]  /*10cc0*/  MOV R0, 0xff800000 ;  /* 0xff80000000007802 */ /* 0x000fca0000000f00 */
[----:B------:R2:W-:Y:S02]  /*10cd0*/  STG.E [R4.64], R0 ;  /* 0x0000000004007986 */ /* 0x0005e4000c101906 */
.L_x_1307:
[----:B------:R-:W-:Y:S05]  /*10ce0*/  BSYNC B1 ;  /* 0x0000000000017941 */ /* 0x000fea0003800000 */
.L_x_1298:
[----:B-12---:R-:W2:Y:S02]  /*10cf0*/  LDL R0, [R1+0xb8] ;  /* 0x0000b80001007983 */ /* 0x006ea40000100800 */
[----:B--2---:R-:W-:-:S13]  /*10d00*/  ISETP.NE.AND P0, PT, R0, RZ, PT ;  /* 0x000000ff0000720c */ /* 0x004fda0003f05270 */
[----:B------:R-:W-:Y:S01]  /*10d10*/  @P0 WARPSYNC 0xffffffff ;  /* 0xffffffff00000948 */ /* 0x000fe20003800000 */
[----:B------:R-:W-:Y:S06]  /*10d20*/  @P0 BAR.SYNC.DEFER_BLOCKING 0x5, 0x80 ;  /* 0x0142000000000b1d */ /* 0x000fec0000010000 */
[----:B------:R-:W1:Y:S04]  /*10d30*/  @P0 LDS R0, [0xc100] ;  /* 0x00c10000ff000984 */ /* 0x000e680000000800 */
[----:B-1----:R1:W-:Y:S04]  /*10d40*/  @P0 STL [R1+0x7c], R0 ;  /* 0x00007c0001000387 */ /* 0x0023e80000100800 */
[----:B------:R-:W-:Y:S06]  /*10d50*/  @P0 BAR.ARV 0x4, 0x80 ;  /* 0x0102000000000b1d */ /* 0x000fec0000002000 */
[----:B------:R-:W-:Y:S05]  /*10d60*/  @P0 BRA `(.L_x_1308) ;  /* 0x0000009000000947 */ /* 0x000fea0003800000 */
[----:B------:R-:W-:Y:S05]  /*10d70*/  BRA.DIV ~URZ, `(.L_x_1309) ;  /* 0x00002f427f007947 */ /* 0x000fea000b800000 */
[----:B-1----:R1:W2:Y:S02]  /*10d80*/  SHFL.IDX PT, R0, R24, RZ, 0x1f ;  /* 0x00001fff18007589 */ /* 0x0022a400000e0000 */
.L_x_1334:
[----:B---3--:R-:W3:Y:S01]  /*10d90*/  S2R R2, SR_TID.X ;  /* 0x0000000000027919 */ /* 0x008ee20000002100 */
[----:B------:R-:W-:Y:S03]  /*10da0*/  WARPSYNC 0xffffffff ;  /* 0xffffffff00007948 */ /* 0x000fe60003800000 */
[----:B------:R-:W-:Y:S06]  /*10db0*/  BAR.SYNC.DEFER_BLOCKING 0x4, 0x80 ;  /* 0x0102000000007b1d */ /* 0x000fec0000010000 */
[----:B--2---:R2:W-:Y:S01]  /*10dc0*/  STL [R1+0x7c], R0 ;  /* 0x00007c0001007387 */ /* 0x0045e20000100800 */
[----:B---3--:R-:W-:-:S13]  /*10dd0*/  LOP3.LUT P0, RZ, R2, 0x7f, RZ, 0xc0, !PT ;  /* 0x0000007f02ff7812 */ /* 0x008fda000780c0ff */
[----:B------:R2:W-:Y:S04]  /*10de0*/  @!P0 STS [0xc100], R24 ;  /* 0x00c10018ff008388 */ /* 0x0005e80000000800 */
[----:B------:R-:W-:Y:S06]  /*10df0*/  BAR.ARV 0x5, 0x80 ;  /* 0x0142000000007b1d */ /* 0x000fec0000002000 */
.L_x_1308:
[----:B-12---:R-:W2:Y:S02]  /*10e00*/  LDL R0, [R1+0x7c] ;  /* 0x00007c0001007983 */ /* 0x006ea40000100800 */
[----:B--2---:R-:W-:-:S13]  /*10e10*/  ISETP.GE.AND P0, PT, R0, c[0x0][0x538], PT ;  /* 0x00014e0000007a0c */ /* 0x004fda0003f06270 */
[----:B---345:R-:W-:Y:S01]  /*10e20*/  @P0 CALL.REL.NOINC `(.L_x_1310) ;  /* 0x0000001000000944 */ /* 0x038fe20003c00000 */
[----:B------:R-:W-:Y:S05]  /*10e30*/  BRA `(.L_x_1311) ;  /* 0xfffefcb000007947 */ /* 0x000fea000383ffff */
.L_x_1310:
[----:B------:R-:W-:Y:S05]  /*10e40*/  EXIT ;  /* 0x000000000000794d */ /* 0x000fea0003800000 */
.L_x_1256:
[----:B------:R-:W-:Y:S01]  /*10e50*/  IMAD.MOV.U32 R5, RZ, RZ, R10 ;  /* 0x000000ffff057224 */ /* 0x000fe200078e000a */
[----:B------:R-:W-:Y:S01]  /*10e60*/  MOV R3, RZ ;  /* 0x000000ff00037202 */ /* 0x000fe20000000f00 */
[----:B------:R-:W-:Y:S01]  /*10e70*/  IMAD.MOV.U32 R0, RZ, RZ, 0x1c1f ;  /* 0x00001c1fff007424 */ /* 0x000fe200078e00ff */
[----:B------:R-:W-:Y:S02]  /*10e80*/  MOV R2, 0x10ea0 ;  /* 0x00010ea000027802 */ /* 0x000fe40000000f00 */
[----:B-----5:R-:W-:Y:S05]  /*10e90*/  CALL.REL.NOINC `($__internal_18_$__cuda_sm70_shflsync_idx_p) ;  /* 0x00002ee000007944 */ /* 0x020fea0003c00000 */
[----:B------:R-:W-:Y:S01]  /*10ea0*/  MOV R4, R0 ;  /* 0x0000000000047202 */ /* 0x000fe20000000f00 */
[----:B------:R-:W-:Y:S05]  /*10eb0*/  BRA `(.L_x_1312) ;  /* 0xffff09f000007947 */ /* 0x000fea000383ffff */
.L_x_1257:
[----:B------:R-:W-:Y:S01]  /*10ec0*/  IMAD.MOV.U32 R5, RZ, RZ, R12 ;  /* 0x000000ffff057224 */ /* 0x000fe200078e000c */
[----:B------:R-:W-:Y:S01]  /*10ed0*/  MOV R3, RZ ;  /* 0x000000ff00037202 */ /* 0x000fe20000000f00 */
[----:B------:R-:W-:Y:S01]  /*10ee0*/  IMAD.MOV.U32 R0, RZ, RZ, 0x1c1f ;  /* 0x00001c1fff007424 */ /* 0x000fe200078e00ff */
[----:B------:R-:W-:Y:S02]  /*10ef0*/  MOV R2, 0x10f10 ;  /* 0x00010f1000027802 */ /* 0x000fe40000000f00 */
[----:B-12--5:R-:W-:Y:S05]  /*10f00*/  CALL.REL.NOINC `($__internal_18_$__cuda_sm70_shflsync_idx_p) ;  /* 0x00002e7000007944 */ /* 0x026fea0003c00000 */
[----:B------:R-:W-:Y:S05]  /*10f10*/  BRA `(.L_x_1313) ;  /* 0xffff09b000007947 */ /* 0x000fea000383ffff */
.L_x_1260:
[----:B------:R-:W-:Y:S01]  /*10f20*/  IMAD.MOV.U32 R5, RZ, RZ, R10 ;  /* 0x000000ffff057224 */ /* 0x000fe200078e000a */
[----:B-1----:R-:W-:Y:S01]  /*10f30*/  MOV R3, 0x1 ;  /* 0x0000000100037802 */ /* 0x002fe20000000f00 */
[----:B----4-:R-:W-:Y:S01]  /*10f40*/  IMAD.MOV.U32 R0, RZ, RZ, 0x1c1f ;  /* 0x00001c1fff007424 */ /* 0x010fe200078e00ff */
[----:B------:R-:W-:-:S02]  /*10f50*/  MOV R2, 0x10f70 ;  /* 0x00010f7000027802 */ /* 0x000fc40000000f00 */
[----:B--2--5:R-:W-:Y:S05]  /*10f60*/  CALL.REL.NOINC `($__internal_18_$__cuda_sm70_shflsync_idx_p) ;  /* 0x00002e1000007944 */ /* 0x024fea0003c00000 */
[----:B------:R-:W-:Y:S01]  /*10f70*/  IMAD.MOV.U32 R4, RZ, RZ, R0 ;  /* 0x000000ffff047224 */ /* 0x000fe200078e0000 */
[----:B------:R-:W-:Y:S01]  /*10f80*/  MOV R3, 0x1 ;  /* 0x0000000100037802 */ /* 0x000fe20000000f00 */
[----:B------:R-:W-:Y:S01]  /*10f90*/  IMAD.MOV.U32 R5, RZ, RZ, R12 ;  /* 0x000000ffff057224 */ /* 0x000fe200078e000c */
[----:B------:R-:W-:-:S02]  /*10fa0*/  MOV R0, 0x1c1f ;  /* 0x00001c1f00007802 */ /* 0x000fc40000000f00 */
[----:B------:R-:W-:Y:S02]  /*10fb0*/  MOV R2, 0x10fd0 ;  /* 0x00010fd000027802 */ /* 0x000fe40000000f00 */
[----:B------:R-:W-:Y:S05]  /*10fc0*/  CALL.REL.NOINC `($__internal_18_$__cuda_sm70_shflsync_idx_p) ;  /* 0x00002db000007944 */ /* 0x000fea0003c00000 */
[----:B------:R-:W-:Y:S05]  /*10fd0*/  BRA `(.L_x_1314) ;  /* 0xffff0b3000007947 */ /* 0x000fea000383ffff */
.L_x_1263:
[----:B------:R-:W-:Y:S01]  /*10fe0*/  IMAD.MOV.U32 R5, RZ, RZ, R10 ;  /* 0x000000ffff057224 */ /* 0x000fe200078e000a */
[----:B-1----:R-:W-:Y:S01]  /*10ff0*/  MOV R3, 0x2 ;  /* 0x0000000200037802 */ /* 0x002fe20000000f00 */
[----:B------:R-:W-:Y:S01]  /*11000*/  IMAD.MOV.U32 R0, RZ, RZ, 0x1c1f ;  /* 0x00001c1fff007424 */ /* 0x000fe200078e00ff */
[----:B------:R-:W-:Y:S02]  /*11010*/  MOV R2, 0x11030 ;  /* 0x0001103000027802 */ /* 0x000fe40000000f00 */
[----:B--23-5:R-:W-:Y:S05]  /*11020*/  CALL.REL.NOINC `($__internal_18_$__cuda_sm70_shflsync_idx_p) ;  /* 0x00002d5000007944 */ /* 0x02cfea0003c00000 */
[----:B------:R-:W-:Y:S01]  /*11030*/  MOV R4, R0 ;  /* 0x0000000000047202 */ /* 0x000fe20000000f00 */
[----:B------:R-:W-:Y:S05]  /*11040*/  BRA `(.L_x_1315) ;  /* 0xffff0c8000007947 */ /* 0x000fea000383ffff */
.L_x_1264:
[----:B------:R-:W-:Y:S01]  /*11050*/  IMAD.MOV.U32 R5, RZ, RZ, R12 ;  /* 0x000000ffff057224 */ /* 0x000fe200078e000c */
[----:B-1----:R-:W-:Y:S01]  /*11060*/  MOV R3, 0x2 ;  /* 0x0000000200037802 */ /* 0x002fe20000000f00 */
[----:B------:R-:W-:Y:S01]  /*11070*/  IMAD.MOV.U32 R0, RZ, RZ, 0x1c1f ;  /* 0x00001c1fff007424 */ /* 0x000fe200078e00ff */
[----:B------:R-:W-:Y:S02]  /*11080*/  MOV R2, 0x110a0 ;  /* 0x000110a000027802 */ /* 0x000fe40000000f00 */
[----:B--2345:R-:W-:Y:S05]  /*11090*/  CALL.REL.NOINC `($__internal_18_$__cuda_sm70_shflsync_idx_p) ;  /* 0x00002ce000007944 */ /* 0x03cfea0003c00000 */
[----:B------:R-:W-:Y:S05]  /*110a0*/  BRA `(.L_x_1316) ;  /* 0xffff0c4000007947 */ /* 0x000fea000383ffff */
.L_x_1267:
[----:B------:R-:W-:Y:S01]  /*110b0*/  IMAD.MOV.U32 R5, RZ, RZ, R10 ;  /* 0x000000ffff057224 */ /* 0x000fe200078e000a */
[----:B--2---:R-:W-:Y:S01]  /*110c0*/  MOV R3, 0x3 ;  /* 0x0000000300037802 */ /* 0x004fe20000000f00 */
[----:B------:R-:W-:Y:S01]  /*110d0*/  IMAD.MOV.U32 R0, RZ, RZ, 0x1c1f ;  /* 0x00001c1fff007424 */ /* 0x000fe200078e00ff */
[----:B------:R-:W-:-:S02]  /*110e0*/  MOV R2, 0x11100 ;  /* 0x0001110000027802 */ /* 0x000fc40000000f00 */
[----:B-1-345:R-:W-:Y:S05]  /*110f0*/  CALL.REL.NOINC `($__internal_18_$__cuda_sm70_shflsync_idx_p) ;  /* 0x00002c8000007944 */ /* 0x03afea0003c00000 */
[----:B------:R-:W-:Y:S01]  /*11100*/  IMAD.MOV.U32 R4, RZ, RZ, R0 ;  /* 0x000000ffff047224 */ /* 0x000fe200078e0000 */
[----:B------:R-:W-:Y:S01]  /*11110*/  MOV R3, 0x3 ;  /* 0x0000000300037802 */ /* 0x000fe20000000f00 */
[----:B------:R-:W-:Y:S01]  /*11120*/  IMAD.MOV.U32 R5, RZ, RZ, R12 ;  /* 0x000000ffff057224 */ /* 0x000fe200078e000c */
[----:B------:R-:W-:-:S02]  /*11130*/  MOV R0, 0x1c1f ;  /* 0x00001c1f00007802 */ /* 0x000fc40000000f00 */
[----:B------:R-:W-:Y:S02]  /*11140*/  MOV R2, 0x11160 ;  /* 0x0001116000027802 */ /* 0x000fe40000000f00 */
[----:B------:R-:W-:Y:S05]  /*11150*/  CALL.REL.NOINC `($__internal_18_$__cuda_sm70_shflsync_idx_p) ;  /* 0x00002c2000007944 */ /* 0x000fea0003c00000 */
[----:B------:R-:W-:Y:S05]  /*11160*/  BRA `(.L_x_1317) ;  /* 0xffff0d5000007947 */ /* 0x000fea000383ffff */
.L_x_1270:
[----:B------:R-:W-:Y:S01]  /*11170*/  IMAD.MOV.U32 R5, RZ, RZ, R10 ;  /* 0x000000ffff057224 */ /* 0x000fe200078e000a */
[----:B------:R-:W-:Y:S01]  /*11180*/  MOV R3, RZ ;  /* 0x000000ff00037202 */ /* 0x000fe20000000f00 */
[----:B------:R-:W-:Y:S01]  /*11190*/  IMAD.MOV.U32 R0, RZ, RZ, 0x1c1f ;  /* 0x00001c1fff007424 */ /* 0x000fe200078e00ff */
[----:B------:R-:W-:Y:S02]  /*111a0*/  MOV R2, 0x111c0 ;  /* 0x000111c000027802 */ /* 0x000fe40000000f00 */
[----:B------:R-:W-:Y:S05]  /*111b0*/  CALL.REL.NOINC `($__internal_18_$__cuda_sm70_shflsync_idx_p) ;  /* 0x00002bc000007944 */ /* 0x000fea0003c00000 */
[----:B------:R-:W-:Y:S01]  /*111c0*/  MOV R4, R0 ;  /* 0x0000000000047202 */ /* 0x000fe20000000f00 */
[----:B------:R-:W-:Y:S05]  /*111d0*/  BRA `(.L_x_1318) ;  /* 0xffff2a1000007947 */ /* 0x000fea000383ffff */
.L_x_1271:
[----:B------:R-:W-:Y:S01]  /*111e0*/  IMAD.MOV.U32 R5, RZ, RZ, R13 ;  /* 0x000000ffff057224 */ /* 0x000fe200078e000d */
[----:B------:R-:W-:Y:S01]  /*111f0*/  MOV R3, RZ ;  /* 0x000000ff00037202 */ /* 0x000fe20000000f00 */
[----:B------:R-:W-:Y:S01]  /*11200*/  IMAD.MOV.U32 R0, RZ, RZ, 0x1c1f ;  /* 0x00001c1fff007424 */ /* 0x000fe200078e00ff */
[----:B------:R-:W-:Y:S02]  /*11210*/  MOV R2, 0x11230 ;  /* 0x0001123000027802 */ /* 0x000fe40000000f00 */
[----:B-12---:R-:W-:Y:S05]  /*11220*/  CALL.REL.NOINC `($__internal_18_$__cuda_sm70_shflsync_idx_p) ;  /* 0x00002b5000007944 */ /* 0x006fea0003c00000 */
[----:B------:R-:W-:Y:S01]  /*11230*/  IADD3 R8, P0, R0, R159, RZ ;  /* 0x0000009f00087210 */ /* 0x000fe20007f1e0ff */
[----:B------:R-:W-:Y:S01]  /*11240*/  IMAD.MOV.U32 R5, RZ, RZ, R10 ;  /* 0x000000ffff057224 */ /* 0x000fe200078e000a */
[C---:B------:R-:W-:Y:S02]  /*11250*/  IADD3 R3, R240.reuse, 0x20, RZ ;  /* 0x00000020f0037810 */ /* 0x040fe40007ffe0ff */
[----:B------:R-:W-:Y:S01]  /*11260*/  IADD3 R2, R240, 0x40, RZ ;  /* 0x00000040f0027810 */ /* 0x000fe20007ffe0ff */
[----:B------:R-:W-:Y:S01]  /*11270*/  IMAD.X R9, R4, 0x1, R125, P0 ;  /* 0x0000000104097824 */ /* 0x000fe200000e067d */
[----:B------:R-:W-:-:S02]  /*11280*/  IADD3 R6, P6, R0, R160, RZ ;  /* 0x000000a000067210 */ /* 0x000fc40007fde0ff */
[----:B------:R-:W-:Y:S02]  /*11290*/  ISETP.GE.AND P5, PT, R240, c[0x0][0x1d4], PT ;  /* 0x00007500f0007a0c */ /* 0x000fe40003fa6270 */
[----:B------:R-:W-:Y:S01]  /*112a0*/  ISETP.GE.AND P4, PT, R3, c[0x0][0x1d4], PT ;  /* 0x0000750003007a0c */ /* 0x000fe20003f86270 */
[----:B------:R-:W-:Y:S01]  /*112b0*/  IMAD.X R7, R4, 0x1, R127, P6 ;  /* 0x0000000104077824 */ /* 0x000fe200030e067f */
[----:B------:R-:W-:Y:S02]  /*112c0*/  ISETP.GE.AND P0, PT, R2, c[0x0][0x1d4], PT ;  /* 0x0000750002007a0c */ /* 0x000fe40003f06270 */
[----:B------:R-:W-:Y:S01]  /*112d0*/  IADD3 R2, P6, R0, R161, RZ ;  /* 0x000000a100027210 */ /* 0x000fe20007fde0ff */
[----:B------:R-:W-:Y:S01]  /*112e0*/  IMAD.MOV.U32 R0, RZ, RZ, 0x1c1f ;  /* 0x00001c1fff007424 */ /* 0x000fe200078e00ff */
[----:B------:R-:W-:Y:S02]  /*112f0*/  SEL R12, RZ, 0x10, P5 ;  /* 0x00000010ff0c7807 */ /* 0x000fe40002800000 */
[----:B------:R-:W-:Y:S01]  /*11300*/  SEL R11, RZ, 0x10, P4 ;  /* 0x00000010ff0b7807 */ /* 0x000fe20002000000 */
[----:B------:R-:W-:Y:S01]  /*11310*/  IMAD.X R3, R4, 0x1, R126, P6 ;  /* 0x0000000104037824 */ /* 0x000fe200030e067e */
[----:B------:R-:W-:Y:S01]  /*11320*/  SEL R10, RZ, 0x10, P0 ;  /* 0x00000010ff0a7807 */ /* 0x000fe20000000000 */
[----:B------:R-:W-:Y:S01]  /*11330*/  @!PT LDS RZ, [RZ] ;  /* 0x00000000fffff984 */ /* 0x000fe20000000800 */
[----:B------:R-:W-:Y:S01]  /*11340*/  @!PT LDS RZ, [RZ] ;  /* 0x00000000fffff984 */ /* 0x000fe20000000800 */
[----:B------:R-:W-:Y:S01]  /*11350*/  @!PT LDS RZ, [RZ] ;  /* 0x00000000fffff984 */ /* 0x000fe20000000800 */
[----:B------:R1:W-:Y:S04]  /*11360*/  LDGSTS.E.BYPASS.LTC128B.128 [R217+0x3100], [R8.64], !P5 ;  /* 0x0310000008d97fae */ /* 0x0003e8000e901d46 */
[----:B------:R1:W-:Y:S04]  /*11370*/  LDGSTS.E.BYPASS.LTC128B.128 [R217+0x4100], [R6.64], !P4 ;  /* 0x0410000006d97fae */ /* 0x0003e8000e101d46 */
[----:B------:R2:W-:Y:S02]  /*11380*/  LDGSTS.E.BYPASS.LTC128B.128 [R217+0x5100], [R2.64], !P0 ;  /* 0x0510000002d97fae */ /* 0x0005e4000c101d46 */
[----:B--2---:R-:W-:Y:S01]  /*11390*/  IMAD.MOV.U32 R3, RZ, RZ, 0x1 ;  /* 0x00000001ff037424 */ /* 0x004fe200078e00ff */
[----:B------:R-:W-:-:S02]  /*113a0*/  MOV R2, 0x113c0 ;  /* 0x000113c000027802 */ /* 0x000fc40000000f00 */
[----:B-1----:R-:W-:Y:S05]  /*113b0*/  CALL.REL.NOINC `($__internal_18_$__cuda_sm70_shflsync_idx_p) ;  /* 0x000029c000007944 */ /* 0x002fea0003c00000 */
[----:B------:R-:W-:Y:S01]  /*113c0*/  IMAD.MOV.U32 R4, RZ, RZ, R0 ;  /* 0x000000ffff047224 */ /* 0x000fe200078e0000 */
[----:B------:R-:W-:Y:S01]  /*113d0*/  MOV R3, 0x1 ;  /* 0x0000000100037802 */ /* 0x000fe20000000f00 */
[----:B------:R-:W-:Y:S01]  /*113e0*/  IMAD.MOV.U32 R5, RZ, RZ, R13 ;  /* 0x000000ffff057224 */ /* 0x000fe200078e000d */
[----:B------:R-:W-:-:S02]  /*113f0*/  MOV R0, 0x1c1f ;  /* 0x00001c1f00007802 */ /* 0x000fc40000000f00 */
[----:B------:R-:W-:Y:S02]  /*11400*/  MOV R2, 0x11420 ;  /* 0x0001142000027802 */ /* 0x000fe40000000f00 */
[----:B------:R-:W-:Y:S05]  /*11410*/  CALL.REL.NOINC `($__internal_18_$__cuda_sm70_shflsync_idx_p) ;  /* 0x0000296000007944 */ /* 0x000fea0003c00000 */
[----:B------:R-:W-:Y:S05]  /*11420*/  BRA `(.L_x_1319) ;  /* 0xffff293000007947 */ /* 0x000fea000383ffff */
.L_x_1272:
[----:B------:R-:W-:Y:S01]  /*11430*/  IMAD.MOV.U32 R5, RZ, RZ, R4 ;  /* 0x000000ffff057224 */ /* 0x000fe200078e0004 */
[----:B------:R-:W-:Y:S01]  /*11440*/  MOV R3, RZ ;  /* 0x000000ff00037202 */ /* 0x000fe20000000f00 */
[----:B------:R-:W-:Y:S01]  /*11450*/  IMAD.MOV.U32 R0, RZ, RZ, 0x1c1f ;  /* 0x00001c1fff007424 */ /* 0x000fe200078e00ff */
[----:B------:R-:W-:Y:S02]  /*11460*/  MOV R2, 0x11480 ;  /* 0x0001148000027802 */ /* 0x000fe40000000f00 */
[----:B------:R-:W-:Y:S05]  /*11470*/  CALL.REL.NOINC `($__internal_18_$__cuda_sm70_shflsync_idx_p) ;  /* 0x0000290000007944 */ /* 0x000fea0003c00000 */
[----:B------:R-:W-:Y:S05]  /*11480*/  BRA `(.L_x_1320) ;  /* 0xffff2b3000007947 */ /* 0x000fea000383ffff */
.L_x_1273:
[----:B------:R-:W-:Y:S01]  /*11490*/  IMAD.MOV.U32 R5, RZ, RZ, R4 ;  /* 0x000000ffff057224 */ /* 0x000fe200078e0004 */
[----:B------:R-:W-:Y:S01]  /*114a0*/  MOV R3, 0x1 ;  /* 0x0000000100037802 */ /* 0x000fe20000000f00 */
[----:B------:R-:W-:Y:S01]  /*114b0*/  IMAD.MOV.U32 R0, RZ, RZ, 0x1c1f ;  /* 0x00001c1fff007424 */ /* 0x000fe200078e00ff */
[----:B------:R-:W-:Y:S02]  /*114c0*/  MOV R2, 0x114e0 ;  /* 0x000114e000027802 */ /* 0x000fe40000000f00 */
[----:B-1----:R-:W-:Y:S05]  /*114d0*/  CALL.REL.NOINC `($__internal_18_$__cuda_sm70_shflsync_idx_p) ;  /* 0x000028a000007944 */ /* 0x002fea0003c00000 */
[----:B------:R-:W-:Y:S01]  /*114e0*/  IMAD.IADD R0, R6, 0x1, R0 ;  /* 0x0000000106007824 */ /* 0x000fe200078e0200 */
[----:B------:R-:W-:Y:S01]  /*114f0*/  MOV R2, 0x11750 ;  /* 0x0001175000027802 */ /* 0x000fe20000000f00 */
[----:B------:R-:W-:Y:S02]  /*11500*/  IMAD.MOV.U32 R5, RZ, RZ, R4 ;  /* 0x000000ffff057224 */ /* 0x000fe400078e0004 */
[----:B------:R-:W-:Y:S01]  /*11510*/  IMAD.MOV.U32 R3, RZ, RZ, 0x2 ;  /* 0x00000002ff037424 */ /* 0x000fe200078e00ff */
        /* <DEDUP_REMOVED lines=28> */
[----:B------:R-:W-:Y:S01]  /*116e0*/  ISETP.GT.AND P0, PT, R0, 0x39, PT ;  /* 0x000000390000780c */ /* 0x000fe20003f04270 */
[----:B------:R-:W-:Y:S01]  /*116f0*/  IMAD.MOV.U32 R0, RZ, RZ, 0x1c1f ;  /* 0x00001c1fff007424 */ /* 0x000fe200078e00ff */
[----:B------:R-:W-:Y:S02]  /*11700*/  FSEL R117, R46, -INF , P6 ;  /* 0xff8000002e757808 */ /* 0x000fe40003000000 */
[----:B------:R-:W-:-:S02]  /*11710*/  FSEL R123, R47, -INF , P5 ;  /* 0xff8000002f7b7808 */ /* 0x000fc40002800000 */
[----:B------:R-:W-:Y:S02]  /*11720*/  FSEL R122, R34, -INF , P4 ;  /* 0xff800000227a7808 */ /* 0x000fe40002000000 */
[----:B------:R-:W-:Y:S02]  /*11730*/  FSEL R121, R32, -INF , P0 ;  /* 0xff80000020797808 */ /* 0x000fe40000000000 */
[----:B------:R-:W-:Y:S05]  /*11740*/  CALL.REL.NOINC `($__internal_18_$__cuda_sm70_shflsync_idx_p) ;  /* 0x0000263000007944 */ /* 0x000fea0003c00000 */
        /* <DEDUP_REMOVED lines=40> */
[----:B------:R-:W-:Y:S02]  /*119d0*/  FMNMX.FTZ R6, R9, R11, !PT ;  /* 0x0000000b09067209 */ /* 0x000fe40007810000 */
[----:B------:R-:W-:Y:S02]  /*119e0*/  FMNMX.FTZ R2, R23, R25, !PT ;  /* 0x0000001917027209 */ /* 0x000fe40007810000 */
[----:B------:R-:W-:Y:S02]  /*119f0*/  IMNMX R0, R7, R0, PT ;  /* 0x0000000007007217 */ /* 0x000fe40003800200 */
[----:B------:R-:W-:Y:S02]  /*11a00*/  FMNMX.FTZ R3, R13, R6, !PT ;  /* 0x000000060d037209 */ /* 0x000fe40007810000 */
[----:B------:R-:W-:-:S02]  /*11a10*/  ISETP.GT.AND P6, PT, R0, RZ, PT ;  /* 0x000000ff0000720c */ /* 0x000fc40003fc4270 */
[----:B------:R-:W-:Y:S02]  /*11a20*/  ISETP.GT.AND P5, PT, R0, 0x1, PT ;  /* 0x000000010000780c */ /* 0x000fe40003fa4270 */
[----:B------:R-:W-:Y:S02]  /*11a30*/  FMNMX.FTZ R4, R8, R10, !PT ;  /* 0x0000000a08047209 */ /* 0x000fe40007810000 */
[----:B------:R-:W-:Y:S02]  /*11a40*/  ISETP.GT.AND P4, PT, R0, 0x8, PT ;  /* 0x000000080000780c */ /* 0x000fe40003f84270 */
[----:B------:R-:W-:Y:S02]  /*11a50*/  FSEL R7, R156, -INF , P6 ;  /* 0xff8000009c077808 */ /* 0x000fe40003000000 */
[----:B------:R-:W-:Y:S02]  /*11a60*/  FSEL R28, R154, -INF , P5 ;  /* 0xff8000009a1c7808 */ /* 0x000fe40002800000 */
[----:B------:R-:W-:-:S02]  /*11a70*/  ISETP.GT.AND P5, PT, R0, 0x11, PT ;  /* 0x000000110000780c */ /* 0x000fc40003fa4270 */
[----:B------:R-:W-:Y:S02]  /*11a80*/  FMNMX.FTZ R2, R26, R2, !PT ;  /* 0x000000021a027209 */ /* 0x000fe40007810000 */
[----:B------:R-:W-:Y:S02]  /*11a90*/  FMNMX.FTZ R103, R15, R3, !PT ;  /* 0x000000030f677209 */ /* 0x000fe40007810000 */
[----:B------:R-:W-:Y:S02]  /*11aa0*/  ISETP.GT.AND P0, PT, R0, 0x9, PT ;  /* 0x000000090000780c */ /* 0x000fe40003f04270 */
[----:B------:R-:W-:Y:S02]  /*11ab0*/  FSEL R31, R141, -INF , P4 ;  /* 0xff8000008d1f7808 */ /* 0x000fe40002000000 */
[----:B------:R-:W-:Y:S02]  /*11ac0*/  FMNMX.FTZ R4, R12, R4, !PT ;  /* 0x000000040c047209 */ /* 0x000fe40007810000 */
[----:B------:R-:W-:-:S02]  /*11ad0*/  FMNMX.FTZ R3, R7, R28, !PT ;  /* 0x0000001c07037209 */ /* 0x000fc40007810000 */
[----:B------:R-:W-:Y:S02]  /*11ae0*/  FSEL R35, R102, -INF , P5 ;  /* 0xff80000066237808 */ /* 0x000fe40002800000 */
[----:B------:R-:W-:Y:S02]  /*11af0*/  ISETP.GT.AND P6, PT, R0, 0x10, PT ;  /* 0x000000100000780c */ /* 0x000fe40003fc4270 */
[----:B------:R-:W-:Y:S02]  /*11b00*/  FMNMX.FTZ R102, R27, R2, !PT ;  /* 0x000000021b667209 */ /* 0x000fe40007810000 */
[----:B------:R-:W-:Y:S02]  /*11b10*/  FSEL R32, R115, -INF , P0 ;  /* 0xff80000073207808 */ /* 0x000fe40000000000 */
[----:B------:R-:W-:Y:S02]  /*11b20*/  FMNMX.FTZ R4, R14, R4, !PT ;  /* 0x000000040e047209 */ /* 0x000fe40007810000 */
[----:B------:R-:W-:-:S02]  /*11b30*/  FMNMX.FTZ R2, R31, R3, !PT ;  /* 0x000000031f027209 */ /* 0x000fc40007810000 */
[----:B------:R-:W-:Y:S02]  /*11b40*/  FSEL R34, R104, -INF , P6 ;  /* 0xff80000068227808 */ /* 0x000fe40003000000 */
[----:B------:R-:W-:Y:S02]  /*11b50*/  FMNMX.FTZ R104, R16, R4, !PT ;  /* 0x0000000410687209 */ /* 0x000fe40007810000 */
[----:B------:R-:W-:Y:S02]  /*11b60*/  FMNMX.FTZ R2, R32, R2, !PT ;  /* 0x0000000220027209 */ /* 0x000fe40007810000 */
[----:B------:R-:W-:Y:S02]  /*11b70*/  ISETP.GT.AND P4, PT, R0, 0x18, PT ;  /* 0x000000180000780c */ /* 0x000fe40003f84270 */
[----:B------:R-:W-:Y:S02]  /*11b80*/  FMNMX.FTZ R104, R18, R104, !PT ;  /* 0x0000006812687209 */ /* 0x000fe40007810000 */
[----:B------:R-:W-:-:S02]  /*11b90*/  FMNMX.FTZ R2, R34, R2, !PT ;  /* 0x0000000222027209 */ /* 0x000fc40007810000 */
[----:B------:R-:W-:Y:S02]  /*11ba0*/  FMNMX.FTZ R103, R17, R103, !PT ;  /* 0x0000006711677209 */ /* 0x000fe40007810000 */
[----:B------:R-:W-:Y:S02]  /*11bb0*/  FMNMX.FTZ R102, R29, R102, !PT ;  /* 0x000000661d667209 */ /* 0x000fe40007810000 */
[----:B------:R-:W-:Y:S02]  /*11bc0*/  ISETP.GT.AND P0, PT, R0, 0x19, PT ;  /* 0x000000190000780c */ /* 0x000fe40003f04270 */
[----:B------:R-:W-:Y:S02]  /*11bd0*/  FSEL R52, R93, -INF , P4 ;  /* 0xff8000005d347808 */ /* 0x000fe40002000000 */
        /* <DEDUP_REMOVED lines=46> */
[----:B------:R-:W-:Y:S01]  /*11ec0*/  ISETP.GT.AND P0, PT, R0, 0x39, PT ;  /* 0x000000390000780c */ /* 0x000fe20003f04270 */
[----:B------:R-:W-:Y:S01]  /*11ed0*/  IMAD.MOV.U32 R0, RZ, RZ, 0x2 ;  /* 0x00000002ff007424 */ /* 0x000fe200078e00ff */
[----:B------:R-:W-:Y:S02]  /*11ee0*/  FSEL R110, R36, -INF , P4 ;  /* 0xff800000246e7808 */ /* 0x000fe40002000000 */
[----:B------:R-:W-:Y:S02]  /*11ef0*/  FMNMX.FTZ R104, R97, R104, !PT ;  /* 0x0000006861687209 */ /* 0x000fe40007810000 */
[----:B------:R-:W-:-:S02]  /*11f00*/  FMNMX.FTZ R2, R111, R2, !PT ;  /* 0x000000026f027209 */ /* 0x000fc40007810000 */
[----:B------:R-:W-:Y:S02]  /*11f10*/  FMNMX.FTZ R103, R123, R103, !PT ;  /* 0x000000677b677209 */ /* 0x000fe40007810000 */
[----:B------:R-:W-:Y:S02]  /*11f20*/  FMNMX.FTZ R102, R128, R102, !PT ;  /* 0x0000006680667209 */ /* 0x000fe40007810000 */
[----:B------:R-:W-:Y:S02]  /*11f30*/  FSEL R108, R42, -INF , P0 ;  /* 0xff8000002a6c7808 */ /* 0x000fe40000000000 */
[----:B------:R-:W-:Y:S02]  /*11f40*/  FMNMX.FTZ R104, R96, R104, !PT ;  /* 0x0000006860687209 */ /* 0x000fe40007810000 */
[----:B------:R-:W-:Y:S02]  /*11f50*/  FMNMX.FTZ R2, R110, R2, !PT ;  /* 0x000000026e027209 */ /* 0x000fe40007810000 */
[----:B------:R-:W-:Y:S01]  /*11f60*/  FMNMX.FTZ R103, R122, R103, !PT ;  /* 0x000000677a677209 */ /* 0x000fe20007810000 */
[----:B------:R-:W-:Y:S01]  /*11f70*/  IMAD.MOV.U32 R4, RZ, RZ, R104 ;  /* 0x000000ffff047224 */ /* 0x000fe200078e0068 */
[----:B------:R-:W-:-:S02]  /*11f80*/  FMNMX.FTZ R102, R127, R102, !PT ;  /* 0x000000667f667209 */ /* 0x000fc40007810000 */
[----:B------:R-:W-:Y:S02]  /*11f90*/  FMNMX.FTZ R6, R108, R2, !PT ;  /* 0x000000026c067209 */ /* 0x000fe40007810000 */
[----:B------:R-:W-:Y:S02]  /*11fa0*/  FMNMX.FTZ R103, R121, R103, !PT ;  /* 0x0000006779677209 */ /* 0x000fe40007810000 */
[----:B------:R-:W-:Y:S02]  /*11fb0*/  FMNMX.FTZ R102, R126, R102, !PT ;  /* 0x000000667e667209 */ /* 0x000fe40007810000 */
[----:B------:R-:W-:Y:S02]  /*11fc0*/  MOV R2, 0x11fe0 ;  /* 0x00011fe000027802 */ /* 0x000fe40000000f00 */
[----:B------:R-:W-:Y:S05]  /*11fd0*/  CALL.REL.NOINC `($__internal_17_$__cuda_sm70_shflsync_bfly_p) ;  /* 0x00001d4000007944 */ /* 0x000fea0003c00000 */
[----:B------:R-:W-:Y:S01]  /*11fe0*/  FMNMX.FTZ R104, R104, R0, !PT ;  /* 0x0000000068687209 */ /* 0x000fe20007810000 */
[----:B------:R-:W-:Y:S01]  /*11ff0*/  IMAD.MOV.U32 R0, RZ, RZ, 0x1 ;  /* 0x00000001ff007424 */ /* 0x000fe200078e00ff */
[----:B------:R-:W-:-:S03]  /*12000*/  MOV R2, 0x12030 ;  /* 0x0001203000027802 */ /* 0x000fc60000000f00 */
[----:B------:R-:W-:Y:S02]  /*12010*/  IMAD.MOV.U32 R4, RZ, RZ, R104 ;  /* 0x000000ffff047224 */ /* 0x000fe400078e0068 */
[----:B------:R-:W-:Y:S05]  /*12020*/  CALL.REL.NOINC `($__internal_17_$__cuda_sm70_shflsync_bfly_p) ;  /* 0x00001cf000007944 */ /* 0x000fea0003c00000 */
[----:B------:R-:W-:Y:S01]  /*12030*/  FMNMX.FTZ R104, R104, R0, !PT ;  /* 0x0000000068687209 */ /* 0x000fe20007810000 */
[----:B------:R-:W-:Y:S01]  /*12040*/  IMAD.MOV.U32 R4, RZ, RZ, R103 ;  /* 0x000000ffff047224 */ /* 0x000fe200078e0067 */
[----:B------:R-:W-:Y:S01]  /*12050*/  MOV R2, 0x12080 ;  /* 0x0001208000027802 */ /* 0x000fe20000000f00 */
[----:B------:R-:W-:Y:S02]  /*12060*/  IMAD.MOV.U32 R0, RZ, RZ, 0x2 ;  /* 0x00000002ff007424 */ /* 0x000fe400078e00ff */
        /* <DEDUP_REMOVED lines=26> */
[----:B------:R-:W-:Y:S01]  /*12210*/  MOV R101, R0 ;  /* 0x0000000000657202 */ /* 0x000fe20000000f00 */
[----:B------:R-:W-:Y:S05]  /*12220*/  BRA `(.L_x_1321) ;  /* 0xffff2b0000007947 */ /* 0x000fea000383ffff */
.L_x_1277:
[----:B------:R-:W-:Y:S01]  /*12230*/  MOV R3, RZ ;  /* 0x000000ff00037202 */ /* 0x000fe20000000f00 */
[----:B------:R-:W-:Y:S01]  /*12240*/  IMAD.MOV.U32 R5, RZ, RZ, R10 ;  /* 0x000000ffff057224 */ /* 0x000fe200078e000a */
[----:B------:R-:W-:Y:S01]  /*12250*/  MOV R2, 0x12280 ;  /* 0x0001228000027802 */ /* 0x000fe20000000f00 */
[----:B------:R-:W-:Y:S02]  /*12260*/  IMAD.MOV.U32 R0, RZ, RZ, 0x1c1f ;  /* 0x00001c1fff007424 */ /* 0x000fe400078e00ff */
[----:B------:R-:W-:Y:S05]  /*12270*/  CALL.REL.NOINC `($__internal_18_$__cuda_sm70_shflsync_idx_p) ;  /* 0x00001b0000007944 */ /* 0x000fea0003c00000 */
[----:B------:R-:W-:Y:S01]  /*12280*/  MOV R4, R0 ;  /* 0x0000000000047202 */ /* 0x000fe20000000f00 */
[----:B------:R-:W-:-:S05]  /*12290*/  BRA `(.L_x_1322) ;  /* 0xffff44e000007947 */ /* 0x000fca000383ffff */
.L_x_1278:
[----:B------:R-:W-:Y:S01]  /*122a0*/  MOV R3, RZ ;  /* 0x000000ff00037202 */ /* 0x000fe20000000f00 */
[----:B------:R-:W-:Y:S01]  /*122b0*/  IMAD.MOV.U32 R5, RZ, RZ, R13 ;  /* 0x000000ffff057224 */ /* 0x000fe200078e000d */
[----:B------:R-:W-:Y:S01]  /*122c0*/  MOV R2, 0x122f0 ;  /* 0x000122f000027802 */ /* 0x000fe20000000f00 */
[----:B------:R-:W-:Y:S02]  /*122d0*/  IMAD.MOV.U32 R0, RZ, RZ, 0x1c1f ;  /* 0x00001c1fff007424 */ /* 0x000fe400078e00ff */
[----:B-12---:R-:W-:Y:S05]  /*122e0*/  CALL.REL.NOINC `($__internal_18_$__cuda_sm70_shflsync_idx_p) ;  /* 0x00001a9000007944 */ /* 0x006fea0003c00000 */
[----:B------:R-:W-:Y:S02]  /*122f0*/  ISETP.GE.AND P6, PT, R240, c[0x0][0x1d4], PT ;  /* 0x00007500f0007a0c */ /* 0x000fe40003fc6270 */
[----:B------:R-:W-:Y:S02]  /*12300*/  IADD3 R2, P0, R0, R21, RZ ;  /* 0x0000001500027210 */ /* 0x000fe40007f1e0ff */
[C---:B------:R-:W-:Y:S02]  /*12310*/  IADD3 R6, R240.reuse, 0x20, RZ ;  /* 0x00000020f0067810 */ /* 0x040fe40007ffe0ff */
[----:B------:R-:W-:Y:S01]  /*12320*/  IADD3 R5, R240, 0x40, RZ ;  /* 0x00000040f0057810 */ /* 0x000fe20007ffe0ff */
[----:B------:R-:W-:Y:S01]  /*12330*/  IMAD.X R3, R4, 0x1, R14, P0 ;  /* 0x0000000104037824 */ /* 0x000fe200000e060e */
[----:B------:R-:W-:Y:S02]  /*12340*/  ISETP.GE.AND P5, PT, R6, c[0x0][0x1d4], PT ;  /* 0x0000750006007a0c */ /* 0x000fe40003fa6270 */
[----:B------:R-:W-:Y:S02]  /*12350*/  IADD3 R6, P4, R0, R22, RZ ;  /* 0x0000001600067210 */ /* 0x000fe40007f9e0ff */
[----:B------:R-:W-:Y:S01]  /*12360*/  ISETP.GE.AND P0, PT, R5, c[0x0][0x1d4], PT ;  /* 0x0000750005007a0c */ /* 0x000fe20003f06270 */
[----:B------:R-:W-:Y:S01]  /*12370*/  @!PT LDS RZ, [RZ] ;  /* 0x00000000fffff984 */ /* 0x000fe20000000800 */
[----:B------:R-:W-:Y:S01]  /*12380*/  @!PT LDS RZ, [RZ] ;  /* 0x00000000fffff984 */ /* 0x000fe20000000800 */
[----:B------:R-:W-:Y:S01]  /*12390*/  @!PT LDS RZ, [RZ] ;  /* 0x00000000fffff984 */ /* 0x000fe20000000800 */
[----:B------:R1:W-:Y:S01]  /*123a0*/  LDGSTS.E.BYPASS.LTC128B.128 [R217+0x100], [R2.64], !P6 ;  /* 0x0010000002d97fae */ /* 0x0003e2000f101d46 */
[----:B------:R-:W-:Y:S01]  /*123b0*/  IMAD.MOV.U32 R5, RZ, RZ, R10 ;  /* 0x000000ffff057224 */ /* 0x000fe200078e000a */
[----:B------:R-:W-:Y:S01]  /*123c0*/  SEL R12, RZ, 0x10, P6 ;  /* 0x00000010ff0c7807 */ /* 0x000fe20003000000 */
[----:B------:R-:W-:Y:S01]  /*123d0*/  IMAD.X R7, R4, 0x1, R15, P4 ;  /* 0x0000000104077824 */ /* 0x000fe200020e060f */
[----:B------:R-:W-:Y:S02]  /*123e0*/  SEL R11, RZ, 0x10, P5 ;  /* 0x00000010ff0b7807 */ /* 0x000fe40002800000 */
[----:B------:R-:W-:Y:S02]  /*123f0*/  SEL R10, RZ, 0x10, P0 ;  /* 0x00000010ff0a7807 */ /* 0x000fe40000000000 */
[----:B------:R2:W-:Y:S01]  /*12400*/  LDGSTS.E.BYPASS.LTC128B.128 [R217+0x1100], [R6.64], !P5 ;  /* 0x0110000006d97fae */ /* 0x0005e2000e901d46 */
[----:B-1----:R-:W-:Y:S01]  /*12410*/  IADD3 R2, P4, R0, R23, RZ ;  /* 0x0000001700027210 */ /* 0x002fe20007f9e0ff */
[----:B------:R-:W-:Y:S04]  /*12420*/  IMAD.MOV.U32 R0, RZ, RZ, 0x1c1f ;  /* 0x00001c1fff007424 */ /* 0x000fe800078e00ff */
[----:B------:R-:W-:Y:S05]  /*12430*/  IMAD.X R3, R4, 0x1, R20, P4 ;  /* 0x0000000104037824 */ /* 0x000fea00020e0614 */
[----:B------:R1:W-:Y:S02]  /*12440*/  LDGSTS.E.BYPASS.LTC128B.128 [R217+0x2100], [R2.64], !P0 ;  /* 0x0210000002d97fae */ /* 0x0003e4000c101d46 */
[----:B-1----:R-:W-:Y:S01]  /*12450*/  MOV R2, 0x12480 ;  /* 0x0001248000027802 */ /* 0x002fe20000000f00 */
[----:B------:R-:W-:Y:S02]  /*12460*/  IMAD.MOV.U32 R3, RZ, RZ, 0x1 ;  /* 0x00000001ff037424 */ /* 0x000fe400078e00ff */
[----:B--2---:R-:W-:Y:S05]  /*12470*/  CALL.REL.NOINC `($__internal_18_$__cuda_sm70_shflsync_idx_p) ;  /* 0x0000190000007944 */ /* 0x004fea0003c00000 */
[----:B------:R-:W-:Y:S01]  /*12480*/  MOV R3, 0x1 ;  /* 0x0000000100037802 */ /* 0x000fe20000000f00 */
[----:B------:R-:W-:Y:S01]  /*12490*/  IMAD.MOV.U32 R4, RZ, RZ, R0 ;  /* 0x000000ffff047224 */ /* 0x000fe200078e0000 */
[----:B------:R-:W-:Y:S01]  /*124a0*/  MOV R0, 0x1c1f ;  /* 0x00001c1f00007802 */ /* 0x000fe20000000f00 */
[----:B------:R-:W-:Y:S01]  /*124b0*/  IMAD.MOV.U32 R5, RZ, RZ, R13 ;  /* 0x000000ffff057224 */ /* 0x000fe200078e000d */
[----:B------:R-:W-:Y:S02]  /*124c0*/  MOV R2, 0x124e0 ;  /* 0x000124e000027802 */ /* 0x000fe40000000f00 */
[----:B------:R-:W-:Y:S05]  /*124d0*/  CALL.REL.NOINC `($__internal_18_$__cuda_sm70_shflsync_idx_p) ;  /* 0x000018a000007944 */ /* 0x000fea0003c00000 */
[----:B------:R-:W-:-:S05]  /*124e0*/  BRA `(.L_x_1323) ;  /* 0xffff440000007947 */ /* 0x000fca000383ffff */
.L_x_1281:
[----:B------:R-:W-:Y:S01]  /*124f0*/  MOV R3, RZ ;  /* 0x000000ff00037202 */ /* 0x000fe20000000f00 */
[----:B------:R-:W-:Y:S01]  /*12500*/  IMAD.MOV.U32 R5, RZ, RZ, R8 ;  /* 0x000000ffff057224 */ /* 0x000fe200078e0008 */
[----:B------:R-:W-:Y:S01]  /*12510*/  MOV R2, 0x12540 ;  /* 0x0001254000027802 */ /* 0x000fe20000000f00 */
[----:B------:R-:W-:Y:S02]  /*12520*/  IMAD.MOV.U32 R0, RZ, RZ, 0x1c1f ;  /* 0x00001c1fff007424 */ /* 0x000fe400078e00ff */
[----:B-1----:R-:W-:Y:S05]  /*12530*/  CALL.REL.NOINC `($__internal_18_$__cuda_sm70_shflsync_idx_p) ;  /* 0x0000184000007944 */ /* 0x002fea0003c00000 */
[----:B------:R-:W-:Y:S01]  /*12540*/  MOV R4, R0 ;  /* 0x0000000000047202 */ /* 0x000fe20000000f00 */
[----:B------:R-:W-:-:S05]  /*12550*/  BRA `(.L_x_1324) ;  /* 0xffff57e000007947 */ /* 0x000fca000383ffff */
.L_x_1282:
[----:B------:R-:W-:Y:S01]  /*12560*/  MOV R3, RZ ;  /* 0x000000ff00037202 */ /* 0x000fe20000000f00 */
[----:B------:R-:W-:Y:S01]  /*12570*/  IMAD.MOV.U32 R5, RZ, RZ, R9 ;  /* 0x000000ffff057224 */ /* 0x000fe200078e0009 */
[----:B------:R-:W-:Y:S01]  /*12580*/  MOV R2, 0x125b0 ;  /* 0x000125b000027802 */ /* 0x000fe20000000f00 */
[----:B------:R-:W-:Y:S02]  /*12590*/  IMAD.MOV.U32 R0, RZ, RZ, 0x1c1f ;  /* 0x00001c1fff007424 */ /* 0x000fe400078e00ff */
[----:B-123--:R-:W-:Y:S05]  /*125a0*/  CALL.REL.NOINC `($__internal_18_$__cuda_sm70_shflsync_idx_p) ;  /* 0x000017d000007944 */ /* 0x00efea0003c00000 */
        /* <DEDUP_REMOVED lines=14> */
[----:B------:R-:W-:Y:S05]  /*12690*/  IMAD.X R7, R4, 0x1, R11, P4 ;  /* 0x0000000104077824 */ /* 0x000fea00020e060b */
[----:B------:R2:W-:Y:S01]  /*126a0*/  LDGSTS.E.BYPASS.LTC128B.128 [R217+0x4100], [R6.64], !P5 ;  /* 0x0410000006d97fae */ /* 0x0005e2000e901d46 */
[----:B-1----:R-:W-:Y:S01]  /*126b0*/  IADD3 R2, P4, R0, R21, RZ ;  /* 0x0000001500027210 */ /* 0x002fe20007f9e0ff */
[----:B------:R-:W-:Y:S04]  /*126c0*/  IMAD.MOV.U32 R0, RZ, RZ, 0x1c1f ;  /* 0x00001c1fff007424 */ /* 0x000fe800078e00ff */
[----:B------:R-:W-:Y:S01]  /*126d0*/  IMAD.X R3, R4, 0x1, R12, P4 ;  /* 0x0000000104037824 */ /* 0x000fe200020e060c */
[----:B--2---:R-:W-:Y:S04]  /*126e0*/  SEL R6, RZ, 0x10, P6 ;  /* 0x00000010ff067807 */ /* 0x004fe80003000000 */
[----:B------:R1:W-:Y:S01]  /*126f0*/  LDGSTS.E.BYPASS.LTC128B.128 [R217+0x5100], [R2.64], !P0 ;  /* 0x0510000002d97fae */ /* 0x0003e2000c101d46 */
[----:B------:R-:W-:Y:S02]  /*12700*/  SEL R7, RZ, 0x10, P0 ;  /* 0x00000010ff077807 */ /* 0x000fe40000000000 */
[----:B-1----:R-:W-:Y:S01]  /*12710*/  MOV R2, 0x12740 ;  /* 0x0001274000027802 */ /* 0x002fe20000000f00 */
[----:B------:R-:W-:Y:S02]  /*12720*/  IMAD.MOV.U32 R3, RZ, RZ, 0x1 ;  /* 0x00000001ff037424 */ /* 0x000fe400078e00ff */
[----:B------:R-:W-:Y:S05]  /*12730*/  CALL.REL.NOINC `($__internal_18_$__cuda_sm70_shflsync_idx_p) ;  /* 0x0000164000007944 */ /* 0x000fea0003c00000 */
[----:B------:R-:W-:Y:S01]  /*12740*/  MOV R3, 0x1 ;  /* 0x0000000100037802 */ /* 0x000fe20000000f00 */
[----:B------:R-:W-:Y:S01]  /*12750*/  IMAD.MOV.U32 R4, RZ, RZ, R0 ;  /* 0x000000ffff047224 */ /* 0x000fe200078e0000 */
[----:B------:R-:W-:Y:S01]  /*12760*/  MOV R0, 0x1c1f ;  /* 0x00001c1f00007802 */ /* 0x000fe20000000f00 */
[----:B------:R-:W-:Y:S01]  /*12770*/  IMAD.MOV.U32 R5, RZ, RZ, R9 ;  /* 0x000000ffff057224 */ /* 0x000fe200078e0009 */
[----:B------:R-:W-:Y:S02]  /*12780*/  MOV R2, 0x127a0 ;  /* 0x000127a000027802 */ /* 0x000fe40000000f00 */
[----:B------:R-:W-:Y:S05]  /*12790*/  CALL.REL.NOINC `($__internal_18_$__cuda_sm70_shflsync_idx_p) ;  /* 0x000015e000007944 */ /* 0x000fea0003c00000 */
[----:B------:R-:W-:-:S05]  /*127a0*/  BRA `(.L_x_1325) ;  /* 0xffff570000007947 */ /* 0x000fca000383ffff */
.L_x_1283:
[----:B------:R-:W-:Y:S01]  /*127b0*/  MOV R0, 0x1c1f ;  /* 0x00001c1f00007802 */ /* 0x000fe20000000f00 */
[----:B------:R-:W-:Y:S01]  /*127c0*/  IMAD.MOV.U32 R3, RZ, RZ, RZ ;  /* 0x000000ffff037224 */ /* 0x000fe200078e00ff */
[----:B------:R-:W-:Y:S02]  /*127d0*/  MOV R2, 0x127f0 ;  /* 0x000127f000027802 */ /* 0x000fe40000000f00 */
[----:B----4-:R-:W-:Y:S05]  /*127e0*/  CALL.REL.NOINC `($__internal_18_$__cuda_sm70_shflsync_idx_p) ;  /* 0x0000159000007944 */ /* 0x010fea0003c00000 */
[----:B------:R-:W-:-:S05]  /*127f0*/  BRA `(.L_x_1326) ;  /* 0xffff58f000007947 */ /* 0x000fca000383ffff */
.L_x_1284:
[----:B------:R-:W-:Y:S01]  /*12800*/  MOV R0, 0x1c1f ;  /* 0x00001c1f00007802 */ /* 0x000fe20000000f00 */
[----:B------:R-:W-:Y:S01]  /*12810*/  IMAD.MOV.U32 R3, RZ, RZ, 0x1 ;  /* 0x00000001ff037424 */ /* 0x000fe200078e00ff */
[----:B------:R-:W-:Y:S02]  /*12820*/  MOV R2, 0x12840 ;  /* 0x0001284000027802 */ /* 0x000fe40000000f00 */
[----:B-1----:R-:W-:Y:S05]  /*12830*/  CALL.REL.NOINC `($__internal_18_$__cuda_sm70_shflsync_idx_p) ;  /* 0x0000154000007944 */ /* 0x002fea0003c00000 */
[----:B------:R-:W-:Y:S01]  /*12840*/  MOV R2, 0x12a90 ;  /* 0x00012a9000027802 */ /* 0x000fe20000000f00 */
[----:B------:R-:W-:Y:S02]  /*12850*/  IMAD.IADD R0, R4, 0x1, R0 ;  /* 0x0000000104007824 */ /* 0x000fe400078e0200 */
[----:B------:R-:W-:Y:S03]  /*12860*/  IMAD.MOV.U32 R3, RZ, RZ, 0x2 ;  /* 0x00000002ff037424 */ /* 0x000fe600078e00ff */
        /* <DEDUP_REMOVED lines=27> */
[----:B------:R-:W-:Y:S01]  /*12a20*/  ISETP.GT.AND P0, PT, R0, 0x39, PT ;  /* 0x000000390000780c */ /* 0x000fe20003f04270 */
[----:B------:R-:W-:Y:S01]  /*12a30*/  IMAD.MOV.U32 R0, RZ, RZ, 0x1c1f ;  /* 0x00001c1fff007424 */ /* 0x000fe200078e00ff */
[----:B------:R-:W-:Y:S02]  /*12a40*/  FSEL R39, R39, -INF , P6 ;  /* 0xff80000027277808 */ /* 0x000fe40003000000 */
[----:B------:R-:W-:Y:S02]  /*12a50*/  FSEL R38, R38, -INF , P5 ;  /* 0xff80000026267808 */ /* 0x000fe40002800000 */
[----:B------:R-:W-:Y:S02]  /*12a60*/  FSEL R37, R37, -INF , P4 ;  /* 0xff80000025257808 */ /* 0x000fe40002000000 */
[----:B------:R-:W-:Y:S02]  /*12a70*/  FSEL R36, R36, -INF , P0 ;  /* 0xff80000024247808 */ /* 0x000fe40000000000 */
[----:B------:R-:W-:Y:S05]  /*12a80*/  CALL.REL.NOINC `($__internal_18_$__cuda_sm70_shflsync_idx_p) ;  /* 0x000012f000007944 */ /* 0x000fea0003c00000 */
        /* <DEDUP_REMOVED lines=37> */
[----:B------:R-:W-:Y:S01]  /*12ce0*/  FMNMX.FTZ R2, R9, R100, !PT ;  /* 0x0000006409027209 */ /* 0x000fe20007810000 */
[----:B------:R-:W-:Y:S01]  /*12cf0*/  IMAD.IADD R0, R4, 0x1, R0 ;  /* 0x0000000104007824 */ /* 0x000fe200078e0200 */
[----:B------:R-:W-:Y:S02]  /*12d00*/  FMNMX.FTZ R5, R53, R106, !PT ;  /* 0x0000006a35057209 */ /* 0x000fe40007810000 */
[----:B------:R-:W-:Y:S02]  /*12d10*/  FMNMX.FTZ R4, R14, R2, !PT ;  /* 0x000000020e047209 */ /* 0x000fe40007810000 */
        /* <DEDUP_REMOVED lines=30> */
[----:B------:R-:W-:Y:S01]  /*12f00*/  FMNMX.FTZ R3, R33, R0, !PT ;  /* 0x0000000021037209 */ /* 0x000fe20007810000 */
[----:B------:R-:W-:Y:S01]  /*12f10*/  IMAD.MOV.U32 R0, RZ, RZ, 0x2 ;  /* 0x00000002ff007424 */ /* 0x000fe200078e00ff */
        /* <DEDUP_REMOVED lines=62> */
[----:B------:R-:W-:Y:S02]  /*13300*/  MOV R2, 0x13320 ;  /* 0x0001332000027802 */ /* 0x000fe40000000f00 */
[----:B------:R-:W-:Y:S05]  /*13310*/  CALL.REL.NOINC `($__internal_17_$__cuda_sm70_shflsync_bfly_p) ;  /* 0x00000a0000007944 */ /* 0x000fea0003c00000 */
[----:B------:R-:W-:Y:S01]  /*13320*/  FMNMX.FTZ R4, R4, R0, !PT ;  /* 0x0000000004047209 */ /* 0x000fe20007810000 */
[----:B------:R-:W-:Y:S01]  /*13330*/  IMAD.MOV.U32 R0, RZ, RZ, 0x1 ;  /* 0x00000001ff007424 */ /* 0x000fe200078e00ff */
[----:B------:R-:W-:Y:S02]  /*13340*/  MOV R2, 0x13360 ;  /* 0x0001336000027802 */ /* 0x000fe40000000f00 */
        /* <DEDUP_REMOVED lines=28> */
[----:B------:R-:W-:-:S05]  /*13510*/  BRA `(.L_x_1327) ;  /* 0xffff594000007947 */ /* 0x000fca000383ffff */
.L_x_1287:
[----:B-1--4-:R-:W-:Y:S01]  /*13520*/  MOV R3, RZ ;  /* 0x000000ff00037202 */ /* 0x012fe20000000f00 */
[----:B------:R-:W-:Y:S01]  /*13530*/  IMAD.MOV.U32 R5, RZ, RZ, R52 ;  /* 0x000000ffff057224 */ /* 0x000fe200078e0034 */
[----:B------:R-:W-:Y:S01]  /*13540*/  MOV R2, 0x13570 ;  /* 0x0001357000027802 */ /* 0x000fe20000000f00 */
[----:B------:R-:W-:Y:S02]  /*13550*/  IMAD.MOV.U32 R0, RZ, RZ, 0x1c1f ;  /* 0x00001c1fff007424 */ /* 0x000fe400078e00ff */
[----:B------:R-:W-:Y:S05]  /*13560*/  CALL.REL.NOINC `($__internal_18_$__cuda_sm70_shflsync_idx_p) ;  /* 0x0000081000007944 */ /* 0x000fea0003c00000 */
[----:B------:R-:W-:-:S05]  /*13570*/  BRA `(.L_x_1328) ;  /* 0xffff7a2000007947 */ /* 0x000fca000383ffff */
.L_x_1290:
[----:B------:R-:W-:Y:S01]  /*13580*/  MOV R3, RZ ;  /* 0x000000ff00037202 */ /* 0x000fe20000000f00 */
[----:B------:R-:W-:Y:S01]  /*13590*/  IMAD.MOV.U32 R5, RZ, RZ, R8 ;  /* 0x000000ffff057224 */ /* 0x000fe200078e0008 */
[----:B------:R-:W-:Y:S01]  /*135a0*/  MOV R2, 0x135d0 ;  /* 0x000135d000027802 */ /* 0x000fe20000000f00 */
[----:B------:R-:W-:Y:S02]  /*135b0*/  IMAD.MOV.U32 R0, RZ, RZ, 0x1c1f ;  /* 0x00001c1fff007424 */ /* 0x000fe400078e00ff */
[----:B-1----:R-:W-:Y:S05]  /*135c0*/  CALL.REL.NOINC `($__internal_18_$__cuda_sm70_shflsync_idx_p) ;  /* 0x000007b000007944 */ /* 0x002fea0003c00000 */
[----:B------:R-:W-:Y:S01]  /*135d0*/  MOV R4, R0 ;  /* 0x0000000000047202 */ /* 0x000fe20000000f00 */
[----:B------:R-:W-:-:S05]  /*135e0*/  BRA `(.L_x_1329) ;  /* 0xffff8ed000007947 */ /* 0x000fca000383ffff */
.L_x_1291:
[----:B------:R-:W-:Y:S01]  /*135f0*/  MOV R3, RZ ;  /* 0x000000ff00037202 */ /* 0x000fe20000000f00 */
[----:B------:R-:W-:Y:S01]  /*13600*/  IMAD.MOV.U32 R5, RZ, RZ, R9 ;  /* 0x000000ffff057224 */ /* 0x000fe200078e0009 */
[----:B------:R-:W-:Y:S01]  /*13610*/  MOV R2, 0x13640 ;  /* 0x0001364000027802 */ /* 0x000fe20000000f00 */
[----:B------:R-:W-:Y:S02]  /*13620*/  IMAD.MOV.U32 R0, RZ, RZ, 0x1c1f ;  /* 0x00001c1fff007424 */ /* 0x000fe400078e00ff */
[----:B-123--:R-:W-:Y:S05]  /*13630*/  CALL.REL.NOINC `($__internal_18_$__cuda_sm70_shflsync_idx_p) ;  /* 0x0000074000007944 */ /* 0x00efea0003c00000 */
[C---:B------:R-:W-:Y:S01]  /*13640*/  IADD3 R2, -R101.reuse, 0x10, RZ ;  /* 0x0000001065027810 */ /* 0x040fe20007ffe1ff */
[----:B------:R-:W-:Y:S01]  /*13650*/  IMAD.MOV.U32 R5, RZ, RZ, R8 ;  /* 0x000000ffff057224 */ /* 0x000fe200078e0008 */
[----:B------:R-:W-:Y:S02]  /*13660*/  ISETP.NE.U32.AND P0, PT, R101, RZ, PT ;  /* 0x000000ff6500720c */ /* 0x000fe40003f05070 */
[----:B------:R-:W-:Y:S04]  /*13670*/  LOP3.LUT R2, R2, 0xf, RZ, 0xc0, !PT ;  /* 0x0000000f02027812 */ /* 0x000fe800078ec0ff */
[----:B------:R-:W-:Y:S04]  /*13680*/  IADD3 R2, P6, P5, R2, R0, R43 ;  /* 0x0000000002027210 */ /* 0x000fe80007dde02b */
[----:B------:R-:W-:Y:S05]  /*13690*/  IADD3.X R3, RZ, R4, R10, P6, P5 ;  /* 0x00000004ff037210 */ /* 0x000fea00037ea40a */
[----:B------:R-:W-:Y:S01]  /*136a0*/  @!PT LDS RZ, [RZ] ;  /* 0x00000000fffff984 */ /* 0x000fe20000000800 */
[----:B------:R-:W-:Y:S01]  /*136b0*/  @!PT LDS RZ, [RZ] ;  /* 0x00000000fffff984 */ /* 0x000fe20000000800 */
[----:B------:R-:W-:Y:S01]  /*136c0*/  @!PT LDS RZ, [RZ] ;  /* 0x00000000fffff984 */ /* 0x000fe20000000800 */
[----:B------:R1:W-:Y:S01]  /*136d0*/  LDGSTS.E.BYPASS.LTC128B.128.ZFILL [R217+0x3100], [R2.64], P0 ;  /* 0x0310000002d97fae */ /* 0x0003e20008141d46 */
[----:B------:R-:W-:Y:S05]  /*136e0*/  IADD3 R6, P0, R0, R44, RZ ;  /* 0x0000002c00067210 */ /* 0x000fea0007f1e0ff */
[----:B------:R-:W-:Y:S05]  /*136f0*/  IMAD.X R7, R4, 0x1, R11, P0 ;  /* 0x0000000104077824 */ /* 0x000fea00000e060b */
        /* <DEDUP_REMOVED lines=15> */
.L_x_1292:
[----:B------:R-:W-:Y:S02]  /*137f0*/  MOV R0, 0x2 ;  /* 0x0000000200007802 */ /* 0x000fe40000000f00 */
        /* <DEDUP_REMOVED lines=34> */
.L_x_1294:
[----:B------:R-:W-:Y:S01]  /*13a20*/  IMAD.MOV.U32 R4, RZ, RZ, R243 ;  /* 0x000000ffff047224 */ /* 0x000fe200078e00f3 */
[----:B------:R-:W-:-:S02]  /*13a30*/  MOV R0, 0x2 ;  /* 0x0000000200007802 */ /* 0x000fc40000000f00 */
[----:B------:R-:W-:Y:S02]  /*13a40*/  MOV R2, 0x13a60 ;  /* 0x00013a6000027802 */ /* 0x000fe40000000f00 */
[----:B-1----:R-:W-:Y:S05]  /*13a50*/  CALL.REL.NOINC `($__internal_17_$__cuda_sm70_shflsync_bfly_p) ;  /* 0x000002c000007944 */ /* 0x002fea0003c00000 */
[----:B------:R-:W-:Y:S01]  /*13a60*/  MOV R7, R0 ;  /* 0x0000000000077202 */ /* 0x000fe20000000f00 */
[----:B------:R-:W-:Y:S05]  /*13a70*/  BRA `(.L_x_1332) ;  /* 0xffffaef000007947 */ /* 0x000fea000383ffff */
.L_x_1295:
[----:B------:R-:W-:Y:S01]  /*13a80*/  IMAD.MOV.U32 R4, RZ, RZ, R7 ;  /* 0x000000ffff047224 */ /* 0x000fe200078e0007 */
[----:B------:R-:W-:Y:S02]  /*13a90*/  MOV R0, 0x1 ;  /* 0x0000000100007802 */ /* 0x000fe40000000f00 */
[----:B------:R-:W-:Y:S02]  /*13aa0*/  MOV R2, 0x13ac0 ;  /* 0x00013ac000027802 */ /* 0x000fe40000000f00 */
[----:B-12---:R-:W-:Y:S05]  /*13ab0*/  CALL.REL.NOINC `($__internal_17_$__cuda_sm70_shflsync_bfly_p) ;  /* 0x0000026000007944 */ /* 0x006fea0003c00000 */
[----:B------:R-:W-:Y:S01]  /*13ac0*/  FADD.FTZ R7, R7, R0 ;  /* 0x0000000007077221 */ /* 0x000fe20000010000 */
[----:B------:R-:W-:Y:S02]  /*13ad0*/  MOV R4, R247 ;  /* 0x000000f700047202 */ /* 0x000fe40000000f00 */
[----:B------:R-:W-:Y:S02]  /*13ae0*/  MOV R0, 0x2 ;  /* 0x0000000200007802 */ /* 0x000fe40000000f00 */
[----:B------:R-:W-:Y:S02]  /*13af0*/  MOV R2, 0x13b10 ;  /* 0x00013b1000027802 */ /* 0x000fe40000000f00 */
[----:B------:R-:W-:Y:S05]  /*13b00*/  CALL.REL.NOINC `($__internal_17_$__cuda_sm70_shflsync_bfly_p) ;  /* 0x0000021000007944 */ /* 0x000fea0003c00000 */
[----:B------:R-:W-:Y:S01]  /*13b10*/  FADD.FTZ R6, R247, R0 ;  /* 0x00000000f7067221 */ /* 0x000fe20000010000 */
[----:B------:R-:W-:-:S02]  /*13b20*/  MOV R0, 0x1 ;  /* 0x0000000100007802 */ /* 0x000fc40000000f00 */
[----:B------:R-:W-:Y:S02]  /*13b30*/  MOV R2, 0x13b60 ;  /* 0x00013b6000027802 */ /* 0x000fe40000000f00 */
[----:B------:R-:W-:Y:S02]  /*13b40*/  MOV R4, R6 ;  /* 0x0000000600047202 */ /* 0x000fe40000000f00 */
[----:B------:R-:W-:Y:S05]  /*13b50*/  CALL.REL.NOINC `($__internal_17_$__cuda_sm70_shflsync_bfly_p) ;  /* 0x000001c000007944 */ /* 0x000fea0003c00000 */
[----:B------:R-:W-:Y:S01]  /*13b60*/  FADD.FTZ R6, R6, R0 ;  /* 0x0000000006067221 */ /* 0x000fe20000010000 */
[----:B------:R-:W-:Y:S02]  /*13b70*/  MOV R4, R248 ;  /* 0x000000f800047202 */ /* 0x000fe40000000f00 */
[----:B------:R-:W-:Y:S02]  /*13b80*/  MOV R0, 0x2 ;  /* 0x0000000200007802 */ /* 0x000fe40000000f00 */
[----:B------:R-:W-:Y:S02]  /*13b90*/  MOV R2, 0x13bb0 ;  /* 0x00013bb000027802 */ /* 0x000fe40000000f00 */
[----:B------:R-:W-:Y:S05]  /*13ba0*/  CALL.REL.NOINC `($__internal_17_$__cuda_sm70_shflsync_bfly_p) ;  /* 0x0000017000007944 */ /* 0x000fea0003c00000 */
[----:B------:R-:W-:Y:S01]  /*13bb0*/  FADD.FTZ R5, R248, R0 ;  /* 0x00000000f8057221 */ /* 0x000fe20000010000 */
[----:B------:R-:W-:Y:S02]  /*13bc0*/  MOV R0, 0x1 ;  /* 0x0000000100007802 */ /* 0x000fe40000000f00 */
[----:B------:R-:W-:-:S02]  /*13bd0*/  MOV R2, 0x13c00 ;  /* 0x00013c0000027802 */ /* 0x000fc40000000f00 */
        /* <DEDUP_REMOVED lines=9> */
[----:B------:R-:W-:Y:S02]  /*13c70*/  MOV R2, 0x13ca0 ;  /* 0x00013ca000027802 */ /* 0x000fe40000000f00 */
[----:B------:R-:W-:-:S02]  /*13c80*/  MOV R4, R249 ;  /* 0x000000f900047202 */ /* 0x000fc40000000f00 */
[----:B------:R-:W-:Y:S05]  /*13c90*/  CALL.REL.NOINC `($__internal_17_$__cuda_sm70_shflsync_bfly_p) ;  /* 0x0000008000007944 */ /* 0x000fea0003c00000 */
[----:B------:R-:W-:Y:S01]  /*13ca0*/  MOV R4, R0 ;  /* 0x0000000000047202 */ /* 0x000fe20000000f00 */
[----:B------:R-:W-:Y:S05]  /*13cb0*/  BRA `(.L_x_1333) ;  /* 0xffffada000007947 */ /* 0x000fea000383ffff */
.L_x_1309:
[----:B---3--:R-:W-:Y:S01]  /*13cc0*/  IMAD.MOV.U32 R5, RZ, RZ, R24 ;  /* 0x000000ffff057224 */ /* 0x008fe200078e0018 */
[----:B------:R-:W-:Y:S01]  /*13cd0*/  MOV R3, RZ ;  /* 0x000000ff00037202 */ /* 0x000fe20000000f00 */
[----:B-1----:R-:W-:Y:S01]  /*13ce0*/  IMAD.MOV.U32 R0, RZ, RZ, 0x1f ;  /* 0x0000001fff007424 */ /* 0x002fe200078e00ff */
[----:B------:R-:W-:-:S02]  /*13cf0*/  MOV R2, 0x13d10 ;  /* 0x00013d1000027802 */ /* 0x000fc40000000f00 */
[----:B----45:R-:W-:Y:S05]  /*13d00*/  CALL.REL.NOINC `($__internal_18_$__cuda_sm70_shflsync_idx_p) ;  /* 0x0000007000007944 */ /* 0x030fea0003c00000 */
[----:B------:R-:W-:Y:S05]  /*13d10*/  BRA `(.L_x_1334) ;  /* 0xffffd07000007947 */ /* 0x000fea000383ffff */
        .weak           $__internal_17_$__cuda_sm70_shflsync_bfly_p
        .type           $__internal_17_$__cuda_sm70_shflsync_bfly_p,@function
        .size           $__internal_17_$__cuda_sm70_shflsync_bfly_p,($__internal_18_$__cuda_sm70_shflsync_idx_p - $__internal_17_$__cuda_sm70_shflsync_bfly_p)
$__internal_17_$__cuda_sm70_shflsync_bfly_p:
[----:B------:R-:W-:Y:S02]  /*13d20*/  MOV R176, 0xffffffff ;  /* 0xffffffff00b07802 */ /* 0x000fe40000000f00 */
[----:B------:R-:W-:-:S02]  /*13d30*/  MOV R3, 0x1f ;  /* 0x0000001f00037802 */ /* 0x000fc40000000f00 */
[----:B------:R-:W-:Y:S04]  /*13d40*/  WARPSYNC R176 ;  /* 0x000000b000007348 */ /* 0x000fe80003800000 */
[----:B------:R1:W2:Y:S02]  /*13d50*/  SHFL.BFLY PT, R0, R4, R0, R3 ;  /* 0x0c00000004007389 */ /* 0x0002a400000e0003 */
[----:B-1----:R-:W-:-:S04]  /*13d60*/  MOV R3, 0x0 ;  /* 0x0000000000037802 */ /* 0x002fc80000000f00 */
[----:B--2---:R-:W-:Y:S05]  /*13d70*/  RET.REL.NODEC R2 `(_ZN7cutlass13device_kernelIN5flash19enable_sm80_to_sm89INS1_16FlashAttnFwdSm80INS1_25CollectiveMainloopFwdSm80ILi4ELi1ELb0EN4cute5tupleIJNS5_1CILi128EEENS7_ILi64EEENS7_ILi96EEEEEELi96ENS_10bfloat16_tEfNS_4arch4Sm80ELb1ELb0ELb1ELb0ELb1ELb0ELb1ELb1EEENS1_21CollectiveEpilogueFwdINS6_IJS8_SA_S9_EEENS6_IJNS7_ILi1EEESI_SI_EEESC_SE_Li128ELb0ELb1ELb1ELb0EEENS1_30DynamicPersistentTileSchedulerILi128ELi128ELb1ELb1ELb0EEEEEEEEEvNT_6ParamsE) ;  /* 0xfffec28002007950 */ /* 0x004fea0003c3ffff */
        .weak           $__internal_18_$__cuda_sm70_shflsync_idx_p
        .type           $__internal_18_$__cuda_sm70_shflsync_idx_p,@function
        .size           $__internal_18_$__cuda_sm70_shflsync_idx_p,(.L_x_1837 - $__internal_18_$__cuda_sm70_shflsync_idx_p)
$__internal_18_$__cuda_sm70_shflsync_idx_p:
[----:B------:R-:W-:-:S04]  /*13d80*/  MOV R55, 0xffffffff ;  /* 0xffffffff00377802 */ /* 0x000fc80000000f00 */
[----:B------:R-:W-:Y:S04]  /*13d90*/  WARPSYNC R55 ;  /* 0x0000003700007348 */ /* 0x000fe80003800000 */
[----:B------:R1:W2:Y:S02]  /*13da0*/  SHFL.IDX PT, R0, R5, R3, R0 ;  /* 0x0000000305007389 */ /* 0x0002a400000e0000 */
[----:B-1----:R-:W-:-:S04]  /*13db0*/  MOV R3, 0x0 ;  /* 0x0000000000037802 */ /* 0x002fc80000000f00 */
[----:B--2---:R-:W-:Y:S05]  /*13dc0*/  RET.REL.NODEC R2 `(_ZN7cutlass13device_kernelIN5flash19enable_sm80_to_sm89INS1_16FlashAttnFwdSm80INS1_25CollectiveMainloopFwdSm80ILi4ELi1ELb0EN4cute5tupleIJNS5_1CILi128EEENS7_ILi64EEENS7_ILi96EEEEEELi96ENS_10bfloat16_tEfNS_4arch4Sm80ELb1ELb0ELb1ELb0ELb1ELb0ELb1ELb1EEENS1_21CollectiveEpilogueFwdINS6_IJS8_SA_S9_EEENS6_IJNS7_ILi1EEESI_SI_EEESC_SE_Li128ELb0ELb1ELb1ELb0EEENS1_30DynamicPersistentTileSchedulerILi128ELi128ELb1ELb1ELb0EEEEEEEEEvNT_6ParamsE) ;  /* 0xfffec23002007950 */ /* 0x004fea0003c3ffff */
.L_x_1335:
        /* <DEDUP_REMOVED lines=11> */
.L_x_1837:


//--------------------- .text._ZN7cutlass13device_kernelIN5flash19enable_sm80_to_sm89INS1_16FlashAttnFwdSm80INS1_25CollectiveMainloopFwdSm80ILi4ELi1ELb0EN4cute5tupleIJNS5_1CILi128EEENS7_ILi48EEENS7_ILi96EEEEEELi96ENS_10bfloat16_tEfNS_4arch4Sm80ELb1ELb0ELb1ELb1ELb1ELb0ELb1ELb1EEENS1_21CollectiveEpilogueFwdINS6_IJS8_SA_S9_EEENS6_IJNS7_ILi1EEESI_SI_EEESC_SE_Li128ELb1ELb1ELb1ELb0EEENS1_36VarlenDynamicPersistentTileSchedulerILi128ELi48ELi128ELi128ELb1ELb1ELb0ELb1ELb1ELb1EEEEEEEEEvNT_6ParamsE --------------------------
	.section	.text._ZN7cutlass13device_kernelIN5flash19enable_sm80_to_sm89INS1_16FlashAttnFwdSm80INS1_25CollectiveMainloopFwdSm80ILi4ELi1ELb0EN4cute5tupleIJNS5_1CILi128EEENS7_ILi48EEENS7_ILi96EEEEEELi96ENS_10bfloat16_tEfNS_4arch4Sm80ELb1ELb0ELb1ELb1ELb1ELb0ELb1ELb1EEENS1_21CollectiveEpilogueFwdINS6_IJS8_SA_S9_EEENS6_IJNS7_ILi1EEESI_SI_EEESC_SE_Li128ELb1ELb1ELb1ELb0EEENS1_36VarlenDynamicPersistentTileSchedulerILi128ELi48ELi128ELi128ELb1ELb1ELb0ELb1ELb1ELb1EEEEEEEEEvNT_6ParamsE,"ax",@progbits
	.sectioninfo	@"SHI_REGISTERS=255"
	.align	128
.text._ZN7cutlass13device_kernelIN5flash19enable_sm80_to_sm89INS1_16FlashAttnFwdSm80INS1_25CollectiveMainloopFwdSm80ILi4ELi1ELb0EN4cute5tupleIJNS5_1CILi128EEENS7_ILi48EEENS7_ILi96EEEEEELi96ENS_10bfloat16_tEfNS_4arch4Sm80ELb1ELb0ELb1ELb1ELb1ELb0ELb1ELb1EEENS1_21CollectiveEpilogueFwdINS6_IJS8_SA_S9_EEENS6_IJNS7_ILi1EEESI_SI_EEESC_SE_Li128ELb1ELb1ELb1ELb0EEENS1_36VarlenDynamicPersistentTileSchedulerILi128ELi48ELi128ELi128ELb1ELb1ELb0ELb1ELb1ELb1EEEEEEEEEvNT_6ParamsE:
        .type           _ZN7cutlass13device_kernelIN5flash19enable_sm80_to_sm89INS1_16FlashAttnFwdSm80INS1_25CollectiveMainloopFwdSm80ILi4ELi1ELb0EN4cute5tupleIJNS5_1CILi128EEENS7_ILi48EEENS7_ILi96EEEEEELi96ENS_10bfloat16_tEfNS_4arch4Sm80ELb1ELb0ELb1ELb1ELb1ELb0ELb1ELb1EEENS1_21CollectiveEpilogueFwdINS6_IJS8_SA_S9_EEENS6_IJNS7_ILi1EEESI_SI_EEESC_SE_Li128ELb1ELb1ELb1ELb0EEENS1_36VarlenDynamicPersistentTileSchedulerILi128ELi48ELi128ELi128ELb1ELb1ELb0ELb1ELb1ELb1EEEEEEEEEvNT_6ParamsE,@function
        .size           _ZN7cutlass13device_kernelIN5flash19enable_sm80_to_sm89INS1_16FlashAttnFwdSm80INS1_25CollectiveMainloopFwdSm80ILi4ELi1ELb0EN4cute5tupleIJNS5_1CILi128EEENS7_ILi48EEENS7_ILi96EEEEEELi96ENS_10bfloat16_tEfNS_4arch4Sm80ELb1ELb0ELb1ELb1ELb1ELb0ELb1ELb1EEENS1_21CollectiveEpilogueFwdINS6_IJS8_SA_S9_EEENS6_IJNS7_ILi1EEESI_SI_EEESC_SE_Li128ELb1ELb1ELb1ELb0EEENS1_36VarlenDynamicPersistentTileSchedulerILi128ELi48ELi128ELi128ELb1ELb1ELb0ELb1ELb1ELb1EEEEEEEEEvNT_6ParamsE,(.L_x_1840 - _ZN7cutlass13device_kernelIN5flash19enable_sm80_to_sm89INS1_16FlashAttnFwdSm80INS1_25CollectiveMainloopFwdSm80ILi4ELi1ELb0EN4cute5tupleIJNS5_1CILi128EEENS7_ILi48EEENS7_ILi96EEEEEELi96ENS_10bfloat16_tEfNS_4arch4Sm80ELb1ELb0ELb1ELb1ELb1ELb0ELb1ELb1EEENS1_21CollectiveEpilogueFwdINS6_IJS8_SA_S9_EEENS6_IJNS7_ILi1EEESI_SI_EEESC_SE_Li128ELb1ELb1ELb1ELb0EEENS1_36VarlenDynamicPersistentTileSchedulerILi128ELi48ELi128ELi128ELb1ELb1ELb0ELb1ELb1ELb1EEEEEEEEEvNT_6ParamsE)
        .other          _ZN7cutlass13device_kernelIN5flash19enable_sm80_to_sm89INS1_16FlashAttnFwdSm80INS1_25CollectiveMainloopFwdSm80ILi4ELi1ELb0EN4cute5tupleIJNS5_1CILi128EEENS7_ILi48EEENS7_ILi96EEEEEELi96ENS_10bfloat16_tEfNS_4arch4Sm80ELb1ELb0ELb1ELb1ELb1ELb0ELb1ELb1EEENS1_21CollectiveEpilogueFwdINS6_IJS8_SA_S9_EEENS6_IJNS7_ILi1EEESI_SI_EEESC_SE_Li128ELb1ELb1ELb1ELb0EEENS1_36VarlenDynamicPersistentTileSchedulerILi128ELi48ELi128ELi128ELb1ELb1ELb0ELb1ELb1ELb1EEEEEEEEEvNT_6ParamsE,@"STO_CUDA_ENTRY STV_DEFAULT"
_ZN7cutlass13device_kernelIN5flash19enable_sm80_to_sm89INS1_16FlashAttnFwdSm80INS1_25CollectiveMainloopFwdSm80ILi4ELi1ELb0EN4cute5tupleIJNS5_1CILi128EEENS7_ILi48EEENS7_ILi96EEEEEELi96ENS_10bfloat16_tEfNS_4arch4Sm80ELb1ELb0ELb1ELb1ELb1ELb0ELb1ELb1EEENS1_21CollectiveEpilogueFwdINS6_IJS8_SA_S9_EEENS6_IJNS7_ILi1EEESI_SI_EEESC_SE_Li128ELb1ELb1ELb1ELb0EEENS1_36VarlenDynamicPersistentTileSchedulerILi128ELi48ELi128ELi128ELb1ELb1ELb0ELb1ELb1ELb1EEEEEEEEEvNT_6ParamsE:
        /* <DEDUP_REMOVED lines=54> */
.L_x_1341:
        /* <DEDUP_REMOVED lines=16> */
.L_x_1478:
        /* <DEDUP_REMOVED lines=16> */
.L_x_1479:
[----:B--2---:R-:W-:-:S05]  /*0560*/  IMAD R0, R0, c[0x0][0x538], RZ ;  /* 0x00014e0000007a24 */ /* 0x004fca00078e02ff */
[----:B------:R-:W-:-:S04]  /*0570*/  IADD3 R6, R0, R6, RZ ;  /* 0x0000000600067210 */ /* 0x000fc80007ffe0ff */
[----:B------:R-:W-:-:S13]  /*0580*/  ISETP.GT.AND P0, PT, R6, UR4, PT ;  /* 0x0000000406007c0c */ /* 0x000fda000bf04270 */
[----:B-1----:R-:W-:Y:S05]  /*0590*/  @!P0 BRA `(.L_x_1341) ;  /* 0xfffffdc000008947 */ /* 0x002fea000383ffff */
.L_x_1337:
[----:B------:R-:W-:-:S05]  /*05a0*/  IADD3 R11, -R0, R6, RZ ;  /* 0x00000006000b7210 */ /* 0x000fca0007ffe1ff */
[----:B------:R-:W-:-:S05]  /*05b0*/  IMAD R0, R4, c[0x0][0x538], R11 ;  /* 0x00014e0004007a24 */ /* 0x000fca00078e020b */
[----:B------:R-:W-:Y:S01]  /*05c0*/  ISETP.GT.AND P0, PT, R0, UR4, PT ;  /* 0x0000000400007c0c */ /* 0x000fe2000bf04270 */
[----:B------:R-:W-:-:S12]  /*05d0*/  BRA.DIV ~URZ, `(.L_x_1342) ;  /* 0x000123c27f007947 */ /* 0x000fd8000b800000 */
[----:B------:R-:W-:-:S04]  /*05e0*/  VOTE.ANY R10, PT, !P0 ;  /* 0x00000000000a7806 */ /* 0x000fc800040e0100 */
.L_x_1480:
[----:B------:R-:W1:Y:S02]  /*05f0*/  POPC R5, R10 ;  /* 0x0000000a00057309 */ /* 0x000e640000000000 */
[----:B-1----:R-:W-:-:S05]  /*0600*/  IADD3 R0, R5, R7, RZ ;  /* 0x0000000705007210 */ /* 0x002fca0007ffe0ff */
[----:B------:R1:W-:Y:S01]  /*0610*/  STL [R1+0xc], R0 ;  /* 0x00000c0001007387 */ /* 0x0003e20000100800 */
[----:B------:R-:W-:Y:S05]  /*0620*/  BRA.DIV ~URZ, `(.L_x_1343) ;  /* 0x000123c27f007947 */ /* 0x000fea000b800000 */
[----:B------:R2:W3:Y:S01]  /*0630*/  SHFL.IDX PT, R12, R9, R5, 0x1f ;  /* 0x00001f05090c7589 */ /* 0x0004e200000e0000 */
[----:B------:R-:W-:-:S03]  /*0640*/  MOV R6, RZ ;  /* 0x000000ff00067202 */ /* 0x000fc60000000f00 */
[----:B------:R2:W4:Y:S04]  /*0650*/  SHFL.IDX PT, R9, R8, R5, 0x1f ;  /* 0x00001f0508097589 */ /* 0x00052800000e0000 */
.L_x_1481:
[----:B------:R-:W-:Y:S01]  /*0660*/  ISETP.NE.AND P0, PT, R10, RZ, PT ;  /* 0x000000ff0a00720c */ /* 0x000fe20003f05270 */
[----:B------:R-:W-:-:S12]  /*0670*/  BSSY B0, `(.L_x_1344) ;  /* 0x0000005000007945 */ /* 0x000fd80003800000 */
[----:B------:R-:W-:Y:S05]  /*0680*/  @!P0 BRA `(.L_x_1345) ;  /* 0x0000003000008947 */ /* 0x000fea0003800000 */
[----:B-1----:R-:W-:Y:S01]  /*0690*/  IADD3 R0, R5, -0x1, RZ ;  /* 0xffffffff05007810 */ /* 0x002fe20007ffe0ff */
[----:B------:R-:W-:Y:S05]  /*06a0*/  BRA.DIV ~URZ, `(.L_x_1346) ;  /* 0x000124227f007947 */ /* 0x000fea000b800000 */
[----:B------:R1:W2:Y:S02]  /*06b0*/  SHFL.IDX PT, R6, R4, R0, 0x1f ;  /* 0x00001f0004067589 */ /* 0x0002a400000e0000 */
.L_x_1345:
[----:B------:R-:W-:Y:S05]  /*06c0*/  BSYNC B0 ;  /* 0x0000000000007941 */ /* 0x000fea0003800000 */
.L_x_1344:
        /* <DEDUP_REMOVED lines=69> */
.L_x_1348:
        /* <DEDUP_REMOVED lines=70> */
.L_x_1349:
[----:B------:R-:W-:Y:S05]  /*0f80*/  BSYNC B0 ;  /* 0x0000000000007941 */ /* 0x000fea0003800000 */
.L_x_1347:
[----:B------:R-:W-:-:S04]  /*0f90*/  LOP3.LUT R0, RZ, R0, RZ, 0x33, !PT ;  /* 0x00000000ff007212 */ /* 0x000fc800078e33ff */
[----:B------:R-:W-:-:S05]  /*0fa0*/  IADD3 R0, R0, R12, RZ ;  /* 0x0000000c00007210 */ /* 0x000fca0007ffe0ff */
[----:B------:R2:W-:Y:S01]  /*0fb0*/  STL [R1+0x4], R0 ;  /* 0x0000040001007387 */ /* 0x0005e20000100800 */
[----:B------:R-:W-:Y:S05]  /*0fc0*/  BRA `(.L_x_1350) ;  /* 0x0000006000007947 */ /* 0x000fea0003800000 */
.L_x_1338:
[----:B------:R-:W-:Y:S01]  /*0fd0*/  MOV R0, UR4 ;  /* 0x0000000400007c02 */ /* 0x000fe20008000f00 */
[----:B------:R-:W-:Y:S04]  /*0fe0*/  STL [R1+0x4], RZ ;  /* 0x000004ff01007387 */ /* 0x000fe80000100800 */
[----:B------:R1:W-:Y:S04]  /*0ff0*/  STL [R1], R0 ;  /* 0x0000000001007387 */ /* 0x0003e80000100800 */
[----:B------:R2:W-:Y:S01]  /*1000*/  STL [R1+0x8], RZ ;  /* 0x000008ff01007387 */ /* 0x0005e20000100800 */
[----:B-1----:R-:W-:-:S05]  /*1010*/  MOV R0, c[0x0][0x53c] ;  /* 0x00014f0000007a02 */ /* 0x002fca0000000f00 */
[----:B------:R2:W-:Y:S02]  /*1020*/  STL [R1+0xc], R0 ;  /* 0x00000c0001007387 */ /* 0x0005e40000100800 */
.L_x_1350:
        /* <DEDUP_REMOVED lines=8> */
.L_x_1336:
        /* <DEDUP_REMOVED lines=169> */
.L_x_1477:
[----:B------:R-:W2:Y:S01]  /*1b40*/  LDL R0, [R1+0xc] ;  /* 0x00000c0001007983 */ /* 0x000ea20000100800 */
        /* <DEDUP_REMOVED lines=33> */
.L_x_1351:
[----:B------:R-:W-:-:S04]  /*1d60*/  ISETP.NE.U32.AND P1, PT, RZ, c[0x0][0x368], PT ;  /* 0x0000da00ff007a0c */ /* 0x000fc80003f25070 */
[----:B------:R-:W-:-:S13]  /*1d70*/  ISETP.NE.AND.EX P1, PT, RZ, c[0x0][0x36c], PT, P1 ;  /* 0x0000db00ff007a0c */ /* 0x000fda0003f25310 */
[----:B------:R-:W-:Y:S05]  /*1d80*/  @!P1 BRA `(.L_x_1352) ;  /* 0x0000004000009947 */ /* 0x000fea0003800000 */
[----:B-1----:R-:W-:-:S04]  /*1d90*/  IADD3 R2, P1, R15, c[0x0][0x368], RZ ;  /* 0x0000da000f027a10 */ /* 0x002fc80007f3e0ff */
[----:B------:R-:W-:-:S05]  /*1da0*/  IADD3.X R3, R14, c[0x0][0x36c], RZ, P1, !PT ;  /* 0x0000db000e037a10 */ /* 0x000fca0000ffe4ff */
[----:B------:R1:W5:Y:S01]  /*1db0*/  LDG.E R0, [R2.64] ;  /* 0x0000000602007981 */ /* 0x000362000c1e1900 */
[----:B------:R-:W-:Y:S05]  /*1dc0*/  BRA `(.L_x_1353) ;  /* 0x0000008000007947 */ /* 0x000fea0003800000 */
.L_x_1352:
        /* <DEDUP_REMOVED lines=8> */
.L_x_1353:
[----:B-1----:R-:W2:Y:S04]  /*1e50*/  LDL.LU R3, [R1+0x4] ;  /* 0x0000040001037983 */ /* 0x002ea80000300800 */
[----:B------:R-:W3:Y:S01]  /*1e60*/  LDL R13, [R1+0x8] ;  /* 0x00000800010d7983 */ /* 0x000ee20000100800 */
[----:B------:R-:W-:Y:S01]  /*1e70*/  IMAD.MOV.U32 R2, RZ, RZ, c[0x0][0x2c4] ;  /* 0x0000b100ff027624 */ /* 0x000fe200078e00ff */
[----:B------:R-:W-:Y:S01]  /*1e80*/  BSSY B0, `(.L_x_1354) ;  /* 0x000003b000007945 */ /* 0x000fe20003800000 */
[----:B-----5:R-:W-:-:S03]  /*1e90*/  IMAD.IADD R248, R0, 0x1, -R237 ;  /* 0x0000000100f87824 */ /* 0x020fc600078e0aed */
[----:B------:R-:W-:Y:S01]  /*1ea0*/  ISETP.NE.AND P3, PT, R2, 0x1, PT ;  /* 0x000000010200780c */ /* 0x000fe20003f65270 */
[----:B--2---:R-:W-:-:S05]  /*1eb0*/  IMAD.SHL.U32 R249, R3, 0x80, RZ ;  /* 0x0000008003f97824 */ /* 0x004fca00078e00ff */
[----:B------:R-:W-:-:S07]  /*1ec0*/  IADD3 R2, R249, 0x7f, RZ ;  /* 0x0000007ff9027810 */ /* 0x000fce0007ffe0ff */
[----:B------:R-:W-:-:S04]  /*1ed0*/  @P3 IMAD.HI.U32 R3, R2, c[0x0][0x2c8], RZ ;  /* 0x0000b20002033a27 */ /* 0x000fc800078e00ff */
[----:B------:R-:W-:Y:S01]  /*1ee0*/  IMAD.MOV.U32 R0, RZ, RZ, R2 ;  /* 0x000000ffff007224 */ /* 0x000fe200078e0002 */
[C---:B------:R-:W-:Y:S02]  /*1ef0*/  IADD3 R2, R248.reuse, 0x30, -R247 ;  /* 0x00000030f8027810 */ /* 0x040fe40007ffe8f7 */
[----:B------:R-:W-:Y:S02]  /*1f00*/  @P3 SHF.R.U32.HI R0, RZ, c[0x0][0x2cc], R3 ;  /* 0x0000b300ff003a19 */ /* 0x000fe40000011603 */
[----:B------:R-:W-:-:S03]  /*1f10*/  IADD3 R3, R248, 0x2f, RZ ;  /* 0x0000002ff8037810 */ /* 0x000fc60007ffe0ff */
[----:B------:R-:W-:Y:S02]  /*1f20*/  IMAD.IADD R0, R2, 0x1, R0 ;  /* 0x0000000102007824 */ /* 0x000fe400078e0200 */
[----:B------:R-:W-:-:S04]  /*1f30*/  IMAD.HI R2, R3, 0x2aaaaaab, RZ ;  /* 0x2aaaaaab03027827 */ /* 0x000fc800078e02ff */
[----:B------:R-:W-:Y:S01]  /*1f40*/  IMAD.HI R0, R0, 0x2aaaaaab, RZ ;  /* 0x2aaaaaab00007827 */ /* 0x000fe200078e02ff */
[----:B------:R-:W-:-:S04]  /*1f50*/  SHF.R.U32.HI R4, RZ, 0x1f, R2 ;  /* 0x0000001fff047819 */ /* 0x000fc80000011602 */
[----:B------:R-:W-:Y:S02]  /*1f60*/  SHF.R.U32.HI R3, RZ, 0x1f, R0 ;  /* 0x0000001fff037819 */ /* 0x000fe40000011600 */
[----:B------:R-:W-:Y:S02]  /*1f70*/  LEA.HI.SX32 R4, R2, R4, 0x1d ;  /* 0x0000000402047211 */ /* 0x000fe400078feaff */
[----:B------:R-:W-:Y:S02]  /*1f80*/  LEA.HI.SX32 R0, R0, R3, 0x1d ;  /* 0x0000000300007211 */ /* 0x000fe400078feaff */
[C---:B---3--:R-:W-:Y:S02]  /*1f90*/  LOP3.LUT R2, R13.reuse, 0xff000000, RZ, 0xc0, !PT ;  /* 0xff0000000d027812 */ /* 0x048fe400078ec0ff */
[----:B------:R-:W-:Y:S02]  /*1fa0*/  IMNMX R6, R4, R0, PT ;  /* 0x0000000004067217 */ /* 0x000fe40003800200 */
[----:B------:R-:W-:-:S02]  /*1fb0*/  LOP3.LUT R3, R13, 0xff0000, RZ, 0xc0, !PT ;  /* 0x00ff00000d037812 */ /* 0x000fc400078ec0ff */
[----:B------:R-:W-:Y:S01]  /*1fc0*/  SHF.R.U32.HI R0, RZ, 0x8, R2 ;  /* 0x00000008ff007819 */ /* 0x000fe20000011602 */
[----:B------:R-:W-:Y:S01]  /*1fd0*/  IMAD.MOV.U32 R2, RZ, RZ, RZ ;  /* 0x000000ffff027224 */ /* 0x000fe200078e00ff */
[----:B------:R-:W-:Y:S02]  /*1fe0*/  ISETP.GE.AND P1, PT, R6, 0x1, PT ;  /* 0x000000010600780c */ /* 0x000fe40003f26270 */
        /* <DEDUP_REMOVED lines=36> */
.L_x_1355:
[----:B------:R-:W-:Y:S05]  /*2230*/  BSYNC B0 ;  /* 0x0000000000007941 */ /* 0x000fea0003800000 */
.L_x_1354:
        /* <DEDUP_REMOVED lines=59> */
[----:B------:R-:W-:-:S04]  /*25f0*/  @P1 IADD3 R2, P2, R15, c[0x0][0x340], RZ ;  /* 0x0000d0000f021a10 */ /* 0x000fc80007f5e0ff */
[----:B------:R-:W-:-:S05]  /*2600*/  @P1 IADD3.X R3, R14, c[0x0][0x344], RZ, P2, !PT ;  /* 0x0000d1000e031a10 */ /* 0x000fca00017fe4ff */
[----:B------:R2:W5:Y:S01]  /*2610*/  @P1 LDG.E R14, [R2.64] ;  /* 0x00000006020e1981 */ /* 0x000562000c1e1900 */
[----:B------:R-:W-:Y:S01]  /*2620*/  SHF.R.S32.HI R0, RZ, 0x1f, R11 ;  /* 0x0000001fff007819 */ /* 0x000fe2000001140b */
[----:B-1----:R-:W-:Y:S01]  /*2630*/  IMAD.IADD R5, R231, 0x1, R249 ;  /* 0x00000001e7057824 */ /* 0x002fe200078e02f9 */
[----:B------:R-:W-:Y:S02]  /*2640*/  LOP3.LUT R13, R13, 0xffff, RZ, 0xc0, !PT ;  /* 0x0000ffff0d0d7812 */ /* 0x000fe400078ec0ff */
[----:B------:R-:W-:Y:S01]  /*2650*/  SEL R6, R12, RZ, !P0 ;  /* 0x000000ff0c067207 */ /* 0x000fe20004000000 */
[----:B------:R-:W-:Y:S01]  /*2660*/  IMAD R0, R0, c[0x0][0x178], RZ ;  /* 0x00005e0000007a24 */ /* 0x000fe200078e02ff */
[----:B------:R-:W-:Y:S01]  /*2670*/  SEL R4, R252, RZ, !P0 ;  /* 0x000000fffc047207 */ /* 0x000fe20004000000 */
[----:B------:R-:W-:Y:S01]  /*2680*/  @P3 IMAD.HI.U32 R7, R5, c[0x0][0x2c8], RZ ;  /* 0x0000b20005073a27 */ /* 0x000fe200078e00ff */
[----:B------:R-:W-:Y:S02]  /*2690*/  ISETP.GE.AND P6, PT, R210, c[0x0][0x198], PT ;  /* 0x00006600d2007a0c */ /* 0x000fe40003fc6270 */
[----:B------:R-:W-:Y:S01]  /*26a0*/  ISETP.GE.AND P5, PT, R232, c[0x0][0x198], PT ;  /* 0x00006600e8007a0c */ /* 0x000fe20003fa6270 */
[----:B------:R-:W-:Y:S01]  /*26b0*/  IMAD R0, R11, c[0x0][0x17c], R0 ;  /* 0x00005f000b007a24 */ /* 0x000fe200078e0200 */
[----:B------:R-:W-:Y:S01]  /*26c0*/  ISETP.GE.AND P4, PT, R233, c[0x0][0x198], PT ;  /* 0x00006600e9007a0c */ /* 0x000fe20003f86270 */
[----:B------:R-:W-:Y:S01]  /*26d0*/  IMAD R6, R6, c[0x0][0x1c0], RZ ;  /* 0x0000700006067a24 */ /* 0x000fe200078e02ff */
[----:B------:R-:W-:-:S03]  /*26e0*/  IADD3 R122, R203, -0x1, RZ ;  /* 0xffffffffcb7a7810 */ /* 0x000fc60007ffe0ff */
[----:B------:R-:W-:Y:S02]  /*26f0*/  IMAD R6, R4, c[0x0][0x1c4], R6 ;  /* 0x0000710004067a24 */ /* 0x000fe400078e0206 */
[----:B--2---:R-:W-:-:S04]  /*2700*/  IMAD.WIDE.U32 R2, R11, c[0x0][0x178], RZ ;  /* 0x00005e000b027a25 */ /* 0x004fc800078e00ff */
[----:B------:R-:W-:Y:S01]  /*2710*/  IMAD.IADD R3, R3, 0x1, R0 ;  /* 0x0000000103037824 */ /* 0x000fe200078e0200 */
[----:B------:R-:W-:Y:S02]  /*2720*/  MOV R0, R5 ;  /* 0x0000000500007202 */ /* 0x000fe40000000f00 */
[----:B------:R-:W-:Y:S01]  /*2730*/  @P3 SHF.R.U32.HI R0, RZ, c[0x0][0x2cc], R7 ;  /* 0x0000b300ff003a19 */ /* 0x000fe20000011607 */
[----:B------:R-:W-:-:S03]  /*2740*/  IMAD.WIDE.U32 R2, R13, c[0x0][0x1b8], R2 ;  /* 0x00006e000d027a25 */ /* 0x000fc600078e0002 */
[----:B------:R-:W-:Y:S01]  /*2750*/  SHF.R.S32.HI R7, RZ, 0x1f, R0 ;  /* 0x0000001fff077819 */ /* 0x000fe20000011400 */
[----:B------:R-:W-:-:S04]  /*2760*/  IMAD R3, R13, c[0x0][0x1bc], R3 ;  /* 0x00006f000d037a24 */ /* 0x000fc800078e0203 */
[----:B------:R-:W-:-:S04]  /*2770*/  IMAD.WIDE.U32 R2, R4, c[0x0][0x1c0], R2 ;  /* 0x0000700004027a25 */ /* 0x000fc800078e0002 */
[----:B------:R-:W-:Y:S01]  /*2780*/  IMAD.MOV R4, RZ, RZ, -R0 ;  /* 0x000000ffff047224 */ /* 0x000fe200078e0a00 */
[----:B------:R-:W-:-:S03]  /*2790*/  IADD3 R3, R3, R6, RZ ;  /* 0x0000000603037210 */ /* 0x000fc60007ffe0ff */
        /* <DEDUP_REMOVED lines=15> */
.L_x_1482:
[----:B------:R-:W-:Y:S05]  /*2890*/  BRA.DIV ~URZ, `(.L_x_1358) ;  /* 0x000103027f007947 */ /* 0x000fea000b800000 */
[----:B------:R3:W4:Y:S02]  /*28a0*/  SHFL.IDX PT, R0, R12, RZ, 0x1c1f ;  /* 0x001c1fff0c007589 */ /* 0x00072400000e0000 */
.L_x_1483:
[----:B------:R-:W-:Y:S01]  /*28b0*/  IMAD R11, R247, c[0x0][0x2c4], RZ ;  /* 0x0000b100f70b7a24 */ /* 0x000fe200078e02ff */
[----:B------:R-:W-:Y:S01]  /*28c0*/  IADD3 R10, R236, R249, RZ ;  /* 0x000000f9ec0a7210 */ /* 0x000fe20007ffe0ff */
[----:B------:R-:W-:Y:S03]  /*28d0*/  BSSY B0, `(.L_x_1359) ;  /* 0x0000014000007945 */ /* 0x000fe60003800000 */
[----:B------:R-:W-:-:S13]  /*28e0*/  ISETP.GE.AND P0, PT, R10, R11, PT ;  /* 0x0000000b0a00720c */ /* 0x000fda0003f06270 */
[----:B------:R-:W-:Y:S05]  /*28f0*/  @P0 BRA `(.L_x_1360) ;  /* 0x0000011000000947 */ /* 0x000fea0003800000 */
[----:B---3--:R-:W3:Y:S01]  /*2900*/  LDL R15, [R1+0x2c] ;  /* 0x00002c00010f7983 */ /* 0x008ee20000100800 */
        /* <DEDUP_REMOVED lines=16> */
.L_x_1360:
[----:B------:R-:W-:Y:S05]  /*2a10*/  BSYNC B0 ;  /* 0x0000000000007941 */ /* 0x000fea0003800000 */
.L_x_1359:
[----:B------:R-:W-:Y:S05]  /*2a20*/  BRA.DIV ~URZ, `(.L_x_1361) ;  /* 0x000101d27f007947 */ /* 0x000fea000b800000 */
[----:B--2---:R2:W1:Y:S04]  /*2a30*/  SHFL.IDX PT, R4, R5, 0x1, 0x1c1f ;  /* 0x003c1f0005047f89 */ /* 0x00446800000e0000 */
[----:B----4-:R2:W4:Y:S02]  /*2a40*/  SHFL.IDX PT, R0, R12, 0x1, 0x1c1f ;  /* 0x003c1f000c007f89 */ /* 0x01052400000e0000 */
.L_x_1484:
        /* <DEDUP_REMOVED lines=21> */
.L_x_1363:
[----:B------:R-:W-:Y:S05]  /*2ba0*/  BSYNC B0 ;  /* 0x0000000000007941 */ /* 0x000fea0003800000 */
.L_x_1362:
[----:B------:R-:W-:Y:S05]  /*2bb0*/  BRA.DIV ~URZ, `(.L_x_1364) ;  /* 0x000101027f007947 */ /* 0x000fea000b800000 */
[----:B-1----:R1:W2:Y:S02]  /*2bc0*/  SHFL.IDX PT, R4, R5, 0x2, 0x1c1f ;  /* 0x005c1f0005047f89 */ /* 0x0022a400000e0000 */
.L_x_1485:
[----:B------:R-:W-:Y:S05]  /*2bd0*/  BRA.DIV ~URZ, `(.L_x_1365) ;  /* 0x000101527f007947 */ /* 0x000fea000b800000 */
[----:B----4-:R4:W1:Y:S02]  /*2be0*/  SHFL.IDX PT, R0, R12, 0x2, 0x1c1f ;  /* 0x005c1f000c007f89 */ /* 0x01086400000e0000 */
.L_x_1486:
[----:B------:R-:W-:Y:S01]  /*2bf0*/  IADD3 R2, R10, 0x40, RZ ;  /* 0x000000400a027810 */ /* 0x000fe20007ffe0ff */
[----:B------:R-:W-:Y:S03]  /*2c00*/  BSSY B0, `(.L_x_1366) ;  /* 0x0000014000007945 */ /* 0x000fe60003800000 */
[----:B------:R-:W-:-:S13]  /*2c10*/  ISETP.GE.AND P0, PT, R2, R11, PT ;  /* 0x0000000b0200720c */ /* 0x000fda0003f06270 */
[----:B------:R-:W-:Y:S05]  /*2c20*/  @P0 BRA `(.L_x_1367) ;  /* 0x0000011000000947 */ /* 0x000fea0003800000 */
[----:B---3--:R-:W3:Y:S01]  /*2c30*/  LDL R15, [R1+0x2c] ;  /* 0x00002c00010f7983 */ /* 0x008ee20000100800 */
[-C--:B-1----:R-:W-:Y:S02]  /*2c40*/  LEA R8, P2, R210, R0.reuse, 0x1 ;  /* 0x00000000d2087211 */ /* 0x082fe400078408ff */
        /* <DEDUP_REMOVED lines=15> */
.L_x_1367:
[----:B------:R-:W-:Y:S05]  /*2d40*/  BSYNC B0 ;  /* 0x0000000000007941 */ /* 0x000fea0003800000 */
.L_x_1366:
[----:B------:R-:W-:Y:S05]  /*2d50*/  BRA.DIV ~URZ, `(.L_x_1368) ;  /* 0x000100327f007947 */ /* 0x000fea000b800000 */
[----:B--2---:R2:W3:Y:S04]  /*2d60*/  SHFL.IDX PT, R4, R5, 0x3, 0x1c1f ;  /* 0x007c1f0005047f89 */ /* 0x0044e800000e0000 */
[----:B-1----:R2:W1:Y:S02]  /*2d70*/  SHFL.IDX PT, R0, R12, 0x3, 0x1c1f ;  /* 0x007c1f000c007f89 */ /* 0x00246400000e0000 */
.L_x_1487:
[----:B--2---:R-:W2:Y:S01]  /*2d80*/  LDL R16, [R1+0x2c] ;  /* 0x00002c0001107983 */ /* 0x004ea20000100800 */
[----:B------:R-:W-:Y:S01]  /*2d90*/  IADD3 R2, R10, 0x60, RZ ;  /* 0x000000600a027810 */ /* 0x000fe20007ffe0ff */
[----:B-----5:R-:W-:Y:S01]  /*2da0*/  IMAD.WIDE.U32 R240, R14, c[0x0][0x2b0], RZ ;  /* 0x0000ac000ef07a25 */ /* 0x020fe200078e00ff */
[----:B------:R-:W-:-:S02]  /*2db0*/  SHF.R.S32.HI R15, RZ, 0x1f, R210 ;  /* 0x0000001fff0f7819 */ /* 0x000fc400000114d2 */
[----:B------:R-:W-:Y:S02]  /*2dc0*/  ISETP.GE.AND P2, PT, R2, R11, PT ;  /* 0x0000000b0200720c */ /* 0x000fe40003f46270 */
[----:B------:R-:W-:Y:S02]  /*2dd0*/  SHF.R.S32.HI R29, RZ, 0x1f, R232 ;  /* 0x0000001fff1d7819 */ /* 0x000fe400000114e8 */
[----:B------:R-:W-:-:S09]  /*2de0*/  SHF.R.S32.HI R28, RZ, 0x1f, R233 ;  /* 0x0000001fff1c7819 */ /* 0x000fd200000114e9 */
[-C--:B-1----:R-:W-:Y:S02]  /*2df0*/  @!P2 LEA R8, P0, R210, R0.reuse, 0x1 ;  /* 0x00000000d208a211 */ /* 0x082fe400078008ff */
[----:B------:R-:W-:Y:S02]  /*2e00*/  @!P2 LEA R6, P1, R232, R0, 0x1 ;  /* 0x00000000e806a211 */ /* 0x000fe400078208ff */
[----:B---3--:R-:W-:Y:S02]  /*2e10*/  @!P2 LEA.HI.X R9, R210, R4, R15, 0x1, P0 ;  /* 0x00000004d209a211 */ /* 0x008fe400000f0c0f */
[----:B------:R-:W-:Y:S02]  /*2e20*/  @!P2 LEA R2, P0, R233, R0, 0x1 ;  /* 0x00000000e902a211 */ /* 0x000fe400078008ff */
[----:B------:R-:W-:Y:S02]  /*2e30*/  SHF.R.S32.HI R0, RZ, 0x1f, R14 ;  /* 0x0000001fff007819 */ /* 0x000fe4000001140e */
[----:B------:R-:W-:-:S02]  /*2e40*/  @!P2 LEA.HI.X R7, R232, R4, R29, 0x1, P1 ;  /* 0x00000004e807a211 */ /* 0x000fc400008f0c1d */
[----:B------:R-:W-:Y:S01]  /*2e50*/  @!P2 LEA.HI.X R3, R233, R4, R28, 0x1, P0 ;  /* 0x00000004e903a211 */ /* 0x000fe200000f0c1c */
        /* <DEDUP_REMOVED lines=14> */
[----:B------:R-:W-:-:S02]  /*2f40*/  IMAD.MOV.U32 R0, RZ, RZ, c[0x0][0x2b8] ;  /* 0x0000ae00ff007624 */ /* 0x000fc400078e00ff */
[----:B------:R-:W-:Y:S02]  /*2f50*/  IMAD R121, R203, R121, -0x30 ;  /* 0xffffffd0cb797424 */ /* 0x000fe400078e0279 */
[----:B------:R-:W-:Y:S01]  /*2f60*/  IMAD.MOV.U32 R200, RZ, RZ, RZ ;  /* 0x000000ffffc87224 */ /* 0x000fe200078e00ff */
[----:B------:R-:W-:Y:S01]  /*2f70*/  ISETP.NE.AND P2, PT, R0, 0x1, PT ;  /* 0x000000010000780c */ /* 0x000fe20003f45270 */
[----:B-1----:R-:W-:-:S05]  /*2f80*/  IMAD.IADD R2, R231, 0x1, R121 ;  /* 0x00000001e7027824 */ /* 0x002fca00078e0279 */
[C---:B------:R-:W-:Y:S01]  /*2f90*/  ISETP.GE.AND P1, PT, R2.reuse, R248, PT ;  /* 0x000000f80200720c */ /* 0x040fe20003f26270 */
[----:B------:R-:W-:-:S03]  /*2fa0*/  IMAD.IADD R2, R2, 0x1, R237 ;  /* 0x0000000102027824 */ /* 0x000fc600078e02ed */
[----:B------:R-:W-:Y:S01]  /*2fb0*/  ISETP.GT.OR P1, PT, R231, 0x2f, P1 ;  /* 0x0000002fe700780c */ /* 0x000fe20000f24670 */
[----:B------:R-:W-:Y:S02]  /*2fc0*/  IMAD.MOV.U32 R0, RZ, RZ, R2 ;  /* 0x000000ffff007224 */ /* 0x000fe400078e0002 */
[----:B------:R-:W-:-:S05]  /*2fd0*/  @P2 IMAD.HI.U32 R3, R2, c[0x0][0x2bc], RZ ;  /* 0x0000af0002032a27 */ /* 0x000fca00078e00ff */
[----:B------:R-:W-:-:S05]  /*2fe0*/  @P2 SHF.R.U32.HI R0, RZ, c[0x0][0x2c0], R3 ;  /* 0x0000b000ff002a19 */ /* 0x000fca0000011603 */
[----:B------:R-:W-:-:S04]  /*2ff0*/  @!P1 IADD3 R3, P0, R0, R240, RZ ;  /* 0x000000f000039210 */ /* 0x000fc80007f1e0ff */
[----:B------:R-:W-:Y:S02]  /*3000*/  @!P1 LEA.HI.X.SX32 R5, R0, R245, 0x1, P0 ;  /* 0x000000f500059211 */ /* 0x000fe400000f0eff */
[----:B------:R-:W-:-:S04]  /*3010*/  @!P1 LEA R4, P0, R3, c[0x0][0x2a0], 0x2 ;  /* 0x0000a80003049a11 */ /* 0x000fc800078010ff */
[----:B------:R-:W-:-:S05]  /*3020*/  @!P1 LEA.HI.X R5, R3, c[0x0][0x2a4], R5, 0x2, P0 ;  /* 0x0000a90003059a11 */ /* 0x000fca00000f1405 */
[----:B------:R-:W2:Y:S01]  /*3030*/  @!P1 LDG.E R200, [R4.64] ;  /* 0x0000000604c89981 */ /* 0x000ea2000c1e1900 */
[----:B------:R-:W-:Y:S01]  /*3040*/  IMAD.MOV R0, RZ, RZ, -R0 ;  /* 0x000000ffff007224 */ /* 0x000fe200078e0a00 */
[----:B------:R-:W-:Y:S01]  /*3050*/  SHF.L.U64.HI R219, R210, 0x1, R15 ;  /* 0x00000001d2db7819 */ /* 0x000fe2000001020f */
[----:B------:R-:W-:Y:S01]  /*3060*/  IMAD.WIDE.U32 R238, R13, c[0x0][0x1e8], RZ ;  /* 0x00007a000dee7a25 */ /* 0x000fe200078e00ff */
[----:B------:R-:W-:Y:S01]  /*3070*/  SHF.L.U64.HI R217, R232, 0x1, R29 ;  /* 0x00000001e8d97819 */ /* 0x000fe2000001021d */
[----:B------:R-:W-:Y:S01]  /*3080*/  BSSY B0, `(.L_x_1369) ;  /* 0x0000080000007945 */ /* 0x000fe20003800000 */
[----:B------:R-:W-:Y:S01]  /*3090*/  SHF.L.U64.HI R218, R233, 0x1, R28 ;  /* 0x00000001e9da7819 */ /* 0x000fe2000001021c */
[----:B------:R-:W-:Y:S02]  /*30a0*/  IMAD R204, R0, c[0x0][0x2b8], R2 ;  /* 0x0000ae0000cc7a24 */ /* 0x000fe400078e0202 */
[----:B------:R-:W-:Y:S02]  /*30b0*/  IMAD R244, R13, c[0x0][0x1ec], R239 ;  /* 0x00007b000df47a24 */ /* 0x000fe400078e02ef */
[----:B------:R-:W-:Y:S01]  /*30c0*/  IMAD.WIDE.U32 R2, R204, c[0x0][0x1e0], RZ ;  /* 0x00007800cc027a25 */ /* 0x000fe200078e00ff */
[----:B------:R-:W-:-:S03]  /*30d0*/  SHF.R.S32.HI R7, RZ, 0x1f, R204 ;  /* 0x0000001fff077819 */ /* 0x000fc600000114cc */
[----:B------:R-:W-:Y:S02]  /*30e0*/  IMAD R120, R122, -0x30, R248 ;  /* 0xffffffd07a787824 */ /* 0x000fe400078e02f8 */
[C---:B------:R-:W-:Y:S02]  /*30f0*/  IMAD R0, R7.reuse, c[0x0][0x1e0], RZ ;  /* 0x0000780007007a24 */ /* 0x040fe400078e02ff */
[----:B------:R-:W-:Y:S02]  /*3100*/  IMAD R7, R7, c[0x0][0x208], RZ ;  /* 0x0000820007077a24 */ /* 0x000fe400078e02ff */
[C---:B------:R-:W-:Y:S02]  /*3110*/  IMAD R0, R204.reuse, c[0x0][0x1e4], R0 ;  /* 0x00007900cc007a24 */ /* 0x040fe400078e0200 */
[----:B------:R-:W-:Y:S02]  /*3120*/  IMAD R7, R204, c[0x0][0x20c], R7 ;  /* 0x00008300cc077a24 */ /* 0x000fe400078e0207 */
[----:B------:R-:W-:-:S02]  /*3130*/  IMAD.IADD R3, R3, 0x1, R0 ;  /* 0x0000000103037824 */ /* 0x000fc400078e0200 */
[----:B------:R-:W-:-:S04]  /*3140*/  IMAD.WIDE.U32 R242, R13, c[0x0][0x210], RZ ;  /* 0x000084000df27a25 */ /* 0x000fc800078e00ff */
[----:B------:R-:W-:Y:S01]  /*3150*/  IMAD R246, R13, c[0x0][0x214], R243 ;  /* 0x000085000df67a24 */ /* 0x000fe200078e02f3 */
[----:B--2---:R-:W-:Y:S01]  /*3160*/  SHF.R.S32.HI R9, RZ, 0x1f, R200 ;  /* 0x0000001fff097819 */ /* 0x004fe200000114c8 */
[----:B------:R-:W-:-:S04]  /*3170*/  IMAD.WIDE.U32 R2, R200, c[0x0][0x1f0], R2 ;  /* 0x00007c00c8027a25 */ /* 0x000fc800078e0002 */
[----:B------:R-:W-:-:S04]  /*3180*/  IMAD R0, R9, c[0x0][0x1f0], RZ ;  /* 0x00007c0009007a24 */ /* 0x000fc800078e02ff */
[----:B------:R-:W-:Y:S01]  /*3190*/  IMAD R4, R200, c[0x0][0x1f4], R0 ;  /* 0x00007d00c8047a24 */ /* 0x000fe200078e0200 */
[----:B------:R-:W-:-:S04]  /*31a0*/  IADD3 R0, P0, R2, R238, RZ ;  /* 0x000000ee02007210 */ /* 0x000fc80007f1e0ff */
[----:B------:R-:W-:Y:S02]  /*31b0*/  IADD3.X R2, R244, R3, R4, P0, !PT ;  /* 0x00000003f4027210 */ /* 0x000fe400007fe404 */
[----:B------:R-:W-:Y:S02]  /*31c0*/  LEA R6, P0, R0, c[0x0][0x1c8], 0x1 ;  /* 0x0000720000067a11 */ /* 0x000fe400078008ff */
[----:B------:R-:W-:Y:S02]  /*31d0*/  IMNMX R3, R120, 0x30, PT ;  /* 0x0000003078037817 */ /* 0x000fe40003800200 */
[----:B----4-:R-:W-:Y:S01]  /*31e0*/  LEA.HI.X R12, R0, c[0x0][0x1cc], R2, 0x1, P0 ;  /* 0x00007300000c7a11 */ /* 0x010fe200000f0c02 */
[----:B------:R-:W-:Y:S02]  /*31f0*/  SHFL.IDX PT, R11, R6, 0x1, 0x1c1f ;  /* 0x003c1f00060b7f89 */ /* 0x000fe400000e0000 */
[----:B------:R-:W-:Y:S02]  /*3200*/  IMAD.IADD R5, R3, 0x1, -R236 ;  /* 0x0000000103057824 */ /* 0x000fe400078e0aec */
[----:B------:R-:W1:Y:S01]  /*3210*/  SHFL.IDX PT, R0, R6, RZ, 0x1c1f ;  /* 0x001c1fff06007589 */ /* 0x000e6200000e0000 */
[----:B------:R-:W-:-:S02]  /*3220*/  IMAD.WIDE.U32 R2, R204, c[0x0][0x208], RZ ;  /* 0x00008200cc027a25 */ /* 0x000fc400078e00ff */
[C---:B------:R-:W-:Y:S01]  /*3230*/  ISETP.GE.AND P6, PT, R5.reuse, 0x1, PT ;  /* 0x000000010500780c */ /* 0x040fe20003fc6270 */
[----:B------:R-:W2:Y:S01]  /*3240*/  SHFL.IDX PT, R8, R12, RZ, 0x1c1f ;  /* 0x001c1fff0c087589 */ /* 0x000ea200000e0000 */
[----:B------:R-:W-:Y:S01]  /*3250*/  ISETP.GE.AND P1, PT, R5, 0x21, PT ;  /* 0x000000210500780c */ /* 0x000fe20003f26270 */
[----:B------:R-:W-:-:S04]  /*3260*/  IMAD.IADD R3, R3, 0x1, R7 ;  /* 0x0000000103037824 */ /* 0x000fc800078e0207 */
[----:B------:R-:W-:-:S06]  /*3270*/  IMAD.WIDE.U32 R2, R200, c[0x0][0x218], R2 ;  /* 0x00008600c8027a25 */ /* 0x000fcc00078e0002 */
[----:B------:R-:W-:Y:S01]  /*3280*/  @P6 ISETP.GE.AND P4, PT, R210, c[0x0][0x1d4], PT ;  /* 0x00007500d2006a0c */ /* 0x000fe20003f86270 */
[----:B------:R-:W-:Y:S01]  /*3290*/  @P6 IMAD.SHL.U32 R10, R16, 0x2, RZ ;  /* 0x00000002100a6824 */ /* 0x000fe200078e00ff */
[----:B------:R-:W-:Y:S02]  /*32a0*/  @P6 ISETP.GE.AND P5, PT, R232, c[0x0][0x1d4], PT ;  /* 0x00007500e8006a0c */ /* 0x000fe40003fa6270 */
[----:B-1----:R-:W-:-:S04]  /*32b0*/  @P6 LEA R4, P0, R210, R0, 0x1 ;  /* 0x00000000d2046211 */ /* 0x002fc800078008ff */
[----:B--2---:R-:W-:Y:S02]  /*32c0*/  @P6 LEA.HI.X R5, R210, R8, R15, 0x1, P0 ;  /* 0x00000008d2056211 */ /* 0x004fe400000f0c0f */
[----:B------:R-:W-:-:S03]  /*32d0*/  @P6 LEA R6, P0, R232, R0, 0x1 ;  /* 0x00000000e8066211 */ /* 0x000fc600078008ff */
[----:B------:R1:W-:Y:S01]  /*32e0*/  @P6 LDGSTS.E.BYPASS.LTC128B.128 [R10+0x3c80], [R4.64], !P4 ;  /* 0x03c80000040a6fae */ /* 0x0003e2000e101d46 */
[----:B------:R-:W-:-:S05]  /*32f0*/  @P6 LEA.HI.X R7, R232, R8, R29, 0x1, P0 ;  /* 0x00000008e8076211 */ /* 0x000fca00000f0c1d */
[----:B------:R2:W-:Y:S01]  /*3300*/  @P6 LDGSTS.E.BYPASS.LTC128B.128 [R10+0x4880], [R6.64], !P5 ;  /* 0x04880000060a6fae */ /* 0x0005e2000e901d46 */
[----:B------:R-:W-:Y:S01]  /*3310*/  @P1 ISETP.GE.AND P5, PT, R210, c[0x0][0x1d4], PT ;  /* 0x00007500d2001a0c */ /* 0x000fe20003fa6270 */
[----:B-1----:R-:W-:Y:S01]  /*3320*/  IMAD R5, R9, c[0x0][0x218], RZ ;  /* 0x0000860009057a24 */ /* 0x002fe200078e02ff */
[C---:B------:R-:W-:Y:S01]  /*3330*/  @P6 LEA R4, P4, R233.reuse, R0, 0x1 ;  /* 0x00000000e9046211 */ /* 0x040fe200078808ff */
[----:B------:R1:W3:Y:S01]  /*3340*/  SHFL.IDX PT, R9, R12, 0x1, 0x1c1f ;  /* 0x003c1f000c097f89 */ /* 0x0002e200000e0000 */
[----:B------:R-:W-:Y:S01]  /*3350*/  IADD3 R0, P0, R2, R242, RZ ;  /* 0x000000f202007210 */ /* 0x000fe20007f1e0ff */
[----:B-1----:R-:W-:Y:S01]  /*3360*/  IMAD R12, R200, c[0x0][0x21c], R5 ;  /* 0x00008700c80c7a24 */ /* 0x002fe200078e0205 */
[C---:B------:R-:W-:Y:S01]  /*3370*/  @P6 LEA.HI.X R5, R233.reuse, R8, R28, 0x1, P4 ;  /* 0x00000008e9056211 */ /* 0x040fe200020f0c1c */
[----:B------:R-:W-:Y:S01]  /*3380*/  IMAD.SHL.U32 R8, R210, 0x2, RZ ;  /* 0x00000002d2087824 */ /* 0x000fe200078e00ff */
[----:B------:R-:W-:Y:S02]  /*3390*/  @P6 ISETP.GE.AND P4, PT, R233, c[0x0][0x1d4], PT ;  /* 0x00007500e9006a0c */ /* 0x000fe40003f86270 */
[----:B------:R-:W-:-:S02]  /*33a0*/  IADD3.X R2, R246, R3, R12, P0, !PT ;  /* 0x00000003f6027210 */ /* 0x000fc400007fe40c */
[----:B------:R-:W-:-:S04]  /*33b0*/  LEA R19, P0, R0, c[0x0][0x1f8], 0x1 ;  /* 0x00007e0000137a11 */ /* 0x000fc800078008ff */
[----:B------:R-:W-:Y:S01]  /*33c0*/  LEA.HI.X R18, R0, c[0x0][0x1fc], R2, 0x1, P0 ;  /* 0x00007f0000127a11 */ /* 0x000fe200000f0c02 */
[----:B------:R-:W-:Y:S01]  /*33d0*/  @P1 IMAD.SHL.U32 R0, R16, 0x2, RZ ;  /* 0x0000000210001824 */ /* 0x000fe200078e00ff */
[C---:B--2---:R-:W-:Y:S01]  /*33e0*/  @P1 LEA R6, P0, R210.reuse, R11, 0x1 ;  /* 0x0000000bd2061211 */ /* 0x044fe200078008ff */
[----:B------:R-:W1:Y:S03]  /*33f0*/  SHFL.IDX PT, R17, R19, RZ, 0x1c1f ;  /* 0x001c1fff13117589 */ /* 0x000e6600000e0000 */
[----:B---3--:R-:W-:Y:S01]  /*3400*/  @P1 LEA.HI.X R7, R210, R9, R15, 0x1, P0 ;  /* 0x00000009d2071211 */ /* 0x008fe200000f0c0f */
[----:B------:R2:W-:Y:S01]  /*3410*/  @P6 LDGSTS.E.BYPASS.LTC128B.128 [R10+0x5480], [R4.64], !P4 ;  /* 0x05480000040a6fae */ /* 0x0005e2000e101d46 */
[C---:B------:R-:W-:Y:S02]  /*3420*/  @P1 ISETP.GE.AND P4, PT, R232.reuse, c[0x0][0x1d4], PT ;  /* 0x00007500e8001a0c */ /* 0x040fe40003f86270 */
[----:B------:R-:W-:Y:S01]  /*3430*/  @P1 ISETP.GE.AND P0, PT, R233, c[0x0][0x1d4], PT ;  /* 0x00007500e9001a0c */ /* 0x000fe20003f06270 */
[----:B------:R3:W-:Y:S01]  /*3440*/  @P1 LDGSTS.E.BYPASS.LTC128B.128 [R0+0x4480], [R6.64], !P5 ;  /* 0x0448000006001fae */ /* 0x0007e2000e901d46 */
[----:B------:R-:W-:-:S03]  /*3450*/  ISETP.GE.AND P5, PT, R232, c[0x0][0x1d4], PT ;  /* 0x00007500e8007a0c */ /* 0x000fc60003fa6270 */
[----:B------:R-:W4:Y:S01]  /*3460*/  SHFL.IDX PT, R16, R18, RZ, 0x1c1f ;  /* 0x001c1fff12107589 */ /* 0x000f2200000e0000 */
[----:B--2---:R-:W-:-:S04]  /*3470*/  @P1 LEA R4, P6, R232, R11, 0x1 ;  /* 0x0000000be8041211 */ /* 0x004fc800078c08ff */
[----:B------:R-:W-:Y:S02]  /*3480*/  @P1 LEA.HI.X R5, R232, R9, R29, 0x1, P6 ;  /* 0x00000009e8051211 */ /* 0x000fe400030f0c1d */
[----:B------:R-:W-:-:S03]  /*3490*/  @P1 LEA R2, P6, R233, R11, 0x1 ;  /* 0x0000000be9021211 */ /* 0x000fc600078c08ff */
[----:B------:R2:W-:Y:S01]  /*34a0*/  @P1 LDGSTS.E.BYPASS.LTC128B.128 [R0+0x5080], [R4.64], !P4 ;  /* 0x0508000004001fae */ /* 0x0005e2000e101d46 */
[C---:B------:R-:W-:Y:S02]  /*34b0*/  @P1 LEA.HI.X R3, R233.reuse, R9, R28, 0x1, P6 ;  /* 0x00000009e9031211 */ /* 0x040fe400030f0c1c */
[----:B------:R-:W-:Y:S02]  /*34c0*/  ISETP.GE.AND P6, PT, R210, c[0x0][0x1d4], PT ;  /* 0x00007500d2007a0c */ /* 0x000fe40003fc6270 */
[----:B------:R-:W-:Y:S01]  /*34d0*/  ISETP.GE.AND P4, PT, R233, c[0x0][0x1d4], PT ;  /* 0x00007500e9007a0c */ /* 0x000fe20003f86270 */
[----:B------:R1:W-:Y:S04]  /*34e0*/  @P1 LDGSTS.E.BYPASS.LTC128B.128 [R0+0x5c80], [R2.64], !P0 ;  /* 0x05c8000002001fae */ /* 0x0003e8000c101d46 */
[----:B------:R-:W0:Y:S01]  /*34f0*/  LDGDEPBAR ;  /* 0x00000000000079af */ /* 0x000e220000000000 */
[----:B--2---:R-:W-:-:S02]  /*3500*/  IMAD.IADD R4, R120, 0x1, -R236 ;  /* 0x0000000178047824 */ /* 0x004fc400078e0aec */
[----:B------:R-:W-:Y:S01]  /*3510*/  IMAD.SHL.U32 R5, R232, 0x2, RZ ;  /* 0x00000002e8057824 */ /* 0x000fe200078e00ff */
[----:B-1----:R-:W-:Y:S01]  /*3520*/  IADD3 R2, P0, R17, R8, RZ ;  /* 0x0000000811027210 */ /* 0x002fe20007f1e0ff */
[----:B------:R-:W-:-:S04]  /*3530*/  DEPBAR.LE SB0, 0x1 ;  /* 0x000080400000791a */ /* 0x000fc80000000000 */
[----:B------:R-:W-:-:S04]  /*3540*/  DEPBAR.LE SB0, 0x0 ;  /* 0x000080000000791a */ /* 0x000fc80000000000 */
[----:B------:R-:W-:Y:S01]  /*3550*/  BAR.SYNC.DEFER_BLOCKING 0x0 ;  /* 0x0000000000007b1d */ /* 0x000fe20000010000 */
[----:B----4-:R-:W-:Y:S01]  /*3560*/  IMAD.X R3, R16, 0x1, R219, P0 ;  /* 0x0000000110037824 */ /* 0x010fe200000e06db */
[----:B------:R-:W-:Y:S01]  /*3570*/  ISETP.LT.OR P0, PT, R4, 0x1, P6 ;  /* 0x000000010400780c */ /* 0x000fe20003701670 */
[----:B---3--:R-:W-:Y:S01]  /*3580*/  IMAD.SHL.U32 R0, R233, 0x2, RZ ;  /* 0x00000002e9007824 */ /* 0x008fe200078e00ff */
[----:B------:R-:W-:-:S05]  /*3590*/  IADD3 R6, P1, R17, R5, RZ ;  /* 0x0000000511067210 */ /* 0x000fca0007f3e0ff */
[----:B------:R-:W-:Y:S01]  /*35a0*/  IMAD.X R7, R16, 0x1, R217, P1 ;  /* 0x0000000110077824 */ /* 0x000fe200008e06d9 */
[----:B------:R-:W-:Y:S01]  /*35b0*/  ISETP.LT.OR P1, PT, R4, 0x1, P5 ;  /* 0x000000010400780c */ /* 0x000fe20002f21670 */
[----:B------:R1:W2:Y:S04]  /*35c0*/  LDSM.16.M88.4 R12, [R183] ;  /* 0x00000000b70c783b */ /* 0x0002a80000000200 */
        /* <DEDUP_REMOVED lines=12> */
[----:B------:R5:W-:Y:S04]  /*3690*/  LDGSTS.E.BYPASS.LTC128B.128 [R194+0x1880], [R2.64], !P0 ;  /* 0x0188000002c27fae */ /* 0x000be8000c101d46 */
[----:B------:R1:W-:Y:S01]  /*36a0*/  LDGSTS.E.BYPASS.LTC128B.128 [R194+0x2480], [R6.64], !P1 ;  /* 0x0248000006c27fae */ /* 0x0003e2000c901d46 */
[----:B------:R-:W-:-:S02]  /*36b0*/  ISETP.GT.AND P1, PT, R231, 0x2f, PT ;  /* 0x0000002fe700780c */ /* 0x000fc40003f24270 */
[----:B-----5:R-:W-:Y:S02]  /*36c0*/  IADD3 R2, P0, R17, R0, RZ ;  /* 0x0000000011027210 */ /* 0x020fe40007f1e0ff */
[----:B------:R-:W5:Y:S03]  /*36d0*/  S2R R0, SR_TID.X ;  /* 0x0000000000007919 */ /* 0x000f660000002100 */
[----:B------:R-:W-:Y:S01]  /*36e0*/  IMAD.X R3, R16, 0x1, R218, P0 ;  /* 0x0000000110037824 */ /* 0x000fe200000e06da */
[----:B------:R-:W-:-:S13]  /*36f0*/  ISETP.LT.OR P0, PT, R4, 0x1, P4 ;  /* 0x000000010400780c */ /* 0x000fda0002701670 */
[----:B------:R1:W-:Y:S01]  /*3700*/  LDGSTS.E.BYPASS.LTC128B.128 [R194+0x3080], [R2.64], !P0 ;  /* 0x0308000002c27fae */ /* 0x0003e2000c101d46 */
[----:B-----5:R-:W-:-:S13]  /*3710*/  ISETP.GT.AND P0, PT, R0, 0x3f, PT ;  /* 0x0000003f0000780c */ /* 0x020fda0003f04270 */
[----:B------:R-:W-:Y:S05]  /*3720*/  @P0 BRA `(.L_x_1370) ;  /* 0x0000015000000947 */ /* 0x000fea0003800000 */
[----:B--234-:R-:W-:Y:S05]  /*3730*/  BRA.DIV ~URZ, `(.L_x_1371) ;  /* 0x0000f7127f007947 */ /* 0x01cfea000b800000 */
[----:B------:R2:W3:Y:S04]  /*3740*/  SHFL.IDX PT, R5, R18, 0x1, 0x1c1f ;  /* 0x003c1f0012057f89 */ /* 0x0004e800000e0000 */
[----:B------:R2:W4:Y:S02]  /*3750*/  SHFL.IDX PT, R0, R19, 0x1, 0x1c1f ;  /* 0x003c1f0013007f89 */ /* 0x00052400000e0000 */
.L_x_1488:
[----:B-1----:R-:W-:Y:S01]  /*3760*/  IMAD.SHL.U32 R3, R210, 0x2, RZ ;  /* 0x00000002d2037824 */ /* 0x002fe200078e00ff */
[----:B------:R-:W-:Y:S01]  /*3770*/  ISETP.LT.OR P6, PT, R4, 0x21, P6 ;  /* 0x000000210400780c */ /* 0x000fe200037c1670 */
[----:B------:R-:W-:Y:S01]  /*3780*/  IMAD.SHL.U32 R2, R232, 0x2, RZ ;  /* 0x00000002e8027824 */ /* 0x000fe200078e00ff */
[----:B------:R-:W-:Y:S02]  /*3790*/  ISETP.LT.OR P5, PT, R4, 0x21, P5 ;  /* 0x000000210400780c */ /* 0x000fe40002fa1670 */
[----:B----4-:R-:W-:Y:S02]  /*37a0*/  IADD3 R16, P0, R0, R3, RZ ;  /* 0x0000000300107210 */ /* 0x010fe40007f1e0ff */
[----:B------:R-:W-:-:S03]  /*37b0*/  ISETP.LT.OR P4, PT, R4, 0x21, P4 ;  /* 0x000000210400780c */ /* 0x000fc60002781670 */
[----:B---3--:R-:W-:Y:S01]  /*37c0*/  IMAD.X R17, R5, 0x1, R219, P0 ;  /* 0x0000000105117824 */ /* 0x008fe200000e06db */
[----:B------:R-:W-:Y:S01]  /*37d0*/  IADD3 R6, P0, R0, R2, RZ ;  /* 0x0000000200067210 */ /* 0x000fe20007f1e0ff */
[----:B------:R-:W-:-:S03]  /*37e0*/  IMAD.SHL.U32 R2, R233, 0x2, RZ ;  /* 0x00000002e9027824 */ /* 0x000fc600078e00ff */
[----:B------:R-:W-:Y:S01]  /*37f0*/  @!PT LDS RZ, [RZ] ;  /* 0x00000000fffff984 */ /* 0x000fe20000000800 */
[----:B------:R-:W-:Y:S01]  /*3800*/  @!PT LDS RZ, [RZ] ;  /* 0x00000000fffff984 */ /* 0x000fe20000000800 */
[----:B------:R-:W-:Y:S01]  /*3810*/  @!PT LDS RZ, [RZ] ;  /* 0x00000000fffff984 */ /* 0x000fe20000000800 */
[----:B------:R1:W-:Y:S01]  /*3820*/  LDGSTS.E.BYPASS.LTC128B.128 [R194+0x2080], [R16.64], !P6 ;  /* 0x0208000010c27fae */ /* 0x0003e2000f101d46 */
[----:B------:R-:W-:Y:S01]  /*3830*/  IMAD.X R7, R5, 0x1, R217, P0 ;  /* 0x0000000105077824 */ /* 0x000fe200000e06d9 */
[----:B------:R-:W-:-:S04]  /*3840*/  IADD3 R2, P0, R0, R2, RZ ;  /* 0x0000000200027210 */ /* 0x000fc80007f1e0ff */
[----:B------:R1:W-:Y:S01]  /*3850*/  LDGSTS.E.BYPASS.LTC128B.128 [R194+0x2c80], [R6.64], !P5 ;  /* 0x02c8000006c27fae */ /* 0x0003e2000e901d46 */
[----:B------:R-:W-:-:S05]  /*3860*/  IMAD.X R3, R5, 0x1, R218, P0 ;  /* 0x0000000105037824 */ /* 0x000fca00000e06da */
[----:B------:R1:W-:Y:S03]  /*3870*/  LDGSTS.E.BYPASS.LTC128B.128 [R194+0x3880], [R2.64], !P4 ;  /* 0x0388000002c27fae */ /* 0x0003e6000e101d46 */
.L_x_1370:
[----:B--234-:R-:W-:Y:S05]  /*3880*/  BSYNC B0 ;  /* 0x0000000000007941 */ /* 0x01cfea0003800000 */
.L_x_1369:
        /* <DEDUP_REMOVED lines=61> */
[----:B------:R-:W-:Y:S08]  /*3c60*/  HMMA.16816.F32.BF16 R52, R12, R54, R72 ;  /* 0x000000360c34723c */ /* 0x000ff00000041848 */
[----:B------:R-:W-:Y:S01]  /*3c70*/  HMMA.16816.F32.BF16 R40, R28, R48, R100 ;  /* 0x000000301c28723c */ /* 0x000fe20000041864 */
[----:B--2---:R-:W-:-:S04]  /*3c80*/  FMUL.FTZ R0, R82, c[0x0][0x320] ;  /* 0x0000c80052007a20 */ /* 0x004fc80000410000 */
[----:B------:R2:W1:Y:S03]  /*3c90*/  MUFU.TANH R102, R0 ;  /* 0x0000000000667308 */ /* 0x0004660000002400 */
[----:B----4-:R-:W-:Y:S08]  /*3ca0*/  HMMA.16816.F32.BF16 R64, R24, R60, R68 ;  /* 0x0000003c1840723c */ /* 0x010ff00000041844 */
[----:B------:R-:W-:Y:S01]  /*3cb0*/  HMMA.16816.F32.BF16 R72, R8, R46, R56 ;  /* 0x0000002e0848723c */ /* 0x000fe20000041838 */
[----:B------:R-:W4:Y:S01]  /*3cc0*/  LDSM.16.M88.4 R56, [R187] ;  /* 0x00000000bb38783b */ /* 0x000f220000000200 */
[----:B--2---:R-:W-:-:S06]  /*3cd0*/  FMUL.FTZ R0, R83, c[0x0][0x320] ;  /* 0x0000c80053007a20 */ /* 0x004fcc0000410000 */
[----:B------:R-:W-:Y:S01]  /*3ce0*/  HMMA.16816.F32.BF16 R80, R4, R46, R52 ;  /* 0x0000002e0450723c */ /* 0x000fe20000041834 */
[----:B------:R2:W1:Y:S01]  /*3cf0*/  MUFU.TANH R100, R0 ;  /* 0x0000000000647308 */ /* 0x0004620000002400 */
[----:B------:R-:W5:Y:S06]  /*3d00*/  LDSM.16.M88.4 R52, [R180+0x1400] ;  /* 0x00140000b434783b */ /* 0x000f6c0000000200 */
        /* <DEDUP_REMOVED lines=13> */
[----:B----4-:R-:W-:Y:S01]  /*3de0*/  HMMA.16816.F32.BF16 R84, R4, R56, R40 ;  /* 0x000000380454723c */ /* 0x010fe20000041828 */
[----:B------:R-:W4:Y:S07]  /*3df0*/  LDSM.16.M88.4 R40, [R180+0x2000] ;  /* 0x00200000b428783b */ /* 0x000f2e0000000200 */
[----:B------:R-:W-:Y:S01]  /*3e00*/  HMMA.16816.F32.BF16 R48, R16, R34, R48 ;  /* 0x000000221030723c */ /* 0x000fe20000041830 */
[----:B-1----:R-:W-:-:S07]  /*3e10*/  FMUL.FTZ R0, R79, c[0x0][0x320] ;  /* 0x0000c8004f007a20 */ /* 0x002fce0000410000 */
[----:B------:R-:W-:Y:S01]  /*3e20*/  HMMA.16816.F32.BF16 R76, R8, R56, R64 ;  /* 0x00000038084c723c */ /* 0x000fe20000041840 */
[----:B------:R1:W1:Y:S07]  /*3e30*/  MUFU.TANH R99, R0 ;  /* 0x0000000000637308 */ /* 0x00026e0000002400 */
[----:B------:R-:W-:Y:S08]  /*3e40*/  HMMA.16816.F32.BF16 R64, R20, R62, R68 ;  /* 0x0000003e1440723c */ /* 0x000ff00000041844 */
[----:B-----5:R-:W-:Y:S01]  /*3e50*/  HMMA.16816.F32.BF16 R60, R36, R52, R108 ;  /* 0x00000034243c723c */ /* 0x020fe2000004186c */
[----:B-1----:R-:W-:-:S04]  /*3e60*/  FMUL.FTZ R0, R72, c[0x0][0x320] ;  /* 0x0000c80048007a20 */ /* 0x002fc80000410000 */
[----:B------:R1:W1:Y:S03]  /*3e70*/  MUFU.TANH R93, R0 ;  /* 0x00000000005d7308 */ /* 0x0002660000002400 */
[----:B------:R-:W-:Y:S08]  /*3e80*/  HMMA.16816.F32.BF16 R36, R36, R54, R112 ;  /* 0x000000362424723c */ /* 0x000ff00000041870 */
[----:B------:R-:W-:Y:S01]  /*3e90*/  HMMA.16816.F32.BF16 R68, R12, R34, R64 ;  /* 0x000000220c44723c */ /* 0x000fe20000041840 */
[----:B------:R-:W5:Y:S01]  /*3ea0*/  LDSM.16.M88.4 R32, [R186] ;  /* 0x00000000ba20783b */ /* 0x000f620000000200 */
        /* <DEDUP_REMOVED lines=18> */
[C---:B----4-:R-:W-:Y:S08]  /*3fd0*/  HMMA.16816.F32.BF16 R36, R12.reuse, R40, R64 ;  /* 0x000000280c24723c */ /* 0x050ff00000041840 */
[----:B------:R-:W-:Y:S01]  /*3fe0*/  HMMA.16816.F32.BF16 R12, R12, R42, R44 ;  /* 0x0000002a0c0c723c */ /* 0x000fe2000004182c */
[----:B-1----:R-:W-:-:S04]  /*3ff0*/  FMUL.FTZ R0, R82, c[0x0][0x320] ;  /* 0x0000c80052007a20 */ /* 0x002fc80000410000 */
[----:B------:R1:W4:Y:S11]  /*4000*/  MUFU.TANH R94, R0 ;  /* 0x00000000005e7308 */ /* 0x0003360000002400 */
[----:B-----5:R-:W-:Y:S01]  /*4010*/  HMMA.16816.F32.BF16 R20, R4, R32, R36 ;  /* 0x000000200414723c */ /* 0x020fe20000041824 */
        /* <DEDUP_REMOVED lines=74> */
[----:B--234-:R-:W-:Y:S01]  /*44c0*/  IADD3 R2, R231, R121, R237 ;  /* 0x00000079e7027210 */ /* 0x01cfe20007ffe0ed */
[----:B------:R-:W-:-:S03]  /*44d0*/  IMAD.MOV.U32 R200, RZ, RZ, RZ ;  /* 0x000000ffffc87224 */ /* 0x000fc600078e00ff */
[----:B------:R-:W-:-:S05]  /*44e0*/  IADD3 R2, R2, -0x30, RZ ;  /* 0xffffffd002027810 */ /* 0x000fca0007ffe0ff */
        /* <DEDUP_REMOVED lines=27> */
.L_x_1489:
[----:B------:R-:W-:Y:S05]  /*46a0*/  BRA.DIV ~URZ, `(.L_x_1375) ;  /* 0x0000e8d27f007947 */ /* 0x000fea000b800000 */
[----:B------:R3:W4:Y:S02]  /*46b0*/  SHFL.IDX PT, R0, R10, RZ, 0x1c1f ;  /* 0x001c1fff0a007589 */ /* 0x00072400000e0000 */
.L_x_1490:
[----:B------:R-:W-:Y:S01]  /*46c0*/  BSSY B0, `(.L_x_1376) ;  /* 0x0000014000007945 */ /* 0x000fe20003800000 */
[----:B------:R-:W-:Y:S05]  /*46d0*/  @!P5 BRA `(.L_x_1377) ;  /* 0x000001200000d947 */ /* 0x000fea0003800000 */
[C---:B------:R-:W-:Y:S01]  /*46e0*/  IMAD.SHL.U32 R3, R210.reuse, 0x2, RZ ;  /* 0x00000002d2037824 */ /* 0x040fe200078e00ff */
[----:B------:R-:W-:Y:S01]  /*46f0*/  ISETP.GE.AND P5, PT, R210, c[0x0][0x1d4], PT ;  /* 0x00007500d2007a0c */ /* 0x000fe20003fa6270 */
[C---:B------:R-:W-:Y:S01]  /*4700*/  IMAD.SHL.U32 R2, R232.reuse, 0x2, RZ ;  /* 0x00000002e8027824 */ /* 0x040fe200078e00ff */
[----:B------:R-:W-:Y:S02]  /*4710*/  ISETP.GE.AND P4, PT, R232, c[0x0][0x1d4], PT ;  /* 0x00007500e8007a0c */ /* 0x000fe40003f86270 */
[C---:B----4-:R-:W-:Y:S02]  /*4720*/  IADD3 R8, P0, R0.reuse, R3, RZ ;  /* 0x0000000300087210 */ /* 0x050fe40007f1e0ff */
[----:B------:R-:W-:Y:S01]  /*4730*/  IADD3 R6, P6, R0, R2, RZ ;  /* 0x0000000200067210 */ /* 0x000fe20007fde0ff */
[----:B------:R-:W-:-:S02]  /*4740*/  IMAD.SHL.U32 R2, R233, 0x2, RZ ;  /* 0x00000002e9027824 */ /* 0x000fc400078e00ff */
[C---:B--2---:R-:W-:Y:S01]  /*4750*/  IMAD.X R9, R4.reuse, 0x1, R219, P0 ;  /* 0x0000000104097824 */ /* 0x044fe200000e06db */
[----:B------:R-:W-:Y:S01]  /*4760*/  ISETP.GE.AND P0, PT, R233, c[0x0][0x1d4], PT ;  /* 0x00007500e9007a0c */ /* 0x000fe20003f06270 */
[----:B------:R-:W-:Y:S01]  /*4770*/  IMAD.X R7, R4, 0x1, R217, P6 ;  /* 0x0000000104077824 */ /* 0x000fe200030e06d9 */
[----:B------:R-:W-:Y:S02]  /*4780*/  IADD3 R2, P6, R0, R2, RZ ;  /* 0x0000000200027210 */ /* 0x000fe40007fde0ff */
[----:B------:R-:W-:Y:S01]  /*4790*/  @!PT LDS RZ, [RZ] ;  /* 0x00000000fffff984 */ /* 0x000fe20000000800 */
[----:B------:R-:W-:Y:S01]  /*47a0*/  @!PT LDS RZ, [RZ] ;  /* 0x00000000fffff984 */ /* 0x000fe20000000800 */
[----:B------:R-:W-:Y:S01]  /*47b0*/  @!PT LDS RZ, [RZ] ;  /* 0x00000000fffff984 */ /* 0x000fe20000000800 */
[----:B------:R2:W-:Y:S03]  /*47c0*/  LDGSTS.E.BYPASS.LTC128B.128 [R194+0x3c80], [R8.64], !P5 ;  /* 0x03c8000008c27fae */ /* 0x0005e6000e901d46 */
[----:B------:R-:W-:Y:S01]  /*47d0*/  IMAD.X R3, R4, 0x1, R218, P6 ;  /* 0x0000000104037824 */ /* 0x000fe200030e06da */
[----:B------:R2:W-:Y:S05]  /*47e0*/  LDGSTS.E.BYPASS.LTC128B.128 [R194+0x4880], [R6.64], !P4 ;  /* 0x0488000006c27fae */ /* 0x0005ea000e101d46 */
[----:B------:R2:W-:Y:S02]  /*47f0*/  LDGSTS.E.BYPASS.LTC128B.128 [R194+0x5480], [R2.64], !P0 ;  /* 0x0548000002c27fae */ /* 0x0005e4000c101d46 */
.L_x_1377:
[----:B------:R-:W-:Y:S05]  /*4800*/  BSYNC B0 ;  /* 0x0000000000007941 */ /* 0x000fea0003800000 */
.L_x_1376:
[----:B------:R-:W-:Y:S01]  /*4810*/  ISETP.GE.AND P0, PT, R11, 0x21, PT ;  /* 0x000000210b00780c */ /* 0x000fe20003f06270 */
[----:B------:R-:W-:Y:S06]  /*4820*/  BRA.DIV ~URZ, `(.L_x_1378) ;  /* 0x0000e7b27f007947 */ /* 0x000fec000b800000 */
[----:B--2---:R2:W1:Y:S04]  /*4830*/  SHFL.IDX PT, R4, R5, 0x1, 0x1c1f ;  /* 0x003c1f0005047f89 */ /* 0x00446800000e0000 */
[----:B----4-:R2:W4:Y:S02]  /*4840*/  SHFL.IDX PT, R0, R10, 0x1, 0x1c1f ;  /* 0x003c1f000a007f89 */ /* 0x01052400000e0000 */
.L_x_1491:
[----:B------:R-:W-:Y:S05]  /*4850*/  @!P0 BRA `(.L_x_1373) ;  /* 0x0000012000008947 */ /* 0x000fea0003800000 */
[C---:B------:R-:W-:Y:S01]  /*4860*/  IMAD.SHL.U32 R3, R210.reuse, 0x2, RZ ;  /* 0x00000002d2037824 */ /* 0x040fe200078e00ff */
[----:B------:R-:W-:Y:S01]  /*4870*/  ISETP.GE.AND P5, PT, R210, c[0x0][0x1d4], PT ;  /* 0x00007500d2007a0c */ /* 0x000fe20003fa6270 */
[C---:B------:R-:W-:Y:S01]  /*4880*/  IMAD.SHL.U32 R2, R232.reuse, 0x2, RZ ;  /* 0x00000002e8027824 */ /* 0x040fe200078e00ff */
[----:B------:R-:W-:-:S02]  /*4890*/  ISETP.GE.AND P4, PT, R232, c[0x0][0x1d4], PT ;  /* 0x00007500e8007a0c */ /* 0x000fc40003f86270 */
[C---:B----4-:R-:W-:Y:S02]  /*48a0*/  IADD3 R8, P0, R0.reuse, R3, RZ ;  /* 0x0000000300087210 */ /* 0x050fe40007f1e0ff */
[----:B------:R-:W-:Y:S01]  /*48b0*/  IADD3 R6, P6, R0, R2, RZ ;  /* 0x0000000200067210 */ /* 0x000fe20007fde0ff */
[C---:B------:R-:W-:Y:S02]  /*48c0*/  IMAD.SHL.U32 R2, R233.reuse, 0x2, RZ ;  /* 0x00000002e9027824 */ /* 0x040fe400078e00ff */
[C---:B-1----:R-:W-:Y:S01]  /*48d0*/  IMAD.X R9, R4.reuse, 0x1, R219, P0 ;  /* 0x0000000104097824 */ /* 0x042fe200000e06db */
        /* <DEDUP_REMOVED lines=10> */
.L_x_1373:
[----:B--234-:R-:W-:Y:S05]  /*4980*/  BSYNC B1 ;  /* 0x0000000000017941 */ /* 0x01cfea0003800000 */
.L_x_1372:
[----:B-1----:R-:W-:Y:S01]  /*4990*/  IMAD.IADD R0, R251, 0x1, R249 ;  /* 0x00000001fb007824 */ /* 0x002fe200078e02f9 */
[----:B------:R-:W0:Y:S01]  /*49a0*/  LDGDEPBAR ;  /* 0x00000000000079af */ /* 0x000e220000000000 */
[----:B------:R-:W-:-:S02]  /*49b0*/  IADD3 R6, -R250, R120, RZ ;  /* 0x00000078fa067210 */ /* 0x000fc40007ffe1ff */
[----:B------:R-:W-:-:S04]  /*49c0*/  @P3 IMAD.HI.U32 R2, R0, c[0x0][0x2c8], RZ ;  /* 0x0000b20000023a27 */ /* 0x000fc800078e00ff */
[----:B------:R-:W-:Y:S01]  /*49d0*/  IMAD.MOV.U32 R4, RZ, RZ, R0 ;  /* 0x000000ffff047224 */ /* 0x000fe200078e0000 */
[----:B------:R-:W-:Y:S02]  /*49e0*/  IADD3 R0, -R250, 0x1, R120 ;  /* 0x00000001fa007810 */ /* 0x000fe40007ffe178 */
[----:B------:R-:W-:Y:S02]  /*49f0*/  @P3 SHF.R.U32.HI R4, RZ, c[0x0][0x2cc], R2 ;  /* 0x0000b300ff043a19 */ /* 0x000fe40000011602 */
[----:B------:R-:W-:Y:S01]  /*4a00*/  IADD3 R5, R0, -R247, RZ ;  /* 0x800000f700057210 */ /* 0x000fe20007ffe0ff */
[----:B------:R-:W-:Y:S05]  /*4a10*/  BRA.DIV ~URZ, `(.L_x_1379) ;  /* 0x0000e6827f007947 */ /* 0x000fea000b800000 */
[----:B------:R1:W2:Y:S02]  /*4a20*/  SHFL.IDX PT, R0, R4, RZ, 0x1c1f ;  /* 0x001c1fff04007589 */ /* 0x0002a400000e0000 */
.L_x_1492:
        /* <DEDUP_REMOVED lines=55> */
[----:B------:R-:W-:Y:S02]  /*4da0*/  IMNMX R3, R6, R3, PT ;  /* 0x0000000306037217 */ /* 0x000fe40003800200 */
[----:B------:R-:W-:-:S02]  /*4db0*/  FSEL R131, R40, -INF , P6 ;  /* 0xff80000028837808 */ /* 0x000fc40003000000 */
[----:B------:R-:W-:Y:S02]  /*4dc0*/  FSEL R130, R32, -INF , P5 ;  /* 0xff80000020827808 */ /* 0x000fe40002800000 */
[----:B------:R-:W-:Y:S02]  /*4dd0*/  FSEL R129, R22, -INF , P4 ;  /* 0xff80000016817808 */ /* 0x000fe40002000000 */
[----:B------:R-:W-:Y:S02]  /*4de0*/  FSEL R128, R20, -INF , P0 ;  /* 0xff80000014807808 */ /* 0x000fe40000000000 */
[C---:B------:R-:W-:Y:S02]  /*4df0*/  ISETP.GT.AND P6, PT, R3.reuse, RZ, PT ;  /* 0x000000ff0300720c */ /* 0x040fe40003fc4270 */
        /* <DEDUP_REMOVED lines=19> */
[----:B------:R-:W-:-:S02]  /*4f30*/  IMNMX R0, R6, R0, PT ;  /* 0x0000000006007217 */ /* 0x000fc40003800200 */
[----:B------:R-:W-:Y:S02]  /*4f40*/  FSEL R107, R44, -INF , P6 ;  /* 0xff8000002c6b7808 */ /* 0x000fe40003000000 */
[----:B------:R-:W-:Y:S02]  /*4f50*/  FSEL R106, R41, -INF , P5 ;  /* 0xff800000296a7808 */ /* 0x000fe40002800000 */
[----:B------:R-:W-:Y:S02]  /*4f60*/  FSEL R102, R31, -INF , P4 ;  /* 0xff8000001f667808 */ /* 0x000fe40002000000 */
[----:B------:R-:W-:Y:S02]  /*4f70*/  FSEL R100, R27, -INF , P0 ;  /* 0xff8000001b647808 */ /* 0x000fe40000000000 */
[C---:B------:R-:W-:Y:S02]  /*4f80*/  ISETP.GT.AND P6, PT, R0.reuse, RZ, PT ;  /* 0x000000ff0000720c */ /* 0x040fe40003fc4270 */
        /* <DEDUP_REMOVED lines=61> */
[----:B------:R-:W-:Y:S02]  /*5360*/  FMNMX.FTZ R0, R120, R0, !PT ;  /* 0x0000000078007209 */ /* 0x000fe40007810000 */
[----:B------:R-:W-:Y:S02]  /*5370*/  FMNMX.FTZ R3, R128, R3, !PT ;  /* 0x0000000380037209 */ /* 0x000fe40007810000 */
[----:B------:R-:W-:Y:S01]  /*5380*/  FSEL R124, R46, -INF , P0 ;  /* 0xff8000002e7c7808 */ /* 0x000fe20000000000 */
[----:B------:R-:W1:Y:S01]  /*5390*/  SHFL.BFLY PT, R6, R0, 0x2, 0x1f ;  /* 0x0c401f0000067f89 */ /* 0x000e6200000e0000 */
[----:B------:R-:W-:-:S03]  /*53a0*/  FMNMX.FTZ R4, R125, R5, !PT ;  /* 0x000000057d047209 */ /* 0x000fc60007810000 */
[----:B------:R-:W2:Y:S01]  /*53b0*/  SHFL.BFLY PT, R5, R2, 0x2, 0x1f ;  /* 0x0c401f0002057f89 */ /* 0x000ea200000e0000 */
[----:B------:R-:W-:-:S03]  /*53c0*/  FMNMX.FTZ R4, R124, R4, !PT ;  /* 0x000000047c047209 */ /* 0x000fc60007810000 */
[----:B------:R-:W3:Y:S04]  /*53d0*/  SHFL.BFLY PT, R7, R3, 0x2, 0x1f ;  /* 0x0c401f0003077f89 */ /* 0x000ee800000e0000 */
[----:B------:R-:W4:Y:S01]  /*53e0*/  SHFL.BFLY PT, R8, R4, 0x2, 0x1f ;  /* 0x0c401f0004087f89 */ /* 0x000f2200000e0000 */
[----:B-1----:R-:W-:Y:S02]  /*53f0*/  FMNMX.FTZ R0, R6, R0, !PT ;  /* 0x0000000006007209 */ /* 0x002fe40007810000 */
        /* <DEDUP_REMOVED lines=9> */
[----:B---3--:R-:W-:Y:S02]  /*5490*/  FMNMX.FTZ R103, R3, R7, !PT ;  /* 0x0000000703677209 */ /* 0x008fe40007810000 */
.L_x_1493:
[C---:B------:R-:W-:Y:S01]  /*54a0*/  FMUL.FTZ R0, R105.reuse, c[0x0][0x2d0] ;  /* 0x0000b40069007a20 */ /* 0x040fe20000410000 */
[----:B------:R-:W-:Y:S01]  /*54b0*/  FSETP.NEU.FTZ.AND P0, PT, R105, -INF , PT ;  /* 0xff8000006900780b */ /* 0x000fe20003f1d000 */
[----:B------:R-:W-:Y:S01]  /*54c0*/  FMUL.FTZ R3, R104, c[0x0][0x2d0] ;  /* 0x0000b40068037a20 */ /* 0x000fe20000410000 */
[----:B----4-:R-:W-:Y:S01]  /*54d0*/  FMNMX.FTZ R101, R9, R8, !PT ;  /* 0x0000000809657209 */ /* 0x010fe20007810000 */
[----:B------:R-:W-:Y:S01]  /*54e0*/  WARPSYNC 0xffffffff ;  /* 0xffffffff00007948 */ /* 0x000fe20003800000 */
[----:B------:R-:W-:Y:S01]  /*54f0*/  FSEL R20, R0, RZ, P0 ;  /* 0x000000ff00147208 */ /* 0x000fe20000000000 */
[----:B------:R-:W-:Y:S01]  /*5500*/  LDSM.16.MT88.4 R68, [R182+0xc00] ;  /* 0x000c0000b644783b */ /* 0x000fe20000004200 */
[----:B------:R-:W-:-:S02]  /*5510*/  FSETP.NEU.FTZ.AND P0, PT, R104, -INF , PT ;  /* 0xff8000006800780b */ /* 0x000fc40003f1d000 */
[----:B------:R-:W-:Y:S01]  /*5520*/  IADD3 R203, R203, -0x2, RZ ;  /* 0xfffffffecbcb7810 */ /* 0x000fe20007ffe0ff */
[--C-:B------:R-:W-:Y:S01]  /*5530*/  FFMA.FTZ R0, R10, c[0x0][0x2d0], -R20.reuse ;  /* 0x0000b4000a007a23 */ /* 0x100fe20000010814 */
[----:B------:R-:W-:Y:S01]  /*5540*/  FSEL R3, R3, RZ, P0 ;  /* 0x000000ff03037208 */ /* 0x000fe20000000000 */
[----:B------:R-:W-:Y:S01]  /*5550*/  FFMA.FTZ R2, R24, c[0x0][0x2d0], -R20 ;  /* 0x0000b40018027a23 */ /* 0x000fe20000010814 */
[----:B------:R-:W-:Y:S01]  /*5560*/  FSETP.NEU.FTZ.AND P0, PT, R103, -INF , PT ;  /* 0xff8000006700780b */ /* 0x000fe20003f1d000 */
[----:B------:R1:W-:Y:S01]  /*5570*/  MUFU.EX2 R224, R0 ;  /* 0x0000000000e07308 */ /* 0x0003e20000000800 */
[----:B------:R-:W2:Y:S01]  /*5580*/  LDSM.16.MT88.4 R48, [R181+0xc00] ;  /* 0x000c0000b530783b */ /* 0x000ea20000004200 */
[----:B------:R-:W-:-:S03]  /*5590*/  FFMA.FTZ R4, R25, c[0x0][0x2d0], -R3 ;  /* 0x0000b40019047a23 */ /* 0x000fc60000010803 */
[----:B------:R-:W3:Y:S03]  /*55a0*/  LDSM.16.MT88.4 R72, [R182+0x1800] ;  /* 0x00180000b648783b */ /* 0x000ee60000004200 */
[----:B------:R4:W-:Y:S01]  /*55b0*/  MUFU.EX2 R146, R2 ;  /* 0x0000000200927308 */ /* 0x0009e20000000800 */
[----:B------:R-:W-:Y:S04]  /*55c0*/  LDSM.16.MT88.4 R56, [R182+0x1c00] ;  /* 0x001c0000b638783b */ /* 0x000fe80000004200 */
[----:B------:R-:W5:Y:S01]  /*55d0*/  LDSM.16.MT88.4 R52, [R181+0x1800] ;  /* 0x00180000b534783b */ /* 0x000f620000004200 */
[----:B-1----:R-:W-:Y:S02]  /*55e0*/  FFMA.FTZ R0, R12, c[0x0][0x2d0], -R20 ;  /* 0x0000b4000c007a23 */ /* 0x002fe40000010814 */
[----:B------:R1:W-:Y:S01]  /*55f0*/  MUFU.EX2 R147, R4 ;  /* 0x0000000400937308 */ /* 0x0003e20000000800 */
[----:B------:R-:W2:Y:S01]  /*5600*/  LDSM.16.MT88.4 R60, [R181+0x1c00] ;  /* 0x001c0000b53c783b */ /* 0x000ea20000004200 */
[----:B----4-:R-:W-:-:S06]  /*5610*/  FMUL.FTZ R2, R103, c[0x0][0x2d0] ;  /* 0x0000b40067027a20 */ /* 0x010fcc0000410000 */
[----:B------:R4:W2:Y:S01]  /*5620*/  MUFU.EX2 R222, R0 ;  /* 0x0000000000de7308 */ /* 0x0008a20000000800 */
[----:B------:R-:W-:Y:S02]  /*5630*/  FSEL R2, R2, RZ, P0 ;  /* 0x000000ff02027208 */ /* 0x000fe40000000000 */
[----:B------:R-:W-:-:S03]  /*5640*/  FSETP.NEU.FTZ.AND P0, PT, R101, -INF , PT ;  /* 0xff8000006500780b */ /* 0x000fc60003f1d000 */
[----:B-1----:R-:W-:-:S04]  /*5650*/  FFMA.FTZ R4, R38, c[0x0][0x2d0], -R2 ;  /* 0x0000b40026047a23 */ /* 0x002fc80000010802 */
[----:B------:R1:W-:Y:S01]  /*5660*/  MUFU.EX2 R153, R4 ;  /* 0x0000000400997308 */ /* 0x0003e20000000800 */
[----:B----4-:R-:W-:-:S07]  /*5670*/  FFMA.FTZ R0, R14, c[0x0][0x2d0], -R20 ;  /* 0x0000b4000e007a23 */ /* 0x010fce0000010814 */
[----:B------:R4:W-:Y:S01]  /*5680*/  MUFU.EX2 R225, R0 ;  /* 0x0000000000e17308 */ /* 0x0009e20000000800 */
[----:B-1----:R-:W-:-:S07]  /*5690*/  FFMA.FTZ R4, R39, c[0x0][0x2d0], -R2 ;  /* 0x0000b40027047a23 */ /* 0x002fce0000010802 */
[----:B------:R-:W1:Y:S01]  /*56a0*/  MUFU.EX2 R64, R4 ;  /* 0x0000000400407308 */ /* 0x000e620000000800 */
[----:B----4-:R-:W-:Y:S01]  /*56b0*/  FFMA.FTZ R0, R16, c[0x0][0x2d0], -R20 ;  /* 0x0000b40010007a23 */ /* 0x010fe20000010814 */
[----:B--2---:R-:W-:-:S06]  /*56c0*/  F2FP.BF16.PACK_AB R16, R222, R224 ;  /* 0x000000e0de10723e */ /* 0x004fcc00000010ff */
[----:B------:R2:W4:Y:S01]  /*56d0*/  MUFU.EX2 R226, R0 ;  /* 0x0000000000e27308 */ /* 0x0005220000000800 */
[----:B-1----:R-:W-:Y:S01]  /*56e0*/  F2FP.BF16.PACK_AB R6, R64, R153 ;  /* 0x000000994006723e */ /* 0x002fe200000010ff */
[----:B--2---:R-:W-:Y:S01]  /*56f0*/  FFMA.FTZ R0, R18, c[0x0][0x2d0], -R20 ;  /* 0x0000b40012007a23 */ /* 0x004fe20000010814 */
[----:B----4-:R-:W-:-:S05]  /*5700*/  F2FP.BF16.PACK_AB R18, R226, R225 ;  /* 0x000000e1e212723e */ /* 0x010fca00000010ff */
        /* <DEDUP_REMOVED lines=9> */
[----:B-1----:R-:W-:-:S06]  /*57a0*/  FFMA.FTZ R0, R13, c[0x0][0x2d0], -R3 ;  /* 0x0000b4000d007a23 */ /* 0x002fcc0000010803 */
[----:B------:R1:W2:Y:S02]  /*57b0*/  MUFU.EX2 R209, R0 ;  /* 0x0000000000d17308 */ /* 0x0002a40000000800 */
[----:B-1----:R-:W-:-:S06]  /*57c0*/  FFMA.FTZ R0, R15, c[0x0][0x2d0], -R3 ;  /* 0x0000b4000f007a23 */ /* 0x002fcc0000010803 */
[----:B------:R1:W-:Y:S02]  /*57d0*/  MUFU.EX2 R211, R0 ;  /* 0x0000000000d37308 */ /* 0x0003e40000000800 */
[----:B-1----:R-:W-:Y:S01]  /*57e0*/  FFMA.FTZ R0, R17, c[0x0][0x2d0], -R3 ;  /* 0x0000b40011007a23 */ /* 0x002fe20000010803 */
[----:B--2---:R-:W-:-:S05]  /*57f0*/  F2FP.BF16.PACK_AB R17, R209, R216 ;  /* 0x000000d8d111723e */ /* 0x004fca00000010ff */
[----:B------:R1:W2:Y:S02]  /*5800*/  MUFU.EX2 R220, R0 ;  /* 0x0000000000dc7308 */ /* 0x0002a40000000800 */
[----:B-1----:R-:W-:Y:S01]  /*5810*/  FFMA.FTZ R0, R19, c[0x0][0x2d0], -R3 ;  /* 0x0000b40013007a23 */ /* 0x002fe20000010803 */
[----:B--2---:R-:W-:-:S05]  /*5820*/  F2FP.BF16.PACK_AB R19, R220, R211 ;  /* 0x000000d3dc13723e */ /* 0x004fca00000010ff */
[----:B------:R1:W-:Y:S02]  /*5830*/  MUFU.EX2 R227, R0 ;  /* 0x0000000000e37308 */ /* 0x0003e40000000800 */
[C---:B------:R-:W-:Y:S08]  /*5840*/  HMMA.16816.F32.BF16 R112, R16.reuse, R48, RZ ;  /* 0x000000301070723c */ /* 0x040ff000000418ff */
[----:B------:R-:W-:Y:S01]  /*5850*/  HMMA.16816.F32.BF16 R108, R16, R68, RZ ;  /* 0x00000044106c723c */ /* 0x000fe200000418ff */
[----:B-1----:R-:W-:-:S04]  /*5860*/  FFMA.FTZ R0, R23, c[0x0][0x2d0], -R3 ;  /* 0x0000b40017007a23 */ /* 0x002fc80000010803 */
[----:B------:R1:W2:Y:S03]  /*5870*/  MUFU.EX2 R144, R0 ;  /* 0x0000000000907308 */ /* 0x0002a60000000800 */
[C---:B---3--:R-:W-:Y:S08]  /*5880*/  HMMA.16816.F32.BF16 R76, R16.reuse, R72, RZ ;  /* 0x00000048104c723c */ /* 0x048ff000000418ff */
[----:B-----5:R-:W-:Y:S01]  /*5890*/  HMMA.16816.F32.BF16 R84, R16, R52, RZ ;  /* 0x000000341054723c */ /* 0x020fe200000418ff */
[----:B-1----:R-:W-:Y:S01]  /*58a0*/  FFMA.FTZ R0, R29, c[0x0][0x2d0], -R3 ;  /* 0x0000b4001d007a23 */ /* 0x002fe20000010803 */
[----:B--2---:R-:W-:-:S03]  /*58b0*/  F2FP.BF16.PACK_AB R9, R144, R227 ;  /* 0x000000e39009723e */ /* 0x004fc600000010ff */
[----:B------:R1:W2:Y:S02]  /*58c0*/  MUFU.EX2 R156, R0 ;  /* 0x00000000009c7308 */ /* 0x0002a40000000800 */
[----:B-1----:R-:W-:Y:S01]  /*58d0*/  FFMA.FTZ R0, R28, c[0x0][0x2d0], -R2 ;  /* 0x0000b4001c007a23 */ /* 0x002fe20000010802 */
[----:B--2---:R-:W-:-:S05]  /*58e0*/  F2FP.BF16.PACK_AB R11, R156, R147 ;  /* 0x000000939c0b723e */ /* 0x004fca00000010ff */
[----:B------:R1:W-:Y:S03]  /*58f0*/  MUFU.EX2 R207, R0 ;  /* 0x0000000000cf7308 */ /* 0x0003e60000000800 */
[C---:B------:R-:W-:Y:S08]  /*5900*/  HMMA.16816.F32.BF16 R164, R8.reuse, R56, R76 ;  /* 0x0000003808a4723c */ /* 0x040ff0000004184c */
[----:B------:R-:W-:Y:S01]  /*5910*/  HMMA.16816.F32.BF16 R168, R8, R60, R84 ;  /* 0x0000003c08a8723c */ /* 0x000fe20000041854 */
        /* <DEDUP_REMOVED lines=10> */
[----:B-1----:R-:W-:Y:S02]  /*59c0*/  FFMA.FTZ R0, R37, c[0x0][0x2d0], -R2 ;  /* 0x0000b40025007a23 */ /* 0x002fe40000010802 */
[----:B------:R-:W1:Y:S04]  /*59d0*/  LDSM.16.MT88.4 R36, [R181] ;  /* 0x00000000b524783b */ /* 0x000e680000004200 */
[----:B------:R2:W-:Y:S02]  /*59e0*/  MUFU.EX2 R145, R0 ;  /* 0x0000000000917308 */ /* 0x0005e40000000800 */
[----:B--2---:R-:W-:-:S05]  /*59f0*/  FMUL.FTZ R0, R101, c[0x0][0x2d0] ;  /* 0x0000b40065007a20 */ /* 0x004fca0000410000 */
[----:B------:R-:W-:-:S05]  /*5a00*/  FSEL R0, R0, RZ, P0 ;  /* 0x000000ff00007208 */ /* 0x000fca0000000000 */
[----:B------:R-:W-:-:S04]  /*5a10*/  FFMA.FTZ R4, R22, c[0x0][0x2d0], -R0 ;  /* 0x0000b40016047a23 */ /* 0x000fc80000010800 */
[----:B------:R2:W-:Y:S02]  /*5a20*/  MUFU.EX2 R201, R4 ;  /* 0x0000000400c97308 */ /* 0x0005e40000000800 */
[----:B--2---:R-:W-:-:S06]  /*5a30*/  FFMA.FTZ R4, R27, c[0x0][0x2d0], -R0 ;  /* 0x0000b4001b047a23 */ /* 0x004fcc0000010800 */
[----:B------:R2:W3:Y:S02]  /*5a40*/  MUFU.EX2 R195, R4 ;  /* 0x0000000400c37308 */ /* 0x0004e40000000800 */
[--C-:B--2---:R-:W-:Y:S01]  /*5a50*/  FFMA.FTZ R4, R31, c[0x0][0x2d0], -R0.reuse ;  /* 0x0000b4001f047a23 */ /* 0x104fe20000010800 */
[----:B---3--:R-:W-:Y:S01]  /*5a60*/  F2FP.BF16.PACK_AB R13, R195, R201 ;  /* 0x000000c9c30d723e */ /* 0x008fe200000010ff */
[----:B------:R-:W2:Y:S04]  /*5a70*/  LDSM.16.MT88.4 R28, [R181+0x400] ;  /* 0x00040000b51c783b */ /* 0x000ea80000004200 */
[----:B------:R3:W-:Y:S02]  /*5a80*/  MUFU.EX2 R202, R4 ;  /* 0x0000000400ca7308 */ /* 0x0007e40000000800 */
[----:B---3--:R-:W-:-:S06]  /*5a90*/  FFMA.FTZ R4, R32, c[0x0][0x2d0], -R0 ;  /* 0x0000b40020047a23 */ /* 0x008fcc0000010800 */
[----:B------:R3:W4:Y:S02]  /*5aa0*/  MUFU.EX2 R229, R4 ;  /* 0x0000000400e57308 */ /* 0x0007240000000800 */
[--C-:B---3--:R-:W-:Y:S01]  /*5ab0*/  FFMA.FTZ R4, R34, c[0x0][0x2d0], -R0.reuse ;  /* 0x0000b40022047a23 */ /* 0x108fe20000010800 */
[----:B----4-:R-:W-:Y:S01]  /*5ac0*/  F2FP.BF16.PACK_AB R15, R229, R202 ;  /* 0x000000cae50f723e */ /* 0x010fe200000010ff */
[-C--:B-1----:R-:W-:Y:S04]  /*5ad0*/  HMMA.16816.F32.BF16 R32, R16, R36.reuse, RZ ;  /* 0x000000241020723c */ /* 0x082fe800000418ff */
[----:B------:R1:W-:Y:S04]  /*5ae0*/  MUFU.EX2 R235, R4 ;  /* 0x0000000400eb7308 */ /* 0x0003e80000000800 */
[C---:B------:R-:W-:Y:S08]  /*5af0*/  HMMA.16816.F32.BF16 R24, R12.reuse, R36, RZ ;  /* 0x000000240c18723c */ /* 0x040ff000000418ff */
[----:B------:R-:W-:Y:S01]  /*5b00*/  HMMA.16816.F32.BF16 R88, R12, R68, RZ ;  /* 0x000000440c58723c */ /* 0x000fe200000418ff */
[----:B-1----:R-:W-:-:S04]  /*5b10*/  FFMA.FTZ R4, R40, c[0x0][0x2d0], -R0 ;  /* 0x0000b40028047a23 */ /* 0x002fc80000010800 */
[----:B------:R1:W3:Y:S03]  /*5b20*/  MUFU.EX2 R154, R4 ;  /* 0x00000004009a7308 */ /* 0x0002e60000000800 */
[----:B--2---:R-:W-:Y:S01]  /*5b30*/  HMMA.16816.F32.BF16 R132, R8, R28, R32 ;  /* 0x0000001c0884723c */ /* 0x004fe20000041820 */
[----:B------:R-:W-:Y:S07]  /*5b40*/  LDSM.16.MT88.4 R32, [R182+0x400] ;  /* 0x00040000b620783b */ /* 0x000fee0000004200 */
[C---:B------:R-:W-:Y:S01]  /*5b50*/  HMMA.16816.F32.BF16 R92, R12.reuse, R48, RZ ;  /* 0x000000300c5c723c */ /* 0x040fe200000418ff */
[--C-:B-1----:R-:W-:Y:S01]  /*5b60*/  FFMA.FTZ R4, R41, c[0x0][0x2d0], -R0.reuse ;  /* 0x0000b40029047a23 */ /* 0x102fe20000010800 */
[----:B---3--:R-:W-:Y:S01]  /*5b70*/  F2FP.BF16.PACK_AB R5, R154, R235 ;  /* 0x000000eb9a05723e */ /* 0x008fe200000010ff */
[----:B------:R-:W1:Y:S04]  /*5b80*/  LDSM.16.MT88.4 R40, [R182] ;  /* 0x00000000b628783b */ /* 0x000e680000004200 */
[----:B------:R-:W-:Y:S01]  /*5b90*/  MOV R48, R64 ;  /* 0x0000004000307202 */ /* 0x000fe20000000f00 */
[----:B------:R2:W3:Y:S01]  /*5ba0*/  MUFU.EX2 R65, R4 ;  /* 0x0000000400417308 */ /* 0x0004e20000000800 */
[C---:B------:R-:W-:Y:S08]  /*5bb0*/  HMMA.16816.F32.BF16 R80, R12.reuse, R52, RZ ;  /* 0x000000340c50723c */ /* 0x040ff000000418ff */
[-C--:B------:R-:W-:Y:S01]  /*5bc0*/  HMMA.16816.F32.BF16 R76, R12, R38.reuse, RZ ;  /* 0x000000260c4c723c */ /* 0x080fe200000418ff */
[----:B--2---:R-:W-:Y:S01]  /*5bd0*/  FFMA.FTZ R4, R44, c[0x0][0x2d0], -R0 ;  /* 0x0000b4002c047a23 */ /* 0x004fe20000010800 */
[----:B---3--:R-:W-:Y:S01]  /*5be0*/  MOV R49, R65 ;  /* 0x0000004100317202 */ /* 0x008fe20000000f00 */
[----:B------:R-:W2:Y:S05]  /*5bf0*/  LDSM.16.MT88.4 R44, [R182+0x1000] ;  /* 0x00100000b62c783b */ /* 0x000eaa0000004200 */
[----:B------:R-:W-:Y:S01]  /*5c00*/  HMMA.16816.F32.BF16 R36, R16, R38, RZ ;  /* 0x000000261024723c */ /* 0x000fe200000418ff */
[----:B------:R3:W4:Y:S02]  /*5c10*/  MUFU.EX2 R66, R4 ;  /* 0x0000000400427308 */ /* 0x0007240000000800 */
[----:B---3--:R-:W-:-:S05]  /*5c20*/  F2FP.BF16.PACK_AB R4, R145, R221 ;  /* 0x000000dd9104723e */ /* 0x008fca00000010ff */
[----:B-1----:R-:W-:Y:S01]  /*5c30*/  HMMA.16816.F32.BF16 R116, R16, R40, RZ ;  /* 0x000000281074723c */ /* 0x002fe200000418ff */
[----:B----4-:R-:W-:-:S07]  /*5c40*/  F2FP.BF16.PACK_AB R7, R66, R65 ;  /* 0x000000414207723e */ /* 0x010fce00000010ff */
[----:B------:R-:W-:Y:S07]  /*5c50*/  HMMA.16816.F32.BF16 R96, R12, R40, RZ ;  /* 0x000000280c60723c */ /* 0x000fee00000418ff */
[----:B------:R-:W-:Y:S01]  /*5c60*/  FFMA.FTZ R40, R123, c[0x0][0x2d0], -R20 ;  /* 0x0000b4007b287a23 */ /* 0x000fe20000010814 */
[----:B------:R-:W-:Y:S01]  /*5c70*/  HMMA.16816.F32.BF16 R136, R4, R28, R24 ;  /* 0x0000001c0488723c */ /* 0x000fe20000041818 */
[----:B------:R-:W1:Y:S01]  /*5c80*/  LDSM.16.MT88.4 R24, [R181+0x1000] ;  /* 0x00100000b518783b */ /* 0x000e620000004200 */
[----:B------:R-:W-:-:S03]  /*5c90*/  MOV R41, R66 ;  /* 0x0000004200297202 */ /* 0x000fc60000000f00 */
[----:B------:R-:W-:Y:S02]  /*5ca0*/  MUFU.EX2 R40, R40 ;  /* 0x0000002800287308 */ /* 0x000fe40000000800 */
[--C-:B------:R-:W-:Y:S01]  /*5cb0*/  FFMA.FTZ R29, R120, c[0x0][0x2d0], -R20.reuse ;  /* 0x0000b400781d7a23 */ /* 0x100fe20000010814 */
[-C--:B------:R-:W-:Y:S01]  /*5cc0*/  HMMA.16816.F32.BF16 R140, R8, R32.reuse, R116 ;  /* 0x00000020088c723c */ /* 0x080fe20000041874 */
[----:B------:R-:W-:Y:S01]  /*5cd0*/  FFMA.FTZ R28, R107, c[0x0][0x2d0], -R3 ;  /* 0x0000b4006b1c7a23 */ /* 0x000fe20000010803 */
[----:B------:R-:W-:Y:S01]  /*5ce0*/  MOV R107, R154 ;  /* 0x0000009a006b7202 */ /* 0x000fe20000000f00 */
[----:B------:R-:W3:Y:S02]  /*5cf0*/  LDSM.16.MT88.4 R116, [R182+0x800] ;  /* 0x00080000b674783b */ /* 0x000ee40000004200 */
[----:B------:R-:W-:Y:S03]  /*5d00*/  MUFU.EX2 R230, R29 ;  /* 0x0000001d00e67308 */ /* 0x000fe60000000800 */
[C---:B------:R-:W-:Y:S05]  /*5d10*/  HMMA.16816.F32.BF16 R148, R4.reuse, R32, R96 ;  /* 0x000000200494723c */ /* 0x040fea0000041860 */
[----:B------:R-:W-:Y:S02]  /*5d20*/  MUFU.EX2 R28, R28 ;  /* 0x0000001c001c7308 */ /* 0x000fe40000000800 */
[--C-:B------:R-:W-:Y:S01]  /*5d30*/  FFMA.FTZ R33, R122, c[0x0][0x2d0], -R20.reuse ;  /* 0x0000b4007a217a23 */ /* 0x100fe20000010814 */
[----:B--2---:R-:W-:Y:S01]  /*5d40*/  HMMA.16816.F32.BF16 R212, R4, R44, R88 ;  /* 0x0000002c04d4723c */ /* 0x004fe20000041858 */
[----:B------:R-:W-:-:S04]  /*5d50*/  FFMA.FTZ R32, R121, c[0x0][0x2d0], -R20 ;  /* 0x0000b40079207a23 */ /* 0x000fc80000010814 */
[----:B------:R-:W2:Y:S03]  /*5d60*/  MUFU.EX2 R33, R33 ;  /* 0x0000002100217308 */ /* 0x000ea60000000800 */
[C---:B------:R-:W-:Y:S05]  /*5d70*/  HMMA.16816.F32.BF16 R20, R12.reuse, R50, RZ ;  /* 0x000000320c14723c */ /* 0x040fea00000418ff */
[----:B------:R-:W4:Y:S03]  /*5d80*/  MUFU.EX2 R32, R32 ;  /* 0x0000002000207308 */ /* 0x000f260000000800 */
[----:B------:R-:W-:Y:S01]  /*5d90*/  HMMA.16816.F32.BF16 R64, R12, R72, RZ ;  /* 0x000000480c40723c */ /* 0x000fe200000418ff */
[----:B--2---:R-:W-:-:S07]  /*5da0*/  F2FP.BF16.PACK_AB R96, R33, R40 ;  /* 0x000000282160723e */ /* 0x004fce00000010ff */
[----:B------:R-:W-:Y:S01]  /*5db0*/  HMMA.16816.F32.BF16 R172, R8, R44, R108 ;  /* 0x0000002c08ac723c */ /* 0x000fe2000004186c */
[----:B------:R-:W2:Y:S01]  /*5dc0*/  LDSM.16.MT88.4 R108, [R181+0x1400] ;  /* 0x00140000b56c783b */ /* 0x000ea20000004200 */
[----:B----4-:R-:W-:-:S05]  /*5dd0*/  F2FP.BF16.PACK_AB R98, R230, R32 ;  /* 0x00000020e662723e */ /* 0x010fca00000010ff */
[----:B------:R-:W-:Y:S01]  /*5de0*/  MOV R45, R156 ;  /* 0x0000009c002d7202 */ /* 0x000fe20000000f00 */
[----:B-1----:R-:W-:Y:S01]  /*5df0*/  HMMA.16816.F32.BF16 R88, R4, R26, R20 ;  /* 0x0000001a0458723c */ /* 0x002fe20000041814 */
[----:B------:R-:W-:-:S07]  /*5e00*/  MOV R44, R155 ;  /* 0x0000009b002c7202 */ /* 0x000fce0000000f00 */
[----:B------:R-:W-:Y:S08]  /*5e10*/  HMMA.16816.F32.BF16 R20, R12, R70, RZ ;  /* 0x000000460c14723c */ /* 0x000ff000000418ff */
[----:B------:R-:W-:Y:S08]  /*5e20*/  HMMA.16816.F32.BF16 R176, R4, R56, R64 ;  /* 0x0000003804b0723c */ /* 0x000ff00000041840 */
[----:B------:R-:W-:Y:S08]  /*5e30*/  HMMA.16816.F32.BF16 R64, R12, R42, RZ ;  /* 0x0000002a0c40723c */ /* 0x000ff000000418ff */
[----:B------:R-:W-:Y:S08]  /*5e40*/  HMMA.16816.F32.BF16 R156, R4, R46, R20 ;  /* 0x0000002e049c723c */ /* 0x000ff00000041814 */
[C---:B------:R-:W-:Y:S08]  /*5e50*/  HMMA.16816.F32.BF16 R20, R12.reuse, R54, RZ ;  /* 0x000000360c14723c */ /* 0x040ff000000418ff */
[----:B------:R-:W-:Y:S08]  /*5e60*/  HMMA.16816.F32.BF16 R12, R12, R74, RZ ;  /* 0x0000004a0c0c723c */ /* 0x000ff000000418ff */
[-C--:B------:R-:W-:Y:S08]  /*5e70*/  HMMA.16816.F32.BF16 R160, R8, R24.reuse, R112 ;  /* 0x0000001808a0723c */ /* 0x080ff00000041870 */
[C---:B------:R-:W-:Y:S07]  /*5e80*/  HMMA.16816.F32.BF16 R112, R4.reuse, R24, R92 ;  /* 0x000000180470723c */ /* 0x040fee000004185c */
[--C-:B------:R-:W-:Y:S01]  /*5e90*/  FFMA.FTZ R25, R106, c[0x0][0x2d0], -R3.reuse ;  /* 0x0000b4006a197a23 */ /* 0x100fe20000010803 */
[----:B------:R-:W-:Y:S01]  /*5ea0*/  HMMA.16816.F32.BF16 R196, R4, R60, R80 ;  /* 0x0000003c04c4723c */ /* 0x000fe20000041850 */
[--C-:B------:R-:W-:Y:S01]  /*5eb0*/  FFMA.FTZ R24, R102, c[0x0][0x2d0], -R3.reuse ;  /* 0x0000b40066187a23 */ /* 0x100fe20000010803 */
[----:B------:R-:W-:Y:S01]  /*5ec0*/  MOV R102, R147 ;  /* 0x0000009300667202 */ /* 0x000fe20000000f00 */
[----:B------:R-:W-:Y:S01]  /*5ed0*/  FFMA.FTZ R3, R100, c[0x0][0x2d0], -R3 ;  /* 0x0000b40064037a23 */ /* 0x000fe20000010803 */
[----:B------:R-:W-:-:S02]  /*5ee0*/  MOV R100, R146 ;  /* 0x0000009200647202 */ /* 0x000fc40000000f00 */
[----:B------:R-:W-:Y:S01]  /*5ef0*/  MOV R106, R153 ;  /* 0x00000099006a7202 */ /* 0x000fe20000000f00 */
[----:B------:R1:W-:Y:S01]  /*5f00*/  MUFU.EX2 R223, R3 ;  /* 0x0000000300df7308 */ /* 0x0003e20000000800 */
[C---:B------:R-:W-:Y:S08]  /*5f10*/  HMMA.16816.F32.BF16 R76, R4.reuse, R30, R76 ;  /* 0x0000001e044c723c */ /* 0x040ff0000004184c */
[----:B------:R-:W-:Y:S01]  /*5f20*/  HMMA.16816.F32.BF16 R84, R4, R34, R64 ;  /* 0x000000220454723c */ /* 0x000fe20000041840 */
[----:B-1----:R-:W-:-:S07]  /*5f30*/  FFMA.FTZ R3, R131, c[0x0][0x2d0], -R2 ;  /* 0x0000b40083037a23 */ /* 0x002fce0000010802 */
[C---:B------:R-:W-:Y:S08]  /*5f40*/  HMMA.16816.F32.BF16 R20, R4.reuse, R62, R20 ;  /* 0x0000003e0414723c */ /* 0x040ff00000041814 */
[----:B------:R-:W-:Y:S08]  /*5f50*/  HMMA.16816.F32.BF16 R12, R4, R58, R12 ;  /* 0x0000003a040c723c */ /* 0x000ff0000004180c */
[----:B------:R-:W-:Y:S07]  /*5f60*/  HMMA.16816.F32.BF16 R4, R16, R42, RZ ;  /* 0x0000002a1004723c */ /* 0x000fee00000418ff */
[----:B------:R-:W-:Y:S01]  /*5f70*/  MOV R43, R145 ;  /* 0x00000091002b7202 */ /* 0x000fe20000000f00 */
[C---:B------:R-:W-:Y:S01]  /*5f80*/  HMMA.16816.F32.BF16 R36, R8.reuse, R30, R36 ;  /* 0x0000001e0824723c */ /* 0x040fe20000041824 */
[----:B------:R-:W-:Y:S01]  /*5f90*/  MOV R42, R144 ;  /* 0x00000090002a7202 */ /* 0x000fe20000000f00 */
[----:B------:R-:W1:Y:S08]  /*5fa0*/  MUFU.EX2 R30, R25 ;  /* 0x00000019001e7308 */ /* 0x000e700000000800 */
[----:B------:R-:W4:Y:S06]  /*5fb0*/  MUFU.EX2 R31, R24 ;  /* 0x00000018001f7308 */ /* 0x000f2c0000000800 */
[----:B------:R-:W-:Y:S01]  /*5fc0*/  HMMA.16816.F32.BF16 R144, R8, R34, R4 ;  /* 0x000000220890723c */ /* 0x000fe20000041804 */
[----:B-1----:R-:W-:-:S06]  /*5fd0*/  F2FP.BF16.PACK_AB R97, R30, R28 ;  /* 0x0000001c1e61723e */ /* 0x002fcc00000010ff */
[----:B------:R-:W-:Y:S01]  /*5fe0*/  MOV R35, R152 ;  /* 0x0000009800237202 */ /* 0x000fe20000000f00 */
[----:B------:R-:W-:Y:S01]  /*5ff0*/  HMMA.16816.F32.BF16 R4, R16, R50, RZ ;  /* 0x000000321004723c */ /* 0x000fe200000418ff */
[----:B----4-:R-:W-:-:S07]  /*6000*/  F2FP.BF16.PACK_AB R99, R223, R31 ;  /* 0x0000001fdf63723e */ /* 0x010fce00000010ff */
[C---:B---3--:R-:W-:Y:S08]  /*6010*/  HMMA.16816.F32.BF16 R140, R96.reuse, R116, R140 ;  /* 0x00000074608c723c */ /* 0x048ff0000004188c */
[----:B------:R-:W-:Y:S08]  /*6020*/  HMMA.16816.F32.BF16 R144, R96, R118, R144 ;  /* 0x000000766090723c */ /* 0x000ff00000041890 */
[----:B------:R-:W-:Y:S01]  /*6030*/  HMMA.16816.F32.BF16 R152, R8, R26, R4 ;  /* 0x0000001a0898723c */ /* 0x000fe20000041804 */
[----:B------:R1:W-:Y:S07]  /*6040*/  MUFU.EX2 R26, R3 ;  /* 0x00000003001a7308 */ /* 0x0003ee0000000800 */
[----:B------:R-:W-:Y:S01]  /*6050*/  HMMA.16816.F32.BF16 R4, R16, R70, RZ ;  /* 0x000000461004723c */ /* 0x000fe200000418ff */
[----:B-1----:R-:W-:-:S04]  /*6060*/  FFMA.FTZ R3, R130, c[0x0][0x2d0], -R2 ;  /* 0x0000b40082037a23 */ /* 0x002fc80000010802 */
[----:B------:R1:W3:Y:S11]  /*6070*/  MUFU.EX2 R27, R3 ;  /* 0x00000003001b7308 */ /* 0x0002f60000000800 */
[----:B--2---:R-:W-:Y:S08]  /*6080*/  HMMA.16816.F32.BF16 R152, R96, R110, R152 ;  /* 0x0000006e6098723c */ /* 0x004ff00000041898 */
[----:B------:R-:W-:Y:S01]  /*6090*/  HMMA.16816.F32.BF16 R64, R8, R46, R4 ;  /* 0x0000002e0840723c */ /* 0x000fe20000041804 */
[--C-:B-1----:R-:W-:Y:S01]  /*60a0*/  FFMA.FTZ R3, R129, c[0x0][0x2d0], -R2.reuse ;  /* 0x0000b40081037a23 */ /* 0x102fe20000010802 */
[----:B---3--:R-:W-:Y:S01]  /*60b0*/  F2FP.BF16.PACK_AB R92, R27, R26 ;  /* 0x0000001a1b5c723e */ /* 0x008fe200000010ff */
[----:B------:R-:W-:-:S05]  /*60c0*/  FFMA.FTZ R2, R128, c[0x0][0x2d0], -R2 ;  /* 0x0000b40080027a23 */ /* 0x000fca0000010802 */
[C---:B------:R-:W-:Y:S01]  /*60d0*/  HMMA.16816.F32.BF16 R4, R16.reuse, R54, RZ ;  /* 0x000000361004723c */ /* 0x040fe200000418ff */
[----:B------:R1:W-:Y:S07]  /*60e0*/  MUFU.EX2 R29, R3 ;  /* 0x00000003001d7308 */ /* 0x0003ee0000000800 */
[----:B------:R-:W-:Y:S01]  /*60f0*/  HMMA.16816.F32.BF16 R16, R16, R74, RZ ;  /* 0x0000004a1010723c */ /* 0x000fe200000418ff */
[----:B-1----:R-:W-:-:S04]  /*6100*/  FFMA.FTZ R3, R127, c[0x0][0x2d0], -R0 ;  /* 0x0000b4007f037a23 */ /* 0x002fc80000010800 */
[----:B------:R1:W-:Y:S11]  /*6110*/  MUFU.EX2 R25, R3 ;  /* 0x0000000300197308 */ /* 0x0003f60000000800 */
[C---:B------:R-:W-:Y:S01]  /*6120*/  HMMA.16816.F32.BF16 R80, R8.reuse, R62, R4 ;  /* 0x0000003e0850723c */ /* 0x040fe20000041804 */
[----:B------:R-:W2:Y:S06]  /*6130*/  LDSM.16.MT88.4 R60, [R182+0x1400] ;  /* 0x00140000b63c783b */ /* 0x000eac0000004200 */
[----:B------:R-:W-:Y:S01]  /*6140*/  FADD.FTZ R5, R224, R222 ;  /* 0x000000dee0057221 */ /* 0x000fe20000010000 */
[----:B------:R-:W-:Y:S01]  /*6150*/  HMMA.16816.F32.BF16 R16, R8, R58, R16 ;  /* 0x0000003a0810723c */ /* 0x000fe20000041810 */
[----:B------:R-:W3:Y:S01]  /*6160*/  MUFU.EX2 R224, R2 ;  /* 0x0000000200e07308 */ /* 0x000ee20000000800 */
[----:B------:R-:W-:-:S02]  /*6170*/  FFMA.FTZ R4, R125, c[0x0][0x2d0], -R0 ;  /* 0x0000b4007d047a23 */ /* 0x000fc40000010800 */
[----:B------:R-:W-:Y:S02]  /*6180*/  FADD.FTZ R5, R225, R5 ;  /* 0x00000005e1057221 */ /* 0x000fe40000010000 */
[----:B------:R-:W-:Y:S02]  /*6190*/  FADD.FTZ R6, R216, R209 ;  /* 0x000000d1d8067221 */ /* 0x000fe40000010000 */
[----:B------:R-:W-:Y:S01]  /*61a0*/  FADD.FTZ R7, R207, R205 ;  /* 0x000000cdcf077221 */ /* 0x000fe20000010000 */
[----:B------:R-:W-:Y:S01]  /*61b0*/  MUFU.EX2 R11, R4 ;  /* 0x00000004000b7308 */ /* 0x000fe20000000800 */
[----:B-1----:R-:W-:Y:S02]  /*61c0*/  FADD.FTZ R3, R211, R6 ;  /* 0x00000006d3037221 */ /* 0x002fe40000010000 */
[----:B------:R-:W-:Y:S02]  /*61d0*/  FADD.FTZ R6, R206, R7 ;  /* 0x00000007ce067221 */ /* 0x000fe40000010000 */
[----:B------:R-:W-:-:S02]  /*61e0*/  FADD.FTZ R7, R201, R195 ;  /* 0x000000c3c9077221 */ /* 0x000fc40000010000 */
[----:B------:R-:W-:Y:S01]  /*61f0*/  FADD.FTZ R5, R226, R5 ;  /* 0x00000005e2057221 */ /* 0x000fe20000010000 */
[----:B---3--:R-:W-:Y:S01]  /*6200*/  F2FP.BF16.PACK_AB R94, R224, R29 ;  /* 0x0000001de05e723e */ /* 0x008fe200000010ff */
[--C-:B------:R-:W-:Y:S02]  /*6210*/  FFMA.FTZ R2, R126, c[0x0][0x2d0], -R0.reuse ;  /* 0x0000b4007e027a23 */ /* 0x100fe40000010800 */
[----:B------:R-:W-:Y:S02]  /*6220*/  FFMA.FTZ R0, R124, c[0x0][0x2d0], -R0 ;  /* 0x0000b4007c007a23 */ /* 0x000fe40000010800 */
[----:B------:R-:W1:Y:S01]  /*6230*/  LDSM.16.MT88.4 R124, [R181+0x800] ;  /* 0x00080000b57c783b */ /* 0x000e620000004200 */
[----:B------:R-:W3:Y:S01]  /*6240*/  MUFU.EX2 R24, R2 ;  /* 0x0000000200187308 */ /* 0x000ee20000000800 */
[----:B------:R-:W-:Y:S02]  /*6250*/  FADD.FTZ R10, R202, R7 ;  /* 0x00000007ca0a7221 */ /* 0x000fe40000010000 */
[----:B------:R-:W-:-:S02]  /*6260*/  FADD.FTZ R9, R228, R5 ;  /* 0x00000005e4097221 */ /* 0x000fc40000010000 */
[----:B------:R-:W-:-:S03]  /*6270*/  FADD.FTZ R3, R220, R3 ;  /* 0x00000003dc037221 */ /* 0x000fc60000010000 */
[----:B------:R-:W4:Y:S01]  /*6280*/  MUFU.EX2 R225, R0 ;  /* 0x0000000000e17308 */ /* 0x000f220000000800 */
[----:B------:R-:W-:Y:S01]  /*6290*/  FADD.FTZ R3, R227, R3 ;  /* 0x00000003e3037221 */ /* 0x000fe20000010000 */
[----:B--2---:R-:W-:Y:S03]  /*62a0*/  HMMA.16816.F32.BF16 R52, R96, R60, R172 ;  /* 0x0000003c6034723c */ /* 0x004fe600000418ac */
[----:B------:R-:W-:Y:S01]  /*62b0*/  FADD.FTZ R3, R42, R3 ;  /* 0x000000032a037221 */ /* 0x000fe20000010000 */
[----:B---3--:R-:W-:Y:S01]  /*62c0*/  F2FP.BF16.PACK_AB R93, R24, R25 ;  /* 0x00000019185d723e */ /* 0x008fe200000010ff */
[----:B------:R-:W-:-:S03]  /*62d0*/  FADD.FTZ R2, R208, R6 ;  /* 0x00000006d0027221 */ /* 0x000fc60000010000 */
[----:B------:R-:W-:Y:S01]  /*62e0*/  HMMA.16816.F32.BF16 R64, R96, R62, R64 ;  /* 0x0000003e6040723c */ /* 0x000fe20000041840 */
[----:B------:R-:W-:Y:S01]  /*62f0*/  LDSM.16.MT88.4 R4, [R182+0x2000] ;  /* 0x00200000b604783b */ /* 0x000fe20000004200 */
[----:B------:R-:W-:Y:S02]  /*6300*/  FADD.FTZ R8, R221, R2 ;  /* 0x00000002dd087221 */ /* 0x000fe40000010000 */
[----:B------:R-:W-:Y:S01]  /*6310*/  @P3 IMAD.HI.U32 R2, R249, c[0x0][0x2c8], RZ ;  /* 0x0000b200f9023a27 */ /* 0x000fe200078e00ff */
[----:B----4-:R-:W-:Y:S02]  /*6320*/  F2FP.BF16.PACK_AB R95, R225, R11 ;  /* 0x0000000be15f723e */ /* 0x010fe400000010ff */
[----:B------:R-:W-:Y:S02]  /*6330*/  MOV R0, R249 ;  /* 0x000000f900007202 */ /* 0x000fe40000000f00 */
[----:B------:R-:W-:-:S03]  /*6340*/  @P3 SHF.R.U32.HI R0, RZ, c[0x0][0x2cc], R2 ;  /* 0x0000b300ff003a19 */ /* 0x000fc60000011602 */
[----:B------:R-:W-:Y:S01]  /*6350*/  HMMA.16816.F32.BF16 R120, R92, R116, R148 ;  /* 0x000000745c78723c */ /* 0x000fe20000041894 */
[----:B------:R-:W-:-:S05]  /*6360*/  IADD3 R0, R0, R248, -R247 ;  /* 0x000000f800007210 */ /* 0x000fca0007ffe8f7 */
[----:B------:R-:W-:Y:S02]  /*6370*/  IMAD.HI R0, R0, 0x2aaaaaab, RZ ;  /* 0x2aaaaaab00007827 */ /* 0x000fe400078e02ff */
[----:B-1----:R-:W-:Y:S03]  /*6380*/  HMMA.16816.F32.BF16 R128, R92, R124, R136 ;  /* 0x0000007c5c80723c */ /* 0x002fe60000041888 */
[----:B------:R-:W-:-:S05]  /*6390*/  SHF.R.U32.HI R2, RZ, 0x1f, R0 ;  /* 0x0000001fff027819 */ /* 0x000fca0000011600 */
[C---:B------:R-:W-:Y:S08]  /*63a0*/  HMMA.16816.F32.BF16 R132, R96.reuse, R124, R132 ;  /* 0x0000007c6084723c */ /* 0x040ff00000041884 */
[-C--:B------:R-:W-:Y:S08]  /*63b0*/  HMMA.16816.F32.BF16 R136, R96, R126.reuse, R36 ;  /* 0x0000007e6088723c */ /* 0x080ff00000041824 */
[----:B------:R-:W-:Y:S01]  /*63c0*/  HMMA.16816.F32.BF16 R124, R92, R126, R76 ;  /* 0x0000007e5c7c723c */ /* 0x000fe2000004184c */
[----:B------:R-:W1:Y:S07]  /*63d0*/  LDSM.16.MT88.4 R76, [R181+0x2000] ;  /* 0x00200000b54c783b */ /* 0x000e6e0000004200 */
[-C--:B------:R-:W-:Y:S08]  /*63e0*/  HMMA.16816.F32.BF16 R148, R96, R108.reuse, R160 ;  /* 0x0000006c6094723c */ /* 0x080ff000000418a0 */
[C---:B------:R-:W-:Y:S08]  /*63f0*/  HMMA.16816.F32.BF16 R112, R92.reuse, R108, R112 ;  /* 0x0000006c5c70723c */ /* 0x040ff00000041870 */
[C---:B------:R-:W-:Y:S08]  /*6400*/  HMMA.16816.F32.BF16 R116, R92.reuse, R118, R84 ;  /* 0x000000765c74723c */ /* 0x040ff00000041854 */
[C---:B------:R-:W-:Y:S08]  /*6410*/  HMMA.16816.F32.BF16 R108, R92.reuse, R110, R88 ;  /* 0x0000006e5c6c723c */ /* 0x040ff00000041858 */
[----:B------:R-:W-:Y:S08]  /*6420*/  HMMA.16816.F32.BF16 R56, R92, R60, R212 ;  /* 0x0000003c5c38723c */ /* 0x000ff000000418d4 */
[C---:B-1----:R-:W-:Y:S08]  /*6430*/  HMMA.16816.F32.BF16 R68, R96.reuse, R76, R168 ;  /* 0x0000004c6044723c */ /* 0x042ff000000418a8 */
[----:B------:R-:W-:Y:S08]  /*6440*/  HMMA.16816.F32.BF16 R80, R96, R78, R80 ;  /* 0x0000004e6050723c */ /* 0x000ff00000041850 */
[----:B------:R-:W-:Y:S08]  /*6450*/  HMMA.16816.F32.BF16 R72, R92, R76, R196 ;  /* 0x0000004c5c48723c */ /* 0x000ff000000418c4 */
[----:B------:R-:W-:Y:S08]  /*6460*/  HMMA.16816.F32.BF16 R84, R96, R4, R164 ;  /* 0x000000046054723c */ /* 0x000ff000000418a4 */
[C---:B------:R-:W-:Y:S08]  /*6470*/  HMMA.16816.F32.BF16 R60, R92.reuse, R62, R156 ;  /* 0x0000003e5c3c723c */ /* 0x040ff0000004189c */
[C---:B------:R-:W-:Y:S08]  /*6480*/  HMMA.16816.F32.BF16 R76, R92.reuse, R78, R20 ;  /* 0x0000004e5c4c723c */ /* 0x040ff00000041814 */
[----:B------:R-:W-:Y:S07]  /*6490*/  HMMA.16816.F32.BF16 R88, R92, R4, R176 ;  /* 0x000000045c58723c */ /* 0x000fee00000418b0 */
[----:B------:R-:W-:Y:S01]  /*64a0*/  FADD.FTZ R4, R43, R8 ;  /* 0x000000082b047221 */ /* 0x000fe20000010000 */
[----:B------:R-:W-:Y:S03]  /*64b0*/  HMMA.16816.F32.BF16 R96, R96, R6, R16 ;  /* 0x000000066060723c */ /* 0x000fe60000041810 */
[----:B------:R-:W-:-:S05]  /*64c0*/  FADD.FTZ R4, R106, R4 ;  /* 0x000000046a047221 */ /* 0x000fca0000010000 */
[----:B------:R-:W-:Y:S07]  /*64d0*/  HMMA.16816.F32.BF16 R92, R92, R6, R12 ;  /* 0x000000065c5c723c */ /* 0x000fee000004180c */
[----:B------:R-:W-:Y:S01]  /*64e0*/  LEA.HI.SX32 R7, R0, R2, 0x1d ;  /* 0x0000000200077211 */ /* 0x000fe200078feaff */
[----:B------:R-:W-:Y:S02]  /*64f0*/  FADD.FTZ R2, R229, R10 ;  /* 0x0000000ae5027221 */ /* 0x000fe40000010000 */
[----:B------:R-:W-:-:S02]  /*6500*/  FADD.FTZ R0, R35, R9 ;  /* 0x0000000923007221 */ /* 0x000fc40000010000 */
[----:B------:R-:W-:Y:S01]  /*6510*/  FADD.FTZ R5, R235, R2 ;  /* 0x00000002eb057221 */ /* 0x000fe20000010000 */
[----:B------:R-:W-:Y:S01]  /*6520*/  IMNMX R235, R234, R7, !PT ;  /* 0x00000007eaeb7217 */ /* 0x000fe20007800200 */
[----:B------:R-:W-:Y:S02]  /*6530*/  FADD.FTZ R2, R100, R0 ;  /* 0x0000000064027221 */ /* 0x000fe40000010000 */
[----:B------:R-:W-:Y:S01]  /*6540*/  FADD.FTZ R0, R102, R3 ;  /* 0x0000000366007221 */ /* 0x000fe20000010000 */
[----:B------:R-:W-:Y:S01]  /*6550*/  ISETP.GE.AND P0, PT, R203, R235, PT ;  /* 0x000000ebcb00720c */ /* 0x000fe20003f06270 */
        /* <DEDUP_REMOVED lines=21> */
[----:B------:R-:W-:Y:S01]  /*66b0*/  FADD.FTZ R225, R225, R0 ;  /* 0x00000000e1e17221 */ /* 0x000fe20000010000 */
[----:B------:R-:W-:Y:S05]  /*66c0*/  @!P0 BRA `(.L_x_1381) ;  /* 0x0000392000008947 */ /* 0x000fea0003800000 */
[----:B------:R-:W-:Y:S01]  /*66d0*/  IMAD.MOV.U32 R102, RZ, RZ, R104 ;  /* 0x000000ffff667224 */ /* 0x000fe200078e0068 */
[----:B------:R-:W-:Y:S01]  /*66e0*/  MOV R107, R101 ;  /* 0x00000065006b7202 */ /* 0x000fe20000000f00 */
[----:B------:R-:W-:Y:S01]  /*66f0*/  IMAD.MOV.U32 R100, RZ, RZ, R105 ;  /* 0x000000ffff647224 */ /* 0x000fe200078e0069 */
[----:B------:R-:W-:Y:S02]  /*6700*/  MOV R106, R103 ;  /* 0x00000067006a7202 */ /* 0x000fe40000000f00 */
.L_x_1394:
        /* <DEDUP_REMOVED lines=16> */
[----:B------:R-:W-:Y:S01]  /*6810*/  IMAD.WIDE.U32 R2, R204, c[0x0][0x208], RZ ;  /* 0x00008200cc027a25 */ /* 0x000fe200078e00ff */
[----:B------:R-:W-:Y:S05]  /*6820*/  SHF.R.S32.HI R0, RZ, 0x1f, R204 ;  /* 0x0000001fff007819 */ /* 0x000fea00000114cc */
[----:B------:R-:W-:Y:S04]  /*6830*/  IMAD R0, R0, c[0x0][0x208], RZ ;  /* 0x0000820000007a24 */ /* 0x000fe800078e02ff */
[----:B------:R-:W-:Y:S05]  /*6840*/  IMAD R0, R204, c[0x0][0x20c], R0 ;  /* 0x00008300cc007a24 */ /* 0x000fea00078e0200 */
[----:B------:R-:W-:Y:S02]  /*6850*/  IADD3 R3, R3, R0, RZ ;  /* 0x0000000003037210 */ /* 0x000fe40007ffe0ff */
[----:B------:R-:W-:Y:S03]  /*6860*/  SHF.R.S32.HI R0, RZ, 0x1f, R200 ;  /* 0x0000001fff007819 */ /* 0x000fe600000114c8 */
[----:B------:R-:W-:Y:S04]  /*6870*/  IMAD.WIDE.U32 R2, R200, c[0x0][0x218], R2 ;  /* 0x00008600c8027a25 */ /* 0x000fe800078e0002 */
[----:B------:R-:W-:Y:S01]  /*6880*/  IMAD R4, R0, c[0x0][0x218], RZ ;  /* 0x0000860000047a24 */ /* 0x000fe200078e02ff */
[----:B------:R-:W-:Y:S03]  /*6890*/  IADD3 R0, P4, R242, R2, RZ ;  /* 0x00000002f2007210 */ /* 0x000fe60007f9e0ff */
[----:B------:R-:W-:Y:S01]  /*68a0*/  IMAD R4, R200, c[0x0][0x21c], R4 ;  /* 0x00008700c8047a24 */ /* 0x000fe200078e0204 */
[----:B------:R-:W-:Y:S04]  /*68b0*/  LEA R10, P0, R0, c[0x0][0x1f8], 0x1 ;  /* 0x00007e00000a7a11 */ /* 0x000fe800078008ff */
[----:B------:R-:W-:Y:S04]  /*68c0*/  IADD3.X R2, R246, R3, R4, P4, !PT ;  /* 0x00000003f6027210 */ /* 0x000fe800027fe404 */
[----:B------:R-:W-:Y:S01]  /*68d0*/  LEA.HI.X R5, R0, c[0x0][0x1fc], R2, 0x1, P0 ;  /* 0x00007f0000057a11 */ /* 0x000fe200000f0c02 */
[----:B------:R-:W-:-:S05]  /*68e0*/  BRA.DIV ~URZ, `(.L_x_1384) ;  /* 0x0000d3327f007947 */ /* 0x000fca000b800000 */
[----:B------:R4:W3:Y:S02]  /*68f0*/  SHFL.IDX PT, R4, R5, RZ, 0x1c1f ;  /* 0x001c1fff05047589 */ /* 0x0008e400000e0000 */
.L_x_1494:
[----:B------:R-:W-:-:S05]  /*6900*/  BRA.DIV ~URZ, `(.L_x_1385) ;  /* 0x0000d3827f007947 */ /* 0x000fca000b800000 */
[----:B------:R4:W3:Y:S02]  /*6910*/  SHFL.IDX PT, R0, R10, RZ, 0x1c1f ;  /* 0x001c1fff0a007589 */ /* 0x0008e400000e0000 */
.L_x_1495:
[----:B------:R-:W5:Y:S01]  /*6920*/  S2R R11, SR_TID.X ;  /* 0x00000000000b7919 */ /* 0x000f620000002100 */
[C---:B------:R-:W-:Y:S01]  /*6930*/  ISETP.GE.AND P6, PT, R210.reuse, c[0x0][0x1d4], PT ;  /* 0x00007500d2007a0c */ /* 0x040fe20003fc6270 */
[----:B------:R-:W-:Y:S01]  /*6940*/  IMAD.SHL.U32 R3, R210, 0x2, RZ ;  /* 0x00000002d2037824 */ /* 0x000fe200078e00ff */
[C---:B------:R-:W-:Y:S01]  /*6950*/  ISETP.GE.AND P5, PT, R232.reuse, c[0x0][0x1d4], PT ;  /* 0x00007500e8007a0c */ /* 0x040fe20003fa6270 */
[----:B------:R-:W-:Y:S03]  /*6960*/  IMAD.SHL.U32 R2, R232, 0x2, RZ ;  /* 0x00000002e8027824 */ /* 0x000fe600078e00ff */
[C---:B---3--:R-:W-:Y:S02]  /*6970*/  IADD3 R8, P4, R0.reuse, R3, RZ ;  /* 0x0000000300087210 */ /* 0x048fe40007f9e0ff */
[----:B------:R-:W-:Y:S01]  /*6980*/  IADD3 R6, P0, R0, R2, RZ ;  /* 0x0000000200067210 */ /* 0x000fe20007f1e0ff */
[C---:B------:R-:W-:Y:S02]  /*6990*/  IMAD.SHL.U32 R2, R233.reuse, 0x2, RZ ;  /* 0x00000002e9027824 */ /* 0x040fe400078e00ff */
[C---:B------:R-:W-:Y:S01]  /*69a0*/  IMAD.X R9, R4.reuse, 0x1, R219, P4 ;  /* 0x0000000104097824 */ /* 0x040fe200020e06db */
        /* <DEDUP_REMOVED lines=8> */
[----:B------:R3:W-:Y:S01]  /*6a30*/  LDGSTS.E.BYPASS.LTC128B.128 [R194+0x2480], [R6.64], !P5 ;  /* 0x0248000006c27fae */ /* 0x0007e2000e901d46 */
[----:B-----5:R-:W-:Y:S04]  /*6a40*/  ISETP.GT.AND P0, PT, R11, 0x3f, PT ;  /* 0x0000003f0b00780c */ /* 0x020fe80003f04270 */
[----:B------:R3:W-:Y:S09]  /*6a50*/  LDGSTS.E.BYPASS.LTC128B.128 [R194+0x3080], [R2.64], !P4 ;  /* 0x0308000002c27fae */ /* 0x0007f2000e101d46 */
[----:B------:R-:W-:-:S05]  /*6a60*/  @P0 BRA `(.L_x_1383) ;  /* 0x0000012000000947 */ /* 0x000fca0003800000 */
[----:B------:R-:W-:-:S05]  /*6a70*/  BRA.DIV ~URZ, `(.L_x_1386) ;  /* 0x0000d2727f007947 */ /* 0x000fca000b800000 */
[----:B------:R3:W4:Y:S04]  /*6a80*/  SHFL.IDX PT, R4, R5, 0x1, 0x1c1f ;  /* 0x003c1f0005047f89 */ /* 0x00072800000e0000 */
[----:B------:R3:W2:Y:S02]  /*6a90*/  SHFL.IDX PT, R0, R10, 0x1, 0x1c1f ;  /* 0x003c1f000a007f89 */ /* 0x0006a400000e0000 */
.L_x_1496:
        /* <DEDUP_REMOVED lines=15> */
.L_x_1383:
[----:B------:R-:W-:Y:S05]  /*6b90*/  BSYNC B0 ;  /* 0x0000000000007941 */ /* 0x000fea0003800000 */
.L_x_1382:
        /* <DEDUP_REMOVED lines=197> */
[----:B--234-:R-:W-:Y:S01]  /*77f0*/  IMAD R2, R203, 0x30, R237 ;  /* 0x00000030cb027824 */ /* 0x01cfe200078e02ed */
[----:B------:R-:W-:Y:S01]  /*7800*/  IADD3 R5, -R236, 0x30, RZ ;  /* 0x00000030ec057810 */ /* 0x000fe20007ffe1ff */
[----:B------:R-:W-:Y:S03]  /*7810*/  IMAD.MOV.U32 R200, RZ, RZ, RZ ;  /* 0x000000ffffc87224 */ /* 0x000fe600078e00ff */
[----:B------:R-:W-:Y:S02]  /*7820*/  IADD3 R2, R2, -0x30, R231 ;  /* 0xffffffd002027810 */ /* 0x000fe40007ffe0e7 */
[----:B------:R-:W-:Y:S03]  /*7830*/  ISETP.GE.AND P5, PT, R5, 0x1, PT ;  /* 0x000000010500780c */ /* 0x000fe60003fa6270 */
[----:B------:R-:W-:Y:S04]  /*7840*/  @P2 IMAD.HI.U32 R3, R2, c[0x0][0x2bc], RZ ;  /* 0x0000af0002032a27 */ /* 0x000fe800078e00ff */
[----:B-1----:R-:W-:Y:S01]  /*7850*/  IMAD.MOV.U32 R0, RZ, RZ, R2 ;  /* 0x000000ffff007224 */ /* 0x002fe200078e0002 */
        /* <DEDUP_REMOVED lines=23> */
.L_x_1497:
[----:B------:R-:W-:-:S05]  /*79d0*/  BRA.DIV ~URZ, `(.L_x_1390) ;  /* 0x0000c4427f007947 */ /* 0x000fca000b800000 */
[----:B------:R3:W4:Y:S02]  /*79e0*/  SHFL.IDX PT, R0, R9, RZ, 0x1c1f ;  /* 0x001c1fff09007589 */ /* 0x00072400000e0000 */
.L_x_1498:
[C---:B------:R-:W-:Y:S01]  /*79f0*/  @P5 ISETP.GE.AND P0, PT, R210.reuse, c[0x0][0x1d4], PT ;  /* 0x00007500d2005a0c */ /* 0x040fe20003f06270 */
[----:B------:R-:W-:Y:S02]  /*7a00*/  IMAD.SHL.U32 R2, R210, 0x2, RZ ;  /* 0x00000002d2027824 */ /* 0x000fe400078e00ff */
[----:B------:R-:W-:Y:S02]  /*7a10*/  IMAD.SHL.U32 R6, R232, 0x2, RZ ;  /* 0x00000002e8067824 */ /* 0x000fe400078e00ff */
[C---:B------:R-:W-:Y:S01]  /*7a20*/  IMAD.SHL.U32 R14, R233.reuse, 0x2, RZ ;  /* 0x00000002e90e7824 */ /* 0x040fe200078e00ff */
[C---:B----4-:R-:W-:Y:S02]  /*7a30*/  @P5 IADD3 R2, P4, R0.reuse, R2, RZ ;  /* 0x0000000200025210 */ /* 0x050fe40007f9e0ff */
[----:B------:R-:W-:Y:S03]  /*7a40*/  @P5 IADD3 R6, P6, R0, R6, RZ ;  /* 0x0000000600065210 */ /* 0x000fe60007fde0ff */
[----:B--2---:R-:W-:Y:S01]  /*7a50*/  @P5 IMAD.X R3, R4, 0x1, R219, P4 ;  /* 0x0000000104035824 */ /* 0x004fe200020e06db */
[----:B------:R-:W-:Y:S01]  /*7a60*/  @P5 ISETP.GE.AND P4, PT, R232, c[0x0][0x1d4], PT ;  /* 0x00007500e8005a0c */ /* 0x000fe20003f86270 */
[----:B------:R-:W-:Y:S03]  /*7a70*/  @P5 IMAD.X R7, R4, 0x1, R217, P6 ;  /* 0x0000000104075824 */ /* 0x000fe600030e06d9 */
[----:B------:R-:W-:Y:S01]  /*7a80*/  @!PT LDS RZ, [RZ] ;  /* 0x00000000fffff984 */ /* 0x000fe20000000800 */
[----:B------:R-:W-:Y:S01]  /*7a90*/  @!PT LDS RZ, [RZ] ;  /* 0x00000000fffff984 */ /* 0x000fe20000000800 */
[----:B------:R-:W-:Y:S01]  /*7aa0*/  @!PT LDS RZ, [RZ] ;  /* 0x00000000fffff984 */ /* 0x000fe20000000800 */
[----:B------:R2:W-:Y:S01]  /*7ab0*/  @P5 LDGSTS.E.BYPASS.LTC128B.128 [R194+0x3c80], [R2.64], !P0 ;  /* 0x03c8000002c25fae */ /* 0x0005e2000c101d46 */
[----:B------:R-:W-:Y:S08]  /*7ac0*/  @P5 ISETP.GE.AND P0, PT, R233, c[0x0][0x1d4], PT ;  /* 0x00007500e9005a0c */ /* 0x000ff00003f06270 */
[----:B------:R4:W-:Y:S01]  /*7ad0*/  @P5 LDGSTS.E.BYPASS.LTC128B.128 [R194+0x4880], [R6.64], !P4 ;  /* 0x0488000006c25fae */ /* 0x0009e2000e101d46 */
[----:B--2---:R-:W-:Y:S05]  /*7ae0*/  @P5 IADD3 R2, P6, R0, R14, RZ ;  /* 0x0000000e00025210 */ /* 0x004fea0007fde0ff */
[----:B------:R-:W-:Y:S05]  /*7af0*/  @P5 IMAD.X R3, R4, 0x1, R218, P6 ;  /* 0x0000000104035824 */ /* 0x000fea00030e06da */
[----:B------:R4:W-:Y:S01]  /*7b00*/  @P5 LDGSTS.E.BYPASS.LTC128B.128 [R194+0x5480], [R2.64], !P0 ;  /* 0x0548000002c25fae */ /* 0x0009e2000c101d46 */
[----:B------:R-:W-:Y:S01]  /*7b10*/  ISETP.GE.AND P5, PT, R5, 0x21, PT ;  /* 0x000000210500780c */ /* 0x000fe20003fa6270 */
[----:B------:R-:W-:-:S06]  /*7b20*/  BRA.DIV ~URZ, `(.L_x_1391) ;  /* 0x0000c3527f007947 */ /* 0x000fcc000b800000 */
[----:B------:R2:W1:Y:S04]  /*7b30*/  SHFL.IDX PT, R4, R8, 0x1, 0x1c1f ;  /* 0x003c1f0008047f89 */ /* 0x00046800000e0000 */
[----:B------:R2:W3:Y:S02]  /*7b40*/  SHFL.IDX PT, R0, R9, 0x1, 0x1c1f ;  /* 0x003c1f0009007f89 */ /* 0x0004e400000e0000 */
.L_x_1499:
[C---:B----4-:R-:W-:Y:S01]  /*7b50*/  IMAD.SHL.U32 R2, R210.reuse, 0x2, RZ ;  /* 0x00000002d2027824 */ /* 0x050fe200078e00ff */
[----:B------:R-:W-:Y:S01]  /*7b60*/  @P5 ISETP.GE.AND P0, PT, R210, c[0x0][0x1d4], PT ;  /* 0x00007500d2005a0c */ /* 0x000fe20003f06270 */
[----:B------:R-:W-:Y:S02]  /*7b70*/  IMAD.SHL.U32 R6, R232, 0x2, RZ ;  /* 0x00000002e8067824 */ /* 0x000fe400078e00ff */
[C---:B------:R-:W-:Y:S01]  /*7b80*/  IMAD.SHL.U32 R5, R233.reuse, 0x2, RZ ;  /* 0x00000002e9057824 */ /* 0x040fe200078e00ff */
[C---:B---3--:R-:W-:Y:S02]  /*7b90*/  @P5 IADD3 R2, P4, R0.reuse, R2, RZ ;  /* 0x0000000200025210 */ /* 0x048fe40007f9e0ff */
[----:B------:R-:W-:Y:S03]  /*7ba0*/  @P5 IADD3 R6, P6, R0, R6, RZ ;  /* 0x0000000600065210 */ /* 0x000fe60007fde0ff */
[----:B-1----:R-:W-:Y:S01]  /*7bb0*/  @P5 IMAD.X R3, R4, 0x1, R219, P4 ;  /* 0x0000000104035824 */ /* 0x002fe200020e06db */
        /* <DEDUP_REMOVED lines=8> */
[----:B-1----:R-:W-:Y:S05]  /*7c40*/  @P5 IADD3 R2, P6, R0, R5, RZ ;  /* 0x0000000500025210 */ /* 0x002fea0007fde0ff */
[----:B------:R-:W-:Y:S05]  /*7c50*/  @P5 IMAD.X R3, R4, 0x1, R218, P6 ;  /* 0x0000000104035824 */ /* 0x000fea00030e06da */
[----:B------:R3:W-:Y:S03]  /*7c60*/  @P5 LDGSTS.E.BYPASS.LTC128B.128 [R194+0x5c80], [R2.64], !P0 ;  /* 0x05c8000002c25fae */ /* 0x0007e6000c101d46 */
.L_x_1388:
[----:B--234-:R-:W-:Y:S05]  /*7c70*/  BSYNC B0 ;  /* 0x0000000000007941 */ /* 0x01cfea0003800000 */
.L_x_1387:
[----:B------:R-:W-:Y:S01]  /*7c80*/  IADD3 R4, R251, R249, RZ ;  /* 0x000000f9fb047210 */ /* 0x000fe20007ffe0ff */
[----:B------:R-:W0:Y:S04]  /*7c90*/  LDGDEPBAR ;  /* 0x00000000000079af */ /* 0x000e280000000000 */
[----:B-1----:R-:W-:Y:S05]  /*7ca0*/  @P3 IMAD.HI.U32 R0, R4, c[0x0][0x2c8], RZ ;  /* 0x0000b20004003a27 */ /* 0x002fea00078e00ff */
[----:B------:R-:W-:Y:S01]  /*7cb0*/  @P3 SHF.R.U32.HI R4, RZ, c[0x0][0x2cc], R0 ;  /* 0x0000b300ff043a19 */ /* 0x000fe20000011600 */
[----:B------:R-:W-:Y:S05]  /*7cc0*/  IMAD R0, R203, -0x30, RZ ;  /* 0xffffffd0cb007824 */ /* 0x000fea00078e02ff */
[----:B------:R-:W-:Y:S04]  /*7cd0*/  IADD3 R0, -R250, 0x1, R0 ;  /* 0x00000001fa007810 */ /* 0x000fe80007ffe100 */
[----:B------:R-:W-:Y:S01]  /*7ce0*/  IADD3 R5, -R247, R0, R248 ;  /* 0x00000000f7057210 */ /* 0x000fe20007ffe1f8 */
[----:B------:R-:W-:-:S05]  /*7cf0*/  BRA.DIV ~URZ, `(.L_x_1392) ;  /* 0x0000c2427f007947 */ /* 0x000fca000b800000 */
[----:B------:R1:W2:Y:S02]  /*7d00*/  SHFL.IDX PT, R0, R4, RZ, 0x1c1f ;  /* 0x001c1fff04007589 */ /* 0x0002a400000e0000 */
.L_x_1500:
[----:B--2---:R-:W-:Y:S05]  /*7d10*/  IMAD.IADD R0, R5, 0x1, R0 ;  /* 0x0000000105007824 */ /* 0x004fea00078e0200 */
[C---:B------:R-:W-:Y:S02]  /*7d20*/  ISETP.GT.AND P6, PT, R0.reuse, RZ, PT ;  /* 0x000000ff0000720c */ /* 0x040fe40003fc4270 */
[C---:B------:R-:W-:Y:S02]  /*7d30*/  ISETP.GT.AND P5, PT, R0.reuse, 0x1, PT ;  /* 0x000000010000780c */ /* 0x040fe40003fa4270 */
[C---:B------:R-:W-:Y:S02]  /*7d40*/  ISETP.GT.AND P4, PT, R0.reuse, 0x8, PT ;  /* 0x000000080000780c */ /* 0x040fe40003f84270 */
        /* <DEDUP_REMOVED lines=18> */
[----:B------:R-:W-:Y:S02]  /*7e70*/  FSEL R12, R12, -INF , P5 ;  /* 0xff8000000c0c7808 */ /* 0x000fe40002800000 */
[----:B------:R-:W-:Y:S02]  /*7e80*/  FSEL R11, R11, -INF , P4 ;  /* 0xff8000000b0b7808 */ /* 0x000fe40002000000 */
[----:B------:R-:W-:Y:S01]  /*7e90*/  FSEL R10, R10, -INF , P0 ;  /* 0xff8000000a0a7808 */ /* 0x000fe20000000000 */
[----:B------:R-:W-:-:S05]  /*7ea0*/  BRA.DIV ~URZ, `(.L_x_1393) ;  /* 0x0000c0f27f007947 */ /* 0x000fca000b800000 */
[----:B------:R-:W-:Y:S08]  /*7eb0*/  SHFL.IDX PT, R3, R4, 0x1, 0x1c1f ;  /* 0x003c1f0004037f89 */ /* 0x000ff000000e0000 */
[----:B------:R-:W-:Y:S08]  /*7ec0*/  SHFL.IDX PT, R2, R4, 0x2, 0x1c1f ;  /* 0x005c1f0004027f89 */ /* 0x000ff000000e0000 */
[----:B------:R-:W2:Y:S02]  /*7ed0*/  SHFL.IDX PT, R0, R4, 0x3, 0x1c1f ;  /* 0x007c1f0004007f89 */ /* 0x000ea400000e0000 */
[C---:B--2---:R-:W-:Y:S02]  /*7ee0*/  IMAD.IADD R0, R5.reuse, 0x1, R0 ;  /* 0x0000000105007824 */ /* 0x044fe400078e0200 */
[C---:B------:R-:W-:Y:S02]  /*7ef0*/  IMAD.IADD R3, R5.reuse, 0x1, R3 ;  /* 0x0000000105037824 */ /* 0x040fe400078e0203 */
[----:B------:R-:W-:Y:S03]  /*7f00*/  IMAD.IADD R2, R5, 0x1, R2 ;  /* 0x0000000105027824 */ /* 0x000fe600078e0202 */
[C---:B------:R-:W-:Y:S02]  /*7f10*/  ISETP.GT.AND P6, PT, R3.reuse, RZ, PT ;  /* 0x000000ff0300720c */ /* 0x040fe40003fc4270 */
[C---:B------:R-:W-:Y:S02]  /*7f20*/  ISETP.GT.AND P5, PT, R3.reuse, 0x1, PT ;  /* 0x000000010300780c */ /* 0x040fe40003fa4270 */
[C---:B------:R-:W-:Y:S02]  /*7f30*/  ISETP.GT.AND P4, PT, R3.reuse, 0x8, PT ;  /* 0x000000080300780c */ /* 0x040fe40003f84270 */
        /* <DEDUP_REMOVED lines=18> */
[C---:B------:R-:W-:Y:S02]  /*8060*/  ISETP.GT.AND P6, PT, R2.reuse, RZ, PT ;  /* 0x000000ff0200720c */ /* 0x040fe40003fc4270 */
        /* <DEDUP_REMOVED lines=22> */
[----:B------:R-:W-:Y:S02]  /*81d0*/  FMNMX.FTZ R2, R9, R100, !PT ;  /* 0x0000006409027209 */ /* 0x000fe40007810000 */
[----:B------:R-:W-:Y:S02]  /*81e0*/  FSEL R45, R33, -INF , P6 ;  /* 0xff800000212d7808 */ /* 0x000fe40003000000 */
[----:B------:R-:W-:Y:S02]  /*81f0*/  FMNMX.FTZ R2, R14, R2, !PT ;  /* 0x000000020e027209 */ /* 0x000fe40007810000 */
[----:B------:R-:W-:Y:S02]  /*8200*/  ISETP.GT.AND P6, PT, R0, RZ, PT ;  /* 0x000000ff0000720c */ /* 0x000fe40003fc4270 */
[----:B------:R-:W-:Y:S02]  /*8210*/  FMNMX.FTZ R2, R21, R2, !PT ;  /* 0x0000000215027209 */ /* 0x000fe40007810000 */
[----:B------:R-:W-:Y:S02]  /*8220*/  FSEL R43, R32, -INF , P5 ;  /* 0xff800000202b7808 */ /* 0x000fe40002800000 */
[----:B------:R-:W-:Y:S02]  /*8230*/  FMNMX.FTZ R2, R20, R2, !PT ;  /* 0x0000000214027209 */ /* 0x000fe40007810000 */
[----:B------:R-:W-:Y:S02]  /*8240*/  ISETP.GT.AND P5, PT, R0, 0x1, PT ;  /* 0x000000010000780c */ /* 0x000fe40003fa4270 */
        /* <DEDUP_REMOVED lines=11> */
[C---:B------:R-:W-:Y:S02]  /*8300*/  ISETP.GT.AND P6, PT, R0.reuse, 0x10, PT ;  /* 0x000000100000780c */ /* 0x040fe40003fc4270 */
[----:B------:R-:W-:Y:S02]  /*8310*/  FMNMX.FTZ R2, R11, R2, !PT ;  /* 0x000000020b027209 */ /* 0x000fe40007810000 */
        /* <DEDUP_REMOVED lines=15> */
[----:B------:R-:W-:Y:S01]  /*8410*/  FSEL R7, R169, -INF , P6 ;  /* 0xff800000a9077808 */ /* 0x000fe20003000000 */
[----:B------:R-:W2:Y:S01]  /*8420*/  SHFL.BFLY PT, R0, R2, 0x2, 0x1f ;  /* 0x0c401f0002007f89 */ /* 0x000ea200000e0000 */
[----:B------:R-:W-:Y:S02]  /*8430*/  FSEL R6, R168, -INF , P5 ;  /* 0xff800000a8067808 */ /* 0x000fe40002800000 */
[----:B------:R-:W-:Y:S02]  /*8440*/  FSEL R5, R157, -INF , P4 ;  /* 0xff8000009d057808 */ /* 0x000fe40002000000 */
[----:B------:R-:W-:Y:S02]  /*8450*/  FSEL R8, R156, -INF , P0 ;  /* 0xff8000009c087808 */ /* 0x000fe40000000000 */
[----:B--2---:R-:W-:Y:S05]  /*8460*/  FMNMX.FTZ R0, R0, R2, !PT ;  /* 0x0000000200007209 */ /* 0x004fea0007810000 */
[----:B------:R-:W2:Y:S02]  /*8470*/  SHFL.BFLY PT, R2, R0, 0x1, 0x1f ;  /* 0x0c201f0000027f89 */ /* 0x000ea400000e0000 */
[----:B--2---:R-:W-:Y:S02]  /*8480*/  FMNMX.FTZ R105, R0, R2, !PT ;  /* 0x0000000200697209 */ /* 0x004fe40007810000 */
        /* <DEDUP_REMOVED lines=12> */
[----:B------:R-:W2:Y:S02]  /*8550*/  SHFL.BFLY PT, R2, R0, 0x2, 0x1f ;  /* 0x0c401f0000027f89 */ /* 0x000ea400000e0000 */
[----:B--2---:R-:W-:Y:S06]  /*8560*/  FMNMX.FTZ R0, R0, R2, !PT ;  /* 0x0000000200007209 */ /* 0x004fec0007810000 */
        /* <DEDUP_REMOVED lines=31> */
[----:B-12---:R-:W-:Y:S06]  /*8760*/  FMNMX.FTZ R4, R0, R2, !PT ;  /* 0x0000000200047209 */ /* 0x006fec0007810000 */
[----:B------:R1:W2:Y:S02]  /*8770*/  SHFL.BFLY PT, R0, R4, 0x1, 0x1f ;  /* 0x0c201f0004007f89 */ /* 0x0002a400000e0000 */
.L_x_1501:
        /* <DEDUP_REMOVED lines=22> */
[----:B------:R-:W-:Y:S01]  /*88e0*/  FFMA.FTZ R207, R10, c[0x0][0x2d0], -R2 ;  /* 0x0000b4000acf7a23 */ /* 0x000fe20000010802 */
[----:B------:R-:W-:Y:S10]  /*88f0*/  MUFU.EX2 R13, R9 ;  /* 0x00000009000d7308 */ /* 0x000ff40000000800 */
[----:B------:R-:W2:Y:S10]  /*8900*/  MUFU.EX2 R2, R4 ;  /* 0x0000000400027308 */ /* 0x000eb40000000800 */
[----:B------:R-:W-:Y:S01]  /*8910*/  MUFU.EX2 R14, R14 ;  /* 0x0000000e000e7308 */ /* 0x000fe20000000800 */
[C---:B-1----:R-:W-:Y:S02]  /*8920*/  FFMA.FTZ R0, R100.reuse, R230, R3 ;  /* 0x000000e664007223 */ /* 0x042fe40000010003 */
[C---:B------:R-:W-:Y:S02]  /*8930*/  FMUL.FTZ R52, R100.reuse, R52 ;  /* 0x0000003464347220 */ /* 0x040fe40000410000 */
[C---:B------:R-:W-:Y:S02]  /*8940*/  FMUL.FTZ R53, R100.reuse, R53 ;  /* 0x0000003564357220 */ /* 0x040fe40000410000 */
[C---:B------:R-:W-:Y:S02]  /*8950*/  FMUL.FTZ R64, R100.reuse, R64 ;  /* 0x0000004064407220 */ /* 0x040fe40000410000 */
[C---:B------:R-:W-:Y:S02]  /*8960*/  FMUL.FTZ R65, R100.reuse, R65 ;  /* 0x0000004164417220 */ /* 0x040fe40000410000 */
[C---:B------:R-:W-:Y:S02]  /*8970*/  FMUL.FTZ R68, R100.reuse, R68 ;  /* 0x0000004464447220 */ /* 0x040fe40000410000 */
[----:B------:R-:W-:Y:S01]  /*8980*/  FMUL.FTZ R69, R100, R69 ;  /* 0x0000004564457220 */ /* 0x000fe20000410000 */
[C---:B--2---:R-:W-:Y:S01]  /*8990*/  F2FP.BF16.PACK_AB R156, R2.reuse, R3 ;  /* 0x00000003029c723e */ /* 0x044fe200000010ff */
        /* <DEDUP_REMOVED lines=28> */
[----:B------:R-:W-:Y:S09]  /*8b60*/  FMUL.FTZ R85, R100, R85 ;  /* 0x0000005564557220 */ /* 0x000ff20000410000 */
[----:B------:R3:W-:Y:S01]  /*8b70*/  MUFU.EX2 R215, R38 ;  /* 0x0000002600d77308 */ /* 0x0007e20000000800 */
[C---:B-1----:R-:W-:Y:S02]  /*8b80*/  FFMA.FTZ R0, R3.reuse, R223, R11 ;  /* 0x000000df03007223 */ /* 0x042fe4000001000b */
[C---:B------:R-:W-:Y:S02]  /*8b90*/  FMUL.FTZ R54, R3.reuse, R54 ;  /* 0x0000003603367220 */ /* 0x040fe40000410000 */
[C---:B------:R-:W-:Y:S02]  /*8ba0*/  FMUL.FTZ R55, R3.reuse, R55 ;  /* 0x0000003703377220 */ /* 0x040fe40000410000 */
[C---:B------:R-:W-:Y:S03]  /*8bb0*/  FMUL.FTZ R66, R3.reuse, R66 ;  /* 0x0000004203427220 */ /* 0x040fe60000410000 */
[----:B------:R-:W-:Y:S01]  /*8bc0*/  MUFU.EX2 R222, R171 ;  /* 0x000000ab00de7308 */ /* 0x000fe20000000800 */
[----:B------:R-:W-:Y:S02]  /*8bd0*/  FMUL.FTZ R67, R3, R67 ;  /* 0x0000004303437220 */ /* 0x000fe40000410000 */
[C---:B--2---:R-:W-:Y:S01]  /*8be0*/  FADD.FTZ R35, R2.reuse, R0 ;  /* 0x0000000002237221 */ /* 0x044fe20000010000 */
[----:B------:R-:W-:Y:S01]  /*8bf0*/  F2FP.BF16.PACK_AB R157, R2, R11 ;  /* 0x0000000b029d723e */ /* 0x000fe200000010ff */
[C---:B------:R-:W-:Y:S01]  /*8c00*/  FMUL.FTZ R2, R103.reuse, c[0x0][0x2d0] ;  /* 0x0000b40067027a20 */ /* 0x040fe20000410000 */
[----:B------:R-:W-:Y:S01]  /*8c10*/  FSEL R0, R103, RZ, P0 ;  /* 0x000000ff67007208 */ /* 0x000fe20000000000 */
[C---:B------:R-:W-:Y:S02]  /*8c20*/  FMUL.FTZ R70, R3.reuse, R70 ;  /* 0x0000004603467220 */ /* 0x040fe40000410000 */
[----:B------:R-:W-:Y:S01]  /*8c30*/  FMUL.FTZ R71, R3, R71 ;  /* 0x0000004703477220 */ /* 0x000fe20000410000 */
[----:B------:R-:W-:Y:S01]  /*8c40*/  FSEL R2, R2, RZ, P0 ;  /* 0x000000ff02027208 */ /* 0x000fe20000000000 */
[----:B------:R-:W-:Y:S01]  /*8c50*/  FADD.FTZ R0, -R0, R106 ;  /* 0x0000006a00007221 */ /* 0x000fe20000010100 */
[----:B------:R-:W-:Y:S01]  /*8c60*/  FSETP.NEU.FTZ.AND P0, PT, R101, -INF , PT ;  /* 0xff8000006500780b */ /* 0x000fe20003f1d000 */
[----:B------:R-:W-:Y:S01]  /*8c70*/  FMUL.FTZ R82, R3, R82 ;  /* 0x0000005203527220 */ /* 0x000fe20000410000 */
[----:B------:R-:W-:Y:S01]  /*8c80*/  MUFU.EX2 R106, R173 ;  /* 0x000000ad006a7308 */ /* 0x000fe20000000800 */
[--C-:B------:R-:W-:Y:S02]  /*8c90*/  FFMA.FTZ R4, R40, c[0x0][0x2d0], -R2.reuse ;  /* 0x0000b40028047a23 */ /* 0x100fe40000010802 */
[--C-:B------:R-:W-:Y:S02]  /*8ca0*/  FFMA.FTZ R197, R39, c[0x0][0x2d0], -R2.reuse ;  /* 0x0000b40027c57a23 */ /* 0x100fe40000010802 */
[--C-:B------:R-:W-:Y:S01]  /*8cb0*/  FFMA.FTZ R9, R46, c[0x0][0x2d0], -R2.reuse ;  /* 0x0000b4002e097a23 */ /* 0x100fe20000010802 */
[----:B---3--:R-:W-:Y:S01]  /*8cc0*/  LDSM.16.MT88.4 R36, [R182] ;  /* 0x00000000b624783b */ /* 0x008fe20000004200 */
[--C-:B------:R-:W-:Y:S01]  /*8cd0*/  FFMA.FTZ R34, R158, c[0x0][0x2d0], -R2.reuse ;  /* 0x0000b4009e227a23 */ /* 0x100fe20000010802 */
[----:B------:R-:W-:Y:S01]  /*8ce0*/  F2FP.BF16.PACK_AB R158, R14, R13 ;  /* 0x0000000d0e9e723e */ /* 0x000fe200000010ff */
        /* <DEDUP_REMOVED lines=9> */
[----:B------:R-:W-:Y:S01]  /*8d80*/  FFMA.FTZ R195, R45, c[0x0][0x2d0], -R2 ;  /* 0x0000b4002dc37a23 */ /* 0x000fe20000010802 */
[C---:B------:R-:W-:Y:S01]  /*8d90*/  FSEL R2, R101.reuse, RZ, P0 ;  /* 0x000000ff65027208 */ /* 0x040fe20000000000 */
[----:B------:R-:W-:Y:S02]  /*8da0*/  FMUL.FTZ R0, R0, c[0x0][0x2d0] ;  /* 0x0000b40000007a20 */ /* 0x000fe40000410000 */
[----:B------:R-:W-:Y:S02]  /*8db0*/  FMUL.FTZ R48, R100, R152 ;  /* 0x0000009864307220 */ /* 0x000fe40000410000 */
[----:B------:R-:W-:Y:S01]  /*8dc0*/  FADD.FTZ R2, -R2, R107 ;  /* 0x0000006b02027221 */ /* 0x000fe20000010100 */
[----:B------:R-:W-:Y:S01]  /*8dd0*/  MUFU.EX2 R214, R34 ;  /* 0x0000002200d67308 */ /* 0x000fe20000000800 */
[----:B------:R-:W-:Y:S02]  /*8de0*/  FMUL.FTZ R49, R100, R153 ;  /* 0x0000009964317220 */ /* 0x000fe40000410000 */
[----:B------:R-:W-:Y:S02]  /*8df0*/  FMUL.FTZ R2, R2, c[0x0][0x2d0] ;  /* 0x0000b40002027a20 */ /* 0x000fe40000410000 */
[----:B-1----:R-:W-:Y:S02]  /*8e00*/  FMUL.FTZ R4, R101, c[0x0][0x2d0] ;  /* 0x0000b40065047a20 */ /* 0x002fe40000410000 */
[C---:B------:R-:W-:Y:S02]  /*8e10*/  FMUL.FTZ R50, R3.reuse, R154 ;  /* 0x0000009a03327220 */ /* 0x040fe40000410000 */
[C---:B------:R-:W-:Y:S01]  /*8e20*/  FMUL.FTZ R51, R3.reuse, R155 ;  /* 0x0000009b03337220 */ /* 0x040fe20000410000 */
[----:B------:R-:W-:Y:S01]  /*8e30*/  FSEL R4, R4, RZ, P0 ;  /* 0x000000ff04047208 */ /* 0x000fe20000000000 */
[----:B------:R-:W1:Y:S01]  /*8e40*/  MUFU.EX2 R0, R0 ;  /* 0x0000000000007308 */ /* 0x000e620000000800 */
[----:B------:R-:W-:Y:S01]  /*8e50*/  LDSM.16.MT88.4 R152, [R181+0x1400] ;  /* 0x00140000b598783b */ /* 0x000fe20000004200 */
[----:B------:R-:W-:Y:S01]  /*8e60*/  FMUL.FTZ R83, R3, R83 ;  /* 0x0000005303537220 */ /* 0x000fe20000410000 */
[----:B------:R-:W-:Y:S01]  /*8e70*/  ISETP.GT.AND P0, PT, R203, R235, PT ;  /* 0x000000ebcb00720c */ /* 0x000fe20003f04270 */
[--C-:B------:R-:W-:Y:S01]  /*8e80*/  FFMA.FTZ R16, R33, c[0x0][0x2d0], -R4.reuse ;  /* 0x0000b40021107a23 */ /* 0x100fe20000010804 */
[----:B------:R-:W-:Y:S01]  /*8e90*/  IADD3 R203, R203, -0x1, RZ ;  /* 0xffffffffcbcb7810 */ /* 0x000fe20007ffe0ff */
[--C-:B------:R-:W-:Y:S02]  /*8ea0*/  FFMA.FTZ R11, R22, c[0x0][0x2d0], -R4.reuse ;  /* 0x0000b400160b7a23 */ /* 0x100fe40000010804 */
[--C-:B------:R-:W-:Y:S02]  /*8eb0*/  FFMA.FTZ R168, R23, c[0x0][0x2d0], -R4.reuse ;  /* 0x0000b40017a87a23 */ /* 0x100fe40000010804 */
[----:B------:R-:W2:Y:S01]  /*8ec0*/  MUFU.EX2 R33, R10 ;  /* 0x0000000a00217308 */ /* 0x000ea20000000800 */
[--C-:B------:R-:W-:Y:S02]  /*8ed0*/  FFMA.FTZ R18, R44, c[0x0][0x2d0], -R4.reuse ;  /* 0x0000b4002c127a23 */ /* 0x100fe40000010804 */
[--C-:B------:R-:W-:Y:S02]  /*8ee0*/  FFMA.FTZ R17, R41, c[0x0][0x2d0], -R4.reuse ;  /* 0x0000b40029117a23 */ /* 0x100fe40000010804 */
[--C-:B------:R-:W-:Y:S02]  /*8ef0*/  FFMA.FTZ R160, R32, c[0x0][0x2d0], -R4.reuse ;  /* 0x0000b40020a07a23 */ /* 0x100fe40000010804 */
[--C-:B------:R-:W-:Y:S02]  /*8f00*/  FFMA.FTZ R162, R26, c[0x0][0x2d0], -R4.reuse ;  /* 0x0000b4001aa27a23 */ /* 0x100fe40000010804 */
[--C-:B------:R-:W-:Y:S01]  /*8f10*/  FFMA.FTZ R167, R24, c[0x0][0x2d0], -R4.reuse ;  /* 0x0000b40018a77a23 */ /* 0x100fe20000010804 */
[----:B------:R-:W3:Y:S01]  /*8f20*/  MUFU.EX2 R2, R2 ;  /* 0x0000000200027308 */ /* 0x000ee20000000800 */
[--C-:B------:R-:W-:Y:S02]  /*8f30*/  FFMA.FTZ R178, R7, c[0x0][0x2d0], -R4.reuse ;  /* 0x0000b40007b27a23 */ /* 0x100fe40000010804 */
[--C-:B------:R-:W-:Y:S02]  /*8f40*/  FFMA.FTZ R196, R6, c[0x0][0x2d0], -R4.reuse ;  /* 0x0000b40006c47a23 */ /* 0x100fe40000010804 */
[--C-:B------:R-:W-:Y:S02]  /*8f50*/  FFMA.FTZ R198, R5, c[0x0][0x2d0], -R4.reuse ;  /* 0x0000b40005c67a23 */ /* 0x100fe40000010804 */
[----:B------:R-:W-:Y:S02]  /*8f60*/  FFMA.FTZ R199, R8, c[0x0][0x2d0], -R4 ;  /* 0x0000b40008c77a23 */ /* 0x000fe40000010804 */
[C---:B-1----:R-:W-:Y:S01]  /*8f70*/  FFMA.FTZ R4, R0.reuse, R224, R21 ;  /* 0x000000e000047223 */ /* 0x042fe20000010015 */
[----:B------:R-:W1:Y:S01]  /*8f80*/  MUFU.EX2 R228, R19 ;  /* 0x0000001300e47308 */ /* 0x000e620000000800 */
[----:B------:R-:W-:Y:S01]  /*8f90*/  FMUL.FTZ R44, R0, R108 ;  /* 0x0000006c002c7220 */ /* 0x000fe20000410000 */
[----:B------:R-:W-:Y:S01]  /*8fa0*/  F2FP.BF16.PACK_AB R108, R20, R21 ;  /* 0x00000015146c723e */ /* 0x000fe200000010ff */
[C---:B------:R-:W-:Y:S01]  /*8fb0*/  FMUL.FTZ R24, R0.reuse, R120 ;  /* 0x0000007800187220 */ /* 0x040fe20000410000 */
[----:B--2---:R-:W-:Y:S01]  /*8fc0*/  F2FP.BF16.PACK_AB R159, R215, R33 ;  /* 0x00000021d79f723e */ /* 0x004fe200000010ff */
[C---:B------:R-:W-:Y:S02]  /*8fd0*/  FMUL.FTZ R25, R0.reuse, R121 ;  /* 0x0000007900197220 */ /* 0x040fe40000410000 */
[C---:B------:R-:W-:Y:S02]  /*8fe0*/  FMUL.FTZ R28, R0.reuse, R116 ;  /* 0x00000074001c7220 */ /* 0x040fe40000410000 */
[C---:B------:R-:W-:Y:S01]  /*8ff0*/  FMUL.FTZ R29, R0.reuse, R117 ;  /* 0x00000075001d7220 */ /* 0x040fe20000410000 */
[----:B------:R-:W-:Y:S01]  /*9000*/  MUFU.EX2 R212, R18 ;  /* 0x0000001200d47308 */ /* 0x000fe20000000800 */
[C---:B------:R-:W-:Y:S02]  /*9010*/  FMUL.FTZ R40, R0.reuse, R112 ;  /* 0x0000007000287220 */ /* 0x040fe40000410000 */
[----:B------:R-:W-:Y:S02]  /*9020*/  FMUL.FTZ R41, R0, R113 ;  /* 0x0000007100297220 */ /* 0x000fe40000410000 */
[----:B---3--:R-:W-:Y:S02]  /*9030*/  FMUL.FTZ R10, R2, R130 ;  /* 0x00000082020a7220 */ /* 0x008fe40000410000 */
[----:B------:R-:W-:Y:S02]  /*9040*/  FADD.FTZ R130, R20, R4 ;  /* 0x0000000414827221 */ /* 0x000fe40000010000 */
[----:B------:R-:W2:Y:S01]  /*9050*/  LDSM.16.MT88.4 R20, [R181] ;  /* 0x00000000b514783b */ /* 0x000ea20000004200 */
[----:B------:R-:W-:Y:S01]  /*9060*/  FADD.FTZ R6, R13, R12 ;  /* 0x0000000c0d067221 */ /* 0x000fe20000010000 */
[----:B------:R-:W-:Y:S01]  /*9070*/  MUFU.EX2 R213, R17 ;  /* 0x0000001100d57308 */ /* 0x000fe20000000800 */
[C---:B------:R-:W-:Y:S02]  /*9080*/  FMUL.FTZ R12, R0.reuse, R124 ;  /* 0x0000007c000c7220 */ /* 0x040fe40000410000 */
[C---:B------:R-:W-:Y:S02]  /*9090*/  FMUL.FTZ R13, R0.reuse, R125 ;  /* 0x0000007d000d7220 */ /* 0x040fe40000410000 */
[C---:B------:R-:W-:Y:S02]  /*90a0*/  FMUL.FTZ R45, R0.reuse, R109 ;  /* 0x0000006d002d7220 */ /* 0x040fe40000410000 */
[C---:B------:R-:W-:Y:S02]  /*90b0*/  FMUL.FTZ R56, R0.reuse, R56 ;  /* 0x0000003800387220 */ /* 0x040fe40000410000 */
[C---:B------:R-:W-:Y:S01]  /*90c0*/  FMUL.FTZ R57, R0.reuse, R57 ;  /* 0x0000003900397220 */ /* 0x040fe20000410000 */
[----:B------:R-:W3:Y:S01]  /*90d0*/  MUFU.EX2 R229, R16 ;  /* 0x0000001000e57308 */ /* 0x000ee20000000800 */
        /* <DEDUP_REMOVED lines=14> */
[----:B------:R-:W-:Y:S02]  /*91c0*/  FADD.FTZ R165, R14, R6 ;  /* 0x000000060ea57221 */ /* 0x000fe40000010000 */
[C---:B------:R-:W-:Y:S02]  /*91d0*/  FMUL.FTZ R5, R100.reuse, R133 ;  /* 0x0000008564057220 */ /* 0x040fe40000410000 */
[C---:B------:R-:W-:Y:S01]  /*91e0*/  FMUL.FTZ R6, R3.reuse, R134 ;  /* 0x0000008603067220 */ /* 0x040fe20000410000 */
[----:B------:R-:W4:Y:S01]  /*91f0*/  MUFU.EX2 R0, R11 ;  /* 0x0000000b00007308 */ /* 0x000f220000000800 */
[----:B------:R-:W-:Y:S02]  /*9200*/  FMUL.FTZ R7, R3, R135 ;  /* 0x0000008703077220 */ /* 0x000fe40000410000 */
[----:B------:R-:W-:Y:S02]  /*9210*/  FMUL.FTZ R4, R100, R132 ;  /* 0x0000008464047220 */ /* 0x000fe40000410000 */
[C---:B------:R-:W-:Y:S02]  /*9220*/  FMUL.FTZ R14, R2.reuse, R126 ;  /* 0x0000007e020e7220 */ /* 0x040fe40000410000 */
[C---:B------:R-:W-:Y:S02]  /*9230*/  FMUL.FTZ R15, R2.reuse, R127 ;  /* 0x0000007f020f7220 */ /* 0x040fe40000410000 */
[----:B------:R-:W-:Y:S01]  /*9240*/  LDSM.16.MT88.4 R124, [R181+0x1000] ;  /* 0x00100000b57c783b */ /* 0x000fe20000004200 */
[-C--:B--2---:R-:W-:Y:S01]  /*9250*/  HMMA.16816.F32.BF16 R4, R156, R20.reuse, R4 ;  /* 0x000000149c04723c */ /* 0x084fe20000041804 */
[----:B------:R-:W-:Y:S04]  /*9260*/  MUFU.EX2 R132, R172 ;  /* 0x000000ac00847308 */ /* 0x000fe80000000800 */
[----:B------:R-:W-:Y:S01]  /*9270*/  FMUL.FTZ R46, R2, R110 ;  /* 0x0000006e022e7220 */ /* 0x000fe20000410000 */
[----:B-1----:R-:W-:Y:S01]  /*9280*/  F2FP.BF16.PACK_AB R110, R228, R214 ;  /* 0x000000d6e46e723e */ /* 0x002fe200000010ff */
[----:B------:R-:W-:Y:S01]  /*9290*/  FMUL.FTZ R47, R2, R111 ;  /* 0x0000006f022f7220 */ /* 0x000fe20000410000 */
[----:B---3--:R-:W-:Y:S01]  /*92a0*/  F2FP.BF16.PACK_AB R111, R229, R213 ;  /* 0x000000d5e56f723e */ /* 0x008fe200000010ff */
[C---:B------:R-:W-:Y:S02]  /*92b0*/  FMUL.FTZ R16, R100.reuse, R136 ;  /* 0x0000008864107220 */ /* 0x040fe40000410000 */
[----:B------:R-:W-:Y:S01]  /*92c0*/  MUFU.EX2 R223, R164 ;  /* 0x000000a400df7308 */ /* 0x000fe20000000800 */
[----:B------:R-:W-:Y:S01]  /*92d0*/  FMUL.FTZ R17, R100, R137 ;  /* 0x0000008964117220 */ /* 0x000fe20000410000 */
[----:B----4-:R-:W-:Y:S01]  /*92e0*/  F2FP.BF16.PACK_AB R109, R212, R0 ;  /* 0x00000000d46d723e */ /* 0x010fe200000010ff */
[C---:B------:R-:W-:Y:S02]  /*92f0*/  FMUL.FTZ R11, R2.reuse, R131 ;  /* 0x00000083020b7220 */ /* 0x040fe40000410000 */
[C---:B------:R-:W-:Y:S02]  /*9300*/  FMUL.FTZ R18, R3.reuse, R138 ;  /* 0x0000008a03127220 */ /* 0x040fe40000410000 */
[C---:B------:R-:W-:Y:S02]  /*9310*/  FMUL.FTZ R19, R3.reuse, R139 ;  /* 0x0000008b03137220 */ /* 0x040fe40000410000 */
[----:B------:R-:W-:Y:S01]  /*9320*/  LDSM.16.MT88.4 R136, [R181+0x800] ;  /* 0x00080000b588783b */ /* 0x000fe20000004200 */
[C---:B------:R-:W-:Y:S01]  /*9330*/  HMMA.16816.F32.BF16 R8, R108.reuse, R20, R8 ;  /* 0x000000146c08723c */ /* 0x040fe20000041808 */
[----:B------:R-:W-:Y:S03]  /*9340*/  MUFU.EX2 R131, R166 ;  /* 0x000000a600837308 */ /* 0x000fe60000000800 */
[C---:B------:R-:W-:Y:S02]  /*9350*/  FMUL.FTZ R42, R2.reuse, R114 ;  /* 0x00000072022a7220 */ /* 0x040fe40000410000 */
[C---:B------:R-:W-:Y:S02]  /*9360*/  FMUL.FTZ R43, R2.reuse, R115 ;  /* 0x00000073022b7220 */ /* 0x040fe40000410000 */
[-C--:B------:R-:W-:Y:S01]  /*9370*/  HMMA.16816.F32.BF16 R12, R108, R22.reuse, R12 ;  /* 0x000000166c0c723c */ /* 0x080fe2000004180c */
[----:B------:R-:W1:Y:S02]  /*9380*/  LDSM.16.MT88.4 R112, [R181+0xc00] ;  /* 0x000c0000b570783b */ /* 0x000e640000004200 */
[----:B------:R-:W-:Y:S01]  /*9390*/  MUFU.EX2 R224, R163 ;  /* 0x000000a300e07308 */ /* 0x000fe20000000800 */
[C---:B------:R-:W-:Y:S02]  /*93a0*/  FMUL.FTZ R26, R2.reuse, R122 ;  /* 0x0000007a021a7220 */ /* 0x040fe40000410000 */
[----:B------:R-:W-:Y:S02]  /*93b0*/  FMUL.FTZ R27, R2, R123 ;  /* 0x0000007b021b7220 */ /* 0x000fe40000410000 */
[C---:B------:R-:W-:Y:S01]  /*93c0*/  HMMA.16816.F32.BF16 R16, R156.reuse, R22, R16 ;  /* 0x000000169c10723c */ /* 0x040fe20000041810 */
[----:B------:R-:W-:Y:S03]  /*93d0*/  LDSM.16.MT88.4 R120, [R182+0x400] ;  /* 0x00040000b678783b */ /* 0x000fe60000004200 */
[C---:B------:R-:W-:Y:S01]  /*93e0*/  FMUL.FTZ R20, R100.reuse, R140 ;  /* 0x0000008c64147220 */ /* 0x040fe20000410000 */
[----:B------:R-:W-:Y:S01]  /*93f0*/  MUFU.EX2 R227, R161 ;  /* 0x000000a100e37308 */ /* 0x000fe20000000800 */
[----:B------:R-:W-:Y:S02]  /*9400*/  FMUL.FTZ R21, R100, R141 ;  /* 0x0000008d64157220 */ /* 0x000fe40000410000 */
[C---:B------:R-:W-:Y:S04]  /*9410*/  FMUL.FTZ R22, R3.reuse, R142 ;  /* 0x0000008e03167220 */ /* 0x040fe80000410000 */
[C---:B------:R-:W-:Y:S02]  /*9420*/  FMUL.FTZ R23, R3.reuse, R143 ;  /* 0x0000008f03177220 */ /* 0x040fe40000410000 */
[C---:B------:R-:W-:Y:S01]  /*9430*/  FMUL.FTZ R30, R2.reuse, R118 ;  /* 0x00000076021e7220 */ /* 0x040fe20000410000 */
[----:B------:R-:W-:Y:S01]  /*9440*/  MUFU.EX2 R221, R160 ;  /* 0x000000a000dd7308 */ /* 0x000fe20000000800 */
[----:B------:R-:W-:Y:S02]  /*9450*/  FMUL.FTZ R31, R2, R119 ;  /* 0x00000077021f7220 */ /* 0x000fe40000410000 */
[----:B------:R-:W-:Y:S01]  /*9460*/  LDSM.16.MT88.4 R116, [R181+0x400] ;  /* 0x00040000b574783b */ /* 0x000fe20000004200 */
[-C--:B------:R-:W-:Y:S03]  /*9470*/  HMMA.16816.F32.BF16 R20, R156, R36.reuse, R20 ;  /* 0x000000249c14723c */ /* 0x080fe60000041814 */
[C---:B------:R-:W-:Y:S02]  /*9480*/  FMUL.FTZ R32, R100.reuse, R144 ;  /* 0x0000009064207220 */ /* 0x040fe40000410000 */
[----:B------:R-:W-:Y:S01]  /*9490*/  FMUL.FTZ R34, R3, R146 ;  /* 0x0000009203227220 */ /* 0x000fe20000410000 */
[----:B------:R-:W-:Y:S01]  /*94a0*/  MUFU.EX2 R220, R162 ;  /* 0x000000a200dc7308 */ /* 0x000fe20000000800 */
[----:B------:R-:W-:Y:S01]  /*94b0*/  FADD.FTZ R128, R33, R35 ;  /* 0x0000002321807221 */ /* 0x000fe20000010000 */
[C---:B------:R-:W-:Y:S04]  /*94c0*/  HMMA.16816.F32.BF16 R24, R108.reuse, R36, R24 ;  /* 0x000000246c18723c */ /* 0x040fe80000041818 */
[C---:B------:R-:W-:Y:S02]  /*94d0*/  FMUL.FTZ R33, R100.reuse, R145 ;  /* 0x0000009164217220 */ /* 0x040fe40000410000 */
[C---:B------:R-:W-:Y:S02]  /*94e0*/  FMUL.FTZ R35, R3.reuse, R147 ;  /* 0x0000009303237220 */ /* 0x040fe40000410000 */
[-C--:B------:R-:W-:Y:S01]  /*94f0*/  HMMA.16816.F32.BF16 R28, R108, R38.reuse, R28 ;  /* 0x000000266c1c723c */ /* 0x080fe2000004181c */
[----:B------:R-:W-:Y:S01]  /*9500*/  LDSM.16.MT88.4 R144, [R182+0x800] ;  /* 0x00080000b690783b */ /* 0x000fe20000004200 */
[----:B------:R-:W-:Y:S02]  /*9510*/  MUFU.EX2 R216, R167 ;  /* 0x000000a700d87308 */ /* 0x000fe40000000800 */
[C---:B------:R-:W-:Y:S02]  /*9520*/  FMUL.FTZ R36, R100.reuse, R148 ;  /* 0x0000009464247220 */ /* 0x040fe40000410000 */
[----:B------:R-:W-:Y:S02]  /*9530*/  FMUL.FTZ R37, R100, R149 ;  /* 0x0000009564257220 */ /* 0x000fe40000410000 */
[C---:B------:R-:W-:Y:S04]  /*9540*/  HMMA.16816.F32.BF16 R32, R156.reuse, R38, R32 ;  /* 0x000000269c20723c */ /* 0x040fe80000041820 */
[C---:B------:R-:W-:Y:S01]  /*9550*/  FMUL.FTZ R58, R2.reuse, R58 ;  /* 0x0000003a023a7220 */ /* 0x040fe20000410000 */
[----:B------:R-:W-:Y:S01]  /*9560*/  MUFU.EX2 R176, R168 ;  /* 0x000000a800b07308 */ /* 0x000fe20000000800 */
[C---:B------:R-:W-:Y:S02]  /*9570*/  FMUL.FTZ R59, R2.reuse, R59 ;  /* 0x0000003b023b7220 */ /* 0x040fe40000410000 */
[C---:B------:R-:W-:Y:S04]  /*9580*/  FMUL.FTZ R38, R3.reuse, R150 ;  /* 0x0000009603267220 */ /* 0x040fe80000410000 */
[C---:B------:R-:W-:Y:S02]  /*9590*/  FMUL.FTZ R39, R3.reuse, R151 ;  /* 0x0000009703277220 */ /* 0x040fe40000410000 */
[C---:B------:R-:W-:Y:S01]  /*95a0*/  FMUL.FTZ R62, R2.reuse, R62 ;  /* 0x0000003e023e7220 */ /* 0x040fe20000410000 */
[----:B------:R-:W-:Y:S01]  /*95b0*/  MUFU.EX2 R171, R205 ;  /* 0x000000cd00ab7308 */ /* 0x000fe20000000800 */
[C---:B------:R-:W-:Y:S02]  /*95c0*/  FMUL.FTZ R63, R2.reuse, R63 ;  /* 0x0000003f023f7220 */ /* 0x040fe40000410000 */
[C---:B------:R-:W-:Y:S01]  /*95d0*/  FMUL.FTZ R74, R2.reuse, R74 ;  /* 0x0000004a024a7220 */ /* 0x040fe20000410000 */
[-C--:B-1----:R-:W-:Y:S03]  /*95e0*/  HMMA.16816.F32.BF16 R36, R156, R112.reuse, R36 ;  /* 0x000000709c24723c */ /* 0x082fe60000041824 */
[C---:B------:R-:W-:Y:S02]  /*95f0*/  FMUL.FTZ R75, R2.reuse, R75 ;  /* 0x0000004b024b7220 */ /* 0x040fe40000410000 */
[C---:B------:R-:W-:Y:S01]  /*9600*/  FMUL.FTZ R78, R2.reuse, R78 ;  /* 0x0000004e024e7220 */ /* 0x040fe20000410000 */
[----:B------:R-:W-:Y:S01]  /*9610*/  MUFU.EX2 R174, R202 ;  /* 0x000000ca00ae7308 */ /* 0x000fe20000000800 */
[C---:B------:R-:W-:Y:S01]  /*9620*/  FMUL.FTZ R79, R2.reuse, R79 ;  /* 0x0000004f024f7220 */ /* 0x040fe20000410000 */
[C---:B------:R-:W-:Y:S04]  /*9630*/  HMMA.16816.F32.BF16 R40, R108.reuse, R112, R40 ;  /* 0x000000706c28723c */ /* 0x040fe80000041828 */
[C---:B------:R-:W-:Y:S02]  /*9640*/  FMUL.FTZ R86, R3.reuse, R86 ;  /* 0x0000005603567220 */ /* 0x040fe40000410000 */
[C---:B------:R-:W-:Y:S02]  /*9650*/  FMUL.FTZ R87, R3.reuse, R87 ;  /* 0x0000005703577220 */ /* 0x040fe40000410000 */
[-C--:B------:R-:W-:Y:S01]  /*9660*/  HMMA.16816.F32.BF16 R44, R108, R114.reuse, R44 ;  /* 0x000000726c2c723c */ /* 0x080fe2000004182c */
[----:B------:R-:W-:Y:S03]  /*9670*/  MUFU.EX2 R169, R195 ;  /* 0x000000c300a97308 */ /* 0x000fe60000000800 */
[----:B------:R-:W-:Y:S02]  /*9680*/  FFMA.FTZ R129, R2, R225, R0 ;  /* 0x000000e102817223 */ /* 0x000fe40000010000 */
[C---:B------:R-:W-:Y:S02]  /*9690*/  FMUL.FTZ R98, R3.reuse, R98 ;  /* 0x0000006203627220 */ /* 0x040fe40000410000 */
[C---:B------:R-:W-:Y:S01]  /*96a0*/  HMMA.16816.F32.BF16 R48, R156.reuse, R114, R48 ;  /* 0x000000729c30723c */ /* 0x040fe20000041830 */
[----:B------:R-:W1:Y:S02]  /*96b0*/  LDSM.16.MT88.4 R112, [R182+0xc00] ;  /* 0x000c0000b670783b */ /* 0x000e640000004200 */
[----:B------:R-:W-:Y:S01]  /*96c0*/  MUFU.EX2 R225, R170 ;  /* 0x000000aa00e17308 */ /* 0x000fe20000000800 */
[----:B------:R-:W-:Y:S02]  /*96d0*/  FMUL.FTZ R99, R3, R99 ;  /* 0x0000006303637220 */ /* 0x000fe40000410000 */
[----:B------:R-:W-:Y:S02]  /*96e0*/  FADD.FTZ R3, R214, R130 ;  /* 0x00000082d6037221 */ /* 0x000fe40000010000 */
[----:B------:R-:W-:Y:S04]  /*96f0*/  FADD.FTZ R100, R215, R128 ;  /* 0x00000080d7647221 */ /* 0x000fe80000010000 */
        /* <DEDUP_REMOVED lines=9> */
[----:B------:R-:W-:Y:S03]  /*9790*/  MUFU.EX2 R175, R201 ;  /* 0x000000c900af7308 */ /* 0x000fe60000000800 */
[----:B--2---:R-:W-:Y:S01]  /*97a0*/  FADD.FTZ R0, R2, R0 ;  /* 0x0000000002007221 */ /* 0x004fe20000010000 */
[C---:B------:R-:W-:Y:S06]  /*97b0*/  HMMA.16816.F32.BF16 R56, R108.reuse, R112, R56 ;  /* 0x000000706c38723c */ /* 0x040fec0000041838 */
[----:B------:R-:W1:Y:S01]  /*97c0*/  MUFU.EX2 R172, R179 ;  /* 0x000000b300ac7308 */ /* 0x000e620000000800 */
[----:B------:R-:W-:Y:S01]  /*97d0*/  FADD.FTZ R0, R107, R0 ;  /* 0x000000006b007221 */ /* 0x000fe20000010000 */
[-C--:B------:R-:W-:Y:S08]  /*97e0*/  HMMA.16816.F32.BF16 R60, R108, R114.reuse, R60 ;  /* 0x000000726c3c723c */ /* 0x080ff0000004183c */
[----:B------:R-:W-:Y:S01]  /*97f0*/  MUFU.EX2 R173, R177 ;  /* 0x000000b100ad7308 */ /* 0x000fe20000000800 */
[C---:B------:R-:W-:Y:S01]  /*9800*/  HMMA.16816.F32.BF16 R64, R156.reuse, R114, R64 ;  /* 0x000000729c40723c */ /* 0x040fe20000041840 */
[----:B------:R-:W2:Y:S08]  /*9810*/  LDSM.16.MT88.4 R112, [R181+0x1800] ;  /* 0x00180000b570783b */ /* 0x000eb00000004200 */
[----:B------:R-:W3:Y:S03]  /*9820*/  MUFU.EX2 R168, R197 ;  /* 0x000000c500a87308 */ /* 0x000ee60000000800 */
[----:B-1----:R-:W-:Y:S07]  /*9830*/  F2FP.BF16.PACK_AB R160, R172, R169 ;  /* 0x000000a9aca0723e */ /* 0x002fee00000010ff */
[----:B------:R-:W-:Y:S10]  /*9840*/  MUFU.EX2 R167, R178 ;  /* 0x000000b200a77308 */ /* 0x000ff40000000800 */
[----:B------:R-:W1:Y:S01]  /*9850*/  MUFU.EX2 R166, R196 ;  /* 0x000000c400a67308 */ /* 0x000e620000000800 */
[----:B---3--:R-:W-:Y:S09]  /*9860*/  F2FP.BF16.PACK_AB R162, R168, R173 ;  /* 0x000000ada8a2723e */ /* 0x008ff200000010ff */
[----:B------:R-:W-:Y:S01]  /*9870*/  MUFU.EX2 R165, R198 ;  /* 0x000000c600a57308 */ /* 0x000fe20000000800 */
[-C--:B--2---:R-:W-:Y:S09]  /*9880*/  HMMA.16816.F32.BF16 R68, R156, R112.reuse, R68 ;  /* 0x000000709c44723c */ /* 0x084ff20000041844 */
[----:B------:R-:W2:Y:S01]  /*9890*/  MUFU.EX2 R164, R199 ;  /* 0x000000c700a47308 */ /* 0x000ea20000000800 */
[C---:B------:R-:W-:Y:S04]  /*98a0*/  HMMA.16816.F32.BF16 R72, R108.reuse, R112, R72 ;  /* 0x000000706c48723c */ /* 0x040fe80000041848 */
[----:B-1----:R-:W-:Y:S04]  /*98b0*/  F2FP.BF16.PACK_AB R161, R166, R167 ;  /* 0x000000a7a6a1723e */ /* 0x002fe800000010ff */
[-C--:B------:R-:W-:Y:S08]  /*98c0*/  HMMA.16816.F32.BF16 R76, R108, R114.reuse, R76 ;  /* 0x000000726c4c723c */ /* 0x080ff0000004184c */
[C---:B------:R-:W-:Y:S01]  /*98d0*/  HMMA.16816.F32.BF16 R80, R156.reuse, R114, R80 ;  /* 0x000000729c50723c */ /* 0x040fe20000041850 */
[----:B------:R-:W1:Y:S03]  /*98e0*/  LDSM.16.MT88.4 R112, [R182+0x1800] ;  /* 0x00180000b670783b */ /* 0x000e660000004200 */
[----:B--2---:R-:W-:Y:S04]  /*98f0*/  F2FP.BF16.PACK_AB R163, R164, R165 ;  /* 0x000000a5a4a3723e */ /* 0x004fe800000010ff */
        /* <DEDUP_REMOVED lines=18> */
[----:B------:R-:W-:Y:S02]  /*9a20*/  F2FP.BF16.PACK_AB R157, R171, R170 ;  /* 0x000000aaab9d723e */ /* 0x000fe400000010ff */
[----:B------:R-:W-:Y:S01]  /*9a30*/  F2FP.BF16.PACK_AB R159, R175, R174 ;  /* 0x000000aeaf9f723e */ /* 0x000fe200000010ff */
[C---:B------:R-:W-:Y:S04]  /*9a40*/  HMMA.16816.F32.BF16 R8, R112.reuse, R116, R8 ;  /* 0x000000747008723c */ /* 0x040fe80000041808 */
[----:B------:R-:W3:Y:S04]  /*9a50*/  MUFU.EX2 R106, R209 ;  /* 0x000000d1006a7308 */ /* 0x000ee80000000800 */
[-C--:B------:R-:W-:Y:S04]  /*9a60*/  HMMA.16816.F32.BF16 R12, R112, R118.reuse, R12 ;  /* 0x00000076700c723c */ /* 0x080fe8000004180c */
[----:B-1----:R-:W-:Y:S02]  /*9a70*/  FADD.FTZ R0, R107, R2 ;  /* 0x000000026b007221 */ /* 0x002fe40000010000 */
[----:B------:R-:W-:Y:S01]  /*9a80*/  FADD.FTZ R2, R229, R102 ;  /* 0x00000066e5027221 */ /* 0x000fe20000010000 */
[----:B------:R-:W-:Y:S01]  /*9a90*/  MOV R102, R104 ;  /* 0x0000006800667202 */ /* 0x000fe20000000f00 */
[C---:B------:R-:W-:Y:S01]  /*9aa0*/  HMMA.16816.F32.BF16 R16, R108.reuse, R118, R16 ;  /* 0x000000766c10723c */ /* 0x040fe20000041810 */
[----:B------:R-:W1:Y:S03]  /*9ab0*/  LDSM.16.MT88.4 R116, [R182+0x1000] ;  /* 0x00100000b674783b */ /* 0x000e660000004200 */
[----:B--2---:R-:W-:Y:S01]  /*9ac0*/  F2FP.BF16.PACK_AB R158, R128, R129 ;  /* 0x00000081809e723e */ /* 0x004fe200000010ff */
[----:B------:R-:W-:Y:S03]  /*9ad0*/  FADD.FTZ R2, R221, R2 ;  /* 0x00000002dd027221 */ /* 0x000fe60000010000 */
[-C--:B------:R-:W-:Y:S04]  /*9ae0*/  HMMA.16816.F32.BF16 R20, R108, R120.reuse, R20 ;  /* 0x000000786c14723c */ /* 0x080fe80000041814 */
[C---:B---3--:R-:W-:Y:S01]  /*9af0*/  F2FP.BF16.PACK_AB R156, R106.reuse, R107 ;  /* 0x0000006b6a9c723e */ /* 0x048fe200000010ff */
[----:B------:R-:W-:Y:S01]  /*9b00*/  FADD.FTZ R0, R106, R0 ;  /* 0x000000006a007221 */ /* 0x000fe20000010000 */
[----:B------:R-:W-:Y:S01]  /*9b10*/  MOV R106, R103 ;  /* 0x00000067006a7202 */ /* 0x000fe20000000f00 */
[----:B------:R-:W-:Y:S01]  /*9b20*/  FADD.FTZ R2, R220, R2 ;  /* 0x00000002dc027221 */ /* 0x000fe20000010000 */
[C---:B------:R-:W-:Y:S04]  /*9b30*/  HMMA.16816.F32.BF16 R24, R112.reuse, R120, R24 ;  /* 0x000000787018723c */ /* 0x040fe80000041818 */
[----:B------:R-:W-:Y:S01]  /*9b40*/  FADD.FTZ R0, R129, R0 ;  /* 0x0000000081007221 */ /* 0x000fe20000010000 */
[----:B------:R-:W-:Y:S01]  /*9b50*/  MOV R107, R101 ;  /* 0x00000065006b7202 */ /* 0x000fe20000000f00 */
        /* <DEDUP_REMOVED lines=10> */
[----:B------:R-:W-:Y:S01]  /*9c00*/  FADD.FTZ R3, R223, R100 ;  /* 0x00000064df037221 */ /* 0x000fe20000010000 */
[----:B------:R-:W-:Y:S01]  /*9c10*/  MOV R100, R105 ;  /* 0x0000006900647202 */ /* 0x000fe20000000f00 */
        /* <DEDUP_REMOVED lines=56> */
[-C--:B---3--:R-:W-:Y:S08]  /*9fa0*/  HMMA.16816.F32.BF16 R84, R156, R12.reuse, R84 ;  /* 0x0000000c9c54723c */ /* 0x088ff00000041854 */
[C---:B------:R-:W-:Y:S08]  /*9fb0*/  HMMA.16816.F32.BF16 R88, R160.reuse, R12, R88 ;  /* 0x0000000ca058723c */ /* 0x040ff00000041858 */
[-C--:B------:R-:W-:Y:S08]  /*9fc0*/  HMMA.16816.F32.BF16 R92, R160, R14.reuse, R92 ;  /* 0x0000000ea05c723c */ /* 0x080ff0000004185c */
[----:B------:R-:W-:Y:S01]  /*9fd0*/  HMMA.16816.F32.BF16 R96, R156, R14, R96 ;  /* 0x0000000e9c60723c */ /* 0x000fe20000041860 */
[----:B------:R-:W-:-:S07]  /*9fe0*/  @P0 BRA `(.L_x_1394) ;  /* 0xffffc72000000947 */ /* 0x000fce000383ffff */
.L_x_1381:
[----:B------:R-:W-:-:S13]  /*9ff0*/  ISETP.GE.AND P0, PT, R203, R234, PT ;  /* 0x000000eacb00720c */ /* 0x000fda0003f06270 */
[----:B------:R-:W-:Y:S05]  /*a000*/  @!P0 BRA `(.L_x_1395) ;  /* 0x000030c000008947 */ /* 0x000fea0003800000 */
.L_x_1407:
[----:B------:R-:W-:Y:S04]  /*a010*/  DEPBAR.LE SB0, 0x0 ;  /* 0x000080000000791a */ /* 0x000fe80000000000 */
[----:B------:R-:W-:Y:S01]  /*a020*/  WARPSYNC 0xffffffff ;  /* 0xffffffff00007948 */ /* 0x000fe20003800000 */
[----:B------:R-:W-:Y:S01]  /*a030*/  BAR.SYNC.DEFER_BLOCKING 0x0 ;  /* 0x0000000000007b1d */ /* 0x000fe20000010000 */
[----:B------:R-:W-:Y:S01]  /*a040*/  SHF.R.S32.HI R0, RZ, 0x1f, R204 ;  /* 0x0000001fff007819 */ /* 0x000fe200000114cc */
[----:B------:R-:W-:Y:S01]  /*a050*/  IMAD.WIDE.U32 R2, R204, c[0x0][0x208], RZ ;  /* 0x00008200cc027a25 */ /* 0x000fe200078e00ff */
[----:B------:R-:W-:Y:S02]  /*a060*/  MOV R107, R104 ;  /* 0x00000068006b7202 */ /* 0x000fe40000000f00 */
[----:B------:R-:W-:Y:S01]  /*a070*/  MOV R106, R103 ;  /* 0x00000067006a7202 */ /* 0x000fe20000000f00 */
[----:B------:R-:W-:Y:S02]  /*a080*/  IMAD R0, R0, c[0x0][0x208], RZ ;  /* 0x0000820000007a24 */ /* 0x000fe400078e02ff */
[----:B------:R-:W-:Y:S02]  /*a090*/  IMAD.MOV.U32 R100, RZ, RZ, R105 ;  /* 0x000000ffff647224 */ /* 0x000fe400078e0069 */
        /* <DEDUP_REMOVED lines=13> */
[----:B------:R-:W-:Y:S03]  /*a170*/  LEA.HI.X R8, R0, c[0x0][0x1fc], R2, 0x1, P0 ;  /* 0x00007f0000087a11 */ /* 0x000fe600000f0c02 */
        /* <DEDUP_REMOVED lines=8> */
.L_x_1502:
[----:B------:R-:W5:Y:S01]  /*a200*/  SHFL.IDX PT, R2, R9, RZ, 0x1c1f ;  /* 0x001c1fff09027589 */ /* 0x000f6200000e0000 */
[C---:B------:R-:W-:Y:S01]  /*a210*/  IMAD.SHL.U32 R3, R210.reuse, 0x2, RZ ;  /* 0x00000002d2037824 */ /* 0x040fe200078e00ff */
[----:B------:R-:W-:Y:S01]  /*a220*/  ISETP.GE.AND P5, PT, R210, c[0x0][0x1d4], PT ;  /* 0x00007500d2007a0c */ /* 0x000fe20003fa6270 */
[C---:B------:R-:W-:Y:S01]  /*a230*/  IMAD.SHL.U32 R4, R232.reuse, 0x2, RZ ;  /* 0x00000002e8047824 */ /* 0x040fe200078e00ff */
[----:B------:R-:W4:Y:S01]  /*a240*/  S2R R10, SR_TID.X ;  /* 0x00000000000a7919 */ /* 0x000f220000002100 */
[----:B------:R-:W-:Y:S01]  /*a250*/  ISETP.GE.AND P4, PT, R232, c[0x0][0x1d4], PT ;  /* 0x00007500e8007a0c */ /* 0x000fe20003f86270 */
[----:B------:R-:W-:Y:S01]  /*a260*/  BSSY B0, `(.L_x_1397) ;  /* 0x0000022000007945 */ /* 0x000fe20003800000 */
[C---:B------:R-:W-:Y:S02]  /*a270*/  ISETP.GE.AND P3, PT, R233.reuse, c[0x0][0x1d4], PT ;  /* 0x00007500e9007a0c */ /* 0x040fe40003f66270 */
[C---:B-----5:R-:W-:Y:S01]  /*a280*/  IADD3 R6, P0, R2.reuse, R3, RZ ;  /* 0x0000000302067210 */ /* 0x060fe20007f1e0ff */
[----:B------:R-:W-:Y:S01]  /*a290*/  IMAD.SHL.U32 R3, R233, 0x2, RZ ;  /* 0x00000002e9037824 */ /* 0x000fe200078e00ff */
[----:B------:R-:W-:Y:S03]  /*a2a0*/  IADD3 R4, P6, R2, R4, RZ ;  /* 0x0000000402047210 */ /* 0x000fe60007fde0ff */
[----:B---3--:R-:W-:Y:S01]  /*a2b0*/  IMAD.X R7, R0, 0x1, R219, P0 ;  /* 0x0000000100077824 */ /* 0x008fe200000e06db */
[----:B------:R-:W-:Y:S01]  /*a2c0*/  IADD3 R2, P0, R2, R3, RZ ;  /* 0x0000000302027210 */ /* 0x000fe20007f1e0ff */
[C---:B------:R-:W-:Y:S03]  /*a2d0*/  IMAD.X R5, R0.reuse, 0x1, R217, P6 ;  /* 0x0000000100057824 */ /* 0x040fe600030e06d9 */
[----:B------:R-:W-:Y:S01]  /*a2e0*/  @!PT LDS RZ, [RZ] ;  /* 0x00000000fffff984 */ /* 0x000fe20000000800 */
[----:B------:R-:W-:Y:S01]  /*a2f0*/  @!PT LDS RZ, [RZ] ;  /* 0x00000000fffff984 */ /* 0x000fe20000000800 */
[----:B------:R3:W-:Y:S01]  /*a300*/  LDGSTS.E.BYPASS.LTC128B.128 [R194+0x1880], [R6.64], !P5 ;  /* 0x0188000006c27fae */ /* 0x0007e2000e901d46 */
[----:B------:R-:W-:Y:S01]  /*a310*/  IMAD.X R3, R0, 0x1, R218, P0 ;  /* 0x0000000100037824 */ /* 0x000fe200000e06da */
[----:B----4-:R-:W-:Y:S02]  /*a320*/  ISETP.GT.AND P0, PT, R10, 0x3f, PT ;  /* 0x0000003f0a00780c */ /* 0x010fe40003f04270 */
[----:B------:R3:W-:Y:S04]  /*a330*/  LDGSTS.E.BYPASS.LTC128B.128 [R194+0x2480], [R4.64], !P4 ;  /* 0x0248000004c27fae */ /* 0x0007e8000e101d46 */
[----:B------:R3:W-:Y:S07]  /*a340*/  LDGSTS.E.BYPASS.LTC128B.128 [R194+0x3080], [R2.64], !P3 ;  /* 0x0308000002c27fae */ /* 0x0007ee000d901d46 */
[----:B------:R-:W-:-:S05]  /*a350*/  @P0 BRA `(.L_x_1398) ;  /* 0x0000012000000947 */ /* 0x000fca0003800000 */
[----:B------:R-:W-:-:S05]  /*a360*/  BRA.DIV ~URZ, `(.L_x_1399) ;  /* 0x0000a7627f007947 */ /* 0x000fca000b800000 */
[----:B---3--:R3:W4:Y:S04]  /*a370*/  SHFL.IDX PT, R4, R8, 0x1, 0x1c1f ;  /* 0x003c1f0008047f89 */ /* 0x00872800000e0000 */
[----:B------:R3:W2:Y:S02]  /*a380*/  SHFL.IDX PT, R0, R9, 0x1, 0x1c1f ;  /* 0x003c1f0009007f89 */ /* 0x0006a400000e0000 */
.L_x_1503:
[----:B------:R-:W-:Y:S01]  /*a390*/  IMAD.SHL.U32 R5, R210, 0x2, RZ ;  /* 0x00000002d2057824 */ /* 0x000fe200078e00ff */
[----:B------:R-:W-:Y:S01]  /*a3a0*/  SHF.L.U32 R2, R233, 0x1, RZ ;  /* 0x00000001e9027819 */ /* 0x000fe200000006ff */
[----:B------:R-:W-:Y:S03]  /*a3b0*/  IMAD.SHL.U32 R3, R232, 0x2, RZ ;  /* 0x00000002e8037824 */ /* 0x000fe600078e00ff */
[C---:B--23--:R-:W-:Y:S02]  /*a3c0*/  IADD3 R8, P0, R0.reuse, R5, RZ ;  /* 0x0000000500087210 */ /* 0x04cfe40007f1e0ff */
[----:B------:R-:W-:Y:S03]  /*a3d0*/  IADD3 R6, P6, R0, R3, RZ ;  /* 0x0000000300067210 */ /* 0x000fe60007fde0ff */
[----:B----4-:R-:W-:Y:S01]  /*a3e0*/  IMAD.X R9, R4, 0x1, R219, P0 ;  /* 0x0000000104097824 */ /* 0x010fe200000e06db */
[----:B------:R-:W-:Y:S02]  /*a3f0*/  IADD3 R2, P0, R0, R2, RZ ;  /* 0x0000000200027210 */ /* 0x000fe40007f1e0ff */
[C---:B------:R-:W-:Y:S02]  /*a400*/  IADD3.X R7, R4.reuse, R217, RZ, P6, !PT ;  /* 0x000000d904077210 */ /* 0x040fe400037fe4ff */
[----:B------:R-:W-:Y:S01]  /*a410*/  @!PT LDS RZ, [RZ] ;  /* 0x00000000fffff984 */ /* 0x000fe20000000800 */
[----:B------:R-:W-:Y:S01]  /*a420*/  @!PT LDS RZ, [RZ] ;  /* 0x00000000fffff984 */ /* 0x000fe20000000800 */
[----:B------:R-:W-:Y:S01]  /*a430*/  @!PT LDS RZ, [RZ] ;  /* 0x00000000fffff984 */ /* 0x000fe20000000800 */
[----:B------:R2:W-:Y:S01]  /*a440*/  LDGSTS.E.BYPASS.LTC128B.128 [R194+0x2080], [R8.64], !P5 ;  /* 0x0208000008c27fae */ /* 0x0005e2000e901d46 */
[----:B------:R-:W-:Y:S03]  /*a450*/  IMAD.X R3, R4, 0x1, R218, P0 ;  /* 0x0000000104037824 */ /* 0x000fe600000e06da */
[----:B------:R2:W-:Y:S04]  /*a460*/  LDGSTS.E.BYPASS.LTC128B.128 [R194+0x2c80], [R6.64], !P4 ;  /* 0x02c8000006c27fae */ /* 0x0005e8000e101d46 */
[----:B------:R2:W-:Y:S02]  /*a470*/  LDGSTS.E.BYPASS.LTC128B.128 [R194+0x3880], [R2.64], !P3 ;  /* 0x0388000002c27fae */ /* 0x0005e4000d901d46 */
.L_x_1398:
[----:B------:R-:W-:Y:S05]  /*a480*/  BSYNC B0 ;  /* 0x0000000000007941 */ /* 0x000fea0003800000 */
.L_x_1397:
[----:B------:R-:W0:Y:S01]  /*a490*/  LDGDEPBAR ;  /* 0x00000000000079af */ /* 0x000e220000000000 */
[----:B------:R-:W-:Y:S01]  /*a4a0*/  WARPSYNC 0xffffffff ;  /* 0xffffffff00007948 */ /* 0x000fe20003800000 */
[-C--:B--23--:R-:W-:Y:S01]  /*a4b0*/  HMMA.16816.F32.BF16 R4, R48, R16.reuse, RZ ;  /* 0x000000103004723c */ /* 0x08cfe200000418ff */
        /* <DEDUP_REMOVED lines=90> */
[----:B------:R-:W-:Y:S02]  /*aa60*/  FMUL.FTZ R11, R11, c[0x0][0x320] ;  /* 0x0000c8000b0b7a20 */ /* 0x000fe40000410000 */
[----:B------:R-:W-:Y:S02]  /*aa70*/  FMUL.FTZ R2, R13, c[0x0][0x320] ;  /* 0x0000c8000d027a20 */ /* 0x000fe40000410000 */
[----:B------:R-:W-:Y:S03]  /*aa80*/  FMUL.FTZ R3, R12, c[0x0][0x320] ;  /* 0x0000c8000c037a20 */ /* 0x000fe60000410000 */
[----:B------:R1:W4:Y:S10]  /*aa90*/  MUFU.TANH R177, R0 ;  /* 0x0000000000b17308 */ /* 0x0003340000002400 */
[----:B------:R-:W2:Y:S10]  /*aaa0*/  MUFU.TANH R199, R11 ;  /* 0x0000000b00c77308 */ /* 0x000eb40000002400 */
[----:B------:R-:W2:Y:S01]  /*aab0*/  MUFU.TANH R176, R2 ;  /* 0x0000000200b07308 */ /* 0x000ea20000002400 */
[----:B-1----:R-:W-:Y:S09]  /*aac0*/  FMUL.FTZ R0, R6, c[0x0][0x320] ;  /* 0x0000c80006007a20 */ /* 0x002ff20000410000 */
[----:B------:R1:W1:Y:S10]  /*aad0*/  MUFU.TANH R195, R0 ;  /* 0x0000000000c37308 */ /* 0x0002740000002400 */
        /* <DEDUP_REMOVED lines=99> */
[----:B------:R-:W-:Y:S05]  /*b110*/  IADD3 R2, R2, -0x30, R231 ;  /* 0xffffffd002027810 */ /* 0x000fea0007ffe0e7 */
        /* <DEDUP_REMOVED lines=26> */
.L_x_1504:
[----:B------:R-:W-:-:S05]  /*b2c0*/  BRA.DIV ~URZ, `(.L_x_1403) ;  /* 0x000099327f007947 */ /* 0x000fca000b800000 */
[----:B------:R3:W4:Y:S02]  /*b2d0*/  SHFL.IDX PT, R0, R9, RZ, 0x1c1f ;  /* 0x001c1fff09007589 */ /* 0x00072400000e0000 */
.L_x_1505:
[----:B------:R-:W-:Y:S01]  /*b2e0*/  IMAD.SHL.U32 R2, R210, 0x2, RZ ;  /* 0x00000002d2027824 */ /* 0x000fe200078e00ff */
[----:B------:R-:W-:Y:S01]  /*b2f0*/  SHF.L.U32 R10, R233, 0x1, RZ ;  /* 0x00000001e90a7819 */ /* 0x000fe200000006ff */
[----:B------:R-:W-:Y:S03]  /*b300*/  IMAD.SHL.U32 R6, R232, 0x2, RZ ;  /* 0x00000002e8067824 */ /* 0x000fe600078e00ff */
[----:B----4-:R-:W-:Y:S05]  /*b310*/  @P0 IADD3 R2, P6, R0, R2, RZ ;  /* 0x0000000200020210 */ /* 0x010fea0007fde0ff */
[----:B--2---:R-:W-:Y:S01]  /*b320*/  @P0 IMAD.X R3, R4, 0x1, R219, P6 ;  /* 0x0000000104030824 */ /* 0x004fe200030e06db */
[----:B------:R-:W-:Y:S04]  /*b330*/  @P0 IADD3 R6, P6, R0, R6, RZ ;  /* 0x0000000600060210 */ /* 0x000fe80007fde0ff */
[----:B------:R-:W-:Y:S01]  /*b340*/  @!PT LDS RZ, [RZ] ;  /* 0x00000000fffff984 */ /* 0x000fe20000000800 */
[----:B------:R-:W-:Y:S01]  /*b350*/  @!PT LDS RZ, [RZ] ;  /* 0x00000000fffff984 */ /* 0x000fe20000000800 */
[----:B------:R-:W-:Y:S01]  /*b360*/  @!PT LDS RZ, [RZ] ;  /* 0x00000000fffff984 */ /* 0x000fe20000000800 */
[----:B------:R2:W-:Y:S01]  /*b370*/  @P0 LDGSTS.E.BYPASS.LTC128B.128 [R194+0x3c80], [R2.64], !P5 ;  /* 0x03c8000002c20fae */ /* 0x0005e2000e901d46 */
[----:B------:R-:W-:Y:S05]  /*b380*/  @P0 IMAD.X R7, R4, 0x1, R217, P6 ;  /* 0x0000000104070824 */ /* 0x000fea00030e06d9 */
[----:B------:R4:W-:Y:S01]  /*b390*/  @P0 LDGSTS.E.BYPASS.LTC128B.128 [R194+0x4880], [R6.64], !P4 ;  /* 0x0488000006c20fae */ /* 0x0009e2000e101d46 */
[----:B--2---:R-:W-:Y:S04]  /*b3a0*/  @P0 IADD3 R2, P6, R0, R10, RZ ;  /* 0x0000000a00020210 */ /* 0x004fe80007fde0ff */
[----:B------:R-:W-:Y:S05]  /*b3b0*/  @P0 IADD3.X R3, R4, R218, RZ, P6, !PT ;  /* 0x000000da04030210 */ /* 0x000fea00037fe4ff */
[----:B------:R4:W-:Y:S01]  /*b3c0*/  @P0 LDGSTS.E.BYPASS.LTC128B.128 [R194+0x5480], [R2.64], !P3 ;  /* 0x0548000002c20fae */ /* 0x0009e2000d901d46 */
[----:B------:R-:W-:Y:S01]  /*b3d0*/  ISETP.GE.AND P0, PT, R5, 0x21, PT ;  /* 0x000000210500780c */ /* 0x000fe20003f06270 */
[----:B------:R-:W-:-:S06]  /*b3e0*/  BRA.DIV ~URZ, `(.L_x_1404) ;  /* 0x000098727f007947 */ /* 0x000fcc000b800000 */
[----:B------:R2:W1:Y:S04]  /*b3f0*/  SHFL.IDX PT, R4, R8, 0x1, 0x1c1f ;  /* 0x003c1f0008047f89 */ /* 0x00046800000e0000 */
[----:B------:R2:W3:Y:S02]  /*b400*/  SHFL.IDX PT, R0, R9, 0x1, 0x1c1f ;  /* 0x003c1f0009007f89 */ /* 0x0004e400000e0000 */
.L_x_1506:
[----:B----4-:R-:W-:Y:S02]  /*b410*/  IMAD.SHL.U32 R2, R210, 0x2, RZ ;  /* 0x00000002d2027824 */ /* 0x010fe400078e00ff */
[----:B------:R-:W-:Y:S02]  /*b420*/  IMAD.SHL.U32 R6, R232, 0x2, RZ ;  /* 0x00000002e8067824 */ /* 0x000fe400078e00ff */
[----:B------:R-:W-:Y:S01]  /*b430*/  IMAD.SHL.U32 R5, R233, 0x2, RZ ;  /* 0x00000002e9057824 */ /* 0x000fe200078e00ff */
[----:B---3--:R-:W-:Y:S04]  /*b440*/  @P0 IADD3 R2, P6, R0, R2, RZ ;  /* 0x0000000200020210 */ /* 0x008fe80007fde0ff */
[----:B-1----:R-:W-:Y:S05]  /*b450*/  @P0 IADD3.X R3, R4, R219, RZ, P6, !PT ;  /* 0x000000db04030210 */ /* 0x002fea00037fe4ff */
[----:B------:R-:W-:Y:S01]  /*b460*/  @!PT LDS RZ, [RZ] ;  /* 0x00000000fffff984 */ /* 0x000fe20000000800 */
[----:B------:R-:W-:Y:S01]  /*b470*/  @!PT LDS RZ, [RZ] ;  /* 0x00000000fffff984 */ /* 0x000fe20000000800 */
[----:B------:R-:W-:Y:S01]  /*b480*/  @!PT LDS RZ, [RZ] ;  /* 0x00000000fffff984 */ /* 0x000fe20000000800 */
[----:B------:R1:W-:Y:S01]  /*b490*/  @P0 LDGSTS.E.BYPASS.LTC128B.128 [R194+0x4480], [R2.64], !P5 ;  /* 0x0448000002c20fae */ /* 0x0003e2000e901d46 */
[----:B------:R-:W-:Y:S04]  /*b4a0*/  @P0 IADD3 R6, P5, R0, R6, RZ ;  /* 0x0000000600060210 */ /* 0x000fe80007fbe0ff */
[----:B------:R-:W-:Y:S05]  /*b4b0*/  @P0 IADD3.X R7, R4, R217, RZ, P5, !PT ;  /* 0x000000d904070210 */ /* 0x000fea0002ffe4ff */
[----:B------:R3:W-:Y:S01]  /*b4c0*/  @P0 LDGSTS.E.BYPASS.LTC128B.128 [R194+0x5080], [R6.64], !P4 ;  /* 0x0508000006c20fae */ /* 0x0007e2000e101d46 */
[----:B-1----:R-:W-:Y:S05]  /*b4d0*/  @P0 IADD3 R2, P5, R0, R5, RZ ;  /* 0x0000000500020210 */ /* 0x002fea0007fbe0ff */
[----:B------:R-:W-:Y:S05]  /*b4e0*/  @P0 IMAD.X R3, R4, 0x1, R218, P5 ;  /* 0x0000000104030824 */ /* 0x000fea00028e06da */
[----:B------:R3:W-:Y:S03]  /*b4f0*/  @P0 LDGSTS.E.BYPASS.LTC128B.128 [R194+0x5c80], [R2.64], !P3 ;  /* 0x05c8000002c20fae */ /* 0x0007e6000d901d46 */
.L_x_1401:
[----:B--234-:R-:W-:Y:S05]  /*b500*/  BSYNC B0 ;  /* 0x0000000000007941 */ /* 0x01cfea0003800000 */
.L_x_1400:
        /* <DEDUP_REMOVED lines=51> */
.L_x_1507:
        /* <DEDUP_REMOVED lines=15> */
.L_x_1508:
[----:B--2---:R-:W-:Y:S01]  /*b930*/  FMNMX.FTZ R102, R0, R4, !PT ;  /* 0x0000000400667209 */ /* 0x004fe20007810000 */
[C---:B------:R-:W-:Y:S01]  /*b940*/  FADD.FTZ R0, -R105.reuse, R100 ;  /* 0x0000006469007221 */ /* 0x040fe20000010100 */
[----:B------:R-:W-:Y:S01]  /*b950*/  WARPSYNC 0xffffffff ;  /* 0xffffffff00007948 */ /* 0x000fe20003800000 */
[----:B------:R-:W-:Y:S01]  /*b960*/  FMUL.FTZ R2, R105, c[0x0][0x2d0] ;  /* 0x0000b40069027a20 */ /* 0x000fe20000410000 */
[----:B------:R-:W-:Y:S01]  /*b970*/  LDSM.16.MT88.4 R36, [R182] ;  /* 0x00000000b624783b */ /* 0x000fe20000004200 */
[----:B------:R-:W-:Y:S01]  /*b980*/  FMUL.FTZ R0, R0, c[0x0][0x2d0] ;  /* 0x0000b40000007a20 */ /* 0x000fe20000410000 */
[----:B------:R-:W-:Y:S01]  /*b990*/  ISETP.GT.AND P0, PT, R203, R234, PT ;  /* 0x000000eacb00720c */ /* 0x000fe20003f04270 */
[--C-:B------:R-:W-:Y:S02]  /*b9a0*/  FFMA.FTZ R3, R177, c[0x0][0x2d0], -R2.reuse ;  /* 0x0000b400b1037a23 */ /* 0x100fe40000010802 */
[----:B------:R2:W-:Y:S01]  /*b9b0*/  MUFU.EX2 R100, R0 ;  /* 0x0000000000647308 */ /* 0x0005e20000000800 */
[--C-:B------:R-:W-:Y:S02]  /*b9c0*/  FFMA.FTZ R213, R12, c[0x0][0x2d0], -R2.reuse ;  /* 0x0000b4000cd57a23 */ /* 0x100fe40000010802 */
[--C-:B-1----:R-:W-:Y:S02]  /*b9d0*/  FFMA.FTZ R4, R178, c[0x0][0x2d0], -R2.reuse ;  /* 0x0000b400b2047a23 */ /* 0x102fe40000010802 */
        /* <DEDUP_REMOVED lines=9> */
[----:B------:R3:W4:Y:S01]  /*ba70*/  MUFU.EX2 R13, R4 ;  /* 0x00000004000d7308 */ /* 0x0007220000000800 */
[----:B------:R-:W-:Y:S02]  /*ba80*/  FFMA.FTZ R215, R19, c[0x0][0x2d0], -R2 ;  /* 0x0000b40013d77a23 */ /* 0x000fe40000010802 */
[----:B--2---:R-:W-:Y:S04]  /*ba90*/  FMUL.FTZ R0, R104, c[0x0][0x2d0] ;  /* 0x0000b40068007a20 */ /* 0x004fe80000410000 */
        /* <DEDUP_REMOVED lines=15> */
[C---:B------:R-:W-:Y:S02]  /*bb90*/  FADD.FTZ R0, -R103.reuse, R106 ;  /* 0x0000006a67007221 */ /* 0x040fe40000010100 */
[----:B-1----:R-:W-:Y:S02]  /*bba0*/  FMUL.FTZ R3, R103, c[0x0][0x2d0] ;  /* 0x0000b40067037a20 */ /* 0x002fe40000410000 */
[----:B------:R-:W-:Y:S02]  /*bbb0*/  FMUL.FTZ R0, R0, c[0x0][0x2d0] ;  /* 0x0000b40000007a20 */ /* 0x000fe40000410000 */
[--C-:B---3--:R-:W-:Y:S02]  /*bbc0*/  FFMA.FTZ R4, R198, c[0x0][0x2d0], -R3.reuse ;  /* 0x0000b400c6047a23 */ /* 0x108fe40000010803 */
        /* <DEDUP_REMOVED lines=14> */
[----:B-1----:R-:W-:Y:S02]  /*bcb0*/  FADD.FTZ R0, -R104, R107 ;  /* 0x0000006b68007221 */ /* 0x002fe40000010100 */
[----:B------:R-:W-:Y:S02]  /*bcc0*/  FMUL.FTZ R107, R102, c[0x0][0x2d0] ;  /* 0x0000b400666b7a20 */ /* 0x000fe40000410000 */
[----:B------:R-:W-:Y:S05]  /*bcd0*/  FMUL.FTZ R0, R0, c[0x0][0x2d0] ;  /* 0x0000b40000007a20 */ /* 0x000fea0000410000 */
[----:B------:R-:W-:Y:S10]  /*bce0*/  MUFU.EX2 R20, R5 ;  /* 0x0000000500147308 */ /* 0x000ff40000000800 */
[----:B------:R1:W-:Y:S10]  /*bcf0*/  MUFU.EX2 R3, R0 ;  /* 0x0000000000037308 */ /* 0x0003f40000000800 */
[----:B------:R-:W-:Y:S10]  /*bd00*/  MUFU.EX2 R18, R9 ;  /* 0x0000000900127308 */ /* 0x000ff40000000800 */
[----:B------:R-:W-:Y:S01]  /*bd10*/  MUFU.EX2 R17, R8 ;  /* 0x0000000800117308 */ /* 0x000fe20000000800 */
[----:B-1----:R-:W-:Y:S02]  /*bd20*/  FADD.FTZ R0, -R102, R101 ;  /* 0x0000006566007221 */ /* 0x002fe40000010100 */
[----:B------:R-:W-:Y:S02]  /*bd30*/  FFMA.FTZ R101, R169, c[0x0][0x2d0], -R107 ;  /* 0x0000b400a9657a23 */ /* 0x000fe4000001086b */
[----:B------:R-:W-:Y:S05]  /*bd40*/  FMUL.FTZ R0, R0, c[0x0][0x2d0] ;  /* 0x0000b40000007a20 */ /* 0x000fea0000410000 */
[----:B------:R-:W-:Y:S10]  /*bd50*/  MUFU.EX2 R198, R19 ;  /* 0x0000001300c67308 */ /* 0x000ff40000000800 */
[----:B------:R-:W1:Y:S10]  /*bd60*/  MUFU.EX2 R0, R0 ;  /* 0x0000000000007308 */ /* 0x000e740000000800 */
[----:B------:R-:W-:Y:S10]  /*bd70*/  MUFU.EX2 R227, R174 ;  /* 0x000000ae00e37308 */ /* 0x000ff40000000800 */
[----:B------:R-:W-:Y:S10]  /*bd80*/  MUFU.EX2 R226, R164 ;  /* 0x000000a400e27308 */ /* 0x000ff40000000800 */
[----:B------:R-:W-:Y:S10]  /*bd90*/  MUFU.EX2 R169, R212 ;  /* 0x000000d400a97308 */ /* 0x000ff40000000800 */
[----:B------:R-:W-:Y:S10]  /*bda0*/  MUFU.EX2 R174, R211 ;  /* 0x000000d300ae7308 */ /* 0x000ff40000000800 */
[----:B------:R-:W-:Y:S01]  /*bdb0*/  MUFU.EX2 R179, R179 ;  /* 0x000000b300b37308 */ /* 0x000fe20000000800 */
[----:B----4-:R-:W-:Y:S01]  /*bdc0*/  FFMA.FTZ R4, R100, R230, R13 ;  /* 0x000000e664047223 */ /* 0x010fe2000001000d */
[----:B------:R-:W-:Y:S01]  /*bdd0*/  F2FP.BF16.PACK_AB R156, R12, R13 ;  /* 0x0000000d0c9c723e */ /* 0x000fe200000010ff */
[----:B-1----:R-:W-:Y:S01]  /*bde0*/  FMUL.FTZ R15, R0, R127 ;  /* 0x0000007f000f7220 */ /* 0x002fe20000410000 */
[----:B------:R-:W-:Y:S01]  /*bdf0*/  F2FP.BF16.PACK_AB R157, R17, R18 ;  /* 0x00000012119d723e */ /* 0x000fe200000010ff */
[----:B------:R-:W-:Y:S01]  /*be00*/  FADD.FTZ R16, R12, R4 ;  /* 0x000000040c107221 */ /* 0x000fe20000010000 */
[----:B------:R-:W-:Y:S01]  /*be10*/  F2FP.BF16.PACK_AB R158, R221, R32 ;  /* 0x00000020dd9e723e */ /* 0x000fe200000010ff */
[--C-:B------:R-:W-:Y:S01]  /*be20*/  FFMA.FTZ R4, R197, c[0x0][0x2d0], -R107.reuse ;  /* 0x0000b400c5047a23 */ /* 0x100fe2000001086b */
[----:B------:R-:W-:Y:S01]  /*be30*/  F2FP.BF16.PACK_AB R159, R222, R220 ;  /* 0x000000dcde9f723e */ /* 0x000fe200000010ff */
[C---:B------:R-:W-:Y:S02]  /*be40*/  FMUL.FTZ R26, R0.reuse, R122 ;  /* 0x0000007a001a7220 */ /* 0x040fe40000410000 */
[----:B------:R1:W2:Y:S01]  /*be50*/  MUFU.EX2 R7, R4 ;  /* 0x0000000400077308 */ /* 0x0002a20000000800 */
        /* <DEDUP_REMOVED lines=12> */
[----:B-1----:R-:W-:Y:S02]  /*bf20*/  FFMA.FTZ R4, R199, c[0x0][0x2d0], -R107 ;  /* 0x0000b400c7047a23 */ /* 0x002fe4000001086b */
[----:B------:R1:W3:Y:S01]  /*bf30*/  MUFU.EX2 R199, R14 ;  /* 0x0000000e00c77308 */ /* 0x0002e20000000800 */
[C---:B------:R-:W-:Y:S02]  /*bf40*/  FMUL.FTZ R74, R0.reuse, R74 ;  /* 0x0000004a004a7220 */ /* 0x040fe40000410000 */
[C---:B------:R-:W-:Y:S02]  /*bf50*/  FMUL.FTZ R75, R0.reuse, R75 ;  /* 0x0000004b004b7220 */ /* 0x040fe40000410000 */
[C---:B------:R-:W-:Y:S02]  /*bf60*/  FMUL.FTZ R78, R0.reuse, R78 ;  /* 0x0000004e004e7220 */ /* 0x040fe40000410000 */
[C---:B------:R-:W-:Y:S02]  /*bf70*/  FMUL.FTZ R79, R0.reuse, R79 ;  /* 0x0000004f004f7220 */ /* 0x040fe40000410000 */
[C---:B------:R-:W-:Y:S02]  /*bf80*/  FMUL.FTZ R11, R0.reuse, R131 ;  /* 0x00000083000b7220 */ /* 0x040fe40000410000 */
[C---:B--2---:R-:W-:Y:S02]  /*bf90*/  FFMA.FTZ R5, R0.reuse, R225, R7 ;  /* 0x000000e100057223 */ /* 0x044fe40000010007 */
[C---:B------:R-:W-:Y:S01]  /*bfa0*/  FMUL.FTZ R90, R0.reuse, R90 ;  /* 0x0000005a005a7220 */ /* 0x040fe20000410000 */
[----:B------:R-:W-:Y:S01]  /*bfb0*/  MUFU.EX2 R225, R162 ;  /* 0x000000a200e17308 */ /* 0x000fe20000000800 */
[C---:B------:R-:W-:Y:S02]  /*bfc0*/  FMUL.FTZ R91, R0.reuse, R91 ;  /* 0x0000005b005b7220 */ /* 0x040fe40000410000 */
[C---:B------:R-:W-:Y:S02]  /*bfd0*/  FMUL.FTZ R94, R0.reuse, R94 ;  /* 0x0000005e005e7220 */ /* 0x040fe40000410000 */
[----:B------:R-:W-:Y:S02]  /*bfe0*/  FMUL.FTZ R95, R0, R95 ;  /* 0x0000005f005f7220 */ /* 0x000fe40000410000 */
[C---:B------:R-:W-:Y:S02]  /*bff0*/  FFMA.FTZ R6, R2.reuse, R224, R21 ;  /* 0x000000e002067223 */ /* 0x040fe40000010015 */
[----:B------:R-:W-:Y:S01]  /*c000*/  FMUL.FTZ R44, R2, R108 ;  /* 0x0000006c022c7220 */ /* 0x000fe20000410000 */
[----:B------:R-:W-:Y:S01]  /*c010*/  F2FP.BF16.PACK_AB R108, R20, R21 ;  /* 0x00000015146c723e */ /* 0x000fe200000010ff */
[----:B-1----:R-:W-:Y:S01]  /*c020*/  FMUL.FTZ R14, R0, R126 ;  /* 0x0000007e000e7220 */ /* 0x002fe20000410000 */
[----:B---3--:R-:W-:Y:S01]  /*c030*/  F2FP.BF16.PACK_AB R110, R198, R199 ;  /* 0x000000c7c66e723e */ /* 0x008fe200000010ff */
[--C-:B------:R-:W-:Y:S01]  /*c040*/  FFMA.FTZ R0, R202, c[0x0][0x2d0], -R107.reuse ;  /* 0x0000b400ca007a23 */ /* 0x100fe2000001086b */
[----:B------:R-:W-:Y:S01]  /*c050*/  MUFU.EX2 R224, R177 ;  /* 0x000000b100e07308 */ /* 0x000fe20000000800 */
[----:B------:R-:W-:Y:S02]  /*c060*/  FADD.FTZ R130, R20, R6 ;  /* 0x0000000614827221 */ /* 0x000fe40000010000 */
[----:B------:R-:W1:Y:S01]  /*c070*/  LDSM.16.MT88.4 R20, [R181] ;  /* 0x00000000b514783b */ /* 0x000e620000004200 */
[C---:B------:R-:W-:Y:S02]  /*c080*/  FMUL.FTZ R12, R2.reuse, R124 ;  /* 0x0000007c020c7220 */ /* 0x040fe40000410000 */
[C---:B------:R-:W-:Y:S02]  /*c090*/  FMUL.FTZ R13, R2.reuse, R125 ;  /* 0x0000007d020d7220 */ /* 0x040fe40000410000 */
[C---:B------:R-:W-:Y:S02]  /*c0a0*/  FMUL.FTZ R24, R2.reuse, R120 ;  /* 0x0000007802187220 */ /* 0x040fe40000410000 */
[----:B------:R2:W-:Y:S01]  /*c0b0*/  MUFU.EX2 R196, R0 ;  /* 0x0000000000c47308 */ /* 0x0005e20000000800 */
[C---:B------:R-:W-:Y:S01]  /*c0c0*/  FMUL.FTZ R25, R2.reuse, R121 ;  /* 0x0000007902197220 */ /* 0x040fe20000410000 */
[----:B------:R-:W-:Y:S01]  /*c0d0*/  LDSM.16.MT88.4 R124, [R181+0x1000] ;  /* 0x00100000b57c783b */ /* 0x000fe20000004200 */
[C---:B------:R-:W-:Y:S02]  /*c0e0*/  FMUL.FTZ R28, R2.reuse, R116 ;  /* 0x00000074021c7220 */ /* 0x040fe40000410000 */
[C---:B------:R-:W-:Y:S02]  /*c0f0*/  FMUL.FTZ R29, R2.reuse, R117 ;  /* 0x00000075021d7220 */ /* 0x040fe40000410000 */
[C---:B------:R-:W-:Y:S02]  /*c100*/  FMUL.FTZ R40, R2.reuse, R112 ;  /* 0x0000007002287220 */ /* 0x040fe40000410000 */
[C---:B------:R-:W-:Y:S01]  /*c110*/  FMUL.FTZ R41, R2.reuse, R113 ;  /* 0x0000007102297220 */ /* 0x040fe20000410000 */
[----:B------:R-:W-:Y:S01]  /*c120*/  LDSM.16.MT88.4 R116, [R181+0x400] ;  /* 0x00040000b574783b */ /* 0x000fe20000004200 */
[C---:B------:R-:W-:Y:S01]  /*c130*/  FMUL.FTZ R45, R2.reuse, R109 ;  /* 0x0000006d022d7220 */ /* 0x040fe20000410000 */
[----:B------:R-:W-:Y:S01]  /*c140*/  MUFU.EX2 R177, R195 ;  /* 0x000000c300b17308 */ /* 0x000fe20000000800 */
[C---:B------:R-:W-:Y:S02]  /*c150*/  FMUL.FTZ R56, R2.reuse, R56 ;  /* 0x0000003802387220 */ /* 0x040fe40000410000 */
[C---:B------:R-:W-:Y:S02]  /*c160*/  FMUL.FTZ R57, R2.reuse, R57 ;  /* 0x0000003902397220 */ /* 0x040fe40000410000 */
[C---:B------:R-:W-:Y:S01]  /*c170*/  FMUL.FTZ R60, R2.reuse, R60 ;  /* 0x0000003c023c7220 */ /* 0x040fe20000410000 */
[----:B------:R-:W3:Y:S01]  /*c180*/  LDSM.16.MT88.4 R112, [R181+0xc00] ;  /* 0x000c0000b570783b */ /* 0x000ee20000004200 */
[C---:B------:R-:W-:Y:S02]  /*c190*/  FMUL.FTZ R61, R2.reuse, R61 ;  /* 0x0000003d023d7220 */ /* 0x040fe40000410000 */
[C---:B------:R-:W-:Y:S02]  /*c1a0*/  FMUL.FTZ R72, R2.reuse, R72 ;  /* 0x0000004802487220 */ /* 0x040fe40000410000 */
[C---:B------:R-:W-:Y:S02]  /*c1b0*/  FMUL.FTZ R73, R2.reuse, R73 ;  /* 0x0000004902497220 */ /* 0x040fe40000410000 */
[C---:B------:R-:W-:Y:S01]  /*c1c0*/  FMUL.FTZ R76, R2.reuse, R76 ;  /* 0x0000004c024c7220 */ /* 0x040fe20000410000 */
[----:B------:R-:W-:Y:S01]  /*c1d0*/  LDSM.16.MT88.4 R120, [R182+0x400] ;  /* 0x00040000b678783b */ /* 0x000fe20000004200 */
[C---:B------:R-:W-:Y:S02]  /*c1e0*/  FMUL.FTZ R77, R2.reuse, R77 ;  /* 0x0000004d024d7220 */ /* 0x040fe40000410000 */
[C---:B------:R-:W-:Y:S02]  /*c1f0*/  FMUL.FTZ R8, R2.reuse, R128 ;  /* 0x0000008002087220 */ /* 0x040fe40000410000 */
[C---:B------:R-:W-:Y:S02]  /*c200*/  FMUL.FTZ R9, R2.reuse, R129 ;  /* 0x0000008102097220 */ /* 0x040fe40000410000 */
[C---:B------:R-:W-:Y:S02]  /*c210*/  FMUL.FTZ R88, R2.reuse, R88 ;  /* 0x0000005802587220 */ /* 0x040fe40000410000 */
[C---:B------:R-:W-:Y:S02]  /*c220*/  FMUL.FTZ R89, R2.reuse, R89 ;  /* 0x0000005902597220 */ /* 0x040fe40000410000 */
[C---:B------:R-:W-:Y:S02]  /*c230*/  FMUL.FTZ R92, R2.reuse, R92 ;  /* 0x0000005c025c7220 */ /* 0x040fe40000410000 */
[----:B------:R-:W-:Y:S02]  /*c240*/  FMUL.FTZ R93, R2, R93 ;  /* 0x0000005d025d7220 */ /* 0x000fe40000410000 */
[----:B------:R-:W-:Y:S02]  /*c250*/  FFMA.FTZ R2, R3, R223, R18 ;  /* 0x000000df03027223 */ /* 0x000fe40000010012 */
[----:B--2---:R-:W-:Y:S01]  /*c260*/  FFMA.FTZ R0, R201, c[0x0][0x2d0], -R107 ;  /* 0x0000b400c9007a23 */ /* 0x004fe2000001086b */
[----:B------:R-:W-:Y:S01]  /*c270*/  MUFU.EX2 R223, R166 ;  /* 0x000000a600df7308 */ /* 0x000fe20000000800 */
[----:B------:R-:W-:Y:S02]  /*c280*/  FADD.FTZ R165, R17, R2 ;  /* 0x0000000211a57221 */ /* 0x000fe40000010000 */
[C---:B------:R-:W-:Y:S02]  /*c290*/  FMUL.FTZ R6, R3.reuse, R134 ;  /* 0x0000008603067220 */ /* 0x040fe40000410000 */
[----:B------:R-:W-:Y:S02]  /*c2a0*/  FMUL.FTZ R17, R100, R137 ;  /* 0x0000008964117220 */ /* 0x000fe40000410000 */
[C---:B------:R-:W-:Y:S02]  /*c2b0*/  FMUL.FTZ R18, R3.reuse, R138 ;  /* 0x0000008a03127220 */ /* 0x040fe40000410000 */
[C---:B------:R-:W-:Y:S01]  /*c2c0*/  FMUL.FTZ R19, R3.reuse, R139 ;  /* 0x0000008b03137220 */ /* 0x040fe20000410000 */
[----:B------:R-:W2:Y:S01]  /*c2d0*/  MUFU.EX2 R2, R4 ;  /* 0x0000000400027308 */ /* 0x000ea20000000800 */
[----:B------:R-:W-:Y:S02]  /*c2e0*/  FADD.FTZ R129, R32, R16 ;  /* 0x0000001020817221 */ /* 0x000fe40000010000 */
[C---:B------:R-:W-:Y:S02]  /*c2f0*/  FMUL.FTZ R16, R100.reuse, R136 ;  /* 0x0000008864107220 */ /* 0x040fe40000410000 */
[C---:B------:R-:W-:Y:S01]  /*c300*/  FMUL.FTZ R32, R100.reuse, R144 ;  /* 0x0000009064207220 */ /* 0x040fe20000410000 */
[----:B------:R-:W-:Y:S01]  /*c310*/  LDSM.16.MT88.4 R136, [R181+0x800] ;  /* 0x00080000b588783b */ /* 0x000fe20000004200 */
[C---:B------:R-:W-:Y:S02]  /*c320*/  FMUL.FTZ R33, R100.reuse, R145 ;  /* 0x0000009164217220 */ /* 0x040fe40000410000 */
[C---:B------:R-:W-:Y:S01]  /*c330*/  FMUL.FTZ R34, R3.reuse, R146 ;  /* 0x0000009203227220 */ /* 0x040fe20000410000 */
[----:B------:R-:W4:Y:S01]  /*c340*/  MUFU.EX2 R197, R0 ;  /* 0x0000000000c57308 */ /* 0x000f220000000800 */
[C---:B------:R-:W-:Y:S02]  /*c350*/  FMUL.FTZ R35, R3.reuse, R147 ;  /* 0x0000009303237220 */ /* 0x040fe40000410000 */
[C---:B------:R-:W-:Y:S01]  /*c360*/  FMUL.FTZ R48, R100.reuse, R152 ;  /* 0x0000009864307220 */ /* 0x040fe20000410000 */
[----:B------:R-:W-:Y:S01]  /*c370*/  LDSM.16.MT88.4 R144, [R182+0x800] ;  /* 0x00080000b690783b */ /* 0x000fe20000004200 */
[C---:B------:R-:W-:Y:S02]  /*c380*/  FMUL.FTZ R49, R100.reuse, R153 ;  /* 0x0000009964317220 */ /* 0x040fe40000410000 */
[C---:B------:R-:W-:Y:S02]  /*c390*/  FMUL.FTZ R50, R3.reuse, R154 ;  /* 0x0000009a03327220 */ /* 0x040fe40000410000 */
[C---:B------:R-:W-:Y:S01]  /*c3a0*/  FMUL.FTZ R51, R3.reuse, R155 ;  /* 0x0000009b03337220 */ /* 0x040fe20000410000 */
[----:B------:R-:W-:Y:S01]  /*c3b0*/  MUFU.EX2 R134, R172 ;  /* 0x000000ac00867308 */ /* 0x000fe20000000800 */
[C---:B------:R-:W-:Y:S01]  /*c3c0*/  FMUL.FTZ R52, R100.reuse, R52 ;  /* 0x0000003464347220 */ /* 0x040fe20000410000 */
[----:B------:R-:W-:Y:S01]  /*c3d0*/  LDSM.16.MT88.4 R152, [R181+0x1400] ;  /* 0x00140000b598783b */ /* 0x000fe20000004200 */
[----:B------:R-:W-:Y:S01]  /*c3e0*/  FMUL.FTZ R53, R100, R53 ;  /* 0x0000003564357220 */ /* 0x000fe20000410000 */
[C---:B--2---:R-:W-:Y:S01]  /*c3f0*/  F2FP.BF16.PACK_AB R109, R2.reuse, R7 ;  /* 0x00000007026d723e */ /* 0x044fe200000010ff */
[----:B------:R-:W-:Y:S02]  /*c400*/  FADD.FTZ R128, R2, R5 ;  /* 0x0000000502807221 */ /* 0x000fe40000010000 */
[C---:B------:R-:W-:Y:S02]  /*c410*/  FMUL.FTZ R4, R100.reuse, R132 ;  /* 0x0000008464047220 */ /* 0x040fe40000410000 */
[C---:B------:R-:W-:Y:S01]  /*c420*/  FMUL.FTZ R5, R100.reuse, R133 ;  /* 0x0000008564057220 */ /* 0x040fe20000410000 */
[----:B------:R-:W-:Y:S01]  /*c430*/  MUFU.EX2 R172, R167 ;  /* 0x000000a700ac7308 */ /* 0x000fe20000000800 */
[C---:B------:R-:W-:Y:S02]  /*c440*/  FMUL.FTZ R7, R3.reuse, R135 ;  /* 0x0000008703077220 */ /* 0x040fe40000410000 */
[----:B------:R-:W-:Y:S01]  /*c450*/  FMUL.FTZ R54, R3, R54 ;  /* 0x0000003603367220 */ /* 0x000fe20000410000 */
[----:B----4-:R-:W-:Y:S01]  /*c460*/  F2FP.BF16.PACK_AB R111, R197, R196 ;  /* 0x000000c4c56f723e */ /* 0x010fe200000010ff */
[C---:B------:R-:W-:Y:S02]  /*c470*/  FMUL.FTZ R55, R3.reuse, R55 ;  /* 0x0000003703377220 */ /* 0x040fe40000410000 */
[C---:B------:R-:W-:Y:S01]  /*c480*/  FMUL.FTZ R64, R100.reuse, R64 ;  /* 0x0000004064407220 */ /* 0x040fe20000410000 */
[-C--:B-1----:R-:W-:Y:S02]  /*c490*/  HMMA.16816.F32.BF16 R4, R156, R20.reuse, R4 ;  /* 0x000000149c04723c */ /* 0x082fe40000041804 */
[----:B------:R-:W-:Y:S03]  /*c4a0*/  MUFU.EX2 R135, R209 ;  /* 0x000000d100877308 */ /* 0x000fe60000000800 */
[C---:B------:R-:W-:Y:S02]  /*c4b0*/  FMUL.FTZ R65, R100.reuse, R65 ;  /* 0x0000004164417220 */ /* 0x040fe40000410000 */
[C---:B------:R-:W-:Y:S01]  /*c4c0*/  FMUL.FTZ R66, R3.reuse, R66 ;  /* 0x0000004203427220 */ /* 0x040fe20000410000 */
[C---:B------:R-:W-:Y:S04]  /*c4d0*/  HMMA.16816.F32.BF16 R8, R108.reuse, R20, R8 ;  /* 0x000000146c08723c */ /* 0x040fe80000041808 */
[C---:B------:R-:W-:Y:S01]  /*c4e0*/  FMUL.FTZ R67, R3.reuse, R67 ;  /* 0x0000004303437220 */ /* 0x040fe20000410000 */
[----:B------:R-:W-:Y:S01]  /*c4f0*/  MUFU.EX2 R133, R161 ;  /* 0x000000a100857308 */ /* 0x000fe20000000800 */
[C---:B------:R-:W-:Y:S02]  /*c500*/  FMUL.FTZ R68, R100.reuse, R68 ;  /* 0x0000004464447220 */ /* 0x040fe40000410000 */
[-C--:B------:R-:W-:Y:S04]  /*c510*/  HMMA.16816.F32.BF16 R12, R108, R22.reuse, R12 ;  /* 0x000000166c0c723c */ /* 0x080fe8000004180c */
[C---:B------:R-:W-:Y:S02]  /*c520*/  FMUL.FTZ R69, R100.reuse, R69 ;  /* 0x0000004564457220 */ /* 0x040fe40000410000 */
[C---:B------:R-:W-:Y:S01]  /*c530*/  FMUL.FTZ R70, R3.reuse, R70 ;  /* 0x0000004603467220 */ /* 0x040fe20000410000 */
        /* <DEDUP_REMOVED lines=9> */
[----:B------:R-:W-:Y:S01]  /*c5d0*/  FMUL.FTZ R81, R100, R81 ;  /* 0x0000005164517220 */ /* 0x000fe20000410000 */
[-C--:B------:R-:W-:Y:S01]  /*c5e0*/  HMMA.16816.F32.BF16 R20, R156, R36.reuse, R20 ;  /* 0x000000249c14723c */ /* 0x080fe20000041814 */
[----:B------:R-:W-:Y:S02]  /*c5f0*/  MUFU.EX2 R142, R170 ;  /* 0x000000aa008e7308 */ /* 0x000fe40000000800 */
[C---:B------:R-:W-:Y:S02]  /*c600*/  FMUL.FTZ R82, R3.reuse, R82 ;  /* 0x0000005203527220 */ /* 0x040fe40000410000 */
[----:B------:R-:W-:Y:S02]  /*c610*/  FMUL.FTZ R83, R3, R83 ;  /* 0x0000005303537220 */ /* 0x000fe40000410000 */
[----:B------:R-:W-:Y:S01]  /*c620*/  FADD.FTZ R2, R199, R130 ;  /* 0x00000082c7027221 */ /* 0x000fe20000010000 */
[C---:B------:R-:W-:Y:S03]  /*c630*/  HMMA.16816.F32.BF16 R24, R108.reuse, R36, R24 ;  /* 0x000000246c18723c */ /* 0x040fe60000041818 */
[----:B------:R-:W-:Y:S01]  /*c640*/  MUFU.EX2 R141, R160 ;  /* 0x000000a0008d7308 */ /* 0x000fe20000000800 */
[----:B------:R-:W-:Y:S02]  /*c650*/  FADD.FTZ R129, R221, R129 ;  /* 0x00000081dd817221 */ /* 0x000fe40000010000 */
[--C-:B------:R-:W-:Y:S02]  /*c660*/  FFMA.FTZ R0, R206, c[0x0][0x2d0], -R107.reuse ;  /* 0x0000b400ce007a23 */ /* 0x100fe4000001086b */
[-C--:B------:R-:W-:Y:S04]  /*c670*/  HMMA.16816.F32.BF16 R28, R108, R38.reuse, R28 ;  /* 0x000000266c1c723c */ /* 0x080fe8000004181c */
[C---:B------:R-:W-:Y:S01]  /*c680*/  FMUL.FTZ R36, R100.reuse, R148 ;  /* 0x0000009464247220 */ /* 0x040fe20000410000 */
[----:B------:R1:W-:Y:S01]  /*c690*/  MUFU.EX2 R131, R0 ;  /* 0x0000000000837308 */ /* 0x0003e20000000800 */
[C---:B------:R-:W-:Y:S02]  /*c6a0*/  FMUL.FTZ R37, R100.reuse, R149 ;  /* 0x0000009564257220 */ /* 0x040fe40000410000 */
[C---:B------:R-:W-:Y:S04]  /*c6b0*/  HMMA.16816.F32.BF16 R32, R156.reuse, R38, R32 ;  /* 0x000000269c20723c */ /* 0x040fe80000041820 */
[C---:B------:R-:W-:Y:S02]  /*c6c0*/  FMUL.FTZ R96, R100.reuse, R96 ;  /* 0x0000006064607220 */ /* 0x040fe40000410000 */
[C---:B------:R-:W-:Y:S01]  /*c6d0*/  FMUL.FTZ R97, R100.reuse, R97 ;  /* 0x0000006164617220 */ /* 0x040fe20000410000 */
[----:B------:R-:W-:Y:S01]  /*c6e0*/  MUFU.EX2 R170, R216 ;  /* 0x000000d800aa7308 */ /* 0x000fe20000000800 */
[C---:B------:R-:W-:Y:S04]  /*c6f0*/  FMUL.FTZ R38, R3.reuse, R150 ;  /* 0x0000009603267220 */ /* 0x040fe80000410000 */
[C---:B------:R-:W-:Y:S02]  /*c700*/  FMUL.FTZ R39, R3.reuse, R151 ;  /* 0x0000009703277220 */ /* 0x040fe40000410000 */
[C---:B------:R-:W-:Y:S02]  /*c710*/  FMUL.FTZ R98, R3.reuse, R98 ;  /* 0x0000006203627220 */ /* 0x040fe40000410000 */
[----:B------:R-:W-:Y:S01]  /*c720*/  FMUL.FTZ R99, R3, R99 ;  /* 0x0000006303637220 */ /* 0x000fe20000410000 */
[----:B------:R-:W-:Y:S01]  /*c730*/  MUFU.EX2 R178, R215 ;  /* 0x000000d700b27308 */ /* 0x000fe20000000800 */
[----:B------:R-:W-:Y:S01]  /*c740*/  FMUL.FTZ R84, R100, R84 ;  /* 0x0000005464547220 */ /* 0x000fe20000410000 */
[-C--:B---3--:R-:W-:Y:S03]  /*c750*/  HMMA.16816.F32.BF16 R36, R156, R112.reuse, R36 ;  /* 0x000000709c24723c */ /* 0x088fe60000041824 */
[--C-:B-1----:R-:W-:Y:S02]  /*c760*/  FFMA.FTZ R0, R208, c[0x0][0x2d0], -R107.reuse ;  /* 0x0000b400d0007a23 */ /* 0x102fe4000001086b */
[----:B------:R-:W-:Y:S02]  /*c770*/  FMUL.FTZ R85, R100, R85 ;  /* 0x0000005564557220 */ /* 0x000fe40000410000 */
[----:B------:R-:W-:Y:S01]  /*c780*/  FFMA.FTZ R100, R171, c[0x0][0x2d0], -R107 ;  /* 0x0000b400ab647a23 */ /* 0x000fe2000001086b */
[C---:B------:R-:W-:Y:S01]  /*c790*/  HMMA.16816.F32.BF16 R40, R108.reuse, R112, R40 ;  /* 0x000000706c28723c */ /* 0x040fe20000041828 */
[----:B------:R1:W-:Y:S03]  /*c7a0*/  MUFU.EX2 R132, R0 ;  /* 0x0000000000847308 */ /* 0x0003e60000000800 */
[C---:B------:R-:W-:Y:S02]  /*c7b0*/  FMUL.FTZ R86, R3.reuse, R86 ;  /* 0x0000005603567220 */ /* 0x040fe40000410000 */
[----:B------:R-:W-:Y:S02]  /*c7c0*/  FMUL.FTZ R87, R3, R87 ;  /* 0x0000005703577220 */ /* 0x000fe40000410000 */
[-C--:B------:R-:W-:Y:S03]  /*c7d0*/  HMMA.16816.F32.BF16 R44, R108, R114.reuse, R44 ;  /* 0x000000726c2c723c */ /* 0x080fe6000004182c */
[----:B------:R-:W-:Y:S01]  /*c7e0*/  MUFU.EX2 R166, R100 ;  /* 0x0000006400a67308 */ /* 0x000fe20000000800 */
[----:B------:R-:W-:Y:S02]  /*c7f0*/  FADD.FTZ R3, R220, R165 ;  /* 0x000000a5dc037221 */ /* 0x000fe40000010000 */
[--C-:B------:R-:W-:Y:S02]  /*c800*/  FFMA.FTZ R106, R168, c[0x0][0x2d0], -R107.reuse ;  /* 0x0000b400a86a7a23 */ /* 0x100fe4000001086b */
[C---:B------:R-:W-:Y:S01]  /*c810*/  HMMA.16816.F32.BF16 R48, R156.reuse, R114, R48 ;  /* 0x000000729c30723c */ /* 0x040fe20000041830 */
[----:B------:R-:W2:Y:S04]  /*c820*/  LDSM.16.MT88.4 R112, [R182+0xc00] ;  /* 0x000c0000b670783b */ /* 0x000ea80000004200 */
[----:B------:R-:W3:Y:S01]  /*c830*/  MUFU.EX2 R165, R101 ;  /* 0x0000006500a57308 */ /* 0x000ee20000000800 */
[--C-:B-1----:R-:W-:Y:S09]  /*c840*/  FFMA.FTZ R0, R205, c[0x0][0x2d0], -R107.reuse ;  /* 0x0000b400cd007a23 */ /* 0x102ff2000001086b */
[----:B------:R1:W-:Y:S10]  /*c850*/  MUFU.EX2 R202, R0 ;  /* 0x0000000000ca7308 */ /* 0x0003f40000000800 */
[----:B------:R-:W-:Y:S01]  /*c860*/  MUFU.EX2 R168, R175 ;  /* 0x000000af00a87308 */ /* 0x000fe20000000800 */
[----:B---3--:R-:W-:Y:S09]  /*c870*/  F2FP.BF16.PACK_AB R161, R165, R166 ;  /* 0x000000a6a5a1723e */ /* 0x008ff200000010ff */
[----:B------:R-:W3:Y:S01]  /*c880*/  MUFU.EX2 R171, R173 ;  /* 0x000000ad00ab7308 */ /* 0x000ee20000000800 */
[--C-:B-1----:R-:W-:Y:S01]  /*c890*/  FFMA.FTZ R0, R207, c[0x0][0x2d0], -R107.reuse ;  /* 0x0000b400cf007a23 */ /* 0x102fe2000001086b */
[-C--:B--2---:R-:W-:Y:S03]  /*c8a0*/  HMMA.16816.F32.BF16 R52, R156, R112.reuse, R52 ;  /* 0x000000709c34723c */ /* 0x084fe60000041834 */
[----:B------:R-:W-:Y:S05]  /*c8b0*/  FFMA.FTZ R107, R163, c[0x0][0x2d0], -R107 ;  /* 0x0000b400a36b7a23 */ /* 0x000fea000001086b */
[----:B------:R1:W-:Y:S01]  /*c8c0*/  MUFU.EX2 R201, R0 ;  /* 0x0000000000c97308 */ /* 0x0003e20000000800 */
[C---:B------:R-:W-:Y:S09]  /*c8d0*/  HMMA.16816.F32.BF16 R56, R108.reuse, R112, R56 ;  /* 0x000000706c38723c */ /* 0x040ff20000041838 */
[----:B------:R-:W2:Y:S01]  /*c8e0*/  MUFU.EX2 R167, R176 ;  /* 0x000000b000a77308 */ /* 0x000ea20000000800 */
[-C--:B------:R-:W-:Y:S03]  /*c8f0*/  HMMA.16816.F32.BF16 R60, R108, R114.reuse, R60 ;  /* 0x000000726c3c723c */ /* 0x080fe6000004183c */
[----:B---3--:R-:W-:Y:S05]  /*c900*/  F2FP.BF16.PACK_AB R160, R171, R168 ;  /* 0x000000a8aba0723e */ /* 0x008fea00000010ff */
[C---:B------:R-:W-:Y:S01]  /*c910*/  HMMA.16816.F32.BF16 R64, R156.reuse, R114, R64 ;  /* 0x000000729c40723c */ /* 0x040fe20000041840 */
[----:B------:R-:W3:Y:S01]  /*c920*/  LDSM.16.MT88.4 R112, [R181+0x1800] ;  /* 0x00180000b570783b */ /* 0x000ee20000004200 */
[----:B------:R4:W-:Y:S02]  /*c930*/  MUFU.EX2 R164, R106 ;  /* 0x0000006a00a47308 */ /* 0x0009e40000000800 */
[----:B-1----:R-:W-:Y:S02]  /*c940*/  FADD.FTZ R0, R196, R128 ;  /* 0x00000080c4007221 */ /* 0x002fe40000010000 */
[----:B------:R-:W-:Y:S02]  /*c950*/  FADD.FTZ R128, R222, R3 ;  /* 0x00000003de807221 */ /* 0x000fe40000010000 */
[----:B------:R-:W-:Y:S04]  /*c960*/  FADD.FTZ R3, R198, R2 ;  /* 0x00000002c6037221 */ /* 0x000fe80000010000 */
[----:B------:R-:W-:Y:S01]  /*c970*/  FADD.FTZ R100, R134, R128 ;  /* 0x0000008086647221 */ /* 0x000fe20000010000 */
[----:B------:R-:W-:Y:S01]  /*c980*/  MUFU.EX2 R196, R214 ;  /* 0x000000d600c47308 */ /* 0x000fe20000000800 */
[----:B------:R-:W-:Y:S01]  /*c990*/  FADD.FTZ R3, R133, R3 ;  /* 0x0000000385037221 */ /* 0x000fe20000010000 */
[----:B--2---:R-:W-:Y:S01]  /*c9a0*/  F2FP.BF16.PACK_AB R162, R167, R172 ;  /* 0x000000aca7a2723e */ /* 0x004fe200000010ff */
[----:B------:R-:W-:Y:S02]  /*c9b0*/  FADD.FTZ R2, R197, R0 ;  /* 0x00000000c5027221 */ /* 0x000fe40000010000 */
[----:B------:R-:W-:Y:S02]  /*c9c0*/  FADD.FTZ R0, R135, R129 ;  /* 0x0000008187007221 */ /* 0x000fe40000010000 */
[----:B------:R-:W-:Y:S02]  /*c9d0*/  FADD.FTZ R2, R131, R2 ;  /* 0x0000000283027221 */ /* 0x000fe40000010000 */
[----:B------:R-:W-:Y:S01]  /*c9e0*/  FADD.FTZ R101, R142, R100 ;  /* 0x000000648e657221 */ /* 0x000fe20000010000 */
[----:B------:R-:W-:Y:S01]  /*c9f0*/  MUFU.EX2 R197, R213 ;  /* 0x000000d500c57308 */ /* 0x000fe20000000800 */
[----:B------:R-:W-:Y:S02]  /*ca00*/  FADD.FTZ R100, R132, R2 ;  /* 0x0000000284647221 */ /* 0x000fe40000010000 */
[----:B----4-:R-:W-:Y:S02]  /*ca10*/  FADD.FTZ R106, R140, R0 ;  /* 0x000000008c6a7221 */ /* 0x010fe40000010000 */
[----:B------:R-:W-:Y:S02]  /*ca20*/  FADD.FTZ R0, R141, R3 ;  /* 0x000000038d007221 */ /* 0x000fe40000010000 */
[----:B------:R-:W-:Y:S02]  /*ca30*/  FADD.FTZ R3, R224, R106 ;  /* 0x0000006ae0037221 */ /* 0x000fe40000010000 */
[----:B------:R-:W-:Y:S01]  /*ca40*/  FADD.FTZ R2, R223, R101 ;  /* 0x00000065df027221 */ /* 0x000fe20000010000 */
[----:B------:R-:W1:Y:S01]  /*ca50*/  MUFU.EX2 R107, R107 ;  /* 0x0000006b006b7308 */ /* 0x000e620000000800 */
[----:B------:R-:W-:Y:S01]  /*ca60*/  MOV R101, R102 ;  /* 0x0000006600657202 */ /* 0x000fe20000000f00 */
[----:B------:R-:W-:Y:S02]  /*ca70*/  FADD.FTZ R0, R209, R0 ;  /* 0x00000000d1007221 */ /* 0x000fe40000010000 */
[----:B------:R-:W-:Y:S02]  /*ca80*/  FADD.FTZ R3, R227, R3 ;  /* 0x00000003e3037221 */ /* 0x000fe40000010000 */
[----:B------:R-:W-:Y:S01]  /*ca90*/  FADD.FTZ R2, R226, R2 ;  /* 0x00000002e2027221 */ /* 0x000fe20000010000 */
[-C--:B---3--:R-:W-:Y:S03]  /*caa0*/  HMMA.16816.F32.BF16 R68, R156, R112.reuse, R68 ;  /* 0x000000709c44723c */ /* 0x088fe60000041844 */
[----:B------:R-:W-:Y:S05]  /*cab0*/  FADD.FTZ R0, R225, R0 ;  /* 0x00000000e1007221 */ /* 0x000fea0000010000 */
[C---:B------:R-:W-:Y:S08]  /*cac0*/  HMMA.16816.F32.BF16 R72, R108.reuse, R112, R72 ;  /* 0x000000706c48723c */ /* 0x040ff00000041848 */
[-C--:B------:R-:W-:Y:S04]  /*cad0*/  HMMA.16816.F32.BF16 R76, R108, R114.reuse, R76 ;  /* 0x000000726c4c723c */ /* 0x080fe8000004184c */
[----:B-1----:R-:W-:Y:S04]  /*cae0*/  F2FP.BF16.PACK_AB R163, R107, R164 ;  /* 0x000000a46ba3723e */ /* 0x002fe800000010ff */
        /* <DEDUP_REMOVED lines=9> */
[----:B------:R-:W-:Y:S02]  /*cb80*/  F2FP.BF16.PACK_AB R109, R142, R134 ;  /* 0x000000868e6d723e */ /* 0x000fe400000010ff */
[----:B------:R-:W-:Y:S02]  /*cb90*/  F2FP.BF16.PACK_AB R110, R227, R224 ;  /* 0x000000e0e36e723e */ /* 0x000fe400000010ff */
[----:B------:R-:W-:Y:S04]  /*cba0*/  F2FP.BF16.PACK_AB R111, R226, R223 ;  /* 0x000000dfe26f723e */ /* 0x000fe800000010ff */
[----:B------:R-:W-:Y:S02]  /*cbb0*/  F2FP.BF16.PACK_AB R114, R225, R209 ;  /* 0x000000d1e172723e */ /* 0x000fe400000010ff */
[----:B------:R-:W-:Y:S01]  /*cbc0*/  F2FP.BF16.PACK_AB R115, R201, R202 ;  /* 0x000000cac973723e */ /* 0x000fe200000010ff */
[-C--:B------:R-:W-:Y:S05]  /*cbd0*/  HMMA.16816.F32.BF16 R4, R108, R116.reuse, R4 ;  /* 0x000000746c04723c */ /* 0x080fea0000041804 */
[----:B------:R-:W-:Y:S02]  /*cbe0*/  F2FP.BF16.PACK_AB R156, R178, R170 ;  /* 0x000000aab29c723e */ /* 0x000fe400000010ff */
[----:B------:R-:W-:Y:S01]  /*cbf0*/  F2FP.BF16.PACK_AB R157, R174, R169 ;  /* 0x000000a9ae9d723e */ /* 0x000fe200000010ff */
[C---:B------:R-:W-:Y:S04]  /*cc00*/  HMMA.16816.F32.BF16 R8, R112.reuse, R116, R8 ;  /* 0x000000747008723c */ /* 0x040fe80000041808 */
[----:B------:R-:W-:Y:S02]  /*cc10*/  F2FP.BF16.PACK_AB R158, R197, R196 ;  /* 0x000000c4c59e723e */ /* 0x000fe400000010ff */
[----:B------:R-:W-:Y:S02]  /*cc20*/  F2FP.BF16.PACK_AB R159, R179, R177 ;  /* 0x000000b1b39f723e */ /* 0x000fe400000010ff */
        /* <DEDUP_REMOVED lines=62> */
[-C--:B---3--:R-:W-:Y:S04]  /*d010*/  HMMA.16816.F32.BF16 R84, R156, R12.reuse, R84 ;  /* 0x0000000c9c54723c */ /* 0x088fe80000041854 */
[----:B------:R-:W-:Y:S01]  /*d020*/  FADD.FTZ R2, R164, R6 ;  /* 0x00000006a4027221 */ /* 0x000fe20000010000 */
[----:B------:R-:W-:Y:S01]  /*d030*/  MOV R203, R0 ;  /* 0x0000000000cb7202 */ /* 0x000fe20000000f00 */
[----:B------:R-:W-:Y:S02]  /*d040*/  FADD.FTZ R230, R197, R5 ;  /* 0x00000005c5e67221 */ /* 0x000fe40000010000 */
[C---:B------:R-:W-:Y:S04]  /*d050*/  HMMA.16816.F32.BF16 R88, R160.reuse, R12, R88 ;  /* 0x0000000ca058723c */ /* 0x040fe80000041858 */
[----:B------:R-:W-:Y:S02]  /*d060*/  FADD.FTZ R223, R179, R4 ;  /* 0x00000004b3df7221 */ /* 0x000fe40000010000 */
[----:B------:R-:W-:Y:S02]  /*d070*/  FADD.FTZ R224, R167, R3 ;  /* 0x00000003a7e07221 */ /* 0x000fe40000010000 */
[-C--:B------:R-:W-:Y:S04]  /*d080*/  HMMA.16816.F32.BF16 R92, R160, R14.reuse, R92 ;  /* 0x0000000ea05c723c */ /* 0x080fe8000004185c */
[----:B------:R-:W-:Y:S04]  /*d090*/  FADD.FTZ R225, R107, R2 ;  /* 0x000000026be17221 */ /* 0x000fe80000010000 */
[----:B------:R-:W-:Y:S01]  /*d0a0*/  HMMA.16816.F32.BF16 R96, R156, R14, R96 ;  /* 0x0000000e9c60723c */ /* 0x000fe20000041860 */
[----:B------:R-:W-:Y:S07]  /*d0b0*/  @!UPT UIADD3 URZ, URZ, URZ, URZ ;  /* 0x0000003f3f3ff290 */ /* 0x000fee000fffe03f */
[----:B------:R-:W-:-:S11]  /*d0c0*/  @P0 BRA `(.L_x_1407) ;  /* 0xffffcf4000000947 */ /* 0x000fd6000383ffff */
.L_x_1395:
[----:B------:R-:W-:Y:S05]  /*d0d0*/  BRA.DIV ~URZ, `(.L_x_1408) ;  /* 0x00007e727f007947 */ /* 0x000fea000b800000 */
[----:B------:R1:W2:Y:S02]  /*d0e0*/  SHFL.BFLY PT, R0, R230, 0x2, 0x1f ;  /* 0x0c401f00e6007f89 */ /* 0x0002a400000e0000 */
.L_x_1509:
        /* <DEDUP_REMOVED lines=15> */
.L_x_1510:
        /* <DEDUP_REMOVED lines=61> */
[----:B------:R-:W-:Y:S02]  /*d5b0*/  FMUL.FTZ R49, R2, R57 ;  /* 0x0000003902317220 */ /* 0x000fe40000410000 */
        /* <DEDUP_REMOVED lines=72> */
.L_x_1356:
        /* <DEDUP_REMOVED lines=19> */
.L_x_1411:
[----:B--2---:R-:W-:Y:S05]  /*db70*/  BSYNC B0 ;  /* 0x0000000000007941 */ /* 0x004fea0003800000 */
.L_x_1410:
[----:B------:R-:W-:Y:S01]  /*db80*/  PRMT R0, R0, 0x9910, RZ ;  /* 0x0000991000007816 */ /* 0x000fe200000000ff */
[----:B------:R-:W-:Y:S01]  /*db90*/  BSSY B1, `(.L_x_1412) ;  /* 0x00003ad000017945 */ /* 0x000fe20003800000 */
[----:B-----5:R-:W-:Y:S02]  /*dba0*/  IMAD.MOV.U32 R74, RZ, RZ, R6 ;  /* 0x000000ffff4a7224 */ /* 0x020fe400078e0006 */
[----:B------:R-:W-:-:S13]  /*dbb0*/  ISETP.NE.AND P0, PT, R0, RZ, PT ;  /* 0x000000ff0000720c */ /* 0x000fda0003f05270 */
[----:B------:R-:W-:Y:S05]  /*dbc0*/  @!P0 BRA `(.L_x_1413) ;  /* 0x00002db000008947 */ /* 0x000fea0003800000 */
[----:B-1----:R-:W2:Y:S04]  /*dbd0*/  LDL R6, [R1+0x10] ;  /* 0x0000100001067983 */ /* 0x002ea80000100800 */
[----:B------:R-:W3:Y:S04]  /*dbe0*/  LDL R11, [R1+0x14] ;  /* 0x00001400010b7983 */ /* 0x000ee80000100800 */
[----:B------:R-:W4:Y:S04]  /*dbf0*/  LDL R10, [R1+0x1c] ;  /* 0x00001c00010a7983 */ /* 0x000f280000100800 */
[----:B------:R-:W4:Y:S04]  /*dc00*/  LDL.LU R9, [R1+0x20] ;  /* 0x0000200001097983 */ /* 0x000f280000300800 */
[----:B------:R-:W4:Y:S04]  /*dc10*/  LDL R8, [R1+0x18] ;  /* 0x0000180001087983 */ /* 0x000f280000100800 */
[----:B------:R-:W4:Y:S01]  /*dc20*/  LDL.LU R7, [R1+0x24] ;  /* 0x0000240001077983 */ /* 0x000f220000300800 */
        /* <DEDUP_REMOVED lines=8> */
[----:B------:R-:W-:Y:S01]  /*dcb0*/  ISETP.NE.AND.EX P2, PT, RZ, c[0x0][0x504], PT, P2 ;  /* 0x00014100ff007a0c */ /* 0x000fe20003f45320 */
[----:B--2---:R1:W-:Y:S04]  /*dcc0*/  STS [R6+0x80], R0 ;  /* 0x0000800006007388 */ /* 0x0043e80000000800 */
[----:B------:R2:W-:Y:S04]  /*dcd0*/  STS [R6+0x280], R3 ;  /* 0x0002800306007388 */ /* 0x0005e80000000800 */
[----:B---3--:R3:W-:Y:S01]  /*dce0*/  STS [R11], R2 ;  /* 0x000000020b007388 */ /* 0x0087e20000000800 */
[----:B-1----:R-:W-:-:S02]  /*dcf0*/  F2FP.BF16.PACK_AB R0, R145, R144 ;  /* 0x000000909100723e */ /* 0x002fc400000010ff */
[----:B--2---:R-:W-:-:S03]  /*dd00*/  F2FP.BF16.PACK_AB R3, R37, R36 ;  /* 0x000000242503723e */ /* 0x004fc600000010ff */
[----:B------:R1:W-:Y:S01]  /*dd10*/  STS [R11+0x200], R0 ;  /* 0x000200000b007388 */ /* 0x0003e20000000800 */
[----:B---3--:R-:W-:-:S03]  /*dd20*/  F2FP.BF16.PACK_AB R2, R61, R60 ;  /* 0x0000003c3d02723e */ /* 0x008fc600000010ff */
[----:B------:R2:W-:Y:S04]  /*dd30*/  STS [R6+0x1080], R3 ;  /* 0x0010800306007388 */ /* 0x0005e80000000800 */
[----:B------:R3:W-:Y:S01]  /*dd40*/  STS [R6+0x1280], R2 ;  /* 0x0012800206007388 */ /* 0x0007e20000000800 */
[----:B-1----:R-:W-:Y:S02]  /*dd50*/  F2FP.BF16.PACK_AB R0, R39, R38 ;  /* 0x000000262700723e */ /* 0x002fe400000010ff */
[----:B--2---:R-:W-:-:S03]  /*dd60*/  F2FP.BF16.PACK_AB R3, R161, R160 ;  /* 0x000000a0a103723e */ /* 0x004fc600000010ff */
[----:B------:R1:W-:Y:S01]  /*dd70*/  STS [R11+0x1000], R0 ;  /* 0x001000000b007388 */ /* 0x0003e20000000800 */
[----:B---3--:R-:W-:-:S03]  /*dd80*/  F2FP.BF16.PACK_AB R2, R143, R142 ;  /* 0x0000008e8f02723e */ /* 0x008fc600000010ff */
[----:B------:R2:W-:Y:S04]  /*dd90*/  STS [R11+0x1200], R4 ;  /* 0x001200040b007388 */ /* 0x0005e80000000800 */
[----:B----4-:R3:W-:Y:S04]  /*dda0*/  STS [R10+0x80], R3 ;  /* 0x000080030a007388 */ /* 0x0107e80000000800 */
        /* <DEDUP_REMOVED lines=63> */
[----:B------:R-:W-:Y:S02]  /*e1a0*/  ISETP.NE.U32.AND P3, PT, RZ, c[0x0][0x508], PT ;  /* 0x00014200ff007a0c */ /* 0x000fe40003f65070 */
[----:B---3--:R-:W-:-:S02]  /*e1b0*/  F2FP.BF16.PACK_AB R2, R81, R80 ;  /* 0x000000505102723e */ /* 0x008fc400000010ff */
[----:B------:R-:W-:Y:S02]  /*e1c0*/  ISETP.NE.AND.EX P3, PT, RZ, c[0x0][0x50c], PT, P3 ;  /* 0x00014300ff007a0c */ /* 0x000fe40003f65330 */
[----:B----4-:R-:W-:Y:S01]  /*e1d0*/  F2FP.BF16.PACK_AB R0, R169, R168 ;  /* 0x000000a8a900723e */ /* 0x010fe200000010ff */
[----:B------:R-:W-:-:S04]  /*e1e0*/  IMAD.MOV.U32 R11, RZ, RZ, c[0x0][0x388] ;  /* 0x0000e200ff0b7624 */ /* 0x000fc800078e00ff */
[----:B------:R1:W-:Y:S04]  /*e1f0*/  STS [R10+0x4080], R0 ;  /* 0x004080000a007388 */ /* 0x0003e80000000800 */
[----:B------:R3:W-:Y:S04]  /*e200*/  STS [R10+0x4280], R4 ;  /* 0x004280040a007388 */ /* 0x0007e80000000800 */
[----:B------:R4:W-:Y:S04]  /*e210*/  STS [R8+0x4000], R3 ;  /* 0x0040000308007388 */ /* 0x0009e80000000800 */
[----:B------:R4:W-:Y:S01]  /*e220*/  STS [R8+0x4200], R2 ;  /* 0x0042000208007388 */ /* 0x0009e20000000800 */
[----:B-1----:R-:W-:-:S02]  /*e230*/  F2FP.BF16.PACK_AB R0, R57, R56 ;  /* 0x000000383900723e */ /* 0x002fc400000010ff */
[----:B---3--:R-:W-:-:S03]  /*e240*/  @P3 IADD3 R4, P0, R9, c[0x0][0x508], RZ ;  /* 0x0001420009043a10 */ /* 0x008fc60007f1e0ff */
[----:B------:R1:W-:Y:S01]  /*e250*/  STS [R10+0x5080], R0 ;  /* 0x005080000a007388 */ /* 0x0003e20000000800 */
[----:B----4-:R-:W-:Y:S02]  /*e260*/  F2FP.BF16.PACK_AB R3, R27, R26 ;  /* 0x0000001a1b03723e */ /* 0x010fe400000010ff */
[----:B------:R-:W-:Y:S02]  /*e270*/  @P3 IADD3.X R5, R7, c[0x0][0x50c], RZ, P0, !PT ;  /* 0x0001430007053a10 */ /* 0x000fe400007fe4ff */
[----:B------:R-:W-:-:S05]  /*e280*/  F2FP.BF16.PACK_AB R2, R33, R32 ;  /* 0x000000202102723e */ /* 0x000fca00000010ff */
[----:B------:R3:W-:Y:S01]  /*e290*/  STS [R10+0x5280], R2 ;  /* 0x005280020a007388 */ /* 0x0007e20000000800 */
[----:B-1----:R-:W-:-:S05]  /*e2a0*/  F2FP.BF16.PACK_AB R0, R29, R28 ;  /* 0x0000001c1d00723e */ /* 0x002fca00000010ff */
[----:B------:R1:W-:Y:S04]  /*e2b0*/  STS [R8+0x5000], R0 ;  /* 0x0050000008007388 */ /* 0x0003e80000000800 */
[----:B------:R4:W-:Y:S04]  /*e2c0*/  STS [R8+0x5200], R3 ;  /* 0x0052000308007388 */ /* 0x0009e80000000800 */
[----:B------:R-:W-:Y:S01]  /*e2d0*/  BAR.SYNC.DEFER_BLOCKING 0x1, 0x80 ;  /* 0x0042000000007b1d */ /* 0x000fe20000010000 */
[----:B---3--:R-:W-:Y:S01]  /*e2e0*/  IADD3 R2, P1, R9, c[0x0][0x500], RZ ;  /* 0x0001400009027a10 */ /* 0x008fe20007f3e0ff */
[----:B-1----:R-:W-:-:S03]  /*e2f0*/  IMAD.MOV.U32 R0, RZ, RZ, RZ ;  /* 0x000000ffff007224 */ /* 0x002fc600078e00ff */
[----:B----4-:R-:W-:Y:S01]  /*e300*/  IADD3.X R3, R7, c[0x0][0x504], RZ, P1, !PT ;  /* 0x0001410007037a10 */ /* 0x010fe20000ffe4ff */
[----:B------:R1:W5:Y:S04]  /*e310*/  @P3 LDG.E R11, [R4.64] ;  /* 0x00000006040b3981 */ /* 0x000368000c1e1900 */
[----:B------:R3:W5:Y:S01]  /*e320*/  @P2 LDG.E R0, [R2.64] ;  /* 0x0000000602002981 */ /* 0x000762000c1e1900 */
[----:B--2---:R-:W-:-:S04]  /*e330*/  ISETP.NE.AND P0, PT, R6, RZ, PT ;  /* 0x000000ff0600720c */ /* 0x004fc80003f05270 */
[----:B-1----:R-:W-:Y:S01]  /*e340*/  SEL R5, R6, c[0x0][0x3d4], P0 ;  /* 0x0000f50006057a07 */ /* 0x002fe20000000000 */
[----:B------:R-:W-:Y:S05]  /*e350*/  @P3 BRA `(.L_x_1414) ;  /* 0x0000004000003947 */ /* 0x000fea0003800000 */
[----:B---3--:R-:W-:Y:S05]  /*e360*/  @!P2 BRA `(.L_x_1414) ;  /* 0x000000300000a947 */ /* 0x008fea0003800000 */
[----:B------:R1:W2:Y:S04]  /*e370*/  LDG.E R4, [R2.64] ;  /* 0x0000000602047981 */ /* 0x0002a8000c1e1900 */
[----:B-1----:R-:W2:Y:S02]  /*e380*/  LDG.E R2, [R2.64+0x4] ;  /* 0x0000040602027981 */ /* 0x002ea4000c1e1900 */
[----:B--2--5:R-:W-:Y:S02]  /*e390*/  IADD3 R11, -R4, R2, RZ ;  /* 0x00000002040b7210 */ /* 0x024fe40007ffe1ff */
.L_x_1414:
[----:B---3--:R-:W2:Y:S04]  /*e3a0*/  LDL.LU R4, [R1+0x34] ;  /* 0x0000340001047983 */ /* 0x008ea80000300800 */
[----:B------:R-:W3:Y:S04]  /*e3b0*/  LDL.LU R3, [R1+0x8] ;  /* 0x0000080001037983 */ /* 0x000ee80000300800 */
[----:B------:R-:W4:Y:S01]  /*e3c0*/  LDL R18, [R1+0x30] ;  /* 0x0000300001127983 */ /* 0x000f220000100800 */
[----:B------:R-:W-:Y:S01]  /*e3d0*/  IMAD.MOV.U32 R2, RZ, RZ, 0x368 ;  /* 0x00000368ff027424 */ /* 0x000fe200078e00ff */
[----:B------:R-:W-:Y:S01]  /*e3e0*/  ISETP.GT.AND P3, PT, R5, 0x1, PT ;  /* 0x000000010500780c */ /* 0x000fe20003f64270 */
[----:B------:R-:W-:Y:S01]  /*e3f0*/  IMAD.IADD R10, R251, 0x1, R249 ;  /* 0x00000001fb0a7824 */ /* 0x000fe200078e02f9 */
[----:B------:R-:W4:Y:S01]  /*e400*/  LDL R75, [R1+0x3c] ;  /* 0x00003c00014b7983 */ /* 0x000f220000100800 */
[----:B------:R-:W-:-:S02]  /*e410*/  ISETP.NE.U32.AND P0, PT, RZ, c[0x0][0x500], PT ;  /* 0x00014000ff007a0c */ /* 0x000fc40003f05070 */
[----:B------:R-:W-:Y:S02]  /*e420*/  SEL R2, R2, 0x328, P3 ;  /* 0x0000032802027807 */ /* 0x000fe40001800000 */
[----:B------:R-:W-:Y:S02]  /*e430*/  ISETP.NE.AND.EX P0, PT, RZ, c[0x0][0x504], PT, P0 ;  /* 0x00014100ff007a0c */ /* 0x000fe40003f05300 */
[----:B------:R1:W2:Y:S08]  /*e440*/  LDC.64 R6, c[0x0][R2+0x170] ;  /* 0x00005c0002067b82 */ /* 0x0002b00000000a00 */
[----:B------:R1:W2:Y:S08]  /*e450*/  LDC.64 R14, c[0x0][R2+0x168] ;  /* 0x00005a00020e7b82 */ /* 0x0002b00000000a00 */
[----:B------:R1:W2:Y:S08]  /*e460*/  LDC.64 R16, c[0x0][R2+0x178] ;  /* 0x00005e0002107b82 */ /* 0x0002b00000000a00 */
[----:B------:R1:W2:Y:S02]  /*e470*/  LDC.64 R20, c[0x0][R2+0x160] ;  /* 0x0000580002147b82 */ /* 0x0002a40000000a00 */
        /* <DEDUP_REMOVED lines=8> */
[----:B--2---:R-:W-:Y:S01]  /*e500*/  SEL R5, R4, RZ, !P0 ;  /* 0x000000ff04057207 */ /* 0x004fe20004000000 */
[----:B------:R-:W-:Y:S01]  /*e510*/  IMAD R4, R7, R2, RZ ;  /* 0x0000000207047224 */ /* 0x000fe200078e02ff */
[----:B---3--:R-:W-:-:S03]  /*e520*/  LOP3.LUT R3, R3, 0xffff, RZ, 0xc0, !PT ;  /* 0x0000ffff03037812 */ /* 0x008fc600078ec0ff */
[----:B------:R-:W-:Y:S02]  /*e530*/  IMAD R13, R6, R5, R4 ;  /* 0x00000005060d7224 */ /* 0x000fe400078e0204 */
[----:B------:R-:W-:-:S04]  /*e540*/  @P2 IMAD.HI.U32 R5, R10, c[0x0][0x4ec], RZ ;  /* 0x00013b000a052a27 */ /* 0x000fc800078e00ff */
[----:B------:R-:W-:-:S04]  /*e550*/  IMAD.WIDE.U32 R6, R6, R2, RZ ;  /* 0x0000000206067225 */ /* 0x000fc800078e00ff */
[----:B------:R-:W-:-:S04]  /*e560*/  IMAD.WIDE.U32 R8, R14, R3, RZ ;  /* 0x000000030e087225 */ /* 0x000fc800078e00ff */
[----:B------:R-:W-:Y:S01]  /*e570*/  IMAD.MOV.U32 R4, RZ, RZ, R10 ;  /* 0x000000ffff047224 */ /* 0x000fe200078e000a */
[----:B------:R-:W-:Y:S01]  /*e580*/  @P2 SHF.R.U32.HI R4, RZ, c[0x0][0x4f0], R5 ;  /* 0x00013c00ff042a19 */ /* 0x000fe20000011605 */
[----:B------:R-:W-:Y:S01]  /*e590*/  IMAD R12, R15, R3, RZ ;  /* 0x000000030f0c7224 */ /* 0x000fe200078e02ff */
[----:B----4-:R-:W-:Y:S02]  /*e5a0*/  SEL R5, R18, RZ, P3 ;  /* 0x000000ff12057207 */ /* 0x010fe40001800000 */
        /* <DEDUP_REMOVED lines=34> */
[----:B----4-:R-:W-:-:S05]  /*e7d0*/  IMAD.IADD R5, R75, 0x1, R249 ;  /* 0x000000014b057824 */ /* 0x010fca00078e02f9 */
        /* <DEDUP_REMOVED lines=18> */
[----:B-1----:R-:W-:Y:S01]  /*e900*/  IADD3 R8, R231, R249, RZ ;  /* 0x000000f9e7087210 */ /* 0x002fe20007ffe0ff */
[----:B------:R-:W-:-:S04]  /*e910*/  IMAD.WIDE.U32 R6, R0, c[0x0][0x3a0], RZ ;  /* 0x0000e80000067a25 */ /* 0x000fc800078e00ff */
[----:B------:R-:W-:Y:S01]  /*e920*/  IMAD R0, R0, c[0x0][0x3a4], R5 ;  /* 0x0000e90000007a24 */ /* 0x000fe200078e0205 */
[----:B------:R-:W-:Y:S01]  /*e930*/  MOV R5, R8 ;  /* 0x0000000800057202 */ /* 0x000fe20000000f00 */
        /* <DEDUP_REMOVED lines=39> */
.L_x_1511:
[----:B------:R-:W-:Y:S05]  /*ebb0*/  BRA.DIV ~URZ, `(.L_x_1417) ;  /* 0x000066827f007947 */ /* 0x000fea000b800000 */
[----:B------:R3:W4:Y:S02]  /*ebc0*/  SHFL.IDX PT, R0, R12, RZ, 0x1c1f ;  /* 0x001c1fff0c007589 */ /* 0x00072400000e0000 */
.L_x_1512:
        /* <DEDUP_REMOVED lines=19> */
.L_x_1419:
[----:B------:R-:W-:Y:S05]  /*ed00*/  BSYNC B0 ;  /* 0x0000000000007941 */ /* 0x000fea0003800000 */
.L_x_1418:
[----:B------:R-:W-:Y:S05]  /*ed10*/  BRA.DIV ~URZ, `(.L_x_1420) ;  /* 0x000065827f007947 */ /* 0x000fea000b800000 */
[----:B--2---:R2:W1:Y:S04]  /*ed20*/  SHFL.IDX PT, R5, R10, 0x1, 0x1c1f ;  /* 0x003c1f000a057f89 */ /* 0x00446800000e0000 */
[----:B----4-:R2:W4:Y:S02]  /*ed30*/  SHFL.IDX PT, R0, R12, 0x1, 0x1c1f ;  /* 0x003c1f000c007f89 */ /* 0x01052400000e0000 */
.L_x_1513:
        /* <DEDUP_REMOVED lines=19> */
.L_x_1422:
[----:B------:R-:W-:Y:S05]  /*ee70*/  BSYNC B0 ;  /* 0x0000000000007941 */ /* 0x000fea0003800000 */
.L_x_1421:
[----:B------:R-:W-:Y:S05]  /*ee80*/  BRA.DIV ~URZ, `(.L_x_1423) ;  /* 0x000064d27f007947 */ /* 0x000fea000b800000 */
[----:B-1----:R1:W2:Y:S02]  /*ee90*/  SHFL.IDX PT, R5, R10, 0x2, 0x1c1f ;  /* 0x005c1f000a057f89 */ /* 0x0022a400000e0000 */
.L_x_1514:
[----:B------:R-:W-:Y:S05]  /*eea0*/  BRA.DIV ~URZ, `(.L_x_1424) ;  /* 0x000065227f007947 */ /* 0x000fea000b800000 */
[----:B----4-:R4:W1:Y:S02]  /*eeb0*/  SHFL.IDX PT, R0, R12, 0x2, 0x1c1f ;  /* 0x005c1f000c007f89 */ /* 0x01086400000e0000 */
.L_x_1515:
        /* <DEDUP_REMOVED lines=19> */
.L_x_1426:
[----:B------:R-:W-:Y:S05]  /*eff0*/  BSYNC B0 ;  /* 0x0000000000007941 */ /* 0x000fea0003800000 */
.L_x_1425:
[----:B------:R-:W-:Y:S05]  /*f000*/  BRA.DIV ~URZ, `(.L_x_1427) ;  /* 0x000064227f007947 */ /* 0x000fea000b800000 */
[----:B-1----:R1:W3:Y:S04]  /*f010*/  SHFL.IDX PT, R6, R10, 0x3, 0x1c1f ;  /* 0x007c1f000a067f89 */ /* 0x0022e800000e0000 */
[----:B------:R1:W4:Y:S02]  /*f020*/  SHFL.IDX PT, R0, R12, 0x3, 0x1c1f ;  /* 0x007c1f000c007f89 */ /* 0x00032400000e0000 */
.L_x_1516:
        /* <DEDUP_REMOVED lines=20> */
.L_x_1415:
        /* <DEDUP_REMOVED lines=33> */
.L_x_1517:
[----:B------:R-:W-:Y:S05]  /*f380*/  BRA.DIV ~URZ, `(.L_x_1430) ;  /* 0x000061d27f007947 */ /* 0x000fea000b800000 */
[----:B------:R3:W4:Y:S02]  /*f390*/  SHFL.IDX PT, R0, R12, RZ, 0x1c1f ;  /* 0x001c1fff0c007589 */ /* 0x00072400000e0000 */
.L_x_1518:
        /* <DEDUP_REMOVED lines=34> */
[C---:B------:R-:W-:Y:S01]  /*f5c0*/  IADD3 R11, R250.reuse, 0x30, RZ ;  /* 0x00000030fa0b7810 */ /* 0x040fe20007ffe0ff */
        /* <DEDUP_REMOVED lines=25> */
[----:B----4-:R-:W-:-:S04]  /*f760*/  @!P3 LEA R6, P2, R9, R0, 0x2 ;  /* 0x000000000906b211 */ /* 0x010fc800078410ff */
        /* <DEDUP_REMOVED lines=8> */
[----:B------:R-:W-:-:S03]  /*f7f0*/  ISETP.GE.AND P2, PT, R10, c[0x0][0x3c8], PT ;  /* 0x0000f2000a007a0c */ /* 0x000fc60003f46270 */
[----:B------:R2:W-:Y:S01]  /*f800*/  @!P1 ST.E.64 [R2.64], R106 ;  /* 0x0000006a02009985 */ /* 0x0005e2000c101b06 */
[----:B------:R-:W-:-:S04]  /*f810*/  @!P6 LEA R8, P1, R11, R0, 0x2 ;  /* 0x000000000b08e211 */ /* 0x000fc800078210ff */
        /* <DEDUP_REMOVED lines=12> */
.L_x_1432:
[----:B------:R-:W-:Y:S05]  /*f8e0*/  BSYNC B0 ;  /* 0x0000000000007941 */ /* 0x000fea0003800000 */
.L_x_1431:
[----:B------:R-:W-:Y:S05]  /*f8f0*/  BRA.DIV ~URZ, `(.L_x_1433) ;  /* 0x00005cc27f007947 */ /* 0x000fea000b800000 */
[----:B--2---:R2:W1:Y:S04]  /*f900*/  SHFL.IDX PT, R4, R5, 0x1, 0x1c1f ;  /* 0x003c1f0005047f89 */ /* 0x00446800000e0000 */
[----:B----4-:R2:W4:Y:S02]  /*f910*/  SHFL.IDX PT, R0, R12, 0x1, 0x1c1f ;  /* 0x003c1f000c007f89 */ /* 0x01052400000e0000 */
.L_x_1519:
[----:B------:R-:W-:Y:S01]  /*f920*/  BSSY B0, `(.L_x_1434) ;  /* 0x0000054000007945 */ /* 0x000fe20003800000 */
[----:B------:R-:W-:Y:S05]  /*f930*/  @P0 BRA `(.L_x_1435) ;  /* 0x0000052000000947 */ /* 0x000fea0003800000 */
[C---:B------:R-:W-:Y:S02]  /*f940*/  ISETP.GE.AND P2, PT, R250.reuse, c[0x0][0x3c8], PT ;  /* 0x0000f200fa007a0c */ /* 0x040fe40003f46270 */
[C---:B------:R-:W-:Y:S02]  /*f950*/  IADD3 R10, R250.reuse, 0x8, RZ ;  /* 0x00000008fa0a7810 */ /* 0x040fe40007ffe0ff */
[----:B------:R-:W-:Y:S02]  /*f960*/  IADD3 R13, R250, 0x10, RZ ;  /* 0x00000010fa0d7810 */ /* 0x000fe40007ffe0ff */
[----:B------:R-:W-:-:S02]  /*f970*/  ISETP.GE.AND P6, PT, R10, c[0x0][0x3c8], PT ;  /* 0x0000f2000a007a0c */ /* 0x000fc40003fc6270 */
[----:B------:R-:W-:Y:S02]  /*f980*/  ISETP.GE.AND P1, PT, R13, c[0x0][0x3c8], PT ;  /* 0x0000f2000d007a0c */ /* 0x000fe40003f26270 */
[C---:B------:R-:W-:Y:S02]  /*f990*/  IADD3 R9, R250.reuse, 0x18, RZ ;  /* 0x00000018fa097810 */ /* 0x040fe40007ffe0ff */
[----:B------:R-:W-:Y:S02]  /*f9a0*/  SHF.R.S32.HI R6, RZ, 0x1f, R250 ;  /* 0x0000001fff067819 */ /* 0x000fe400000114fa */
[C---:B----4-:R-:W-:Y:S02]  /*f9b0*/  @!P2 LEA R2, P3, R250.reuse, R0, 0x2 ;  /* 0x00000000fa02a211 */ /* 0x050fe400078610ff */
[----:B------:R-:W-:Y:S02]  /*f9c0*/  IADD3 R11, R250, 0x8, RZ ;  /* 0x00000008fa0b7810 */ /* 0x000fe40007ffe0ff */
[----:B------:R-:W-:-:S02]  /*f9d0*/  ISETP.GE.AND P0, PT, R9, c[0x0][0x3c8], PT ;  /* 0x0000f20009007a0c */ /* 0x000fc40003f06270 */
[----:B-1----:R-:W-:Y:S02]  /*f9e0*/  @!P2 LEA.HI.X R3, R250, R4, R6, 0x2, P3 ;  /* 0x00000004fa03a211 */ /* 0x002fe400018f1406 */
[----:B------:R-:W-:Y:S02]  /*f9f0*/  SHF.R.S32.HI R11, RZ, 0x1f, R11 ;  /* 0x0000001fff0b7819 */ /* 0x000fe4000001140b */
[----:B------:R-:W-:Y:S01]  /*fa00*/  @!P6 LEA R6, P3, R10, R0, 0x2 ;  /* 0x000000000a06e211 */ /* 0x000fe200078610ff */
[----:B------:R1:W-:Y:S01]  /*fa10*/  @!P2 ST.E.64 [R2.64], R140 ;  /* 0x0000008c0200a985 */ /* 0x0003e2000c101b06 */
[C---:B------:R-:W-:Y:S02]  /*fa20*/  IADD3 R14, R250.reuse, 0x10, RZ ;  /* 0x00000010fa0e7810 */ /* 0x040fe40007ffe0ff */
[----:B------:R-:W-:Y:S02]  /*fa30*/  IADD3 R8, R250, 0x20, RZ ;  /* 0x00000020fa087810 */ /* 0x000fe40007ffe0ff */
[----:B------:R-:W-:-:S02]  /*fa40*/  @!P6 LEA.HI.X R7, R10, R4, R11, 0x2, P3 ;  /* 0x000000040a07e211 */ /* 0x000fc400018f140b */
[----:B------:R-:W-:Y:S02]  /*fa50*/  SHF.R.S32.HI R14, RZ, 0x1f, R14 ;  /* 0x0000001fff0e7819 */ /* 0x000fe4000001140e */
[----:B------:R-:W-:Y:S01]  /*fa60*/  ISETP.GE.AND P2, PT, R8, c[0x0][0x3c8], PT ;  /* 0x0000f20008007a0c */ /* 0x000fe20003f46270 */
[----:B------:R4:W-:Y:S01]  /*fa70*/  @!P6 ST.E.64 [R6.64], R144 ;  /* 0x000000900600e985 */ /* 0x0009e2000c101b06 */
[C---:B------:R-:W-:Y:S02]  /*fa80*/  IADD3 R10, R250.reuse, 0x18, RZ ;  /* 0x00000018fa0a7810 */ /* 0x040fe40007ffe0ff */
[----:B------:R-:W-:Y:S02]  /*fa90*/  IADD3 R11, R250, 0x28, RZ ;  /* 0x00000028fa0b7810 */ /* 0x000fe40007ffe0ff */
        /* <DEDUP_REMOVED lines=11> */
[----:B------:R-:W-:Y:S01]  /*fb50*/  IADD3 R14, R250, 0x28, RZ ;  /* 0x00000028fa0e7810 */ /* 0x000fe20007ffe0ff */
[----:B------:R1:W-:Y:S01]  /*fb60*/  @!P1 ST.E.64 [R2.64], R142 ;  /* 0x0000008e02009985 */ /* 0x0003e2000c101b06 */
        /* <DEDUP_REMOVED lines=9> */
[----:B------:R-:W-:Y:S02]  /*fc00*/  SHF.R.S32.HI R16, RZ, 0x1f, R16 ;  /* 0x0000001fff107819 */ /* 0x000fe40000011410 */
[----:B-1----:R-:W-:-:S04]  /*fc10*/  @!P2 LEA R2, P3, R8, R0, 0x2 ;  /* 0x000000000802a211 */ /* 0x002fc800078610ff */
[----:B------:R-:W-:Y:S02]  /*fc20*/  @!P2 LEA.HI.X R3, R8, R4, R9, 0x2, P3 ;  /* 0x000000040803a211 */ /* 0x000fe400018f1409 */
[----:B------:R-:W-:-:S03]  /*fc30*/  @!P6 LEA R8, P3, R11, R0, 0x2 ;  /* 0x000000000b08e211 */ /* 0x000fc600078610ff */
[----:B------:R1:W-:Y:S01]  /*fc40*/  @!P2 ST.E.64 [R2.64], R132 ;  /* 0x000000840200a985 */ /* 0x0003e2000c101b06 */
[----:B------:R-:W-:Y:S02]  /*fc50*/  @!P6 LEA.HI.X R9, R11, R4, R14, 0x2, P3 ;  /* 0x000000040b09e211 */ /* 0x000fe400018f140e */
[----:B------:R-:W-:Y:S02]  /*fc60*/  ISETP.GE.AND P3, PT, R17, c[0x0][0x3c8], PT ;  /* 0x0000f20011007a0c */ /* 0x000fe40003f66270 */
[C---:B----4-:R-:W-:Y:S01]  /*fc70*/  @!P1 LEA R6, P2, R13.reuse, R0, 0x2 ;  /* 0x000000000d069211 */ /* 0x050fe200078410ff */
[----:B------:R4:W-:Y:S01]  /*fc80*/  @!P6 ST.E.64 [R8.64], R134 ;  /* 0x000000860800e985 */ /* 0x0009e2000c101b06 */
[C---:B------:R-:W-:Y:S02]  /*fc90*/  IADD3 R14, R250.reuse, 0x48, RZ ;  /* 0x00000048fa0e7810 */ /* 0x040fe40007ffe0ff */
[----:B------:R-:W-:Y:S02]  /*fca0*/  IADD3 R11, R250, 0x38, RZ ;  /* 0x00000038fa0b7810 */ /* 0x000fe40007ffe0ff */
[----:B------:R-:W-:-:S02]  /*fcb0*/  @!P1 LEA.HI.X R7, R13, R4, R15, 0x2, P2 ;  /* 0x000000040d079211 */ /* 0x000fc400010f140f */
[----:B------:R-:W-:Y:S02]  /*fcc0*/  ISETP.GE.AND P2, PT, R14, c[0x0][0x3c8], PT ;  /* 0x0000f2000e007a0c */ /* 0x000fe40003f46270 */
[----:B------:R-:W-:Y:S01]  /*fcd0*/  SHF.R.S32.HI R11, RZ, 0x1f, R11 ;  /* 0x0000001fff0b7819 */ /* 0x000fe2000001140b */
[----:B------:R5:W-:Y:S01]  /*fce0*/  @!P1 ST.E.64 [R6.64], R136 ;  /* 0x0000008806009985 */ /* 0x000be2000c101b06 */
[C---:B------:R-:W-:Y:S02]  /*fcf0*/  IADD3 R15, R250.reuse, 0x50, RZ ;  /* 0x00000050fa0f7810 */ /* 0x040fe40007ffe0ff */
[----:B------:R-:W-:Y:S02]  /*fd00*/  IADD3 R13, R250, 0x58, RZ ;  /* 0x00000058fa0d7810 */ /* 0x000fe40007ffe0ff */
[----:B------:R-:W-:Y:S02]  /*fd10*/  ISETP.GE.AND P1, PT, R15, c[0x0][0x3c8], PT ;  /* 0x0000f2000f007a0c */ /* 0x000fe40003f26270 */
[----:B-1----:R-:W-:-:S04]  /*fd20*/  @!P0 LEA R2, P6, R10, R0, 0x2 ;  /* 0x000000000a028211 */ /* 0x002fc800078c10ff */
[----:B------:R-:W-:Y:S02]  /*fd30*/  @!P0 LEA.HI.X R3, R10, R4, R11, 0x2, P6 ;  /* 0x000000040a038211 */ /* 0x000fe400030f140b */
[----:B------:R-:W-:-:S03]  /*fd40*/  @!P3 LEA R10, P6, R17, R0, 0x2 ;  /* 0x00000000110ab211 */ /* 0x000fc600078c10ff */
[----:B------:R1:W-:Y:S01]  /*fd50*/  @!P0 ST.E.64 [R2.64], R138 ;  /* 0x0000008a02008985 */ /* 0x0003e2000c101b06 */
[----:B------:R-:W-:Y:S02]  /*fd60*/  @!P3 LEA.HI.X R11, R17, R4, R18, 0x2, P6 ;  /* 0x00000004110bb211 */ /* 0x000fe400030f1412 */
[C---:B----4-:R-:W-:Y:S02]  /*fd70*/  @!P2 LEA R8, P6, R14.reuse, R0, 0x2 ;  /* 0x000000000e08a211 */ /* 0x050fe400078c10ff */
[----:B------:R-:W-:Y:S01]  /*fd80*/  ISETP.GE.AND P0, PT, R13, c[0x0][0x3c8], PT ;  /* 0x0000f2000d007a0c */ /* 0x000fe20003f06270 */
[----:B------:R4:W-:Y:S01]  /*fd90*/  @!P3 ST.E.64 [R10.64], R150 ;  /* 0x000000960a00b985 */ /* 0x0009e2000c101b06 */
[----:B------:R-:W-:Y:S02]  /*fda0*/  @!P2 LEA.HI.X R9, R14, R4, R16, 0x2, P6 ;  /* 0x000000040e09a211 */ /* 0x000fe400030f1410 */
[----:B------:R-:W-:Y:S02]  /*fdb0*/  IADD3 R16, R250, 0x50, RZ ;  /* 0x00000050fa107810 */ /* 0x000fe40007ffe0ff */
[----:B-----5:R-:W-:Y:S01]  /*fdc0*/  @!P1 LEA R6, P6, R15, R0, 0x2 ;  /* 0x000000000f069211 */ /* 0x020fe200078c10ff */
[----:B------:R4:W-:Y:S01]  /*fdd0*/  @!P2 ST.E.64 [R8.64], R146 ;  /* 0x000000920800a985 */ /* 0x0009e2000c101b06 */
[----:B------:R-:W-:-:S02]  /*fde0*/  SHF.R.S32.HI R16, RZ, 0x1f, R16 ;  /* 0x0000001fff107819 */ /* 0x000fc40000011410 */
[----:B------:R-:W-:Y:S02]  /*fdf0*/  IADD3 R14, R250, 0x58, RZ ;  /* 0x00000058fa0e7810 */ /* 0x000fe40007ffe0ff */
[----:B------:R-:W-:Y:S02]  /*fe00*/  @!P1 LEA.HI.X R7, R15, R4, R16, 0x2, P6 ;  /* 0x000000040f079211 */ /* 0x000fe400030f1410 */
[----:B------:R-:W-:-:S03]  /*fe10*/  SHF.R.S32.HI R14, RZ, 0x1f, R14 ;  /* 0x0000001fff0e7819 */ /* 0x000fc6000001140e */
[----:B------:R4:W-:Y:S01]  /*fe20*/  @!P1 ST.E.64 [R6.64], R82 ;  /* 0x0000005206009985 */ /* 0x0009e2000c101b06 */
[----:B-1----:R-:W-:-:S04]  /*fe30*/  @!P0 LEA R2, P6, R13, R0, 0x2 ;  /* 0x000000000d028211 */ /* 0x002fc800078c10ff */
[----:B------:R-:W-:-:S05]  /*fe40*/  @!P0 LEA.HI.X R3, R13, R4, R14, 0x2, P6 ;  /* 0x000000040d038211 */ /* 0x000fca00030f140e */
[----:B------:R4:W-:Y:S04]  /*fe50*/  @!P0 ST.E.64 [R2.64], R80 ;  /* 0x0000005002008985 */ /* 0x0009e8000c101b06 */
.L_x_1435:
[----:B------:R-:W-:Y:S05]  /*fe60*/  BSYNC B0 ;  /* 0x0000000000007941 */ /* 0x000fea0003800000 */
.L_x_1434:
[----:B------:R-:W-:Y:S05]  /*fe70*/  BRA.DIV ~URZ, `(.L_x_1436) ;  /* 0x000058027f007947 */ /* 0x000fea000b800000 */
[----:B-1----:R1:W2:Y:S02]  /*fe80*/  SHFL.IDX PT, R4, R5, 0x2, 0x1c1f ;  /* 0x005c1f0005047f89 */ /* 0x0022a400000e0000 */
.L_x_1520:
[----:B------:R-:W-:Y:S05]  /*fe90*/  BRA.DIV ~URZ, `(.L_x_1437) ;  /* 0x000058527f007947 */ /* 0x000fea000b800000 */
[----:B----4-:R4:W1:Y:S02]  /*fea0*/  SHFL.IDX PT, R0, R12, 0x2, 0x1c1f ;  /* 0x005c1f000c007f89 */ /* 0x01086400000e0000 */
.L_x_1521:
[----:B------:R-:W-:Y:S01]  /*feb0*/  BSSY B0, `(.L_x_1438) ;  /* 0x0000054000007945 */ /* 0x000fe20003800000 */
[----:B------:R-:W-:Y:S05]  /*fec0*/  @P4 BRA `(.L_x_1439) ;  /* 0x0000052000004947 */ /* 0x000fea0003800000 */
[C---:B------:R-:W-:Y:S02]  /*fed0*/  IADD3 R6, R250.reuse, 0x8, RZ ;  /* 0x00000008fa067810 */ /* 0x040fe40007ffe0ff */
[----:B------:R-:W-:Y:S02]  /*fee0*/  ISETP.GE.AND P0, PT, R250, c[0x0][0x3c8], PT ;  /* 0x0000f200fa007a0c */ /* 0x000fe40003f06270 */
[----:B------:R-:W-:Y:S02]  /*fef0*/  ISETP.GE.AND P1, PT, R6, c[0x0][0x3c8], PT ;  /* 0x0000f20006007a0c */ /* 0x000fe40003f26270 */
[C---:B------:R-:W-:Y:S02]  /*ff00*/  IADD3 R16, R250.reuse, 0x10, RZ ;  /* 0x00000010fa107810 */ /* 0x040fe40007ffe0ff */
[C---:B------:R-:W-:Y:S02]  /*ff10*/  IADD3 R10, R250.reuse, 0x18, RZ ;  /* 0x00000018fa0a7810 */ /* 0x040fe40007ffe0ff */
[----:B------:R-:W-:-:S02]  /*ff20*/  IADD3 R7, R250, 0x8, RZ ;  /* 0x00000008fa077810 */ /* 0x000fc40007ffe0ff */
[----:B------:R-:W-:Y:S02]  /*ff30*/  ISETP.GE.AND P2, PT, R16, c[0x0][0x3c8], PT ;  /* 0x0000f20010007a0c */ /* 0x000fe40003f46270 */
[----:B------:R-:W-:Y:S02]  /*ff40*/  SHF.R.S32.HI R11, RZ, 0x1f, R250 ;  /* 0x0000001fff0b7819 */ /* 0x000fe400000114fa */
[-C--:B-1----:R-:W-:Y:S02]  /*ff50*/  @!P0 LEA R2, P6, R250, R0.reuse, 0x2 ;  /* 0x00000000fa028211 */ /* 0x082fe400078c10ff */
[----:B------:R-:W-:Y:S02]  /*ff60*/  ISETP.GE.AND P4, PT, R10, c[0x0][0x3c8], PT ;  /* 0x0000f2000a007a0c */ /* 0x000fe40003f86270 */
[----:B------:R-:W-:Y:S02]  /*ff70*/  SHF.R.S32.HI R7, RZ, 0x1f, R7 ;  /* 0x0000001fff077819 */ /* 0x000fe40000011407 */
[----:B------:R-:W-:-:S02]  /*ff80*/  @!P1 LEA R8, P3, R6, R0, 0x2 ;  /* 0x0000000006089211 */ /* 0x000fc400078610ff */
[-C--:B--2---:R-:W-:Y:S02]  /*ff90*/  @!P0 LEA.HI.X R3, R250, R4.reuse, R11, 0x2, P6 ;  /* 0x00000004fa038211 */ /* 0x084fe400030f140b */
[----:B------:R-:W-:Y:S02]  /*ffa0*/  @!P1 LEA.HI.X R9, R6, R4, R7, 0x2, P3 ;  /* 0x0000000406099211 */ /* 0x000fe400018f1407 */
[C---:B------:R-:W-:Y:S01]  /*ffb0*/  IADD3 R14, R250.reuse, 0x20, RZ ;  /* 0x00000020fa0e7810 */ /* 0x040fe20007ffe0ff */
[----:B------:R1:W-:Y:S01]  /*ffc0*/  @!P0 ST.E.64 [R2.64], R36 ;  /* 0x0000002402008985 */ /* 0x0003e2000c101b06 */
[C---:B------:R-:W-:Y:S02]  /*ffd0*/  IADD3 R13, R250.reuse, 0x28, RZ ;  /* 0x00000028fa0d7810 */ /* 0x040fe40007ffe0ff */
[C---:B------:R-:W-:Y:S01]  /*ffe0*/  IADD3 R17, R250.reuse, 0x10, RZ ;  /* 0x00000010fa117810 */ /* 0x040fe20007ffe0ff */
[----:B------:R2:W-:Y:S01]  /*fff0*/  @!P1 ST.E.64 [R8.64], R38 ;  /* 0x0000002608009985 */ /* 0x0005e2000c101b06 */
[----:B------:R-:W-:-:S02]  /*10000*/  IADD3 R15, R250, 0x18, RZ ;  /* 0x00000018fa0f7810 */ /* 0x000fc40007ffe0ff */
[----:B------:R-:W-:Y:S02]  /*10010*/  ISETP.GE.AND P3, PT, R14, c[0x0][0x3c8], PT ;  /* 0x0000f2000e007a0c */ /* 0x000fe40003f66270 */
[----:B------:R-:W-:Y:S02]  /*10020*/  ISETP.GE.AND P1, PT, R13, c[0x0][0x3c8], PT ;  /* 0x0000f2000d007a0c */ /* 0x000fe40003f26270 */
[----:B------:R-:W-:Y:S02]  /*10030*/  @!P2 LEA R6, P0, R16, R0, 0x2 ;  /* 0x000000001006a211 */ /* 0x000fe400078010ff */
[----:B------:R-:W-:Y:S02]  /*10040*/  SHF.R.S32.HI R17, RZ, 0x1f, R17 ;  /* 0x0000001fff117819 */ /* 0x000fe40000011411 */
[----:B------:R-:W-:Y:S02]  /*10050*/  SHF.R.S32.HI R15, RZ, 0x1f, R15 ;  /* 0x0000001fff0f7819 */ /* 0x000fe4000001140f */
[----:B------:R-:W-:-:S02]  /*10060*/  IADD3 R11, R250, 0x30, RZ ;  /* 0x00000030fa0b7810 */ /* 0x000fc40007ffe0ff */
[----:B------:R-:W-:Y:S02]  /*10070*/  @!P2 LEA.HI.X R7, R16, R4, R17, 0x2, P0 ;  /* 0x000000041007a211 */ /* 0x000fe400000f1411 */
[----:B------:R-:W-:Y:S02]  /*10080*/  ISETP.GE.AND P0, PT, R11, c[0x0][0x3c8], PT ;  /* 0x0000f2000b007a0c */ /* 0x000fe40003f06270 */
[C---:B------:R-:W-:Y:S01]  /*10090*/  IADD3 R16, R250.reuse, 0x20, RZ ;  /* 0x00000020fa107810 */ /* 0x040fe20007ffe0ff */
[----:B------:R5:W-:Y:S01]  /*100a0*/  @!P2 ST.E.64 [R6.64], R40 ;  /* 0x000000280600a985 */ /* 0x000be2000c101b06 */
[----:B------:R-:W-:Y:S02]  /*100b0*/  IADD3 R17, R250, 0x48, RZ ;  /* 0x00000048fa117810 */ /* 0x000fe40007ffe0ff */
[----:B------:R-:W-:Y:S02]  /*100c0*/  SHF.R.S32.HI R16, RZ, 0x1f, R16 ;  /* 0x0000001fff107819 */ /* 0x000fe40000011410 */
[----:B-1----:R-:W-:-:S02]  /*100d0*/  @!P4 LEA R2, P6, R10, R0, 0x2 ;  /* 0x000000000a02c211 */ /* 0x002fc400078c10ff */
[----:B------:R-:W-:Y:S02]  /*100e0*/  IADD3 R18, R250, 0x48, RZ ;  /* 0x00000048fa127810 */ /* 0x000fe40007ffe0ff */
[----:B------:R-:W-:Y:S02]  /*100f0*/  @!P4 LEA.HI.X R3, R10, R4, R15, 0x2, P6 ;  /* 0x000000040a03c211 */ /* 0x000fe400030f140f */
[----:B------:R-:W-:Y:S02]  /*10100*/  IADD3 R15, R250, 0x28, RZ ;  /* 0x00000028fa0f7810 */ /* 0x000fe40007ffe0ff */
[----:B--2---:R-:W-:Y:S01]  /*10110*/  @!P3 LEA R8, P2, R14, R0, 0x2 ;  /* 0x000000000e08b211 */ /* 0x004fe200078410ff */
[----:B------:R1:W-:Y:S01]  /*10120*/  @!P4 ST.E.64 [R2.64], R42 ;  /* 0x0000002a0200c985 */ /* 0x0003e2000c101b06 */
[----:B------:R-:W-:Y:S02]  /*10130*/  SHF.R.S32.HI R15, RZ, 0x1f, R15 ;  /* 0x0000001fff0f7819 */ /* 0x000fe4000001140f */
[----:B------:R-:W-:-:S02]  /*10140*/  IADD3 R10, R250, 0x38, RZ ;  /* 0x00000038fa0a7810 */ /* 0x000fc40007ffe0ff */
[----:B------:R-:W-:Y:S02]  /*10150*/  @!P3 LEA.HI.X R9, R14, R4, R16, 0x2, P2 ;  /* 0x000000040e09b211 */ /* 0x000fe400010f1410 */
[----:B------:R-:W-:Y:S02]  /*10160*/  ISETP.GE.AND P4, PT, R10, c[0x0][0x3c8], PT ;  /* 0x0000f2000a007a0c */ /* 0x000fe40003f86270 */
[C---:B------:R-:W-:Y:S01]  /*10170*/  IADD3 R14, R250.reuse, 0x40, RZ ;  /* 0x00000040fa0e7810 */ /* 0x040fe20007ffe0ff */
[----:B------:R-:W-:Y:S01]  /*10180*/  @!P3 ST.E.64 [R8.64], R66 ;  /* 0x000000420800b985 */ /* 0x000fe2000c101b06 */
[----:B------:R-:W-:Y:S02]  /*10190*/  IADD3 R16, R250, 0x40, RZ ;  /* 0x00000040fa107810 */ /* 0x000fe40007ffe0ff */
[----:B------:R-:W-:Y:S02]  /*101a0*/  ISETP.GE.AND P3, PT, R14, c[0x0][0x3c8], PT ;  /* 0x0000f2000e007a0c */ /* 0x000fe40003f66270 */
[----:B-----5:R-:W-:-:S02]  /*101b0*/  @!P0 LEA R6, P2, R11, R0, 0x2 ;  /* 0x000000000b068211 */ /* 0x020fc400078410ff */
[----:B------:R-:W-:Y:S02]  /*101c0*/  SHF.R.S32.HI R16, RZ, 0x1f, R16 ;  /* 0x0000001fff107819 */ /* 0x000fe40000011410 */
        /* <DEDUP_REMOVED lines=10> */
[----:B------:R-:W-:Y:S01]  /*10270*/  ISETP.GE.AND P2, PT, R17, c[0x0][0x3c8], PT ;  /* 0x0000f20011007a0c */ /* 0x000fe20003f46270 */
[----:B------:R2:W-:Y:S01]  /*10280*/  @!P0 ST.E.64 [R6.64], R48 ;  /* 0x0000003006008985 */ /* 0x0005e2000c101b06 */
[----:B------:R-:W-:Y:S02]  /*10290*/  IADD3 R13, R250, 0x58, RZ ;  /* 0x00000058fa0d7810 */ /* 0x000fe40007ffe0ff */
[----:B------:R-:W-:Y:S02]  /*102a0*/  SHF.R.S32.HI R11, RZ, 0x1f, R11 ;  /* 0x0000001fff0b7819 */ /* 0x000fe4000001140b */
        /* <DEDUP_REMOVED lines=20> */
.L_x_1439:
[----:B------:R-:W-:Y:S05]  /*103f0*/  BSYNC B0 ;  /* 0x0000000000007941 */ /* 0x000fea0003800000 */
.L_x_1438:
[----:B------:R-:W-:Y:S05]  /*10400*/  BRA.DIV ~URZ, `(.L_x_1440) ;  /* 0x000053427f007947 */ /* 0x000fea000b800000 */
[----:B--2---:R2:W3:Y:S04]  /*10410*/  SHFL.IDX PT, R4, R5, 0x3, 0x1c1f ;  /* 0x007c1f0005047f89 */ /* 0x0044e800000e0000 */
[----:B-1----:R2:W1:Y:S02]  /*10420*/  SHFL.IDX PT, R0, R12, 0x3, 0x1c1f ;  /* 0x007c1f000c007f89 */ /* 0x00246400000e0000 */
.L_x_1522:
[----:B------:R-:W-:Y:S05]  /*10430*/  @P5 BRA `(.L_x_1428) ;  /* 0x0000122000005947 */ /* 0x000fea0003800000 */
[C---:B---3--:R-:W-:Y:S02]  /*10440*/  IADD3 R8, R250.reuse, 0x8, RZ ;  /* 0x00000008fa087810 */ /* 0x048fe40007ffe0ff */
[----:B------:R-:W-:Y:S02]  /*10450*/  ISETP.GE.AND P4, PT, R250, c[0x0][0x3c8], PT ;  /* 0x0000f200fa007a0c */ /* 0x000fe40003f86270 */
[----:B------:R-:W-:Y:S02]  /*10460*/  ISETP.GE.AND P3, PT, R8, c[0x0][0x3c8], PT ;  /* 0x0000f20008007a0c */ /* 0x000fe40003f66270 */
[----:B------:R-:W-:-:S02]  /*10470*/  IADD3 R15, R250, 0x10, RZ ;  /* 0x00000010fa0f7810 */ /* 0x000fc40007ffe0ff */
[C---:B--2-4-:R-:W-:Y:S02]  /*10480*/  IADD3 R12, R250.reuse, 0x18, RZ ;  /* 0x00000018fa0c7810 */ /* 0x054fe40007ffe0ff */
[----:B------:R-:W-:Y:S02]  /*10490*/  IADD3 R5, R250, 0x20, RZ ;  /* 0x00000020fa057810 */ /* 0x000fe40007ffe0ff */
[----:B------:R-:W-:Y:S02]  /*104a0*/  ISETP.GE.AND P2, PT, R15, c[0x0][0x3c8], PT ;  /* 0x0000f2000f007a0c */ /* 0x000fe40003f46270 */
[----:B------:R-:W-:Y:S02]  /*104b0*/  ISETP.GE.AND P1, PT, R12, c[0x0][0x3c8], PT ;  /* 0x0000f2000c007a0c */ /* 0x000fe40003f26270 */
[C---:B------:R-:W-:Y:S02]  /*104c0*/  IADD3 R9, R250.reuse, 0x8, RZ ;  /* 0x00000008fa097810 */ /* 0x040fe40007ffe0ff */
[----:B-1----:R-:W-:-:S02]  /*104d0*/  @!P4 LEA R6, P6, R250, R0, 0x2 ;  /* 0x00000000fa06c211 */ /* 0x002fc400078c10ff */
[----:B------:R-:W-:Y:S02]  /*104e0*/  SHF.R.S32.HI R10, RZ, 0x1f, R250 ;  /* 0x0000001fff0a7819 */ /* 0x000fe400000114fa */
[----:B------:R-:W-:Y:S02]  /*104f0*/  ISETP.GE.AND P0, PT, R5, c[0x0][0x3c8], PT ;  /* 0x0000f20005007a0c */ /* 0x000fe40003f06270 */
[----:B------:R-:W-:Y:S02]  /*10500*/  SHF.R.S32.HI R9, RZ, 0x1f, R9 ;  /* 0x0000001fff097819 */ /* 0x000fe40000011409 */
[----:B------:R-:W-:Y:S02]  /*10510*/  @!P3 LEA R2, P5, R8, R0, 0x2 ;  /* 0x000000000802b211 */ /* 0x000fe400078a10ff */
[C---:B------:R-:W-:Y:S02]  /*10520*/  @!P4 LEA.HI.X R7, R250.reuse, R4, R10, 0x2, P6 ;  /* 0x00000004fa07c211 */ /* 0x040fe400030f140a */
[----:B------:R-:W-:-:S02]  /*10530*/  IADD3 R14, R250, 0x28, RZ ;  /* 0x00000028fa0e7810 */ /* 0x000fc40007ffe0ff */
[----:B------:R-:W-:Y:S01]  /*10540*/  IADD3 R16, R250, 0x10, RZ ;  /* 0x00000010fa107810 */ /* 0x000fe20007ffe0ff */
[----:B------:R1:W-:Y:S01]  /*10550*/  @!P4 ST.E.64 [R6.64], R60 ;  /* 0x0000003c0600c985 */ /* 0x0003e2000c101b06 */
[----:B------:R-:W-:Y:S02]  /*10560*/  @!P3 LEA.HI.X R3, R8, R4, R9, 0x2, P5 ;  /* 0x000000040803b211 */ /* 0x000fe400028f1409 */
[C---:B------:R-:W-:Y:S02]  /*10570*/  IADD3 R13, R250.reuse, 0x18, RZ ;  /* 0x00000018fa0d7810 */ /* 0x040fe40007ffe0ff */
[----:B------:R-:W-:Y:S01]  /*10580*/  IADD3 R11, R250, 0x20, RZ ;  /* 0x00000020fa0b7810 */ /* 0x000fe20007ffe0ff */
[----:B------:R2:W-:Y:S01]  /*10590*/  @!P3 ST.E.64 [R2.64], R34 ;  /* 0x000000220200b985 */ /* 0x0005e2000c101b06 */
[----:B------:R-:W-:Y:S02]  /*105a0*/  @!P2 LEA R8, P5, R15, R0, 0x2 ;  /* 0x000000000f08a211 */ /* 0x000fe400078a10ff */
[----:B------:R-:W-:-:S02]  /*105b0*/  ISETP.GE.AND P4, PT, R14, c[0x0][0x3c8], PT ;  /* 0x0000f2000e007a0c */ /* 0x000fc40003f86270 */
[----:B------:R-:W-:Y:S02]  /*105c0*/  SHF.R.S32.HI R16, RZ, 0x1f, R16 ;  /* 0x0000001fff107819 */ /* 0x000fe40000011410 */
[----:B------:R-:W-:Y:S02]  /*105d0*/  IADD3 R10, R250, 0x30, RZ ;  /* 0x00000030fa0a7810 */ /* 0x000fe40007ffe0ff */
[----:B------:R-:W-:Y:S02]  /*105e0*/  SHF.R.S32.HI R13, RZ, 0x1f, R13 ;  /* 0x0000001fff0d7819 */ /* 0x000fe4000001140d */
[----:B------:R-:W-:Y:S02]  /*105f0*/  SHF.R.S32.HI R11, RZ, 0x1f, R11 ;  /* 0x0000001fff0b7819 */ /* 0x000fe4000001140b */
[----:B------:R-:W-:Y:S02]  /*10600*/  @!P2 LEA.HI.X R9, R15, R4, R16, 0x2, P5 ;  /* 0x000000040f09a211 */ /* 0x000fe400028f1410 */
[----:B------:R-:W-:-:S02]  /*10610*/  ISETP.GE.AND P5, PT, R10, c[0x0][0x3c8], PT ;  /* 0x0000f2000a007a0c */ /* 0x000fc40003fa6270 */
[C---:B------:R-:W-:Y:S01]  /*10620*/  IADD3 R16, R250.reuse, 0x28, RZ ;  /* 0x00000028fa107810 */ /* 0x040fe20007ffe0ff */
[----:B------:R-:W-:Y:S01]  /*10630*/  @!P2 ST.E.64 [R8.64], R70 ;  /* 0x000000460800a985 */ /* 0x000fe2000c101b06 */
[----:B------:R-:W-:Y:S02]  /*10640*/  IADD3 R15, R250, 0x40, RZ ;  /* 0x00000040fa0f7810 */ /* 0x000fe40007ffe0ff */
[----:B------:R-:W-:Y:S02]  /*10650*/  SHF.R.S32.HI R16, RZ, 0x1f, R16 ;  /* 0x0000001fff107819 */ /* 0x000fe40000011410 */
[C---:B-1----:R-:W-:Y:S02]  /*10660*/  @!P1 LEA R6, P6, R12.reuse, R0, 0x2 ;  /* 0x000000000c069211 */ /* 0x042fe400078c10ff */
[----:B------:R-:W-:Y:S02]  /*10670*/  ISETP.GE.AND P2, PT, R15, c[0x0][0x3c8], PT ;  /* 0x0000f2000f007a0c */ /* 0x000fe40003f46270 */
[----:B------:R-:W-:-:S02]  /*10680*/  @!P1 LEA.HI.X R7, R12, R4, R13, 0x2, P6 ;  /* 0x000000040c079211 */ /* 0x000fc400030f140d */
[C---:B--2---:R-:W-:Y:S02]  /*10690*/  @!P0 LEA R2, P3, R5.reuse, R0, 0x2 ;  /* 0x0000000005028211 */ /* 0x044fe400078610ff */
[----:B------:R-:W-:Y:S01]  /*106a0*/  IADD3 R12, R250, 0x38, RZ ;  /* 0x00000038fa0c7810 */ /* 0x000fe20007ffe0ff */
[----:B------:R1:W-:Y:S01]  /*106b0*/  @!P1 ST.E.64 [R6.64], R64 ;  /* 0x0000004006009985 */ /* 0x0003e2000c101b06 */
[----:B------:R-:W-:Y:S02]  /*106c0*/  @!P0 LEA.HI.X R3, R5, R4, R11, 0x2, P3 ;  /* 0x0000000405038211 */ /* 0x000fe400018f140b */
[----:B------:R-:W-:Y:S02]  /*106d0*/  ISETP.GE.AND P3, PT, R12, c[0x0][0x3c8], PT ;  /* 0x0000f2000c007a0c */ /* 0x000fe40003f66270 */
[C---:B------:R-:W-:Y:S01]  /*106e0*/  IADD3 R11, R250.reuse, 0x30, RZ ;  /* 0x00000030fa0b7810 */ /* 0x040fe20007ffe0ff */
[----:B------:R2:W-:Y:S01]  /*106f0*/  @!P0 ST.E.64 [R2.64], R30 ;  /* 0x0000001e02008985 */ /* 0x0005e2000c101b06 */
[----:B------:R-:W-:-:S02]  /*10700*/  IADD3 R13, R250, 0x48, RZ ;  /* 0x00000048fa0d7810 */ /* 0x000fc40007ffe0ff */
[----:B------:R-:W-:Y:S02]  /*10710*/  IADD3 R5, R250, 0x50, RZ ;  /* 0x00000050fa057810 */ /* 0x000fe40007ffe0ff */
[----:B------:R-:W-:Y:S02]  /*10720*/  SHF.R.S32.HI R11, RZ, 0x1f, R11 ;  /* 0x0000001fff0b7819 */ /* 0x000fe4000001140b */
[----:B------:R-:W-:Y:S02]  /*10730*/  ISETP.GE.AND P1, PT, R13, c[0x0][0x3c8], PT ;  /* 0x0000f2000d007a0c */ /* 0x000fe40003f26270 */
[----:B-1----:R-:W-:-:S04]  /*10740*/  @!P4 LEA R6, P0, R14, R0, 0x2 ;  /* 0x000000000e06c211 */ /* 0x002fc800078010ff */
[----:B------:R-:W-:Y:S02]  /*10750*/  @!P4 LEA.HI.X R7, R14, R4, R16, 0x2, P0 ;  /* 0x000000040e07c211 */ /* 0x000fe400000f1410 */
[----:B--2---:R-:W-:Y:S02]  /*10760*/  @!P5 LEA R2, P6, R10, R0, 0x2 ;  /* 0x000000000a02d211 */ /* 0x004fe400078c10ff */
[----:B------:R-:W-:Y:S01]  /*10770*/  IADD3 R14, R250, 0x38, RZ ;  /* 0x00000038fa0e7810 */ /* 0x000fe20007ffe0ff */
[----:B------:R1:W-:Y:S01]  /*10780*/  @!P4 ST.E.64 [R6.64], R46 ;  /* 0x0000002e0600c985 */ /* 0x0003e2000c101b06 */
[----:B------:R-:W-:Y:S02]  /*10790*/  ISETP.GE.AND P0, PT, R5, c[0x0][0x3c8], PT ;  /* 0x0000f20005007a0c */ /* 0x000fe40003f06270 */
[----:B------:R-:W-:Y:S02]  /*107a0*/  @!P5 LEA.HI.X R3, R10, R4, R11, 0x2, P6 ;  /* 0x000000040a03d211 */ /* 0x000fe400030f140b */
[----:B------:R-:W-:-:S02]  /*107b0*/  @!P3 LEA R10, P4, R12, R0, 0x2 ;  /* 0x000000000c0ab211 */ /* 0x000fc400078810ff */
[----:B------:R-:W-:Y:S01]  /*107c0*/  SHF.R.S32.HI R14, RZ, 0x1f, R14 ;  /* 0x0000001fff0e7819 */ /* 0x000fe2000001140e */
[----:B------:R2:W-:Y:S01]  /*107d0*/  @!P5 ST.E.64 [R2.64], R50 ;  /* 0x000000320200d985 */ /* 0x0005e2000c101b06 */
[----:B------:R-:W-:Y:S02]  /*107e0*/  IADD3 R16, R250, 0x40, RZ ;  /* 0x00000040fa107810 */ /* 0x000fe40007ffe0ff */
[----:B------:R-:W-:Y:S02]  /*107f0*/  @!P3 LEA.HI.X R11, R12, R4, R14, 0x2, P4 ;  /* 0x000000040c0bb211 */ /* 0x000fe400020f140e */
[C---:B------:R-:W-:Y:S02]  /*10800*/  IADD3 R14, R250.reuse, 0x48, RZ ;  /* 0x00000048fa0e7810 */ /* 0x040fe40007ffe0ff */
[----:B------:R-:W-:Y:S01]  /*10810*/  IADD3 R12, R250, 0x50, RZ ;  /* 0x00000050fa0c7810 */ /* 0x000fe20007ffe0ff */
[----:B------:R3:W-:Y:S01]  /*10820*/  @!P3 ST.E.64 [R10.64], R62 ;  /* 0x0000003e0a00b985 */ /* 0x0007e2000c101b06 */
[----:B------:R-:W-:-:S02]  /*10830*/  @!P2 LEA R8, P6, R15, R0, 0x2 ;  /* 0x000000000f08a211 */ /* 0x000fc400078c10ff */
[----:B------:R-:W-:Y:S02]  /*10840*/  SHF.R.S32.HI R16, RZ, 0x1f, R16 ;  /* 0x0000001fff107819 */ /* 0x000fe40000011410 */
[----:B------:R-:W-:Y:S02]  /*10850*/  SHF.R.S32.HI R14, RZ, 0x1f, R14 ;  /* 0x0000001fff0e7819 */ /* 0x000fe4000001140e */
[----:B------:R-:W-:Y:S02]  /*10860*/  SHF.R.S32.HI R12, RZ, 0x1f, R12 ;  /* 0x0000001fff0c7819 */ /* 0x000fe4000001140c */
[----:B------:R-:W-:Y:S02]  /*10870*/  @!P2 LEA.HI.X R9, R15, R4, R16, 0x2, P6 ;  /* 0x000000040f09a211 */ /* 0x000fe400030f1410 */
[----:B-1----:R-:W-:-:S03]  /*10880*/  @!P1 LEA R6, P5, R13, R0, 0x2 ;  /* 0x000000000d069211 */ /* 0x002fc600078a10ff */
[----:B------:R3:W-:Y:S01]  /*10890*/  @!P2 ST.E.64 [R8.64], R58 ;  /* 0x0000003a0800a985 */ /* 0x0007e2000c101b06 */
[----:B------:R-:W-:Y:S02]  /*108a0*/  @!P1 LEA.HI.X R7, R13, R4, R14, 0x2, P5 ;  /* 0x000000040d079211 */ /* 0x000fe400028f140e */
[----:B--2---:R-:W-:-:S03]  /*108b0*/  @!P0 LEA R2, P4, R5, R0, 0x2 ;  /* 0x0000000005028211 */ /* 0x004fc600078810ff */
[----:B------:R3:W-:Y:S01]  /*108c0*/  @!P1 ST.E.64 [R6.64], R54 ;  /* 0x0000003606009985 */ /* 0x0007e2000c101b06 */
[----:B------:R-:W-:Y:S02]  /*108d0*/  @!P0 LEA.HI.X R3, R5, R4, R12, 0x2, P4 ;  /* 0x0000000405038211 */ /* 0x000fe400020f140c */
[----:B------:R-:W-:-:S03]  /*108e0*/  IADD3 R5, R250, 0x58, RZ ;  /* 0x00000058fa057810 */ /* 0x000fc60007ffe0ff */
[----:B------:R3:W-:Y:S01]  /*108f0*/  @!P0 ST.E.64 [R2.64], R32 ;  /* 0x0000002002008985 */ /* 0x0007e2000c101b06 */
[----:B------:R-:W-:-:S13]  /*10900*/  ISETP.GE.AND P0, PT, R5, c[0x0][0x3c8], PT ;  /* 0x0000f20005007a0c */ /* 0x000fda0003f06270 */
[----:B------:R-:W-:Y:S05]  /*10910*/  @P0 BRA `(.L_x_1428) ;  /* 0x00000d4000000947 */ /* 0x000fea0003800000 */
[----:B------:R-:W-:Y:S02]  /*10920*/  IADD3 R12, R250, 0x58, RZ ;  /* 0x00000058fa0c7810 */ /* 0x000fe40007ffe0ff */
[----:B---3--:R-:W-:Y:S02]  /*10930*/  LEA R2, P0, R5, R0, 0x2 ;  /* 0x0000000005027211 */ /* 0x008fe400078010ff */
[----:B------:R-:W-:-:S04]  /*10940*/  SHF.R.S32.HI R12, RZ, 0x1f, R12 ;  /* 0x0000001fff0c7819 */ /* 0x000fc8000001140c */
[----:B------:R-:W-:-:S05]  /*10950*/  LEA.HI.X R3, R5, R4, R12, 0x2, P0 ;  /* 0x0000000405037211 */ /* 0x000fca00000f140c */
[----:B------:R1:W-:Y:S01]  /*10960*/  ST.E.64 [R2.64], R26 ;  /* 0x0000001a02007985 */ /* 0x0003e2000c101b06 */
[----:B------:R-:W-:Y:S05]  /*10970*/  BRA `(.L_x_1428) ;  /* 0x00000ce000007947 */ /* 0x000fea0003800000 */
.L_x_1413:
        /* <DEDUP_REMOVED lines=22> */
.L_x_1441:
        /* <DEDUP_REMOVED lines=58> */
.L_x_1443:
[----:B------:R-:W-:Y:S05]  /*10e80*/  BSYNC B0 ;  /* 0x0000000000007941 */ /* 0x000fea0003800000 */
.L_x_1442:
[----:B------:R-:W-:-:S13]  /*10e90*/  ISETP.GT.AND P0, PT, R19, 0x1, PT ;  /* 0x000000011300780c */ /* 0x000fda0003f04270 */
[----:B------:R-:W-:Y:S05]  /*10ea0*/  @P0 BRA `(.L_x_1428) ;  /* 0x000007b000000947 */ /* 0x000fea0003800000 */
[----:B------:R-:W-:Y:S01]  /*10eb0*/  MOV R2, c[0x0][0x4e8] ;  /* 0x00013a0000027a02 */ /* 0x000fe20000000f00 */
[----:B-1----:R-:W-:Y:S01]  /*10ec0*/  IMAD R0, R18, c[0x0][0x3a0], RZ ;  /* 0x0000e80012007a24 */ /* 0x002fe200078e02ff */
[----:B------:R-:W-:Y:S01]  /*10ed0*/  IADD3 R4, R231, R249, RZ ;  /* 0x000000f9e7047210 */ /* 0x000fe20007ffe0ff */
[----:B------:R-:W-:Y:S01]  /*10ee0*/  IMAD R5, R21, c[0x0][0x3f0], RZ ;  /* 0x0000fc0015057a24 */ /* 0x000fe200078e02ff */
[----:B------:R-:W-:Y:S01]  /*10ef0*/  ISETP.NE.AND P0, PT, R2, 0x1, PT ;  /* 0x000000010200780c */ /* 0x000fe20003f05270 */
[----:B------:R-:W-:-:S04]  /*10f00*/  IMAD.WIDE.U32 R2, R6, c[0x0][0x3a0], RZ ;  /* 0x0000e80006027a25 */ /* 0x000fc800078e00ff */
[----:B------:R-:W-:Y:S01]  /*10f10*/  IMAD R6, R6, c[0x0][0x3a4], R0 ;  /* 0x0000e90006067a24 */ /* 0x000fe200078e0200 */
[----:B------:R-:W-:Y:S01]  /*10f20*/  MOV R0, R4 ;  /* 0x0000000400007202 */ /* 0x000fe20000000f00 */
[----:B------:R-:W-:-:S03]  /*10f30*/  IMAD R7, R13, c[0x0][0x3f4], R5 ;  /* 0x0000fd000d077a24 */ /* 0x000fc600078e0205 */
[----:B------:R-:W-:-:S03]  /*10f40*/  IADD3 R3, R3, R6, RZ ;  /* 0x0000000603037210 */ /* 0x000fc60007ffe0ff */
        /* <DEDUP_REMOVED lines=22> */
.L_x_1523:
[----:B------:R-:W-:Y:S05]  /*110b0*/  BRA.DIV ~URZ, `(.L_x_1445) ;  /* 0x000047c27f007947 */ /* 0x000fea000b800000 */
[----:B------:R3:W4:Y:S02]  /*110c0*/  SHFL.IDX PT, R0, R12, RZ, 0x1c1f ;  /* 0x001c1fff0c007589 */ /* 0x00072400000e0000 */
.L_x_1524:
        /* <DEDUP_REMOVED lines=20> */
.L_x_1447:
[----:B------:R-:W-:Y:S05]  /*11210*/  BSYNC B0 ;  /* 0x0000000000007941 */ /* 0x000fea0003800000 */
.L_x_1446:
[----:B------:R-:W-:Y:S05]  /*11220*/  BRA.DIV ~URZ, `(.L_x_1448) ;  /* 0x000046b27f007947 */ /* 0x000fea000b800000 */
[----:B--2---:R2:W1:Y:S04]  /*11230*/  SHFL.IDX PT, R4, R5, 0x1, 0x1c1f ;  /* 0x003c1f0005047f89 */ /* 0x00446800000e0000 */
[----:B----4-:R2:W4:Y:S02]  /*11240*/  SHFL.IDX PT, R0, R12, 0x1, 0x1c1f ;  /* 0x003c1f000c007f89 */ /* 0x01052400000e0000 */
.L_x_1525:
        /* <DEDUP_REMOVED lines=19> */
.L_x_1450:
[----:B------:R-:W-:Y:S05]  /*11380*/  BSYNC B0 ;  /* 0x0000000000007941 */ /* 0x000fea0003800000 */
.L_x_1449:
[----:B------:R-:W-:Y:S05]  /*11390*/  BRA.DIV ~URZ, `(.L_x_1451) ;  /* 0x000046027f007947 */ /* 0x000fea000b800000 */
[----:B-1----:R1:W2:Y:S02]  /*113a0*/  SHFL.IDX PT, R4, R5, 0x2, 0x1c1f ;  /* 0x005c1f0005047f89 */ /* 0x0022a400000e0000 */
.L_x_1526:
[----:B------:R-:W-:Y:S05]  /*113b0*/  BRA.DIV ~URZ, `(.L_x_1452) ;  /* 0x000046527f007947 */ /* 0x000fea000b800000 */
[----:B----4-:R4:W1:Y:S02]  /*113c0*/  SHFL.IDX PT, R0, R12, 0x2, 0x1c1f ;  /* 0x005c1f000c007f89 */ /* 0x01086400000e0000 */
.L_x_1527:
        /* <DEDUP_REMOVED lines=19> */
.L_x_1454:
[----:B------:R-:W-:Y:S05]  /*11500*/  BSYNC B0 ;  /* 0x0000000000007941 */ /* 0x000fea0003800000 */
.L_x_1453:
[----:B------:R-:W-:Y:S05]  /*11510*/  BRA.DIV ~URZ, `(.L_x_1455) ;  /* 0x000045527f007947 */ /* 0x000fea000b800000 */
[----:B--2---:R2:W3:Y:S04]  /*11520*/  SHFL.IDX PT, R4, R5, 0x3, 0x1c1f ;  /* 0x007c1f0005047f89 */ /* 0x0044e800000e0000 */
[----:B-1----:R2:W1:Y:S02]  /*11530*/  SHFL.IDX PT, R0, R12, 0x3, 0x1c1f ;  /* 0x007c1f000c007f89 */ /* 0x00246400000e0000 */
.L_x_1528:
        /* <DEDUP_REMOVED lines=18> */
.L_x_1428:
[----:B------:R-:W-:Y:S05]  /*11660*/  BSYNC B1 ;  /* 0x0000000000017941 */ /* 0x000fea0003800000 */
.L_x_1412:
[----:B-1--4-:R-:W4:Y:S02]  /*11670*/  LDL R0, [R1+0x38] ;  /* 0x0000380001007983 */ /* 0x012f240000100800 */
        /* <DEDUP_REMOVED lines=14> */
.L_x_1529:
[----:B------:R-:W-:Y:S05]  /*11760*/  BRA.DIV ~URZ, `(.L_x_1458) ;  /* 0x000044327f007947 */ /* 0x000fea000b800000 */
[----:B------:R3:W4:Y:S02]  /*11770*/  SHFL.IDX PT, R8, R74, 0x1, 0x1f ;  /* 0x00201f004a087f89 */ /* 0x00072400000e0000 */
.L_x_1530:
        /* <DEDUP_REMOVED lines=19> */
.L_x_1531:
        /* <DEDUP_REMOVED lines=16> */
.L_x_1532:
[----:B---3--:R-:W-:Y:S01]  /*119b0*/  IMAD R0, R0, c[0x0][0x538], RZ ;  /* 0x00014e0000007a24 */ /* 0x008fe200078e02ff */
[----:B------:R-:W-:Y:S04]  /*119c0*/  BSSY B1, `(.L_x_1461) ;  /* 0x00000ce000017945 */ /* 0x000fe80003800000 */
[----:B----4-:R-:W-:-:S04]  /*119d0*/  IADD3 R8, R0, R8, RZ ;  /* 0x0000000800087210 */ /* 0x010fc80007ffe0ff */
[----:B--2---:R-:W-:-:S13]  /*119e0*/  ISETP.GT.AND P6, PT, R8, R9, PT ;  /* 0x000000090800720c */ /* 0x004fda0003fc4270 */
[----:B------:R-:W-:Y:S05]  /*119f0*/  @P6 BRA `(.L_x_1462) ;  /* 0x0000025000006947 */ /* 0x000fea0003800000 */
.L_x_1466:
        /* <DEDUP_REMOVED lines=17> */
.L_x_1533:
        /* <DEDUP_REMOVED lines=16> */
.L_x_1534:
[----:B--2---:R-:W-:-:S05]  /*11c10*/  IMAD R0, R0, c[0x0][0x538], RZ ;  /* 0x00014e0000007a24 */ /* 0x004fca00078e02ff */
[----:B------:R-:W-:-:S04]  /*11c20*/  IADD3 R8, R0, R8, RZ ;  /* 0x0000000800087210 */ /* 0x000fc80007ffe0ff */
[----:B------:R-:W-:-:S13]  /*11c30*/  ISETP.GT.AND P6, PT, R8, R9, PT ;  /* 0x000000090800720c */ /* 0x000fda0003fc4270 */
[----:B-1----:R-:W-:Y:S05]  /*11c40*/  @!P6 BRA `(.L_x_1466) ;  /* 0xfffffdb00000e947 */ /* 0x002fea000383ffff */
.L_x_1462:
[----:B------:R-:W-:-:S05]  /*11c50*/  IADD3 R10, -R0, R8, RZ ;  /* 0x00000008000a7210 */ /* 0x000fca0007ffe1ff */
[----:B------:R-:W-:-:S05]  /*11c60*/  IMAD R0, R4, c[0x0][0x538], R10 ;  /* 0x00014e0004007a24 */ /* 0x000fca00078e020a */
[----:B------:R-:W-:Y:S01]  /*11c70*/  ISETP.GT.AND P0, PT, R0, R9, PT ;  /* 0x000000090000720c */ /* 0x000fe20003f04270 */
[----:B------:R-:W-:-:S12]  /*11c80*/  BRA.DIV ~URZ, `(.L_x_1467) ;  /* 0x000043527f007947 */ /* 0x000fd8000b800000 */
[----:B------:R-:W-:-:S03]  /*11c90*/  VOTE.ANY R11, PT, !P0 ;  /* 0x00000000000b7806 */ /* 0x000fc600040e0100 */
.L_x_1535:
[----:B------:R-:W2:Y:S01]  /*11ca0*/  LDL.LU R0, [R1+0xc] ;  /* 0x00000c0001007983 */ /* 0x000ea20000300800 */
[----:B------:R-:W2:Y:S02]  /*11cb0*/  POPC R5, R11 ;  /* 0x0000000b00057309 */ /* 0x000ea40000000000 */
[----:B--2---:R-:W-:-:S05]  /*11cc0*/  IADD3 R0, R5, R0, RZ ;  /* 0x0000000005007210 */ /* 0x004fca0007ffe0ff */
[----:B------:R2:W-:Y:S01]  /*11cd0*/  STL [R1+0xc], R0 ;  /* 0x00000c0001007387 */ /* 0x0005e20000100800 */
[----:B------:R-:W-:Y:S05]  /*11ce0*/  BRA.DIV ~URZ, `(.L_x_1468) ;  /* 0x000043427f007947 */ /* 0x000fea000b800000 */
[----:B------:R3:W4:Y:S04]  /*11cf0*/  SHFL.IDX PT, R8, R6, R5, 0x1f ;  /* 0x00001f0506087589 */ /* 0x00072800000e0000 */
[----:B------:R3:W1:Y:S02]  /*11d00*/  SHFL.IDX PT, R7, R7, R5, 0x1f ;  /* 0x00001f0507077589 */ /* 0x00066400000e0000 */
.L_x_1536:
[----:B------:R-:W-:Y:S01]  /*11d10*/  ISETP.NE.AND P0, PT, R11, RZ, PT ;  /* 0x000000ff0b00720c */ /* 0x000fe20003f05270 */
[----:B------:R-:W-:-:S12]  /*11d20*/  BSSY B0, `(.L_x_1469) ;  /* 0x0000005000007945 */ /* 0x000fd80003800000 */
[----:B------:R-:W-:Y:S05]  /*11d30*/  @!P0 BRA `(.L_x_1470) ;  /* 0x0000003000008947 */ /* 0x000fea0003800000 */
[----:B---3--:R-:W-:Y:S01]  /*11d40*/  IADD3 R5, R5, -0x1, RZ ;  /* 0xffffffff05057810 */ /* 0x008fe20007ffe0ff */
[----:B------:R-:W-:Y:S05]  /*11d50*/  BRA.DIV ~URZ, `(.L_x_1471) ;  /* 0x000043a27f007947 */ /* 0x000fea000b800000 */
[----:B------:R3:W2:Y:S02]  /*11d60*/  SHFL.IDX PT, R12, R4, R5, 0x1f ;  /* 0x00001f05040c7589 */ /* 0x0006a400000e0000 */
.L_x_1470:
[----:B------:R-:W-:Y:S05]  /*11d70*/  BSYNC B0 ;  /* 0x0000000000007941 */ /* 0x000fea0003800000 */
.L_x_1469:
[----:B--2---:R-:W-:Y:S01]  /*11d80*/  IMAD R0, R12, c[0x0][0x538], R10 ;  /* 0x00014e000c007a24 */ /* 0x004fe200078e020a */
        /* <DEDUP_REMOVED lines=10> */
[----:B---3--:R-:W1:Y:S02]  /*11e30*/  F2I.FTZ.U32.TRUNC.NTZ R5, R0 ;  /* 0x0000000000057305 */ /* 0x008e64000021f000 */
        /* <DEDUP_REMOVED lines=56> */
.L_x_1473:
[----:B-1----:R-:W2:Y:S01]  /*121c0*/  LDL R0, [R1+0xc] ;  /* 0x00000c0001007983 */ /* 0x002ea20000100800 */
[----:B------:R-:W-:-:S04]  /*121d0*/  IMAD.MOV.U32 R2, RZ, RZ, 0x4 ;  /* 0x00000004ff027424 */ /* 0x000fc800078e00ff */
        /* <DEDUP_REMOVED lines=66> */
.L_x_1474:
[----:B------:R-:W-:Y:S05]  /*12600*/  BSYNC B0 ;  /* 0x0000000000007941 */ /* 0x000fea0003800000 */
.L_x_1472:
[----:B------:R-:W-:-:S04]  /*12610*/  LOP3.LUT R2, RZ, R2, RZ, 0x33, !PT ;  /* 0x00000002ff027212 */ /* 0x000fc800078e33ff */
[----:B-1----:R-:W-:-:S05]  /*12620*/  IADD3 R0, R2, R8, RZ ;  /* 0x0000000802007210 */ /* 0x002fca0007ffe0ff */
[----:B------:R1:W-:Y:S01]  /*12630*/  STL [R1+0x4], R0 ;  /* 0x0000040001007387 */ /* 0x0003e20000100800 */
[----:B------:R-:W-:Y:S05]  /*12640*/  BRA `(.L_x_1475) ;  /* 0x0000005000007947 */ /* 0x000fea0003800000 */
.L_x_1463:
[----:B------:R-:W-:Y:S01]  /*12650*/  MOV R0, c[0x0][0x53c] ;  /* 0x00014f0000007a02 */ /* 0x000fe20000000f00 */
[----:B------:R2:W-:Y:S04]  /*12660*/  STL [R1], R9 ;  /* 0x0000000901007387 */ /* 0x0005e80000100800 */
[----:B------:R2:W-:Y:S04]  /*12670*/  STL [R1+0x4], RZ ;  /* 0x000004ff01007387 */ /* 0x0005e80000100800 */
[----:B------:R2:W-:Y:S04]  /*12680*/  STL [R1+0x8], RZ ;  /* 0x000008ff01007387 */ /* 0x0005e80000100800 */
[----:B------:R2:W-:Y:S02]  /*12690*/  STL [R1+0xc], R0 ;  /* 0x00000c0001007387 */ /* 0x0005e40000100800 */
.L_x_1475:
[----:B------:R-:W-:Y:S05]  /*126a0*/  BSYNC B1 ;  /* 0x0000000000017941 */ /* 0x000fea0003800000 */
.L_x_1461:
        /* <DEDUP_REMOVED lines=9> */
.L_x_1456:
[----:B--2---:R-:W2:Y:S02]  /*12740*/  LDL R0, [R1+0xc] ;  /* 0x00000c0001007983 */ /* 0x004ea40000100800 */
[----:B--2---:R-:W-:-:S13]  /*12750*/  ISETP.GE.AND P0, PT, R0, c[0x0][0x53c], PT ;  /* 0x00014f0000007a0c */ /* 0x004fda0003f06270 */
[----:B-1----:R-:W-:Y:S01]  /*12760*/  @P0 CALL.REL.NOINC `(.L_x_1476) ;  /* 0x0000001000000944 */ /* 0x002fe20003c00000 */
[----:B------:R-:W-:Y:S05]  /*12770*/  BRA `(.L_x_1477) ;  /* 0xfffef3c000007947 */ /* 0x000fea000383ffff */
.L_x_1476:
[----:B------:R-:W-:Y:S05]  /*12780*/  EXIT ;  /* 0x000000000000794d */ /* 0x000fea0003800000 */
.L_x_1339:
[----:B------:R-:W-:Y:S01]  /*12790*/  IMAD.MOV.U32 R0, RZ, RZ, R5 ;  /* 0x000000ffff007224 */ /* 0x000fe200078e0005 */
[----:B------:R-:W-:Y:S02]  /*127a0*/  MOV R2, 0x1 ;  /* 0x0000000100027802 */ /* 0x000fe40000000f00 */
[----:B------:R-:W-:Y:S02]  /*127b0*/  MOV R3, 0x127d0 ;  /* 0x000127d000037802 */ /* 0x000fe40000000f00 */
[----:B------:R-:W-:Y:S05]  /*127c0*/  CALL.REL.NOINC `($__internal_21_$__cuda_sm70_shflsync_up_p) ;  /* 0x00003a5000007944 */ /* 0x000fea0003c00000 */
[----:B------:R-:W-:Y:S01]  /*127d0*/  MOV R0, R4 ;  /* 0x0000000400007202 */ /* 0x000fe20000000f00 */
[----:B------:R-:W-:Y:S05]  /*127e0*/  BRA `(.L_x_1478) ;  /* 0xfffedc7000007947 */ /* 0x000fea000383ffff */
.L_x_1340:
[----:B------:R-:W-:Y:S01]  /*127f0*/  IMAD.MOV.U32 R0, RZ, RZ, R5 ;  /* 0x000000ffff007224 */ /* 0x000fe200078e0005 */
[----:B------:R-:W-:Y:S02]  /*12800*/  MOV R2, 0x2 ;  /* 0x0000000200027802 */ /* 0x000fe40000000f00 */
[----:B------:R-:W-:Y:S02]  /*12810*/  MOV R3, 0x12830 ;  /* 0x0001283000037802 */ /* 0x000fe40000000f00 */
[----:B------:R-:W-:Y:S05]  /*12820*/  CALL.REL.NOINC `($__internal_21_$__cuda_sm70_shflsync_up_p) ;  /* 0x000039f000007944 */ /* 0x000fea0003c00000 */
[----:B------:R-:W-:Y:S01]  /*12830*/  SEL R0, R4, RZ, P4 ;  /* 0x000000ff04007207 */ /* 0x000fe20002000000 */
[----:B------:R-:W-:Y:S01]  /*12840*/  IMAD.MOV.U32 R2, RZ, RZ, 0x4 ;  /* 0x00000004ff027424 */ /* 0x000fe200078e00ff */
[----:B------:R-:W-:-:S03]  /*12850*/  MOV R3, 0x12880 ;  /* 0x0001288000037802 */ /* 0x000fc60000000f00 */
[----:B------:R-:W-:Y:S02]  /*12860*/  IMAD.IADD R0, R5, 0x1, R0 ;  /* 0x0000000105007824 */ /* 0x000fe400078e0200 */
        /* <DEDUP_REMOVED lines=11> */
[----:B------:R-:W-:Y:S02]  /*12920*/  SEL R4, R4, RZ, P1 ;  /* 0x000000ff04047207 */ /* 0x000fe40000800000 */
[----:B------:R-:W-:Y:S02]  /*12930*/  MOV R3, 0x1f ;  /* 0x0000001f00037802 */ /* 0x000fe40000000f00 */
[----:B------:R-:W-:Y:S01]  /*12940*/  MOV R2, 0x12990 ;  /* 0x0001299000027802 */ /* 0x000fe20000000f00 */
[----:B------:R-:W-:Y:S02]  /*12950*/  IMAD.IADD R4, R0, 0x1, R4 ;  /* 0x0000000100047824 */ /* 0x000fe400078e0204 */
[----:B------:R-:W-:Y:S02]  /*12960*/  IMAD.MOV.U32 R0, RZ, RZ, 0x1f ;  /* 0x0000001fff007424 */ /* 0x000fe400078e00ff */
[----:B------:R-:W-:Y:S02]  /*12970*/  IMAD.MOV.U32 R209, RZ, RZ, R4 ;  /* 0x000000ffffd17224 */ /* 0x000fe400078e0004 */
[----:B------:R-:W-:Y:S05]  /*12980*/  CALL.REL.NOINC `($__internal_20_$__cuda_sm70_shflsync_idx_p) ;  /* 0x0000384000007944 */ /* 0x000fea0003c00000 */
[----:B------:R-:W-:Y:S05]  /*12990*/  BRA `(.L_x_1479) ;  /* 0xfffedbc000007947 */ /* 0x000fea000383ffff */
.L_x_1342:
[----:B------:R-:W-:Y:S02]  /*129a0*/  SEL R0, RZ, 0x1, P0 ;  /* 0x00000001ff007807 */ /* 0x000fe40000000000 */
[----:B------:R-:W-:-:S02]  /*129b0*/  MOV R2, 0x129d0 ;  /* 0x000129d000027802 */ /* 0x000fc40000000f00 */
[----:B------:R-:W-:Y:S05]  /*129c0*/  CALL.REL.NOINC `($__internal_22_$__cuda_sm70_votesync_ballot) ;  /* 0x000038c000007944 */ /* 0x000fea0003c00000 */
[----:B------:R-:W-:Y:S01]  /*129d0*/  MOV R10, R0 ;  /* 0x00000000000a7202 */ /* 0x000fe20000000f00 */
[----:B------:R-:W-:Y:S05]  /*129e0*/  BRA `(.L_x_1480) ;  /* 0xfffedc0000007947 */ /* 0x000fea000383ffff */
.L_x_1343:
[----:B------:R-:W-:Y:S01]  /*129f0*/  IMAD.MOV.U32 R209, RZ, RZ, R9 ;  /* 0x000000ffffd17224 */ /* 0x000fe200078e0009 */
[----:B-1----:R-:W-:Y:S01]  /*12a00*/  MOV R0, R5 ;  /* 0x0000000500007202 */ /* 0x002fe20000000f00 */
[----:B------:R-:W-:Y:S01]  /*12a10*/  IMAD.MOV.U32 R3, RZ, RZ, 0x1f ;  /* 0x0000001fff037424 */ /* 0x000fe200078e00ff */
[----:B------:R-:W-:-:S02]  /*12a20*/  MOV R2, 0x12a40 ;  /* 0x00012a4000027802 */ /* 0x000fc40000000f00 */
[----:B------:R-:W-:Y:S05]  /*12a30*/  CALL.REL.NOINC `($__internal_20_$__cuda_sm70_shflsync_idx_p) ;  /* 0x0000379000007944 */ /* 0x000fea0003c00000 */
[----:B------:R-:W-:Y:S01]  /*12a40*/  IMAD.MOV.U32 R12, RZ, RZ, R0 ;  /* 0x000000ffff0c7224 */ /* 0x000fe200078e0000 */
[----:B------:R-:W-:Y:S01]  /*12a50*/  MOV R209, R8 ;  /* 0x0000000800d17202 */ /* 0x000fe20000000f00 */
[----:B------:R-:W-:Y:S01]  /*12a60*/  IMAD.MOV.U32 R6, RZ, RZ, RZ ;  /* 0x000000ffff067224 */ /* 0x000fe200078e00ff */
[----:B------:R-:W-:Y:S01]  /*12a70*/  MOV R0, R5 ;  /* 0x0000000500007202 */ /* 0x000fe20000000f00 */
[----:B------:R-:W-:Y:S01]  /*12a80*/  IMAD.MOV.U32 R3, RZ, RZ, 0x1f ;  /* 0x0000001fff037424 */ /* 0x000fe200078e00ff */
[----:B------:R-:W-:-:S02]  /*12a90*/  MOV R2, 0x12ab0 ;  /* 0x00012ab000027802 */ /* 0x000fc40000000f00 */
[----:B------:R-:W-:Y:S05]  /*12aa0*/  CALL.REL.NOINC `($__internal_20_$__cuda_sm70_shflsync_idx_p) ;  /* 0x0000372000007944 */ /* 0x000fea0003c00000 */
[----:B------:R-:W-:Y:S01]  /*12ab0*/  MOV R9, R0 ;  /* 0x0000000000097202 */ /* 0x000fe20000000f00 */
[----:B------:R-:W-:Y:S05]  /*12ac0*/  BRA `(.L_x_1481) ;  /* 0xfffedb9000007947 */ /* 0x000fea000383ffff */
.L_x_1346:
[----:B------:R-:W-:Y:S01]  /*12ad0*/  IMAD.MOV.U32 R209, RZ, RZ, R4 ;  /* 0x000000ffffd17224 */ /* 0x000fe200078e0004 */
[----:B------:R-:W-:-:S02]  /*12ae0*/  MOV R3, 0x1f ;  /* 0x0000001f00037802 */ /* 0x000fc40000000f00 */
[----:B------:R-:W-:Y:S02]  /*12af0*/  MOV R2, 0x12b10 ;  /* 0x00012b1000027802 */ /* 0x000fe40000000f00 */
[----:B--234-:R-:W-:Y:S05]  /*12b00*/  CALL.REL.NOINC `($__internal_20_$__cuda_sm70_shflsync_idx_p) ;  /* 0x000036c000007944 */ /* 0x01cfea0003c00000 */
[----:B------:R-:W-:Y:S01]  /*12b10*/  MOV R6, R0 ;  /* 0x0000000000067202 */ /* 0x000fe20000000f00 */
[----:B------:R-:W-:Y:S05]  /*12b20*/  BRA `(.L_x_1345) ;  /* 0xfffedb9000007947 */ /* 0x000fea000383ffff */
.L_x_1357:
[----:B------:R-:W-:Y:S01]  /*12b30*/  IMAD.MOV.U32 R209, RZ, RZ, R5 ;  /* 0x000000ffffd17224 */ /* 0x000fe200078e0005 */
[----:B------:R-:W-:Y:S01]  /*12b40*/  MOV R0, RZ ;  /* 0x000000ff00007202 */ /* 0x000fe20000000f00 */
[----:B------:R-:W-:Y:S01]  /*12b50*/  IMAD.MOV.U32 R3, RZ, RZ, 0x1c1f ;  /* 0x00001c1fff037424 */ /* 0x000fe200078e00ff */
[----:B------:R-:W-:Y:S02]  /*12b60*/  MOV R2, 0x12b80 ;  /* 0x00012b8000027802 */ /* 0x000fe40000000f00 */
[----:B-----5:R-:W-:Y:S05]  /*12b70*/  CALL.REL.NOINC `($__internal_20_$__cuda_sm70_shflsync_idx_p) ;  /* 0x0000365000007944 */ /* 0x020fea0003c00000 */
[----:B------:R-:W-:Y:S01]  /*12b80*/  MOV R4, R0 ;  /* 0x0000000000047202 */ /* 0x000fe20000000f00 */
[----:B------:R-:W-:Y:S05]  /*12b90*/  BRA `(.L_x_1482) ;  /* 0xfffefcf000007947 */ /* 0x000fea000383ffff */
.L_x_1358:
[----:B------:R-:W-:Y:S01]  /*12ba0*/  IMAD.MOV.U32 R209, RZ, RZ, R12 ;  /* 0x000000ffffd17224 */ /* 0x000fe200078e000c */
[----:B------:R-:W-:Y:S01]  /*12bb0*/  MOV R0, RZ ;  /* 0x000000ff00007202 */ /* 0x000fe20000000f00 */
[----:B------:R-:W-:Y:S01]  /*12bc0*/  IMAD.MOV.U32 R3, RZ, RZ, 0x1c1f ;  /* 0x00001c1fff037424 */ /* 0x000fe200078e00ff */
[----:B------:R-:W-:Y:S02]  /*12bd0*/  MOV R2, 0x12bf0 ;  /* 0x00012bf000027802 */ /* 0x000fe40000000f00 */
[----:B-12--5:R-:W-:Y:S05]  /*12be0*/  CALL.REL.NOINC `($__internal_20_$__cuda_sm70_shflsync_idx_p) ;  /* 0x000035e000007944 */ /* 0x026fea0003c00000 */
[----:B------:R-:W-:Y:S05]  /*12bf0*/  BRA `(.L_x_1483) ;  /* 0xfffefcb000007947 */ /* 0x000fea000383ffff */
.L_x_1361:
[----:B------:R-:W-:Y:S01]  /*12c00*/  IMAD.MOV.U32 R209, RZ, RZ, R5 ;  /* 0x000000ffffd17224 */ /* 0x000fe200078e0005 */
[----:B--2-4-:R-:W-:Y:S01]  /*12c10*/  MOV R0, 0x1 ;  /* 0x0000000100007802 */ /* 0x014fe20000000f00 */
[----:B------:R-:W-:Y:S01]  /*12c20*/  IMAD.MOV.U32 R3, RZ, RZ, 0x1c1f ;  /* 0x00001c1fff037424 */ /* 0x000fe200078e00ff */
[----:B------:R-:W-:-:S02]  /*12c30*/  MOV R2, 0x12c50 ;  /* 0x00012c5000027802 */ /* 0x000fc40000000f00 */
[----:B-1-3-5:R-:W-:Y:S05]  /*12c40*/  CALL.REL.NOINC `($__internal_20_$__cuda_sm70_shflsync_idx_p) ;  /* 0x0000358000007944 */ /* 0x02afea0003c00000 */
[----:B------:R-:W-:Y:S01]  /*12c50*/  IMAD.MOV.U32 R4, RZ, RZ, R0 ;  /* 0x000000ffff047224 */ /* 0x000fe200078e0000 */
[----:B------:R-:W-:Y:S01]  /*12c60*/  MOV R0, 0x1 ;  /* 0x0000000100007802 */ /* 0x000fe20000000f00 */
[----:B------:R-:W-:Y:S01]  /*12c70*/  IMAD.MOV.U32 R209, RZ, RZ, R12 ;  /* 0x000000ffffd17224 */ /* 0x000fe200078e000c */
[----:B------:R-:W-:-:S02]  /*12c80*/  MOV R3, 0x1c1f ;  /* 0x00001c1f00037802 */ /* 0x000fc40000000f00 */
[----:B------:R-:W-:Y:S02]  /*12c90*/  MOV R2, 0x12cb0 ;  /* 0x00012cb000027802 */ /* 0x000fe40000000f00 */
[----:B------:R-:W-:Y:S05]  /*12ca0*/  CALL.REL.NOINC `($__internal_20_$__cuda_sm70_shflsync_idx_p) ;  /* 0x0000352000007944 */ /* 0x000fea0003c00000 */
[----:B------:R-:W-:Y:S05]  /*12cb0*/  BRA `(.L_x_1484) ;  /* 0xfffefd9000007947 */ /* 0x000fea000383ffff */
.L_x_1364:
[----:B------:R-:W-:Y:S01]  /*12cc0*/  IMAD.MOV.U32 R209, RZ, RZ, R5 ;  /* 0x000000ffffd17224 */ /* 0x000fe200078e0005 */
[----:B-1--4-:R-:W-:Y:S01]  /*12cd0*/  MOV R0, 0x2 ;  /* 0x0000000200007802 */ /* 0x012fe20000000f00 */
[----:B------:R-:W-:Y:S01]  /*12ce0*/  IMAD.MOV.U32 R3, RZ, RZ, 0x1c1f ;  /* 0x00001c1fff037424 */ /* 0x000fe200078e00ff */
[----:B------:R-:W-:Y:S02]  /*12cf0*/  MOV R2, 0x12d10 ;  /* 0x00012d1000027802 */ /* 0x000fe40000000f00 */
[----:B--23-5:R-:W-:Y:S05]  /*12d00*/  CALL.REL.NOINC `($__internal_20_$__cuda_sm70_shflsync_idx_p) ;  /* 0x000034c000007944 */ /* 0x02cfea0003c00000 */
[----:B------:R-:W-:Y:S01]  /*12d10*/  MOV R4, R0 ;  /* 0x0000000000047202 */ /* 0x000fe20000000f00 */
[----:B------:R-:W-:Y:S05]  /*12d20*/  BRA `(.L_x_1485) ;  /* 0xfffefea000007947 */ /* 0x000fea000383ffff */
.L_x_1365:
[----:B------:R-:W-:Y:S01]  /*12d30*/  IMAD.MOV.U32 R209, RZ, RZ, R12 ;  /* 0x000000ffffd17224 */ /* 0x000fe200078e000c */
[----:B----4-:R-:W-:Y:S01]  /*12d40*/  MOV R0, 0x2 ;  /* 0x0000000200007802 */ /* 0x010fe20000000f00 */
[----:B------:R-:W-:Y:S01]  /*12d50*/  IMAD.MOV.U32 R3, RZ, RZ, 0x1c1f ;  /* 0x00001c1fff037424 */ /* 0x000fe200078e00ff */
[----:B------:R-:W-:Y:S02]  /*12d60*/  MOV R2, 0x12d80 ;  /* 0x00012d8000027802 */ /* 0x000fe40000000f00 */
[----:B-123-5:R-:W-:Y:S05]  /*12d70*/  CALL.REL.NOINC `($__internal_20_$__cuda_sm70_shflsync_idx_p) ;  /* 0x0000345000007944 */ /* 0x02efea0003c00000 */
[----:B------:R-:W-:Y:S05]  /*12d80*/  BRA `(.L_x_1486) ;  /* 0xfffefe6000007947 */ /* 0x000fea000383ffff */
.L_x_1368:
[----:B------:R-:W-:Y:S01]  /*12d90*/  IMAD.MOV.U32 R209, RZ, RZ, R5 ;  /* 0x000000ffffd17224 */ /* 0x000fe200078e0005 */
[----:B-1----:R-:W-:Y:S01]  /*12da0*/  MOV R0, 0x3 ;  /* 0x0000000300007802 */ /* 0x002fe20000000f00 */
[----:B------:R-:W-:Y:S01]  /*12db0*/  IMAD.MOV.U32 R3, RZ, RZ, 0x1c1f ;  /* 0x00001c1fff037424 */ /* 0x000fe200078e00ff */
[----:B------:R-:W-:-:S02]  /*12dc0*/  MOV R2, 0x12de0 ;  /* 0x00012de000027802 */ /* 0x000fc40000000f00 */
[----:B--2345:R-:W-:Y:S05]  /*12dd0*/  CALL.REL.NOINC `($__internal_20_$__cuda_sm70_shflsync_idx_p) ;  /* 0x000033f000007944 */ /* 0x03cfea0003c00000 */
[----:B------:R-:W-:Y:S01]  /*12de0*/  IMAD.MOV.U32 R4, RZ, RZ, R0 ;  /* 0x000000ffff047224 */ /* 0x000fe200078e0000 */
[----:B------:R-:W-:Y:S01]  /*12df0*/  MOV R0, 0x3 ;  /* 0x0000000300007802 */ /* 0x000fe20000000f00 */
[----:B------:R-:W-:Y:S01]  /*12e00*/  IMAD.MOV.U32 R209, RZ, RZ, R12 ;  /* 0x000000ffffd17224 */ /* 0x000fe200078e000c */
[----:B------:R-:W-:-:S02]  /*12e10*/  MOV R3, 0x1c1f ;  /* 0x00001c1f00037802 */ /* 0x000fc40000000f00 */
[----:B------:R-:W-:Y:S02]  /*12e20*/  MOV R2, 0x12e40 ;  /* 0x00012e4000027802 */ /* 0x000fe40000000f00 */
[----:B------:R-:W-:Y:S05]  /*12e30*/  CALL.REL.NOINC `($__internal_20_$__cuda_sm70_shflsync_idx_p) ;  /* 0x0000339000007944 */ /* 0x000fea0003c00000 */
[----:B------:R-:W-:Y:S05]  /*12e40*/  BRA `(.L_x_1487) ;  /* 0xfffeff3000007947 */ /* 0x000fea000383ffff */
.L_x_1371:
[----:B------:R-:W-:Y:S01]  /*12e50*/  IMAD.MOV.U32 R209, RZ, RZ, R18 ;  /* 0x000000ffffd17224 */ /* 0x000fe200078e0012 */
[----:B------:R-:W-:Y:S01]  /*12e60*/  MOV R0, 0x1 ;  /* 0x0000000100007802 */ /* 0x000fe20000000f00 */
[----:B-1----:R-:W-:Y:S01]  /*12e70*/  IMAD.MOV.U32 R3, RZ, RZ, 0x1c1f ;  /* 0x00001c1fff037424 */ /* 0x002fe200078e00ff */
[----:B------:R-:W-:Y:S02]  /*12e80*/  MOV R2, 0x12ea0 ;  /* 0x00012ea000027802 */ /* 0x000fe40000000f00 */
[----:B------:R-:W-:Y:S05]  /*12e90*/  CALL.REL.NOINC `($__internal_20_$__cuda_sm70_shflsync_idx_p) ;  /* 0x0000333000007944 */ /* 0x000fea0003c00000 */
[----:B------:R-:W-:Y:S01]  /*12ea0*/  IMAD.MOV.U32 R5, RZ, RZ, R0 ;  /* 0x000000ffff057224 */ /* 0x000fe200078e0000 */
[----:B------:R-:W-:Y:S01]  /*12eb0*/  MOV R0, 0x1 ;  /* 0x0000000100007802 */ /* 0x000fe20000000f00 */
[----:B------:R-:W-:Y:S01]  /*12ec0*/  IMAD.MOV.U32 R209, RZ, RZ, R19 ;  /* 0x000000ffffd17224 */ /* 0x000fe200078e0013 */
[----:B------:R-:W-:Y:S02]  /*12ed0*/  MOV R3, 0x1c1f ;  /* 0x00001c1f00037802 */ /* 0x000fe40000000f00 */
[----:B------:R-:W-:Y:S02]  /*12ee0*/  MOV R2, 0x12f00 ;  /* 0x00012f0000027802 */ /* 0x000fe40000000f00 */
[----:B------:R-:W-:Y:S05]  /*12ef0*/  CALL.REL.NOINC `($__internal_20_$__cuda_sm70_shflsync_idx_p) ;  /* 0x000032d000007944 */ /* 0x000fea0003c00000 */
[----:B------:R-:W-:Y:S05]  /*12f00*/  BRA `(.L_x_1488) ;  /* 0xffff085000007947 */ /* 0x000fea000383ffff */
.L_x_1374:
[----:B------:R-:W-:Y:S01]  /*12f10*/  IMAD.MOV.U32 R209, RZ, RZ, R5 ;  /* 0x000000ffffd17224 */ /* 0x000fe200078e0005 */
[----:B------:R-:W-:Y:S01]  /*12f20*/  MOV R0, RZ ;  /* 0x000000ff00007202 */ /* 0x000fe20000000f00 */
[----:B------:R-:W-:Y:S01]  /*12f30*/  IMAD.MOV.U32 R3, RZ, RZ, 0x1c1f ;  /* 0x00001c1fff037424 */ /* 0x000fe200078e00ff */
[----:B------:R-:W-:-:S02]  /*12f40*/  MOV R2, 0x12f60 ;  /* 0x00012f6000027802 */ /* 0x000fc40000000f00 */
[----:B------:R-:W-:Y:S05]  /*12f50*/  CALL.REL.NOINC `($__internal_20_$__cuda_sm70_shflsync_idx_p) ;  /* 0x0000327000007944 */ /* 0x000fea0003c00000 */
[----:B------:R-:W-:Y:S01]  /*12f60*/  MOV R4, R0 ;  /* 0x0000000000047202 */ /* 0x000fe20000000f00 */
[----:B------:R-:W-:Y:S05]  /*12f70*/  BRA `(.L_x_1489) ;  /* 0xffff172000007947 */ /* 0x000fea000383ffff */
.L_x_1375:
[----:B------:R-:W-:Y:S01]  /*12f80*/  IMAD.MOV.U32 R209, RZ, RZ, R10 ;  /* 0x000000ffffd17224 */ /* 0x000fe200078e000a */
[----:B------:R-:W-:Y:S01]  /*12f90*/  MOV R0, RZ ;  /* 0x000000ff00007202 */ /* 0x000fe20000000f00 */
[----:B------:R-:W-:Y:S01]  /*12fa0*/  IMAD.MOV.U32 R3, RZ, RZ, 0x1c1f ;  /* 0x00001c1fff037424 */ /* 0x000fe200078e00ff */
[----:B------:R-:W-:-:S02]  /*12fb0*/  MOV R2, 0x12fd0 ;  /* 0x00012fd000027802 */ /* 0x000fc40000000f00 */
[----:B-12---:R-:W-:Y:S05]  /*12fc0*/  CALL.REL.NOINC `($__internal_20_$__cuda_sm70_shflsync_idx_p) ;  /* 0x0000320000007944 */ /* 0x006fea0003c00000 */
[----:B------:R-:W-:Y:S05]  /*12fd0*/  BRA `(.L_x_1490) ;  /* 0xffff16e000007947 */ /* 0x000fea000383ffff */
.L_x_1378:
[----:B------:R-:W-:Y:S01]  /*12fe0*/  IMAD.MOV.U32 R209, RZ, RZ, R5 ;  /* 0x000000ffffd17224 */ /* 0x000fe200078e0005 */
[----:B----4-:R-:W-:Y:S01]  /*12ff0*/  MOV R0, 0x1 ;  /* 0x0000000100007802 */ /* 0x010fe20000000f00 */
[----:B--2---:R-:W-:Y:S01]  /*13000*/  IMAD.MOV.U32 R3, RZ, RZ, 0x1c1f ;  /* 0x00001c1fff037424 */ /* 0x004fe200078e00ff */
[----:B------:R-:W-:-:S03]  /*13010*/  MOV R2, 0x13030 ;  /* 0x0001303000027802 */ /* 0x000fc60000000f00 */
[----:B-1-3--:R-:W-:Y:S05]  /*13020*/  CALL.REL.NOINC `($__internal_20_$__cuda_sm70_shflsync_idx_p) ;  /* 0x000031a000007944 */ /* 0x00afea0003c00000 */
[----:B------:R-:W-:Y:S01]  /*13030*/  IMAD.MOV.U32 R4, RZ, RZ, R0 ;  /* 0x000000ffff047224 */ /* 0x000fe200078e0000 */
[----:B------:R-:W-:Y:S01]  /*13040*/  MOV R0, 0x1 ;  /* 0x0000000100007802 */ /* 0x000fe20000000f00 */
[----:B------:R-:W-:Y:S01]  /*13050*/  IMAD.MOV.U32 R209, RZ, RZ, R10 ;  /* 0x000000ffffd17224 */ /* 0x000fe200078e000a */
[----:B------:R-:W-:-:S02]  /*13060*/  MOV R3, 0x1c1f ;  /* 0x00001c1f00037802 */ /* 0x000fc40000000f00 */
[----:B------:R-:W-:Y:S02]  /*13070*/  MOV R2, 0x13090 ;  /* 0x0001309000027802 */ /* 0x000fe40000000f00 */
[----:B------:R-:W-:Y:S05]  /*13080*/  CALL.REL.NOINC `($__internal_20_$__cuda_sm70_shflsync_idx_p) ;  /* 0x0000314000007944 */ /* 0x000fea0003c00000 */
[----:B------:R-:W-:Y:S05]  /*13090*/  BRA `(.L_x_1491) ;  /* 0xffff17b000007947 */ /* 0x000fea000383ffff */
.L_x_1379:
[----:B------:R-:W-:Y:S01]  /*130a0*/  IMAD.MOV.U32 R209, RZ, RZ, R4 ;  /* 0x000000ffffd17224 */ /* 0x000fe200078e0004 */
[----:B------:R-:W-:Y:S01]  /*130b0*/  MOV R0, RZ ;  /* 0x000000ff00007202 */ /* 0x000fe20000000f00 */
[----:B------:R-:W-:Y:S01]  /*130c0*/  IMAD.MOV.U32 R3, RZ, RZ, 0x1c1f ;  /* 0x00001c1fff037424 */ /* 0x000fe200078e00ff */
[----:B------:R-:W-:Y:S02]  /*130d0*/  MOV R2, 0x130f0 ;  /* 0x000130f000027802 */ /* 0x000fe40000000f00 */
[----:B------:R-:W-:Y:S05]  /*130e0*/  CALL.REL.NOINC `($__internal_20_$__cuda_sm70_shflsync_idx_p) ;  /* 0x000030e000007944 */ /* 0x000fea0003c00000 */
[----:B------:R-:W-:Y:S05]  /*130f0*/  BRA `(.L_x_1492) ;  /* 0xffff193000007947 */ /* 0x000fea000383ffff */
.L_x_1380:
[----:B------:R-:W-:Y:S01]  /*13100*/  IMAD.MOV.U32 R209, RZ, RZ, R4 ;  /* 0x000000ffffd17224 */ /* 0x000fe200078e0004 */
[----:B------:R-:W-:Y:S01]  /*13110*/  MOV R0, 0x1 ;  /* 0x0000000100007802 */ /* 0x000fe20000000f00 */
[----:B------:R-:W-:Y:S01]  /*13120*/  IMAD.MOV.U32 R3, RZ, RZ, 0x1c1f ;  /* 0x00001c1fff037424 */ /* 0x000fe200078e00ff */
[----:B------:R-:W-:Y:S02]  /*13130*/  MOV R2, 0x13150 ;  /* 0x0001315000027802 */ /* 0x000fe40000000f00 */
[----:B-1----:R-:W-:Y:S05]  /*13140*/  CALL.REL.NOINC `($__internal_20_$__cuda_sm70_shflsync_idx_p) ;  /* 0x0000308000007944 */ /* 0x002fea0003c00000 */
        /* <DEDUP_REMOVED lines=24> */
[----:B------:R-:W-:Y:S01]  /*132d0*/  ISETP.GT.AND P0, PT, R0, 0x29, PT ;  /* 0x000000290000780c */ /* 0x000fe20003f04270 */
[----:B------:R-:W-:Y:S01]  /*132e0*/  IMAD.MOV.U32 R0, RZ, RZ, 0x2 ;  /* 0x00000002ff007424 */ /* 0x000fe200078e00ff */
[----:B------:R-:W-:Y:S02]  /*132f0*/  FSEL R107, R44, -INF , P6 ;  /* 0xff8000002c6b7808 */ /* 0x000fe40003000000 */
[----:B------:R-:W-:Y:S02]  /*13300*/  FSEL R106, R41, -INF , P5 ;  /* 0xff800000296a7808 */ /* 0x000fe40002800000 */
[----:B------:R-:W-:Y:S02]  /*13310*/  FSEL R102, R31, -INF , P4 ;  /* 0xff8000001f667808 */ /* 0x000fe40002000000 */
[----:B------:R-:W-:-:S02]  /*13320*/  FSEL R100, R27, -INF , P0 ;  /* 0xff8000001b647808 */ /* 0x000fc40000000000 */
[----:B------:R-:W-:Y:S05]  /*13330*/  CALL.REL.NOINC `($__internal_20_$__cuda_sm70_shflsync_idx_p) ;  /* 0x00002e9000007944 */ /* 0x000fea0003c00000 */
[----:B------:R-:W-:Y:S01]  /*13340*/  IMAD.IADD R0, R5, 0x1, R0 ;  /* 0x0000000105007824 */ /* 0x000fe200078e0200 */
[----:B------:R-:W-:Y:S01]  /*13350*/  MOV R2, 0x13530 ;  /* 0x0001353000027802 */ /* 0x000fe20000000f00 */
[----:B------:R-:W-:-:S02]  /*13360*/  IMAD.MOV.U32 R209, RZ, RZ, R4 ;  /* 0x000000ffffd17224 */ /* 0x000fc400078e0004 */
        /* <DEDUP_REMOVED lines=29> */
[----:B------:R-:W-:-:S02]  /*13540*/  FMNMX.FTZ R2, R28, R30, !PT ;  /* 0x0000001e1c027209 */ /* 0x000fc40007810000 */
[----:B------:R-:W-:Y:S02]  /*13550*/  FMNMX.FTZ R4, R10, R12, !PT ;  /* 0x0000000c0a047209 */ /* 0x000fe40007810000 */
[----:B------:R-:W-:Y:S02]  /*13560*/  IMNMX R6, R6, R0, PT ;  /* 0x0000000006067217 */ /* 0x000fe40003800200 */
[----:B------:R-:W-:Y:S02]  /*13570*/  FMNMX.FTZ R0, R11, R13, !PT ;  /* 0x0000000d0b007209 */ /* 0x000fe40007810000 */
[C---:B------:R-:W-:Y:S02]  /*13580*/  ISETP.GT.AND P6, PT, R6.reuse, RZ, PT ;  /* 0x000000ff0600720c */ /* 0x040fe40003fc4270 */
[C---:B------:R-:W-:Y:S02]  /*13590*/  ISETP.GT.AND P5, PT, R6.reuse, 0x1, PT ;  /* 0x000000010600780c */ /* 0x040fe40003fa4270 */
[----:B------:R-:W-:Y:S01]  /*135a0*/  FMNMX.FTZ R3, R15, R0, !PT ;  /* 0x000000000f037209 */ /* 0x000fe20007810000 */
[----:B------:R-:W-:Y:S01]  /*135b0*/  IMAD.MOV.U32 R0, RZ, RZ, 0x2 ;  /* 0x00000002ff007424 */ /* 0x000fe200078e00ff */
[----:B------:R-:W-:-:S02]  /*135c0*/  ISETP.GT.AND P4, PT, R6, 0x8, PT ;  /* 0x000000080600780c */ /* 0x000fc40003f84270 */
[----:B------:R-:W-:Y:S02]  /*135d0*/  FSEL R22, R103, -INF , P6 ;  /* 0xff80000067167808 */ /* 0x000fe40003000000 */
[----:B------:R-:W-:Y:S02]  /*135e0*/  FSEL R27, R99, -INF , P5 ;  /* 0xff800000631b7808 */ /* 0x000fe40002800000 */
[----:B------:R-:W-:Y:S02]  /*135f0*/  FMNMX.FTZ R2, R33, R2, !PT ;  /* 0x0000000221027209 */ /* 0x000fe40007810000 */
[----:B------:R-:W-:Y:S02]  /*13600*/  FMNMX.FTZ R104, R17, R3, !PT ;  /* 0x0000000311687209 */ /* 0x000fe40007810000 */
[----:B------:R-:W-:Y:S02]  /*13610*/  ISETP.GT.AND P0, PT, R6, 0x9, PT ;  /* 0x000000090600780c */ /* 0x000fe40003f04270 */
[----:B------:R-:W-:-:S02]  /*13620*/  FSEL R31, R94, -INF , P4 ;  /* 0xff8000005e1f7808 */ /* 0x000fc40002000000 */
[----:B------:R-:W-:Y:S02]  /*13630*/  FMNMX.FTZ R4, R14, R4, !PT ;  /* 0x000000040e047209 */ /* 0x000fe40007810000 */
[----:B------:R-:W-:Y:S02]  /*13640*/  FMNMX.FTZ R3, R22, R27, !PT ;  /* 0x0000001b16037209 */ /* 0x000fe40007810000 */
[----:B------:R-:W-:Y:S02]  /*13650*/  FMNMX.FTZ R103, R35, R2, !PT ;  /* 0x0000000223677209 */ /* 0x000fe40007810000 */
[----:B------:R-:W-:Y:S02]  /*13660*/  ISETP.GT.AND P6, PT, R6, 0x10, PT ;  /* 0x000000100600780c */ /* 0x000fe40003fc4270 */
[----:B------:R-:W-:Y:S02]  /*13670*/  FSEL R32, R91, -INF , P0 ;  /* 0xff8000005b207808 */ /* 0x000fe40000000000 */
[----:B------:R-:W-:-:S02]  /*13680*/  FMNMX.FTZ R4, R16, R4, !PT ;  /* 0x0000000410047209 */ /* 0x000fc40007810000 */
[----:B------:R-:W-:Y:S02]  /*13690*/  FMNMX.FTZ R2, R31, R3, !PT ;  /* 0x000000031f027209 */ /* 0x000fe40007810000 */
[----:B------:R-:W-:Y:S02]  /*136a0*/  ISETP.GT.AND P5, PT, R6, 0x11, PT ;  /* 0x000000110600780c */ /* 0x000fe40003fa4270 */
[----:B------:R-:W-:Y:S02]  /*136b0*/  FSEL R34, R73, -INF , P6 ;  /* 0xff80000049227808 */ /* 0x000fe40003000000 */
[----:B------:R-:W-:Y:S02]  /*136c0*/  FMNMX.FTZ R105, R18, R4, !PT ;  /* 0x0000000412697209 */ /* 0x000fe40007810000 */
[----:B------:R-:W-:Y:S02]  /*136d0*/  FMNMX.FTZ R2, R32, R2, !PT ;  /* 0x0000000220027209 */ /* 0x000fe40007810000 */
[----:B------:R-:W-:-:S02]  /*136e0*/  ISETP.GT.AND P4, PT, R6, 0x18, PT ;  /* 0x000000180600780c */ /* 0x000fc40003f84270 */
[----:B------:R-:W-:Y:S02]  /*136f0*/  FSEL R40, R72, -INF , P5 ;  /* 0xff80000048287808 */ /* 0x000fe40002800000 */
[----:B------:R-:W-:Y:S02]  /*13700*/  FMNMX.FTZ R105, R21, R105, !PT ;  /* 0x0000006915697209 */ /* 0x000fe40007810000 */
[----:B------:R-:W-:Y:S02]  /*13710*/  FMNMX.FTZ R2, R34, R2, !PT ;  /* 0x0000000222027209 */ /* 0x000fe40007810000 */
        /* <DEDUP_REMOVED lines=35> */
[----:B------:R-:W-:Y:S01]  /*13950*/  FMNMX.FTZ R104, R102, R104, !PT ;  /* 0x0000006866687209 */ /* 0x000fe20007810000 */
[----:B------:R-:W-:Y:S01]  /*13960*/  IMAD.MOV.U32 R4, RZ, RZ, R105 ;  /* 0x000000ffff047224 */ /* 0x000fe200078e0069 */
[----:B------:R-:W-:Y:S02]  /*13970*/  FMNMX.FTZ R103, R129, R103, !PT ;  /* 0x0000006781677209 */ /* 0x000fe40007810000 */
[----:B------:R-:W-:Y:S02]  /*13980*/  FMNMX.FTZ R8, R124, R2, !PT ;  /* 0x000000027c087209 */ /* 0x000fe40007810000 */
[----:B------:R-:W-:-:S02]  /*13990*/  FMNMX.FTZ R104, R100, R104, !PT ;  /* 0x0000006864687209 */ /* 0x000fc40007810000 */
[----:B------:R-:W-:Y:S02]  /*139a0*/  FMNMX.FTZ R103, R128, R103, !PT ;  /* 0x0000006780677209 */ /* 0x000fe40007810000 */
[----:B------:R-:W-:Y:S02]  /*139b0*/  MOV R2, 0x139d0 ;  /* 0x000139d000027802 */ /* 0x000fe40000000f00 */
[----:B------:R-:W-:Y:S05]  /*139c0*/  CALL.REL.NOINC `($__internal_19_$__cuda_sm70_shflsync_bfly_p) ;  /* 0x000027a000007944 */ /* 0x000fea0003c00000 */
[----:B------:R-:W-:Y:S01]  /*139d0*/  FMNMX.FTZ R105, R105, R0, !PT ;  /* 0x0000000069697209 */ /* 0x000fe20007810000 */
[----:B------:R-:W-:Y:S01]  /*139e0*/  IMAD.MOV.U32 R0, RZ, RZ, 0x1 ;  /* 0x00000001ff007424 */ /* 0x000fe200078e00ff */
[----:B------:R-:W-:-:S03]  /*139f0*/  MOV R2, 0x13a20 ;  /* 0x00013a2000027802 */ /* 0x000fc60000000f00 */
[----:B------:R-:W-:Y:S02]  /*13a00*/  IMAD.MOV.U32 R4, RZ, RZ, R105 ;  /* 0x000000ffff047224 */ /* 0x000fe400078e0069 */
[----:B------:R-:W-:Y:S05]  /*13a10*/  CALL.REL.NOINC `($__internal_19_$__cuda_sm70_shflsync_bfly_p) ;  /* 0x0000275000007944 */ /* 0x000fea0003c00000 */
[----:B------:R-:W-:Y:S01]  /*13a20*/  FMNMX.FTZ R105, R105, R0, !PT ;  /* 0x0000000069697209 */ /* 0x000fe20007810000 */
[----:B------:R-:W-:Y:S01]  /*13a30*/  IMAD.MOV.U32 R4, RZ, RZ, R104 ;  /* 0x000000ffff047224 */ /* 0x000fe200078e0068 */
[----:B------:R-:W-:Y:S01]  /*13a40*/  MOV R2, 0x13a70 ;  /* 0x00013a7000027802 */ /* 0x000fe20000000f00 */
[----:B------:R-:W-:Y:S02]  /*13a50*/  IMAD.MOV.U32 R0, RZ, RZ, 0x2 ;  /* 0x00000002ff007424 */ /* 0x000fe400078e00ff */
        /* <DEDUP_REMOVED lines=26> */
[----:B------:R-:W-:Y:S01]  /*13c00*/  MOV R9, R0 ;  /* 0x0000000000097202 */ /* 0x000fe20000000f00 */
[----:B------:R-:W-:Y:S05]  /*13c10*/  BRA `(.L_x_1493) ;  /* 0xffff188000007947 */ /* 0x000fea000383ffff */
.L_x_1384:
[----:B------:R-:W-:Y:S01]  /*13c20*/  MOV R0, RZ ;  /* 0x000000ff00007202 */ /* 0x000fe20000000f00 */
[----:B------:R-:W-:Y:S01]  /*13c30*/  IMAD.MOV.U32 R209, RZ, RZ, R5 ;  /* 0x000000ffffd17224 */ /* 0x000fe200078e0005 */
[----:B------:R-:W-:Y:S01]  /*13c40*/  MOV R2, 0x13c70 ;  /* 0x00013c7000027802 */ /* 0x000fe20000000f00 */
[----:B------:R-:W-:Y:S02]  /*13c50*/  IMAD.MOV.U32 R3, RZ, RZ, 0x1c1f ;  /* 0x00001c1fff037424 */ /* 0x000fe400078e00ff */
[----:B-1234-:R-:W-:Y:S05]  /*13c60*/  CALL.REL.NOINC `($__internal_20_$__cuda_sm70_shflsync_idx_p) ;  /* 0x0000256000007944 */ /* 0x01efea0003c00000 */
[----:B------:R-:W-:Y:S01]  /*13c70*/  MOV R4, R0 ;  /* 0x0000000000047202 */ /* 0x000fe20000000f00 */
[----:B------:R-:W-:-:S05]  /*13c80*/  BRA `(.L_x_1494) ;  /* 0xffff2c7000007947 */ /* 0x000fca000383ffff */
.L_x_1385:
[----:B------:R-:W-:Y:S01]  /*13c90*/  MOV R0, RZ ;  /* 0x000000ff00007202 */ /* 0x000fe20000000f00 */
[----:B------:R-:W-:Y:S01]  /*13ca0*/  IMAD.MOV.U32 R209, RZ, RZ, R10 ;  /* 0x000000ffffd17224 */ /* 0x000fe200078e000a */
[----:B------:R-:W-:Y:S01]  /*13cb0*/  MOV R2, 0x13ce0 ;  /* 0x00013ce000027802 */ /* 0x000fe20000000f00 */
[----:B------:R-:W-:Y:S02]  /*13cc0*/  IMAD.MOV.U32 R3, RZ, RZ, 0x1c1f ;  /* 0x00001c1fff037424 */ /* 0x000fe400078e00ff */
[----:B-1234-:R-:W-:Y:S05]  /*13cd0*/  CALL.REL.NOINC `($__internal_20_$__cuda_sm70_shflsync_idx_p) ;  /* 0x000024f000007944 */ /* 0x01efea0003c00000 */
[----:B------:R-:W-:-:S05]  /*13ce0*/  BRA `(.L_x_1495) ;  /* 0xffff2c3000007947 */ /* 0x000fca000383ffff */
.L_x_1386:
[----:B------:R-:W-:Y:S01]  /*13cf0*/  MOV R0, 0x1 ;  /* 0x0000000100007802 */ /* 0x000fe20000000f00 */
[----:B------:R-:W-:Y:S01]  /*13d00*/  IMAD.MOV.U32 R209, RZ, RZ, R5 ;  /* 0x000000ffffd17224 */ /* 0x000fe200078e0005 */
[----:B---3--:R-:W-:Y:S01]  /*13d10*/  MOV R2, 0x13d40 ;  /* 0x00013d4000027802 */ /* 0x008fe20000000f00 */
[----:B------:R-:W-:Y:S02]  /*13d20*/  IMAD.MOV.U32 R3, RZ, RZ, 0x1c1f ;  /* 0x00001c1fff037424 */ /* 0x000fe400078e00ff */
[----:B-12-4-:R-:W-:Y:S05]  /*13d30*/  CALL.REL.NOINC `($__internal_20_$__cuda_sm70_shflsync_idx_p) ;  /* 0x0000249000007944 */ /* 0x016fea0003c00000 */
[----:B------:R-:W-:Y:S01]  /*13d40*/  MOV R3, 0x1c1f ;  /* 0x00001c1f00037802 */ /* 0x000fe20000000f00 */
[----:B------:R-:W-:Y:S01]  /*13d50*/  IMAD.MOV.U32 R4, RZ, RZ, R0 ;  /* 0x000000ffff047224 */ /* 0x000fe200078e0000 */
[----:B------:R-:W-:Y:S01]  /*13d60*/  MOV R0, 0x1 ;  /* 0x0000000100007802 */ /* 0x000fe20000000f00 */
[----:B------:R-:W-:Y:S01]  /*13d70*/  IMAD.MOV.U32 R209, RZ, RZ, R10 ;  /* 0x000000ffffd17224 */ /* 0x000fe200078e000a */
[----:B------:R-:W-:Y:S02]  /*13d80*/  MOV R2, 0x13da0 ;  /* 0x00013da000027802 */ /* 0x000fe40000000f00 */
[----:B------:R-:W-:Y:S05]  /*13d90*/  CALL.REL.NOINC `($__internal_20_$__cuda_sm70_shflsync_idx_p) ;  /* 0x0000243000007944 */ /* 0x000fea0003c00000 */
[----:B------:R-:W-:-:S05]  /*13da0*/  BRA `(.L_x_1496) ;  /* 0xffff2cf000007947 */ /* 0x000fca000383ffff */
.L_x_1389:
[----:B------:R-:W-:Y:S01]  /*13db0*/  MOV R0, RZ ;  /* 0x000000ff00007202 */ /* 0x000fe20000000f00 */
[----:B------:R-:W-:Y:S01]  /*13dc0*/  IMAD.MOV.U32 R209, RZ, RZ, R8 ;  /* 0x000000ffffd17224 */ /* 0x000fe200078e0008 */
[----:B------:R-:W-:Y:S01]  /*13dd0*/  MOV R2, 0x13e00 ;  /* 0x00013e0000027802 */ /* 0x000fe20000000f00 */
[----:B------:R-:W-:Y:S02]  /*13de0*/  IMAD.MOV.U32 R3, RZ, RZ, 0x1c1f ;  /* 0x00001c1fff037424 */ /* 0x000fe400078e00ff */
[----:B------:R-:W-:Y:S05]  /*13df0*/  CALL.REL.NOINC `($__internal_20_$__cuda_sm70_shflsync_idx_p) ;  /* 0x000023d000007944 */ /* 0x000fea0003c00000 */
[----:B------:R-:W-:Y:S01]  /*13e00*/  MOV R4, R0 ;  /* 0x0000000000047202 */ /* 0x000fe20000000f00 */
[----:B------:R-:W-:-:S05]  /*13e10*/  BRA `(.L_x_1497) ;  /* 0xffff3bb000007947 */ /* 0x000fca000383ffff */
.L_x_1390:
[----:B------:R-:W-:Y:S01]  /*13e20*/  MOV R0, RZ ;  /* 0x000000ff00007202 */ /* 0x000fe20000000f00 */
[----:B------:R-:W-:Y:S01]  /*13e30*/  IMAD.MOV.U32 R209, RZ, RZ, R9 ;  /* 0x000000ffffd17224 */ /* 0x000fe200078e0009 */
[----:B------:R-:W-:Y:S01]  /*13e40*/  MOV R2, 0x13e70 ;  /* 0x00013e7000027802 */ /* 0x000fe20000000f00 */
[----:B------:R-:W-:Y:S02]  /*13e50*/  IMAD.MOV.U32 R3, RZ, RZ, 0x1c1f ;  /* 0x00001c1fff037424 */ /* 0x000fe400078e00ff */
[----:B-12---:R-:W-:Y:S05]  /*13e60*/  CALL.REL.NOINC `($__internal_20_$__cuda_sm70_shflsync_idx_p) ;  /* 0x0000236000007944 */ /* 0x006fea0003c00000 */
[----:B------:R-:W-:-:S05]  /*13e70*/  BRA `(.L_x_1498) ;  /* 0xffff3b7000007947 */ /* 0x000fca000383ffff */
.L_x_1391:
[----:B------:R-:W-:Y:S01]  /*13e80*/  MOV R0, 0x1 ;  /* 0x0000000100007802 */ /* 0x000fe20000000f00 */
[----:B------:R-:W-:Y:S01]  /*13e90*/  IMAD.MOV.U32 R209, RZ, RZ, R8 ;  /* 0x000000ffffd17224 */ /* 0x000fe200078e0008 */
[----:B----4-:R-:W-:Y:S01]  /*13ea0*/  MOV R2, 0x13ed0 ;  /* 0x00013ed000027802 */ /* 0x010fe20000000f00 */
[----:B------:R-:W-:Y:S03]  /*13eb0*/  IMAD.MOV.U32 R3, RZ, RZ, 0x1c1f ;  /* 0x00001c1fff037424 */ /* 0x000fe600078e00ff */
[----:B-1-3--:R-:W-:Y:S05]  /*13ec0*/  CALL.REL.NOINC `($__internal_20_$__cuda_sm70_shflsync_idx_p) ;  /* 0x0000230000007944 */ /* 0x00afea0003c00000 */
[----:B------:R-:W-:Y:S01]  /*13ed0*/  MOV R3, 0x1c1f ;  /* 0x00001c1f00037802 */ /* 0x000fe20000000f00 */
[----:B------:R-:W-:Y:S01]  /*13ee0*/  IMAD.MOV.U32 R4, RZ, RZ, R0 ;  /* 0x000000ffff047224 */ /* 0x000fe200078e0000 */
[----:B------:R-:W-:Y:S01]  /*13ef0*/  MOV R0, 0x1 ;  /* 0x0000000100007802 */ /* 0x000fe20000000f00 */
[----:B------:R-:W-:Y:S01]  /*13f00*/  IMAD.MOV.U32 R209, RZ, RZ, R9 ;  /* 0x000000ffffd17224 */ /* 0x000fe200078e0009 */
[----:B------:R-:W-:Y:S02]  /*13f10*/  MOV R2, 0x13f30 ;  /* 0x00013f3000027802 */ /* 0x000fe40000000f00 */
[----:B------:R-:W-:Y:S05]  /*13f20*/  CALL.REL.NOINC `($__internal_20_$__cuda_sm70_shflsync_idx_p) ;  /* 0x000022a000007944 */ /* 0x000fea0003c00000 */
[----:B------:R-:W-:-:S05]  /*13f30*/  BRA `(.L_x_1499) ;  /* 0xffff3c1000007947 */ /* 0x000fca000383ffff */
.L_x_1392:
[----:B------:R-:W-:Y:S01]  /*13f40*/  MOV R0, RZ ;  /* 0x000000ff00007202 */ /* 0x000fe20000000f00 */
[----:B------:R-:W-:Y:S01]  /*13f50*/  IMAD.MOV.U32 R209, RZ, RZ, R4 ;  /* 0x000000ffffd17224 */ /* 0x000fe200078e0004 */
[----:B------:R-:W-:Y:S01]  /*13f60*/  MOV R2, 0x13f90 ;  /* 0x00013f9000027802 */ /* 0x000fe20000000f00 */
[----:B------:R-:W-:Y:S02]  /*13f70*/  IMAD.MOV.U32 R3, RZ, RZ, 0x1c1f ;  /* 0x00001c1fff037424 */ /* 0x000fe400078e00ff */
[----:B------:R-:W-:Y:S05]  /*13f80*/  CALL.REL.NOINC `($__internal_20_$__cuda_sm70_shflsync_idx_p) ;  /* 0x0000224000007944 */ /* 0x000fea0003c00000 */
[----:B------:R-:W-:-:S05]  /*13f90*/  BRA `(.L_x_1500) ;  /* 0xffff3d7000007947 */ /* 0x000fca000383ffff */
.L_x_1393:
[----:B------:R-:W-:Y:S01]  /*13fa0*/  MOV R0, 0x1 ;  /* 0x0000000100007802 */ /* 0x000fe20000000f00 */
[----:B------:R-:W-:Y:S01]  /*13fb0*/  IMAD.MOV.U32 R209, RZ, RZ, R4 ;  /* 0x000000ffffd17224 */ /* 0x000fe200078e0004 */
[----:B------:R-:W-:Y:S01]  /*13fc0*/  MOV R2, 0x13ff0 ;  /* 0x00013ff000027802 */ /* 0x000fe20000000f00 */
[----:B------:R-:W-:Y:S02]  /*13fd0*/  IMAD.MOV.U32 R3, RZ, RZ, 0x1c1f ;  /* 0x00001c1fff037424 */ /* 0x000fe400078e00ff */
[----:B-1----:R-:W-:Y:S05]  /*13fe0*/  CALL.REL.NOINC `($__internal_20_$__cuda_sm70_shflsync_idx_p) ;  /* 0x000021e000007944 */ /* 0x002fea0003c00000 */
[----:B------:R-:W-:Y:S01]  /*13ff0*/  MOV R2, 0x141d0 ;  /* 0x000141d000027802 */ /* 0x000fe20000000f00 */
[----:B------:R-:W-:Y:S02]  /*14000*/  IMAD.IADD R0, R5, 0x1, R0 ;  /* 0x0000000105007824 */ /* 0x000fe400078e0200 */
[----:B------:R-:W-:Y:S02]  /*14010*/  IMAD.MOV.U32 R209, RZ, RZ, R4 ;  /* 0x000000ffffd17224 */ /* 0x000fe400078e0004 */
[----:B------:R-:W-:Y:S01]  /*14020*/  IMAD.MOV.U32 R3, RZ, RZ, 0x1c1f ;  /* 0x00001c1fff037424 */ /* 0x000fe200078e00ff */
[C---:B------:R-:W-:Y:S02]  /*14030*/  ISETP.GT.AND P6, PT, R0.reuse, RZ, PT ;  /* 0x000000ff0000720c */ /* 0x040fe40003fc4270 */
[C---:B------:R-:W-:Y:S02]  /*14040*/  ISETP.GT.AND P5, PT, R0.reuse, 0x1, PT ;  /* 0x000000010000780c */ /* 0x040fe40003fa4270 */
[C---:B------:R-:W-:Y:S02]  /*14050*/  ISETP.GT.AND P4, PT, R0.reuse, 0x8, PT ;  /* 0x000000080000780c */ /* 0x040fe40003f84270 */
        /* <DEDUP_REMOVED lines=22> */
[----:B------:R-:W-:Y:S05]  /*141c0*/  CALL.REL.NOINC `($__internal_20_$__cuda_sm70_shflsync_idx_p) ;  /* 0x0000200000007944 */ /* 0x000fea0003c00000 */
        /* <DEDUP_REMOVED lines=30> */
[----:B------:R-:W-:Y:S01]  /*143b0*/  FMNMX.FTZ R2, R9, R100, !PT ;  /* 0x0000006409027209 */ /* 0x000fe20007810000 */
[----:B------:R-:W-:Y:S01]  /*143c0*/  IMAD.IADD R0, R5, 0x1, R0 ;  /* 0x0000000105007824 */ /* 0x000fe200078e0200 */
[----:B------:R-:W-:Y:S02]  /*143d0*/  FMNMX.FTZ R5, R40, R106, !PT ;  /* 0x0000006a28057209 */ /* 0x000fe40007810000 */
[----:B------:R-:W-:Y:S02]  /*143e0*/  FMNMX.FTZ R4, R14, R2, !PT ;  /* 0x000000020e047209 */ /* 0x000fe40007810000 */
[C---:B------:R-:W-:Y:S02]  /*143f0*/  ISETP.GT.AND P6, PT, R0.reuse, RZ, PT ;  /* 0x000000ff0000720c */ /* 0x040fe40003fc4270 */
[C---:B------:R-:W-:Y:S02]  /*14400*/  ISETP.GT.AND P5, PT, R0.reuse, 0x1, PT ;  /* 0x000000010000780c */ /* 0x040fe40003fa4270 */
[C---:B------:R-:W-:Y:S02]  /*14410*/  ISETP.GT.AND P4, PT, R0.reuse, 0x8, PT ;  /* 0x000000080000780c */ /* 0x040fe40003f84270 */
        /* <DEDUP_REMOVED lines=68> */
[----:B------:R-:W-:Y:S05]  /*14860*/  CALL.REL.NOINC `($__internal_19_$__cuda_sm70_shflsync_bfly_p) ;  /* 0x0000190000007944 */ /* 0x000fea0003c00000 */
[----:B------:R-:W-:Y:S01]  /*14870*/  FMNMX.FTZ R4, R4, R0, !PT ;  /* 0x0000000004047209 */ /* 0x000fe20007810000 */
[----:B------:R-:W-:Y:S01]  /*14880*/  IMAD.MOV.U32 R0, RZ, RZ, 0x1 ;  /* 0x00000001ff007424 */ /* 0x000fe200078e00ff */
[----:B------:R-:W-:Y:S02]  /*14890*/  MOV R2, 0x148b0 ;  /* 0x000148b000027802 */ /* 0x000fe40000000f00 */
        /* <DEDUP_REMOVED lines=28> */
[----:B------:R-:W-:-:S05]  /*14a60*/  BRA `(.L_x_1501) ;  /* 0xffff3d1000007947 */ /* 0x000fca000383ffff */
.L_x_1396:
[----:B------:R-:W-:Y:S01]  /*14a70*/  MOV R0, RZ ;  /* 0x000000ff00007202 */ /* 0x000fe20000000f00 */
[----:B------:R-:W-:Y:S01]  /*14a80*/  IMAD.MOV.U32 R209, RZ, RZ, R8 ;  /* 0x000000ffffd17224 */ /* 0x000fe200078e0008 */
[----:B------:R-:W-:Y:S01]  /*14a90*/  MOV R2, 0x14ac0 ;  /* 0x00014ac000027802 */ /* 0x000fe20000000f00 */
[----:B------:R-:W-:Y:S02]  /*14aa0*/  IMAD.MOV.U32 R3, RZ, RZ, 0x1c1f ;  /* 0x00001c1fff037424 */ /* 0x000fe400078e00ff */
[----:B-1234-:R-:W-:Y:S05]  /*14ab0*/  CALL.REL.NOINC `($__internal_20_$__cuda_sm70_shflsync_idx_p) ;  /* 0x0000171000007944 */ /* 0x01efea0003c00000 */
[----:B------:R-:W-:-:S05]  /*14ac0*/  BRA `(.L_x_1502) ;  /* 0xffff573000007947 */ /* 0x000fca000383ffff */
.L_x_1399:
[----:B------:R-:W-:Y:S01]  /*14ad0*/  MOV R0, 0x1 ;  /* 0x0000000100007802 */ /* 0x000fe20000000f00 */
[----:B------:R-:W-:Y:S01]  /*14ae0*/  IMAD.MOV.U32 R209, RZ, RZ, R8 ;  /* 0x000000ffffd17224 */ /* 0x000fe200078e0008 */
[----:B---3--:R-:W-:Y:S01]  /*14af0*/  MOV R2, 0x14b20 ;  /* 0x00014b2000027802 */ /* 0x008fe20000000f00 */
[----:B------:R-:W-:Y:S02]  /*14b00*/  IMAD.MOV.U32 R3, RZ, RZ, 0x1c1f ;  /* 0x00001c1fff037424 */ /* 0x000fe400078e00ff */
[----:B-12---:R-:W-:Y:S05]  /*14b10*/  CALL.REL.NOINC `($__internal_20_$__cuda_sm70_shflsync_idx_p) ;  /* 0x000016b000007944 */ /* 0x006fea0003c00000 */
[----:B------:R-:W-:Y:S01]  /*14b20*/  MOV R3, 0x1c1f ;  /* 0x00001c1f00037802 */ /* 0x000fe20000000f00 */
[----:B------:R-:W-:Y:S01]  /*14b30*/  IMAD.MOV.U32 R4, RZ, RZ, R0 ;  /* 0x000000ffff047224 */ /* 0x000fe200078e0000 */
[----:B------:R-:W-:Y:S01]  /*14b40*/  MOV R0, 0x1 ;  /* 0x0000000100007802 */ /* 0x000fe20000000f00 */
[----:B------:R-:W-:Y:S01]  /*14b50*/  IMAD.MOV.U32 R209, RZ, RZ, R9 ;  /* 0x000000ffffd17224 */ /* 0x000fe200078e0009 */
[----:B------:R-:W-:Y:S02]  /*14b60*/  MOV R2, 0x14b80 ;  /* 0x00014b8000027802 */ /* 0x000fe40000000f00 */
[----:B------:R-:W-:Y:S05]  /*14b70*/  CALL.REL.NOINC `($__internal_20_$__cuda_sm70_shflsync_idx_p) ;  /* 0x0000165000007944 */ /* 0x000fea0003c00000 */
[----:B------:R-:W-:-:S05]  /*14b80*/  BRA `(.L_x_1503) ;  /* 0xffff580000007947 */ /* 0x000fca000383ffff */
.L_x_1402:
[----:B------:R-:W-:Y:S01]  /*14b90*/  MOV R0, RZ ;  /* 0x000000ff00007202 */ /* 0x000fe20000000f00 */
[----:B------:R-:W-:Y:S01]  /*14ba0*/  IMAD.MOV.U32 R209, RZ, RZ, R8 ;  /* 0x000000ffffd17224 */ /* 0x000fe200078e0008 */
[----:B------:R-:W-:Y:S01]  /*14bb0*/  MOV R2, 0x14be0 ;  /* 0x00014be000027802 */ /* 0x000fe20000000f00 */
[----:B------:R-:W-:Y:S02]  /*14bc0*/  IMAD.MOV.U32 R3, RZ, RZ, 0x1c1f ;  /* 0x00001c1fff037424 */ /* 0x000fe400078e00ff */
[----:B------:R-:W-:Y:S05]  /*14bd0*/  CALL.REL.NOINC `($__internal_20_$__cuda_sm70_shflsync_idx_p) ;  /* 0x000015f000007944 */ /* 0x000fea0003c00000 */
[----:B------:R-:W-:Y:S01]  /*14be0*/  MOV R4, R0 ;  /* 0x0000000000047202 */ /* 0x000fe20000000f00 */
[----:B------:R-:W-:-:S05]  /*14bf0*/  BRA `(.L_x_1504) ;  /* 0xffff66c000007947 */ /* 0x000fca000383ffff */
.L_x_1403:
[----:B------:R-:W-:Y:S01]  /*14c00*/  MOV R0, RZ ;  /* 0x000000ff00007202 */ /* 0x000fe20000000f00 */
[----:B------:R-:W-:Y:S01]  /*14c10*/  IMAD.MOV.U32 R209, RZ, RZ, R9 ;  /* 0x000000ffffd17224 */ /* 0x000fe200078e0009 */
[----:B------:R-:W-:Y:S01]  /*14c20*/  MOV R2, 0x14c50 ;  /* 0x00014c5000027802 */ /* 0x000fe20000000f00 */
[----:B------:R-:W-:Y:S02]  /*14c30*/  IMAD.MOV.U32 R3, RZ, RZ, 0x1c1f ;  /* 0x00001c1fff037424 */ /* 0x000fe400078e00ff */
[----:B-12---:R-:W-:Y:S05]  /*14c40*/  CALL.REL.NOINC `($__internal_20_$__cuda_sm70_shflsync_idx_p) ;  /* 0x0000158000007944 */ /* 0x006fea0003c00000 */
[----:B------:R-:W-:-:S05]  /*14c50*/  BRA `(.L_x_1505) ;  /* 0xffff668000007947 */ /* 0x000fca000383ffff */
.L_x_1404:
        /* <DEDUP_REMOVED lines=12> */
.L_x_1405:
[----:B------:R-:W-:Y:S02]  /*14d20*/  MOV R0, 0x2 ;  /* 0x0000000200007802 */ /* 0x000fe40000000f00 */
[----:B------:R-:W-:Y:S02]  /*14d30*/  MOV R2, 0x14d50 ;  /* 0x00014d5000027802 */ /* 0x000fe40000000f00 */
[----:B------:R-:W-:Y:S05]  /*14d40*/  CALL.REL.NOINC `($__internal_19_$__cuda_sm70_shflsync_bfly_p) ;  /* 0x0000142000007944 */ /* 0x000fea0003c00000 */
[----:B------:R-:W-:-:S05]  /*14d50*/  BRA `(.L_x_1507) ;  /* 0xffff6ae000007947 */ /* 0x000fca000383ffff */
.L_x_1406:
[----:B------:R-:W-:Y:S02]  /*14d60*/  MOV R0, 0x1 ;  /* 0x0000000100007802 */ /* 0x000fe40000000f00 */
        /* <DEDUP_REMOVED lines=30> */
.L_x_1408:
[----:B------:R-:W-:Y:S01]  /*14f50*/  IMAD.MOV.U32 R4, RZ, RZ, R230 ;  /* 0x000000ffff047224 */ /* 0x000fe200078e00e6 */
[----:B------:R-:W-:-:S02]  /*14f60*/  MOV R0, 0x2 ;  /* 0x0000000200007802 */ /* 0x000fc40000000f00 */
[----:B------:R-:W-:Y:S02]  /*14f70*/  MOV R2, 0x14f90 ;  /* 0x00014f9000027802 */ /* 0x000fe40000000f00 */
[----:B------:R-:W-:Y:S05]  /*14f80*/  CALL.REL.NOINC `($__internal_19_$__cuda_sm70_shflsync_bfly_p) ;  /* 0x000011e000007944 */ /* 0x000fea0003c00000 */
[----:B------:R-:W-:Y:S05]  /*14f90*/  BRA `(.L_x_1509) ;  /* 0xffff815000007947 */ /* 0x000fea000383ffff */
.L_x_1409:
[----:B------:R-:W-:Y:S01]  /*14fa0*/  IMAD.MOV.U32 R4, RZ, RZ, R7 ;  /* 0x000000ffff047224 */ /* 0x000fe200078e0007 */
[----:B------:R-:W-:Y:S02]  /*14fb0*/  MOV R0, 0x1 ;  /* 0x0000000100007802 */ /* 0x000fe40000000f00 */
[----:B------:R-:W-:Y:S02]  /*14fc0*/  MOV R2, 0x14fe0 ;  /* 0x00014fe000027802 */ /* 0x000fe40000000f00 */
[----:B-1----:R-:W-:Y:S05]  /*14fd0*/  CALL.REL.NOINC `($__internal_19_$__cuda_sm70_shflsync_bfly_p) ;  /* 0x0000119000007944 */ /* 0x002fea0003c00000 */
[----:B------:R-:W-:Y:S01]  /*14fe0*/  FADD.FTZ R7, R7, R0 ;  /* 0x0000000007077221 */ /* 0x000fe20000010000 */
[----:B------:R-:W-:Y:S02]  /*14ff0*/  MOV R4, R223 ;  /* 0x000000df00047202 */ /* 0x000fe40000000f00 */
[----:B------:R-:W-:Y:S02]  /*15000*/  MOV R0, 0x2 ;  /* 0x0000000200007802 */ /* 0x000fe40000000f00 */
[----:B------:R-:W-:Y:S02]  /*15010*/  MOV R2, 0x15030 ;  /* 0x0001503000027802 */ /* 0x000fe40000000f00 */
[----:B------:R-:W-:Y:S05]  /*15020*/  CALL.REL.NOINC `($__internal_19_$__cuda_sm70_shflsync_bfly_p) ;  /* 0x0000114000007944 */ /* 0x000fea0003c00000 */
[----:B------:R-:W-:Y:S01]  /*15030*/  FADD.FTZ R6, R223, R0 ;  /* 0x00000000df067221 */ /* 0x000fe20000010000 */
[----:B------:R-:W-:Y:S02]  /*15040*/  MOV R0, 0x1 ;  /* 0x0000000100007802 */ /* 0x000fe40000000f00 */
[----:B------:R-:W-:-:S02]  /*15050*/  MOV R2, 0x15080 ;  /* 0x0001508000027802 */ /* 0x000fc40000000f00 */
[----:B------:R-:W-:Y:S02]  /*15060*/  MOV R4, R6 ;  /* 0x0000000600047202 */ /* 0x000fe40000000f00 */
[----:B------:R-:W-:Y:S05]  /*15070*/  CALL.REL.NOINC `($__internal_19_$__cuda_sm70_shflsync_bfly_p) ;  /* 0x000010f000007944 */ /* 0x000fea0003c00000 */
[----:B------:R-:W-:Y:S01]  /*15080*/  FADD.FTZ R6, R6, R0 ;  /* 0x0000000006067221 */ /* 0x000fe20000010000 */
[----:B------:R-:W-:Y:S02]  /*15090*/  MOV R4, R224 ;  /* 0x000000e000047202 */ /* 0x000fe40000000f00 */
[----:B------:R-:W-:Y:S02]  /*150a0*/  MOV R0, 0x2 ;  /* 0x0000000200007802 */ /* 0x000fe40000000f00 */
[----:B------:R-:W-:Y:S02]  /*150b0*/  MOV R2, 0x150d0 ;  /* 0x000150d000027802 */ /* 0x000fe40000000f00 */
[----:B------:R-:W-:Y:S05]  /*150c0*/  CALL.REL.NOINC `($__internal_19_$__cuda_sm70_shflsync_bfly_p) ;  /* 0x000010a000007944 */ /* 0x000fea0003c00000 */
[----:B------:R-:W-:Y:S01]  /*150d0*/  FADD.FTZ R5, R224, R0 ;  /* 0x00000000e0057221 */ /* 0x000fe20000010000 */
[----:B------:R-:W-:Y:S02]  /*150e0*/  MOV R0, 0x1 ;  /* 0x0000000100007802 */ /* 0x000fe40000000f00 */
[----:B------:R-:W-:Y:S02]  /*150f0*/  MOV R2, 0x15120 ;  /* 0x0001512000027802 */ /* 0x000fe40000000f00 */
[----:B------:R-:W-:-:S02]  /*15100*/  MOV R4, R5 ;  /* 0x0000000500047202 */ /* 0x000fc40000000f00 */
[----:B------:R-:W-:Y:S05]  /*15110*/  CALL.REL.NOINC `($__internal_19_$__cuda_sm70_shflsync_bfly_p) ;  /* 0x0000105000007944 */ /* 0x000fea0003c00000 */
[----:B------:R-:W-:Y:S01]  /*15120*/  FADD.FTZ R5, R5, R0 ;  /* 0x0000000005057221 */ /* 0x000fe20000010000 */
[----:B------:R-:W-:-:S02]  /*15130*/  MOV R4, R225 ;  /* 0x000000e100047202 */ /* 0x000fc40000000f00 */
[----:B------:R-:W-:Y:S02]  /*15140*/  MOV R0, 0x2 ;  /* 0x0000000200007802 */ /* 0x000fe40000000f00 */
[----:B------:R-:W-:Y:S02]  /*15150*/  MOV R2, 0x15170 ;  /* 0x0001517000027802 */ /* 0x000fe40000000f00 */
[----:B------:R-:W-:Y:S05]  /*15160*/  CALL.REL.NOINC `($__internal_19_$__cuda_sm70_shflsync_bfly_p) ;  /* 0x0000100000007944 */ /* 0x000fea0003c00000 */
[----:B------:R-:W-:Y:S01]  /*15170*/  FADD.FTZ R4, R225, R0 ;  /* 0x00000000e1047221 */ /* 0x000fe20000010000 */
[----:B------:R-:W-:Y:S02]  /*15180*/  MOV R0, 0x1 ;  /* 0x0000000100007802 */ /* 0x000fe40000000f00 */
[----:B------:R-:W-:Y:S02]  /*15190*/  MOV R2, 0x151b0 ;  /* 0x000151b000027802 */ /* 0x000fe40000000f00 */
[----:B------:R-:W-:Y:S05]  /*151a0*/  CALL.REL.NOINC `($__internal_19_$__cuda_sm70_shflsync_bfly_p) ;  /* 0x00000fc000007944 */ /* 0x000fea0003c00000 */
[----:B------:R-:W-:Y:S01]  /*151b0*/  MOV R8, R0 ;  /* 0x0000000000087202 */ /* 0x000fe20000000f00 */
[----:B------:R-:W-:Y:S05]  /*151c0*/  BRA `(.L_x_1510) ;  /* 0xffff801000007947 */ /* 0x000fea000383ffff */
.L_x_1416:
[----:B-1234-:R-:W-:Y:S01]  /*151d0*/  IMAD.MOV.U32 R209, RZ, RZ, R10 ;  /* 0x000000ffffd17224 */ /* 0x01efe200078e000a */
[----:B------:R-:W-:Y:S01]  /*151e0*/  MOV R0, RZ ;  /* 0x000000ff00007202 */ /* 0x000fe20000000f00 */
[----:B------:R-:W-:Y:S01]  /*151f0*/  IMAD.MOV.U32 R3, RZ, RZ, 0x1c1f ;  /* 0x00001c1fff037424 */ /* 0x000fe200078e00ff */
[----:B------:R-:W-:Y:S02]  /*15200*/  MOV R2, 0x15220 ;  /* 0x0001522000027802 */ /* 0x000fe40000000f00 */
[----:B------:R-:W-:Y:S05]  /*15210*/  CALL.REL.NOINC `($__internal_20_$__cuda_sm70_shflsync_idx_p) ;  /* 0x00000fb000007944 */ /* 0x000fea0003c00000 */
[----:B------:R-:W-:Y:S01]  /*15220*/  MOV R5, R0 ;  /* 0x0000000000057202 */ /* 0x000fe20000000f00 */
[----:B------:R-:W-:Y:S05]  /*15230*/  BRA `(.L_x_1511) ;  /* 0xffff997000007947 */ /* 0x000fea000383ffff */
.L_x_1417:
[----:B------:R-:W-:Y:S01]  /*15240*/  IMAD.MOV.U32 R209, RZ, RZ, R12 ;  /* 0x000000ffffd17224 */ /* 0x000fe200078e000c */
[----:B------:R-:W-:Y:S01]  /*15250*/  MOV R0, RZ ;  /* 0x000000ff00007202 */ /* 0x000fe20000000f00 */
[----:B------:R-:W-:Y:S01]  /*15260*/  IMAD.MOV.U32 R3, RZ, RZ, 0x1c1f ;  /* 0x00001c1fff037424 */ /* 0x000fe200078e00ff */
[----:B------:R-:W-:-:S02]  /*15270*/  MOV R2, 0x15290 ;  /* 0x0001529000027802 */ /* 0x000fc40000000f00 */
[----:B-12---:R-:W-:Y:S05]  /*15280*/  CALL.REL.NOINC `($__internal_20_$__cuda_sm70_shflsync_idx_p) ;  /* 0x00000f4000007944 */ /* 0x006fea0003c00000 */
[----:B------:R-:W-:Y:S05]  /*15290*/  BRA `(.L_x_1512) ;  /* 0xffff993000007947 */ /* 0x000fea000383ffff */
.L_x_1420:
[----:B------:R-:W-:Y:S01]  /*152a0*/  IMAD.MOV.U32 R209, RZ, RZ, R10 ;  /* 0x000000ffffd17224 */ /* 0x000fe200078e000a */
[----:B----4-:R-:W-:Y:S01]  /*152b0*/  MOV R0, 0x1 ;  /* 0x0000000100007802 */ /* 0x010fe20000000f00 */
[----:B--2---:R-:W-:Y:S01]  /*152c0*/  IMAD.MOV.U32 R3, RZ, RZ, 0x1c1f ;  /* 0x00001c1fff037424 */ /* 0x004fe200078e00ff */
[----:B------:R-:W-:-:S02]  /*152d0*/  MOV R2, 0x152f0 ;  /* 0x000152f000027802 */ /* 0x000fc40000000f00 */
        /* <DEDUP_REMOVED lines=8> */
.L_x_1423:
[----:B------:R-:W-:Y:S01]  /*15360*/  IMAD.MOV.U32 R209, RZ, RZ, R10 ;  /* 0x000000ffffd17224 */ /* 0x000fe200078e000a */
[----:B----4-:R-:W-:Y:S01]  /*15370*/  MOV R0, 0x2 ;  /* 0x0000000200007802 */ /* 0x010fe20000000f00 */
[----:B-1----:R-:W-:Y:S01]  /*15380*/  IMAD.MOV.U32 R3, RZ, RZ, 0x1c1f ;  /* 0x00001c1fff037424 */ /* 0x002fe200078e00ff */
[----:B------:R-:W-:Y:S02]  /*15390*/  MOV R2, 0x153b0 ;  /* 0x000153b000027802 */ /* 0x000fe40000000f00 */
[----:B--23--:R-:W-:Y:S05]  /*153a0*/  CALL.REL.NOINC `($__internal_20_$__cuda_sm70_shflsync_idx_p) ;  /* 0x00000e2000007944 */ /* 0x00cfea0003c00000 */
[----:B------:R-:W-:Y:S01]  /*153b0*/  MOV R5, R0 ;  /* 0x0000000000057202 */ /* 0x000fe20000000f00 */
[----:B------:R-:W-:Y:S05]  /*153c0*/  BRA `(.L_x_1514) ;  /* 0xffff9ad000007947 */ /* 0x000fea000383ffff */
.L_x_1424:
[----:B------:R-:W-:Y:S01]  /*153d0*/  IMAD.MOV.U32 R209, RZ, RZ, R12 ;  /* 0x000000ffffd17224 */ /* 0x000fe200078e000c */
[----:B----4-:R-:W-:Y:S01]  /*153e0*/  MOV R0, 0x2 ;  /* 0x0000000200007802 */ /* 0x010fe20000000f00 */
[----:B------:R-:W-:Y:S01]  /*153f0*/  IMAD.MOV.U32 R3, RZ, RZ, 0x1c1f ;  /* 0x00001c1fff037424 */ /* 0x000fe200078e00ff */
[----:B------:R-:W-:Y:S02]  /*15400*/  MOV R2, 0x15420 ;  /* 0x0001542000027802 */ /* 0x000fe40000000f00 */
[----:B-123--:R-:W-:Y:S05]  /*15410*/  CALL.REL.NOINC `($__internal_20_$__cuda_sm70_shflsync_idx_p) ;  /* 0x00000db000007944 */ /* 0x00efea0003c00000 */
[----:B------:R-:W-:Y:S05]  /*15420*/  BRA `(.L_x_1515) ;  /* 0xffff9a9000007947 */ /* 0x000fea000383ffff */
.L_x_1427:
[----:B------:R-:W-:Y:S01]  /*15430*/  IMAD.MOV.U32 R209, RZ, RZ, R10 ;  /* 0x000000ffffd17224 */ /* 0x000fe200078e000a */
[----:B-1----:R-:W-:Y:S01]  /*15440*/  MOV R0, 0x3 ;  /* 0x0000000300007802 */ /* 0x002fe20000000f00 */
[----:B------:R-:W-:Y:S01]  /*15450*/  IMAD.MOV.U32 R3, RZ, RZ, 0x1c1f ;  /* 0x00001c1fff037424 */ /* 0x000fe200078e00ff */
[----:B------:R-:W-:-:S02]  /*15460*/  MOV R2, 0x15480 ;  /* 0x0001548000027802 */ /* 0x000fc40000000f00 */
[----:B--234-:R-:W-:Y:S05]  /*15470*/  CALL.REL.NOINC `($__internal_20_$__cuda_sm70_shflsync_idx_p) ;  /* 0x00000d5000007944 */ /* 0x01cfea0003c00000 */
[----:B------:R-:W-:Y:S01]  /*15480*/  IMAD.MOV.U32 R6, RZ, RZ, R0 ;  /* 0x000000ffff067224 */ /* 0x000fe200078e0000 */
[----:B------:R-:W-:Y:S01]  /*15490*/  MOV R0, 0x3 ;  /* 0x0000000300007802 */ /* 0x000fe20000000f00 */
[----:B------:R-:W-:Y:S01]  /*154a0*/  IMAD.MOV.U32 R209, RZ, RZ, R12 ;  /* 0x000000ffffd17224 */ /* 0x000fe200078e000c */
[----:B------:R-:W-:-:S02]  /*154b0*/  MOV R3, 0x1c1f ;  /* 0x00001c1f00037802 */ /* 0x000fc40000000f00 */
[----:B------:R-:W-:Y:S02]  /*154c0*/  MOV R2, 0x154e0 ;  /* 0x000154e000027802 */ /* 0x000fe40000000f00 */
[----:B------:R-:W-:Y:S05]  /*154d0*/  CALL.REL.NOINC `($__internal_20_$__cuda_sm70_shflsync_idx_p) ;  /* 0x00000cf000007944 */ /* 0x000fea0003c00000 */
[----:B------:R-:W-:Y:S05]  /*154e0*/  BRA `(.L_x_1516) ;  /* 0xffff9b4000007947 */ /* 0x000fea000383ffff */
.L_x_1429:
[----:B------:R-:W-:Y:S01]  /*154f0*/  IMAD.MOV.U32 R209, RZ, RZ, R5 ;  /* 0x000000ffffd17224 */ /* 0x000fe200078e0005 */
[----:B------:R-:W-:Y:S01]  /*15500*/  MOV R0, RZ ;  /* 0x000000ff00007202 */ /* 0x000fe20000000f00 */
[----:B------:R-:W-:Y:S01]  /*15510*/  IMAD.MOV.U32 R3, RZ, RZ, 0x1c1f ;  /* 0x00001c1fff037424 */ /* 0x000fe200078e00ff */
[----:B------:R-:W-:Y:S02]  /*15520*/  MOV R2, 0x15540 ;  /* 0x0001554000027802 */ /* 0x000fe40000000f00 */
[----:B------:R-:W-:Y:S05]  /*15530*/  CALL.REL.NOINC `($__internal_20_$__cuda_sm70_shflsync_idx_p) ;  /* 0x00000c9000007944 */ /* 0x000fea0003c00000 */
[----:B------:R-:W-:Y:S01]  /*15540*/  MOV R4, R0 ;  /* 0x0000000000047202 */ /* 0x000fe20000000f00 */
[----:B------:R-:W-:Y:S05]  /*15550*/  BRA `(.L_x_1517) ;  /* 0xffff9e2000007947 */ /* 0x000fea000383ffff */
.L_x_1430:
[----:B------:R-:W-:Y:S01]  /*15560*/  IMAD.MOV.U32 R209, RZ, RZ, R12 ;  /* 0x000000ffffd17224 */ /* 0x000fe200078e000c */
[----:B------:R-:W-:Y:S01]  /*15570*/  MOV R0, RZ ;  /* 0x000000ff00007202 */ /* 0x000fe20000000f00 */
[----:B------:R-:W-:Y:S01]  /*15580*/  IMAD.MOV.U32 R3, RZ, RZ, 0x1c1f ;  /* 0x00001c1fff037424 */ /* 0x000fe200078e00ff */
[----:B------:R-:W-:Y:S02]  /*15590*/  MOV R2, 0x155b0 ;  /* 0x000155b000027802 */ /* 0x000fe40000000f00 */
[----:B-12---:R-:W-:Y:S05]  /*155a0*/  CALL.REL.NOINC `($__internal_20_$__cuda_sm70_shflsync_idx_p) ;  /* 0x00000c2000007944 */ /* 0x006fea0003c00000 */
[----:B------:R-:W-:Y:S05]  /*155b0*/  BRA `(.L_x_1518) ;  /* 0xffff9de000007947 */ /* 0x000fea000383ffff */
.L_x_1433:
[----:B------:R-:W-:Y:S01]  /*155c0*/  IMAD.MOV.U32 R209, RZ, RZ, R5 ;  /* 0x000000ffffd17224 */ /* 0x000fe200078e0005 */
[----:B----4-:R-:W-:Y:S01]  /*155d0*/  MOV R0, 0x1 ;  /* 0x0000000100007802 */ /* 0x010fe20000000f00 */
[----:B------:R-:W-:Y:S01]  /*155e0*/  IMAD.MOV.U32 R3, RZ, RZ, 0x1c1f ;  /* 0x00001c1fff037424 */ /* 0x000fe200078e00ff */
[----:B------:R-:W-:-:S02]  /*155f0*/  MOV R2, 0x15610 ;  /* 0x0001561000027802 */ /* 0x000fc40000000f00 */
[----:B-123--:R-:W-:Y:S05]  /*15600*/  CALL.REL.NOINC `($__internal_20_$__cuda_sm70_shflsync_idx_p) ;  /* 0x00000bc000007944 */ /* 0x00efea0003c00000 */
[----:B------:R-:W-:Y:S01]  /*15610*/  IMAD.MOV.U32 R4, RZ, RZ, R0 ;  /* 0x000000ffff047224 */ /* 0x000fe200078e0000 */
[----:B------:R-:W-:Y:S01]  /*15620*/  MOV R0, 0x1 ;  /* 0x0000000100007802 */ /* 0x000fe20000000f00 */
[----:B------:R-:W-:Y:S01]  /*15630*/  IMAD.MOV.U32 R209, RZ, RZ, R12 ;  /* 0x000000ffffd17224 */ /* 0x000fe200078e000c */
[----:B------:R-:W-:-:S02]  /*15640*/  MOV R3, 0x1c1f ;  /* 0x00001c1f00037802 */ /* 0x000fc40000000f00 */
[----:B------:R-:W-:Y:S02]  /*15650*/  MOV R2, 0x15670 ;  /* 0x0001567000027802 */ /* 0x000fe40000000f00 */
[----:B------:R-:W-:Y:S05]  /*15660*/  CALL.REL.NOINC `($__internal_20_$__cuda_sm70_shflsync_idx_p) ;  /* 0x00000b6000007944 */ /* 0x000fea0003c00000 */
[----:B------:R-:W-:Y:S05]  /*15670*/  BRA `(.L_x_1519) ;  /* 0xffffa2a000007947 */ /* 0x000fea000383ffff */
.L_x_1436:
[----:B------:R-:W-:Y:S01]  /*15680*/  IMAD.MOV.U32 R209, RZ, RZ, R5 ;  /* 0x000000ffffd17224 */ /* 0x000fe200078e0005 */
[----:B----4-:R-:W-:Y:S01]  /*15690*/  MOV R0, 0x2 ;  /* 0x0000000200007802 */ /* 0x010fe20000000f00 */
[----:B------:R-:W-:Y:S01]  /*156a0*/  IMAD.MOV.U32 R3, RZ, RZ, 0x1c1f ;  /* 0x00001c1fff037424 */ /* 0x000fe200078e00ff */
[----:B------:R-:W-:Y:S02]  /*156b0*/  MOV R2, 0x156d0 ;  /* 0x000156d000027802 */ /* 0x000fe40000000f00 */
[----:B-123--:R-:W-:Y:S05]  /*156c0*/  CALL.REL.NOINC `($__internal_20_$__cuda_sm70_shflsync_idx_p) ;  /* 0x00000b0000007944 */ /* 0x00efea0003c00000 */
[----:B------:R-:W-:Y:S01]  /*156d0*/  MOV R4, R0 ;  /* 0x0000000000047202 */ /* 0x000fe20000000f00 */
[----:B------:R-:W-:Y:S05]  /*156e0*/  BRA `(.L_x_1520) ;  /* 0xffffa7a000007947 */ /* 0x000fea000383ffff */
.L_x_1437:
[----:B------:R-:W-:Y:S01]  /*156f0*/  IMAD.MOV.U32 R209, RZ, RZ, R12 ;  /* 0x000000ffffd17224 */ /* 0x000fe200078e000c */
[----:B----4-:R-:W-:Y:S01]  /*15700*/  MOV R0, 0x2 ;  /* 0x0000000200007802 */ /* 0x010fe20000000f00 */
[----:B------:R-:W-:Y:S01]  /*15710*/  IMAD.MOV.U32 R3, RZ, RZ, 0x1c1f ;  /* 0x00001c1fff037424 */ /* 0x000fe200078e00ff */
[----:B------:R-:W-:Y:S02]  /*15720*/  MOV R2, 0x15740 ;  /* 0x0001574000027802 */ /* 0x000fe40000000f00 */
[----:B-123--:R-:W-:Y:S05]  /*15730*/  CALL.REL.NOINC `($__internal_20_$__cuda_sm70_shflsync_idx_p) ;  /* 0x00000a9000007944 */ /* 0x00efea0003c00000 */
[----:B------:R-:W-:Y:S05]  /*15740*/  BRA `(.L_x_1521) ;  /* 0xffffa76000007947 */ /* 0x000fea000383ffff */
.L_x_1440:
[----:B------:R-:W-:Y:S01]  /*15750*/  IMAD.MOV.U32 R209, RZ, RZ, R5 ;  /* 0x000000ffffd17224 */ /* 0x000fe200078e0005 */
[----:B-1----:R-:W-:Y:S01]  /*15760*/  MOV R0, 0x3 ;  /* 0x0000000300007802 */ /* 0x002fe20000000f00 */
[----:B---3--:R-:W-:Y:S01]  /*15770*/  IMAD.MOV.U32 R3, RZ, RZ, 0x1c1f ;  /* 0x00001c1fff037424 */ /* 0x008fe200078e00ff */
[----:B------:R-:W-:-:S02]  /*15780*/  MOV R2, 0x157a0 ;  /* 0x000157a000027802 */ /* 0x000fc40000000f00 */
[----:B--2-4-:R-:W-:Y:S05]  /*15790*/  CALL.REL.NOINC `($__internal_20_$__cuda_sm70_shflsync_idx_p) ;  /* 0x00000a3000007944 */ /* 0x014fea0003c00000 */
[----:B------:R-:W-:Y:S01]  /*157a0*/  IMAD.MOV.U32 R4, RZ, RZ, R0 ;  /* 0x000000ffff047224 */ /* 0x000fe200078e0000 */
[----:B------:R-:W-:Y:S01]  /*157b0*/  MOV R0, 0x3 ;  /* 0x0000000300007802 */ /* 0x000fe20000000f00 */
[----:B------:R-:W-:Y:S01]  /*157c0*/  IMAD.MOV.U32 R209, RZ, RZ, R12 ;  /* 0x000000ffffd17224 */ /* 0x000fe200078e000c */
[----:B------:R-:W-:-:S02]  /*157d0*/  MOV R3, 0x1c1f ;  /* 0x00001c1f00037802 */ /* 0x000fc40000000f00 */
[----:B------:R-:W-:Y:S02]  /*157e0*/  MOV R2, 0x15800 ;  /* 0x0001580000027802 */ /* 0x000fe40000000f00 */
[----:B------:R-:W-:Y:S05]  /*157f0*/  CALL.REL.NOINC `($__internal_20_$__cuda_sm70_shflsync_idx_p) ;  /* 0x000009d000007944 */ /* 0x000fea0003c00000 */
[----:B------:R-:W-:Y:S05]  /*15800*/  BRA `(.L_x_1522) ;  /* 0xffffac2000007947 */ /* 0x000fea000383ffff */
.L_x_1444:
[----:B------:R-:W-:Y:S01]  /*15810*/  IMAD.MOV.U32 R209, RZ, RZ, R5 ;  /* 0x000000ffffd17224 */ /* 0x000fe200078e0005 */
[----:B------:R-:W-:Y:S01]  /*15820*/  MOV R0, RZ ;  /* 0x000000ff00007202 */ /* 0x000fe20000000f00 */
[----:B------:R-:W-:Y:S01]  /*15830*/  IMAD.MOV.U32 R3, RZ, RZ, 0x1c1f ;  /* 0x00001c1fff037424 */ /* 0x000fe200078e00ff */
[----:B------:R-:W-:Y:S02]  /*15840*/  MOV R2, 0x15860 ;  /* 0x0001586000027802 */ /* 0x000fe40000000f00 */
[----:B------:R-:W-:Y:S05]  /*15850*/  CALL.REL.NOINC `($__internal_20_$__cuda_sm70_shflsync_idx_p) ;  /* 0x0000097000007944 */ /* 0x000fea0003c00000 */
[----:B------:R-:W-:Y:S01]  /*15860*/  MOV R4, R0 ;  /* 0x0000000000047202 */ /* 0x000fe20000000f00 */
[----:B------:R-:W-:Y:S05]  /*15870*/  BRA `(.L_x_1523) ;  /* 0xffffb83000007947 */ /* 0x000fea000383ffff */
.L_x_1445:
[----:B------:R-:W-:Y:S01]  /*15880*/  IMAD.MOV.U32 R209, RZ, RZ, R12 ;  /* 0x000000ffffd17224 */ /* 0x000fe200078e000c */
[----:B------:R-:W-:Y:S01]  /*15890*/  MOV R0, RZ ;  /* 0x000000ff00007202 */ /* 0x000fe20000000f00 */
[----:B------:R-:W-:Y:S01]  /*158a0*/  IMAD.MOV.U32 R3, RZ, RZ, 0x1c1f ;  /* 0x00001c1fff037424 */ /* 0x000fe200078e00ff */
[----:B------:R-:W-:Y:S02]  /*158b0*/  MOV R2, 0x158d0 ;  /* 0x000158d000027802 */ /* 0x000fe40000000f00 */
[----:B-12---:R-:W-:Y:S05]  /*158c0*/  CALL.REL.NOINC `($__internal_20_$__cuda_sm70_shflsync_idx_p) ;  /* 0x0000090000007944 */ /* 0x006fea0003c00000 */
[----:B------:R-:W-:Y:S05]  /*158d0*/  BRA `(.L_x_1524) ;  /* 0xffffb7f000007947 */ /* 0x000fea000383ffff */
.L_x_1448:
        /* <DEDUP_REMOVED lines=12> */
.L_x_1451:
[----:B------:R-:W-:Y:S01]  /*159a0*/  IMAD.MOV.U32 R209, RZ, RZ, R5 ;  /* 0x000000ffffd17224 */ /* 0x000fe200078e0005 */
[----:B----4-:R-:W-:Y:S01]  /*159b0*/  MOV R0, 0x2 ;  /* 0x0000000200007802 */ /* 0x010fe20000000f00 */
[----:B-1----:R-:W-:Y:S01]  /*159c0*/  IMAD.MOV.U32 R3, RZ, RZ, 0x1c1f ;  /* 0x00001c1fff037424 */ /* 0x002fe200078e00ff */
[----:B------:R-:W-:Y:S02]  /*159d0*/  MOV R2, 0x159f0 ;  /* 0x000159f000027802 */ /* 0x000fe40000000f00 */
[----:B--23--:R-:W-:Y:S05]  /*159e0*/  CALL.REL.NOINC `($__internal_20_$__cuda_sm70_shflsync_idx_p) ;  /* 0x000007e000007944 */ /* 0x00cfea0003c00000 */
[----:B------:R-:W-:Y:S01]  /*159f0*/  MOV R4, R0 ;  /* 0x0000000000047202 */ /* 0x000fe20000000f00 */
[----:B------:R-:W-:Y:S05]  /*15a00*/  BRA `(.L_x_1526) ;  /* 0xffffb9a000007947 */ /* 0x000fea000383ffff */
.L_x_1452:
[----:B------:R-:W-:Y:S01]  /*15a10*/  IMAD.MOV.U32 R209, RZ, RZ, R12 ;  /* 0x000000ffffd17224 */ /* 0x000fe200078e000c */
[----:B----4-:R-:W-:Y:S01]  /*15a20*/  MOV R0, 0x2 ;  /* 0x0000000200007802 */ /* 0x010fe20000000f00 */
[----:B------:R-:W-:Y:S01]  /*15a30*/  IMAD.MOV.U32 R3, RZ, RZ, 0x1c1f ;  /* 0x00001c1fff037424 */ /* 0x000fe200078e00ff */
[----:B------:R-:W-:Y:S02]  /*15a40*/  MOV R2, 0x15a60 ;  /* 0x00015a6000027802 */ /* 0x000fe40000000f00 */
[----:B-123--:R-:W-:Y:S05]  /*15a50*/  CALL.REL.NOINC `($__internal_20_$__cuda_sm70_shflsync_idx_p) ;  /* 0x0000077000007944 */ /* 0x00efea0003c00000 */
[----:B------:R-:W-:Y:S05]  /*15a60*/  BRA `(.L_x_1527) ;  /* 0xffffb96000007947 */ /* 0x000fea000383ffff */
.L_x_1455:
        /* <DEDUP_REMOVED lines=12> */
.L_x_1457:
[----:B------:R-:W-:Y:S01]  /*15b30*/  IMAD.MOV.U32 R209, RZ, RZ, R74 ;  /* 0x000000ffffd17224 */ /* 0x000fe200078e004a */
[----:B------:R-:W-:Y:S01]  /*15b40*/  MOV R0, RZ ;  /* 0x000000ff00007202 */ /* 0x000fe20000000f00 */
[----:B------:R-:W-:Y:S01]  /*15b50*/  IMAD.MOV.U32 R3, RZ, RZ, 0x1f ;  /* 0x0000001fff037424 */ /* 0x000fe200078e00ff */
[----:B------:R-:W-:Y:S02]  /*15b60*/  MOV R2, 0x15b80 ;  /* 0x00015b8000027802 */ /* 0x000fe40000000f00 */
[----:B------:R-:W-:Y:S05]  /*15b70*/  CALL.REL.NOINC `($__internal_20_$__cuda_sm70_shflsync_idx_p) ;  /* 0x0000065000007944 */ /* 0x000fea0003c00000 */
[----:B------:R-:W-:Y:S01]  /*15b80*/  MOV R9, R0 ;  /* 0x0000000000097202 */ /* 0x000fe20000000f00 */
[----:B------:R-:W-:Y:S05]  /*15b90*/  BRA `(.L_x_1529) ;  /* 0xffffbbc000007947 */ /* 0x000fea000383ffff */
.L_x_1458:
[----:B------:R-:W-:Y:S01]  /*15ba0*/  IMAD.MOV.U32 R209, RZ, RZ, R74 ;  /* 0x000000ffffd17224 */ /* 0x000fe200078e004a */
[----:B------:R-:W-:Y:S01]  /*15bb0*/  MOV R0, 0x1 ;  /* 0x0000000100007802 */ /* 0x000fe20000000f00 */
[----:B------:R-:W-:Y:S01]  /*15bc0*/  IMAD.MOV.U32 R3, RZ, RZ, 0x1f ;  /* 0x0000001fff037424 */ /* 0x000fe200078e00ff */
[----:B------:R-:W-:Y:S02]  /*15bd0*/  MOV R2, 0x15bf0 ;  /* 0x00015bf000027802 */ /* 0x000fe40000000f00 */
[----:B-12---:R-:W-:Y:S05]  /*15be0*/  CALL.REL.NOINC `($__internal_20_$__cuda_sm70_shflsync_idx_p) ;  /* 0x000005e000007944 */ /* 0x006fea0003c00000 */
[----:B------:R-:W-:Y:S01]  /*15bf0*/  MOV R8, R0 ;  /* 0x0000000000087202 */ /* 0x000fe20000000f00 */
[----:B------:R-:W-:Y:S05]  /*15c00*/  BRA `(.L_x_1530) ;  /* 0xffffbb7000007947 */ /* 0x000fea000383ffff */
.L_x_1459:
[----:B------:R-:W-:Y:S02]  /*15c10*/  MOV R2, 0x1 ;  /* 0x0000000100027802 */ /* 0x000fe40000000f00 */
[----:B------:R-:W-:-:S02]  /*15c20*/  MOV R3, 0x15c40 ;  /* 0x00015c4000037802 */ /* 0x000fc40000000f00 */
[----:B-1234-:R-:W-:Y:S05]  /*15c30*/  CALL.REL.NOINC `($__internal_21_$__cuda_sm70_shflsync_up_p) ;  /* 0x000005e000007944 */ /* 0x01efea0003c00000 */
[----:B------:R-:W-:Y:S05]  /*15c40*/  BRA `(.L_x_1531) ;  /* 0xffffbc6000007947 */ /* 0x000fea000383ffff */
.L_x_1460:
[----:B------:R-:W-:Y:S02]  /*15c50*/  MOV R2, 0x2 ;  /* 0x0000000200027802 */ /* 0x000fe40000000f00 */
[----:B------:R-:W-:-:S02]  /*15c60*/  MOV R3, 0x15c80 ;  /* 0x00015c8000037802 */ /* 0x000fc40000000f00 */
[----:B--2-4-:R-:W-:Y:S05]  /*15c70*/  CALL.REL.NOINC `($__internal_21_$__cuda_sm70_shflsync_up_p) ;  /* 0x000005a000007944 */ /* 0x014fea0003c00000 */
        /* <DEDUP_REMOVED lines=23> */
.L_x_1464:
[----:B------:R-:W-:Y:S02]  /*15df0*/  MOV R2, 0x1 ;  /* 0x0000000100027802 */ /* 0x000fe40000000f00 */
[----:B------:R-:W-:-:S02]  /*15e00*/  MOV R3, 0x15e20 ;  /* 0x00015e2000037802 */ /* 0x000fc40000000f00 */
[----:B------:R-:W-:Y:S05]  /*15e10*/  CALL.REL.NOINC `($__internal_21_$__cuda_sm70_shflsync_up_p) ;  /* 0x0000040000007944 */ /* 0x000fea0003c00000 */
[----:B------:R-:W-:Y:S01]  /*15e20*/  MOV R2, R4 ;  /* 0x0000000400027202 */ /* 0x000fe20000000f00 */
[----:B------:R-:W-:Y:S05]  /*15e30*/  BRA `(.L_x_1533) ;  /* 0xffffbcd000007947 */ /* 0x000fea000383ffff */
.L_x_1465:
[----:B------:R-:W-:Y:S02]  /*15e40*/  MOV R2, 0x2 ;  /* 0x0000000200027802 */ /* 0x000fe40000000f00 */
[----:B------:R-:W-:-:S02]  /*15e50*/  MOV R3, 0x15e70 ;  /* 0x00015e7000037802 */ /* 0x000fc40000000f00 */
        /* <DEDUP_REMOVED lines=24> */
.L_x_1467:
[----:B------:R-:W-:Y:S02]  /*15fe0*/  SEL R0, RZ, 0x1, P0 ;  /* 0x00000001ff007807 */ /* 0x000fe40000000000 */
[----:B------:R-:W-:-:S02]  /*15ff0*/  MOV R2, 0x16010 ;  /* 0x0001601000027802 */ /* 0x000fc40000000f00 */
[----:B-1----:R-:W-:Y:S05]  /*16000*/  CALL.REL.NOINC `($__internal_22_$__cuda_sm70_votesync_ballot) ;  /* 0x0000028000007944 */ /* 0x002fea0003c00000 */
[----:B------:R-:W-:Y:S01]  /*16010*/  MOV R11, R0 ;  /* 0x00000000000b7202 */ /* 0x000fe20000000f00 */
[----:B------:R-:W-:Y:S05]  /*16020*/  BRA `(.L_x_1535) ;  /* 0xffffbc7000007947 */ /* 0x000fea000383ffff */
.L_x_1468:
[----:B------:R-:W-:Y:S01]  /*16030*/  IMAD.MOV.U32 R209, RZ, RZ, R6 ;  /* 0x000000ffffd17224 */ /* 0x000fe200078e0006 */
[----:B--2---:R-:W-:Y:S01]  /*16040*/  MOV R0, R5 ;  /* 0x0000000500007202 */ /* 0x004fe20000000f00 */
[----:B------:R-:W-:Y:S01]  /*16050*/  IMAD.MOV.U32 R3, RZ, RZ, 0x1f ;  /* 0x0000001fff037424 */ /* 0x000fe200078e00ff */
[----:B------:R-:W-:-:S02]  /*16060*/  MOV R2, 0x16080 ;  /* 0x0001608000027802 */ /* 0x000fc40000000f00 */
[----:B-1----:R-:W-:Y:S05]  /*16070*/  CALL.REL.NOINC `($__internal_20_$__cuda_sm70_shflsync_idx_p) ;  /* 0x0000015000007944 */ /* 0x002fea0003c00000 */
[----:B------:R-:W-:Y:S01]  /*16080*/  IMAD.MOV.U32 R8, RZ, RZ, R0 ;  /* 0x000000ffff087224 */ /* 0x000fe200078e0000 */
[----:B------:R-:W-:Y:S01]  /*16090*/  MOV R0, R5 ;  /* 0x0000000500007202 */ /* 0x000fe20000000f00 */
[----:B------:R-:W-:Y:S01]  /*160a0*/  IMAD.MOV.U32 R209, RZ, RZ, R7 ;  /* 0x000000ffffd17224 */ /* 0x000fe200078e0007 */
[----:B------:R-:W-:-:S02]  /*160b0*/  MOV R3, 0x1f ;  /* 0x0000001f00037802 */ /* 0x000fc40000000f00 */
[----:B------:R-:W-:Y:S02]  /*160c0*/  MOV R2, 0x160e0 ;  /* 0x000160e000027802 */ /* 0x000fe40000000f00 */
[----:B------:R-:W-:Y:S05]  /*160d0*/  CALL.REL.NOINC `($__internal_20_$__cuda_sm70_shflsync_idx_p) ;  /* 0x000000f000007944 */ /* 0x000fea0003c00000 */
[----:B------:R-:W-:Y:S01]  /*160e0*/  MOV R7, R0 ;  /* 0x0000000000077202 */ /* 0x000fe20000000f00 */
[----:B------:R-:W-:Y:S05]  /*160f0*/  BRA `(.L_x_1536) ;  /* 0xffffbc1000007947 */ /* 0x000fea000383ffff */
.L_x_1471:
[----:B------:R-:W-:Y:S01]  /*16100*/  IMAD.MOV.U32 R209, RZ, RZ, R4 ;  /* 0x000000ffffd17224 */ /* 0x000fe200078e0004 */
[----:B--2---:R-:W-:Y:S01]  /*16110*/  MOV R0, R5 ;  /* 0x0000000500007202 */ /* 0x004fe20000000f00 */
[----:B------:R-:W-:Y:S01]  /*16120*/  IMAD.MOV.U32 R3, RZ, RZ, 0x1f ;  /* 0x0000001fff037424 */ /* 0x000fe200078e00ff */
[----:B------:R-:W-:Y:S02]  /*16130*/  MOV R2, 0x16150 ;  /* 0x0001615000027802 */ /* 0x000fe40000000f00 */
[----:B-1--4-:R-:W-:Y:S05]  /*16140*/  CALL.REL.NOINC `($__internal_20_$__cuda_sm70_shflsync_idx_p) ;  /* 0x0000008000007944 */ /* 0x012fea0003c00000 */
[----:B------:R-:W-:Y:S01]  /*16150*/  MOV R12, R0 ;  /* 0x00000000000c7202 */ /* 0x000fe20000000f00 */
[----:B------:R-:W-:Y:S05]  /*16160*/  BRA `(.L_x_1470) ;  /* 0xffffbc0000007947 */ /* 0x000fea000383ffff */
        .weak           $__internal_19_$__cuda_sm70_shflsync_bfly_p
        .type           $__internal_19_$__cuda_sm70_shflsync_bfly_p,@function
        .size           $__internal_19_$__cuda_sm70_shflsync_bfly_p,($__internal_20_$__cuda_sm70_shflsync_idx_p - $__internal_19_$__cuda_sm70_shflsync_bfly_p)
$__internal_19_$__cuda_sm70_shflsync_bfly_p:
[----:B------:R-:W-:Y:S02]  /*16170*/  MOV R160, 0xffffffff ;  /* 0xffffffff00a07802 */ /* 0x000fe40000000f00 */
[----:B------:R-:W-:Y:S02]  /*16180*/  MOV R3, 0x1f ;  /* 0x0000001f00037802 */ /* 0x000fe40000000f00 */
[----:B------:R-:W-:Y:S04]  /*16190*/  WARPSYNC R160 ;  /* 0x000000a000007348 */ /* 0x000fe80003800000 */
[----:B------:R1:W2:Y:S02]  /*161a0*/  SHFL.BFLY PT, R0, R4, R0, R3 ;  /* 0x0c00000004007389 */ /* 0x0002a400000e0003 */
[----:B-1----:R-:W-:-:S04]  /*161b0*/  MOV R3, 0x0 ;  /* 0x0000000000037802 */ /* 0x002fc80000000f00 */
[----:B--2---:R-:W-:Y:S05]  /*161c0*/  RET.REL.NODEC R2 `(_ZN7cutlass13device_kernelIN5flash19enable_sm80_to_sm89INS1_16FlashAttnFwdSm80INS1_25CollectiveMainloopFwdSm80ILi4ELi1ELb0EN4cute5tupleIJNS5_1CILi128EEENS7_ILi48EEENS7_ILi96EEEEEELi96ENS_10bfloat16_tEfNS_4arch4Sm80ELb1ELb0ELb1ELb1ELb1ELb0ELb1ELb1EEENS1_21CollectiveEpilogueFwdINS6_IJS8_SA_S9_EEENS6_IJNS7_ILi1EEESI_SI_EEESC_SE_Li128ELb1ELb1ELb1ELb0EEENS1_36VarlenDynamicPersistentTileSchedulerILi128ELi48ELi128ELi128ELb1ELb1ELb0ELb1ELb1ELb1EEEEEEEEEvNT_6ParamsE) ;  /* 0xfffe9e3002007950 */ /* 0x004fea0003c3ffff */
        .weak           $__internal_20_$__cuda_sm70_shflsync_idx_p
        .type           $__internal_20_$__cuda_sm70_shflsync_idx_p,@function
        .size           $__internal_20_$__cuda_sm70_shflsync_idx_p,($__internal_21_$__cuda_sm70_shflsync_up_p - $__internal_20_$__cuda_sm70_shflsync_idx_p)
$__internal_20_$__cuda_sm70_shflsync_idx_p:
[----:B------:R-:W-:-:S04]  /*161d0*/  MOV R211, 0xffffffff ;  /* 0xffffffff00d37802 */ /* 0x000fc80000000f00 */
[----:B------:R-:W-:Y:S04]  /*161e0*/  WARPSYNC R211 ;  /* 0x000000d300007348 */ /* 0x000fe80003800000 */
[----:B------:R1:W2:Y:S02]  /*161f0*/  SHFL.IDX PT, R0, R209, R0, R3 ;  /* 0x00000000d1007389 */ /* 0x0002a400000e0003 */
[----:B-1----:R-:W-:-:S04]  /*16200*/  MOV R3, 0x0 ;  /* 0x0000000000037802 */ /* 0x002fc80000000f00 */
[----:B--2---:R-:W-:Y:S05]  /*16210*/  RET.REL.NODEC R2 `(_ZN7cutlass13device_kernelIN5flash19enable_sm80_to_sm89INS1_16FlashAttnFwdSm80INS1_25CollectiveMainloopFwdSm80ILi4ELi1ELb0EN4cute5tupleIJNS5_1CILi128EEENS7_ILi48EEENS7_ILi96EEEEEELi96ENS_10bfloat16_tEfNS_4arch4Sm80ELb1ELb0ELb1ELb1ELb1ELb0ELb1ELb1EEENS1_21CollectiveEpilogueFwdINS6_IJS8_SA_S9_EEENS6_IJNS7_ILi1EEESI_SI_EEESC_SE_Li128ELb1ELb1ELb1ELb0EEENS1_36VarlenDynamicPersistentTileSchedulerILi128ELi48ELi128ELi128ELb1ELb1ELb0ELb1ELb1ELb1EEEEEEEEEvNT_6ParamsE) ;  /* 0xfffe9de002007950 */ /* 0x004fea0003c3ffff */
        .weak           $__internal_21_$__cuda_sm70_shflsync_up_p
        .type           $__internal_21_$__cuda_sm70_shflsync_up_p,@function
        .size           $__internal_21_$__cuda_sm70_shflsync_up_p,($__internal_22_$__cuda_sm70_votesync_ballot - $__internal_21_$__cuda_sm70_shflsync_up_p)
$__internal_21_$__cuda_sm70_shflsync_up_p:
[----:B------:R-:W-:Y:S02]  /*16220*/  IMAD.MOV.U32 R4, RZ, RZ, RZ ;  /* 0x000000ffff047224 */ /* 0x000fe400078e00ff */
[----:B------:R-:W-:-:S04]  /*16230*/  IMAD.MOV.U32 R10, RZ, RZ, -0x1 ;  /* 0xffffffffff0a7424 */ /* 0x000fc800078e00ff */
[----:B------:R-:W-:Y:S04]  /*16240*/  WARPSYNC R10 ;  /* 0x0000000a00007348 */ /* 0x000fe80003800000 */
[----:B------:R1:W2:Y:S02]  /*16250*/  SHFL.UP PT, R4, R0, R2, R4 ;  /* 0x0400000200047389 */ /* 0x0002a400000e0004 */
[----:B-1----:R-:W-:Y:S02]  /*16260*/  MOV R2, R3 ;  /* 0x0000000300027202 */ /* 0x002fe40000000f00 */
[----:B------:R-:W-:-:S04]  /*16270*/  MOV R3, 0x0 ;  /* 0x0000000000037802 */ /* 0x000fc80000000f00 */
[----:B--2---:R-:W-:Y:S05]  /*16280*/  RET.REL.NODEC R2 `(_ZN7cutlass13device_kernelIN5flash19enable_sm80_to_sm89INS1_16FlashAttnFwdSm80INS1_25CollectiveMainloopFwdSm80ILi4ELi1ELb0EN4cute5tupleIJNS5_1CILi128EEENS7_ILi48EEENS7_ILi96EEEEEELi96ENS_10bfloat16_tEfNS_4arch4Sm80ELb1ELb0ELb1ELb1ELb1ELb0ELb1ELb1EEENS1_21CollectiveEpilogueFwdINS6_IJS8_SA_S9_EEENS6_IJNS7_ILi1EEESI_SI_EEESC_SE_Li128ELb1ELb1ELb1ELb0EEENS1_36VarlenDynamicPersistentTileSchedulerILi128ELi48ELi128ELi128ELb1ELb1ELb0ELb1ELb1ELb1EEEEEEEEEvNT_6ParamsE) ;  /* 0xfffe9d7002007950 */ /* 0x004fea0003c3ffff */
        .weak           $__internal_22_$__cuda_sm70_votesync_ballot
        .type           $__internal_22_$__cuda_sm70_votesync_ballot,@function
        .size           $__internal_22_$__cuda_sm70_votesync_ballot,(.L_x_1840 - $__internal_22_$__cuda_sm70_votesync_ballot)
$__internal_22_$__cuda_sm70_votesync_ballot:
[----:B------:R-:W-:Y:S01]  /*16290*/  ISETP.NE.U32.AND P0, PT, R0, 0x1, PT ;  /* 0x000000010000780c */ /* 0x000fe20003f05070 */
[----:B------:R-:W-:-:S04]  /*162a0*/  IMAD.MOV.U32 R3, RZ, RZ, -0x1 ;  /* 0xffffffffff037424 */ /* 0x000fc800078e00ff */
[----:B------:R-:W-:Y:S08]  /*162b0*/  WARPSYNC R3 ;  /* 0x0000000300007348 */ /* 0x000ff00003800000 */
[----:B------:R-:W-:-:S04]  /*162c0*/  VOTE.ANY R0, PT, !P0 ;  /* 0x0000000000007806 */ /* 0x000fc800040e0100 */
[----:B------:R-:W-:Y:S01]  /*162d0*/  LOP3.LUT R0, R0, R3, RZ, 0xc0, !PT ;  /* 0x0000000300007212 */ /* 0x000fe200078ec0ff */
[----:B------:R-:W-:-:S04]  /*162e0*/  IMAD.MOV.U32 R3, RZ, RZ, 0x0 ;  /* 0x00000000ff037424 */ /* 0x000fc800078e00ff */
[----:B------:R-:W-:Y:S05]  /*162f0*/  RET.REL.NODEC R2 `(_ZN7cutlass13device_kernelIN5flash19enable_sm80_to_sm89INS1_16FlashAttnFwdSm80INS1_25CollectiveMainloopFwdSm80ILi4ELi1ELb0EN4cute5tupleIJNS5_1CILi128EEENS7_ILi48EEENS7_ILi96EEEEEELi96ENS_10bfloat16_tEfNS_4arch4Sm80ELb1ELb0ELb1ELb1ELb1ELb0ELb1ELb1EEENS1_21CollectiveEpilogueFwdINS6_IJS8_SA_S9_EEENS6_IJNS7_ILi1EEESI_SI_EEESC_SE_Li128ELb1ELb1ELb1ELb0EEENS1_36VarlenDynamicPersistentTileSchedulerILi128ELi48ELi128ELi128ELb1ELb1ELb0ELb1ELb1ELb1EEEEEEEEEvNT_6ParamsE) ;  /* 0xfffe9d0002007950 */ /* 0x000fea0003c3ffff */
.L_x_1537:
        /* <DEDUP_REMOVED lines=16> */
.L_x_1840:


//--------------------- .text._ZN7cutlass13device_kernelIN5flash19enable_sm80_to_sm89INS1_16FlashAttnFwdSm80INS1_25CollectiveMainloopFwdSm80ILi4ELi1ELb0EN4cute5tupleIJNS5_1CILi128EEENS7_ILi48EEENS7_ILi96EEEEEELi96ENS_10bfloat16_tEfNS_4arch4Sm80ELb1ELb0ELb1ELb1ELb1ELb1ELb1ELb1EEENS1_21CollectiveEpilogueFwdINS6_IJS8_SA_S9_EEENS6_IJNS7_ILi1EEESI_SI_EEESC_SE_Li128ELb1ELb1ELb1ELb0EEENS1_36VarlenDynamicPersistentTileSchedulerILi128ELi48ELi128ELi128ELb1ELb1ELb0ELb1ELb1ELb1EEEEEEEEEvNT_6ParamsE --------------------------
	.section	.text._ZN7cutlass13device_kernelIN5flash19enable_sm80_to_sm89INS1_16FlashAttnFwdSm80INS1_25CollectiveMainloopFwdSm80ILi4ELi1ELb0EN4cute5tupleIJNS5_1CILi128EEENS7_ILi48EEENS7_ILi96EEEEEELi96ENS_10bfloat16_tEfNS_4arch4Sm80ELb1ELb0ELb1ELb1ELb1ELb1ELb1ELb1EEENS1_21CollectiveEpilogueFwdINS6_IJS8_SA_S9_EEENS6_IJNS7_ILi1EEESI_SI_EEESC_SE_Li128ELb1ELb1ELb1ELb0EEENS1_36VarlenDynamicPersistentTileSchedulerILi128ELi48ELi128ELi128ELb1ELb1ELb0ELb1ELb1ELb1EEEEEEEEEvNT_6ParamsE,"ax",@progbits
	.sectioninfo	@"SHI_REGISTERS=255"
	.align	128
.text._ZN7cutlass13device_kernelIN5flash19enable_sm80_to_sm89INS1_16FlashAttnFwdSm80INS1_25CollectiveMainloopFwdSm80ILi4ELi1ELb0EN4cute5tupleIJNS5_1CILi128EEENS7_ILi48EEENS7_ILi96EEEEEELi96ENS_10bfloat16_tEfNS_4arch4Sm80ELb1ELb0ELb1ELb1ELb1ELb1ELb1ELb1EEENS1_21CollectiveEpilogueFwdINS6_IJS8_SA_S9_EEENS6_IJNS7_ILi1EEESI_SI_EEESC_SE_Li128ELb1ELb1ELb1ELb0EEENS1_36VarlenDynamicPersistentTileSchedulerILi128ELi48ELi128ELi128ELb1ELb1ELb0ELb1ELb1ELb1EEEEEEEEEvNT_6ParamsE:
        .type           _ZN7cutlass13device_kernelIN5flash19enable_sm80_to_sm89INS1_16FlashAttnFwdSm80INS1_25CollectiveMainloopFwdSm80ILi4ELi1ELb0EN4cute5tupleIJNS5_1CILi128EEENS7_ILi48EEENS7_ILi96EEEEEELi96ENS_10bfloat16_tEfNS_4arch4Sm80ELb1ELb0ELb1ELb1ELb1ELb1ELb1ELb1EEENS1_21CollectiveEpilogueFwdINS6_IJS8_SA_S9_EEENS6_IJNS7_ILi1EEESI_SI_EEESC_SE_Li128ELb1ELb1ELb1ELb0EEENS1_36VarlenDynamicPersistentTileSchedulerILi128ELi48ELi128ELi128ELb1ELb1ELb0ELb1ELb1ELb1EEEEEEEEEvNT_6ParamsE,@function
        .size           _ZN7cutlass13device_kernelIN5flash19enable_sm80_to_sm89INS1_16FlashAttnFwdSm80INS1_25CollectiveMainloopFwdSm80ILi4ELi1ELb0EN4cute5tupleIJNS5_1CILi128EEENS7_ILi48EEENS7_ILi96EEEEEELi96ENS_10bfloat16_tEfNS_4arch4Sm80ELb1ELb0ELb1ELb1ELb1ELb1ELb1ELb1EEENS1_21CollectiveEpilogueFwdINS6_IJS8_SA_S9_EEENS6_IJNS7_ILi1EEESI_SI_EEESC_SE_Li128ELb1ELb1ELb1ELb0EEENS1_36VarlenDynamicPersistentTileSchedulerILi128ELi48ELi128ELi128ELb1ELb1ELb0ELb1ELb1ELb1EEEEEEEEEvNT_6ParamsE,(.L_x_1845 - _ZN7cutlass13device_kernelIN5flash19enable_sm80_to_sm89INS1_16FlashAttnFwdSm80INS1_25CollectiveMainloopFwdSm80ILi4ELi1ELb0EN4cute5tupleIJNS5_1CILi128EEENS7_ILi48EEENS7_ILi96EEEEEELi96ENS_10bfloat16_tEfNS_4arch4Sm80ELb1ELb0ELb1ELb1ELb1ELb1ELb1ELb1EEENS1_21CollectiveEpilogueFwdINS6_IJS8_SA_S9_EEENS6_IJNS7_ILi1EEESI_SI_EEESC_SE_Li128ELb1ELb1ELb1ELb0EEENS1_36VarlenDynamicPersistentTileSchedulerILi128ELi48ELi128ELi128ELb1ELb1ELb0ELb1ELb1ELb1EEEEEEEEEvNT_6ParamsE)
        .other          _ZN7cutlass13device_kernelIN5flash19enable_sm80_to_sm89INS1_16FlashAttnFwdSm80INS1_25CollectiveMainloopFwdSm80ILi4ELi1ELb0EN4cute5tupleIJNS5_1CILi128EEENS7_ILi48EEENS7_ILi96EEEEEELi96ENS_10bfloat16_tEfNS_4arch4Sm80ELb1ELb0ELb1ELb1ELb1ELb1ELb1ELb1EEENS1_21CollectiveEpilogueFwdINS6_IJS8_SA_S9_EEENS6_IJNS7_ILi1EEESI_SI_EEESC_SE_Li128ELb1ELb1ELb1ELb0EEENS1_36VarlenDynamicPersistentTileSchedulerILi128ELi48ELi128ELi128ELb1ELb1ELb0ELb1ELb1ELb1EEEEEEEEEvNT_6ParamsE,@"STO_CUDA_ENTRY STV_DEFAULT"
_ZN7cutlass13device_kernelIN5flash19enable_sm80_to_sm89INS1_16FlashAttnFwdSm80INS1_25CollectiveMainloopFwdSm80ILi4ELi1ELb0EN4cute5tupleIJNS5_1CILi128EEENS7_ILi48EEENS7_ILi96EEEEEELi96ENS_10bfloat16_tEfNS_4arch4Sm80ELb1ELb0ELb1ELb1ELb1ELb1ELb1ELb1EEENS1_21CollectiveEpilogueFwdINS6_IJS8_SA_S9_EEENS6_IJNS7_ILi1EEESI_SI_EEESC_SE_Li128ELb1ELb1ELb1ELb0EEENS1_36VarlenDynamicPersistentTileSchedulerILi128ELi48ELi128ELi128ELb1ELb1ELb0ELb1ELb1ELb1EEEEEEEEEvNT_6ParamsE:
        /* <DEDUP_REMOVED lines=54> */
.L_x_1543:
        /* <DEDUP_REMOVED lines=16> */
.L_x_1754:
        /* <DEDUP_REMOVED lines=16> */
.L_x_1755:
[----:B--2---:R-:W-:-:S05]  /*0560*/  IMAD R0, R0, c[0x0][0x538], RZ ;  /* 0x00014e0000007a24 */ /* 0x004fca00078e02ff */
[----:B------:R-:W-:-:S04]  /*0570*/  IADD3 R7, R0, R7, RZ ;  /* 0x0000000700077210 */ /* 0x000fc80007ffe0ff */
[----:B------:R-:W-:-:S13]  /*0580*/  ISETP.GT.AND P0, PT, R7, UR4, PT ;  /* 0x0000000407007c0c */ /* 0x000fda000bf04270 */
[----:B-1----:R-:W-:Y:S05]  /*0590*/  @!P0 BRA `(.L_x_1543) ;  /* 0xfffffdc000008947 */ /* 0x002fea000383ffff */
.L_x_1539:
[----:B------:R-:W-:-:S05]  /*05a0*/  IADD3 R10, -R0, R7, RZ ;  /* 0x00000007000a7210 */ /* 0x000fca0007ffe1ff */
[----:B------:R-:W-:-:S05]  /*05b0*/  IMAD R0, R4, c[0x0][0x538], R10 ;  /* 0x00014e0004007a24 */ /* 0x000fca00078e020a */
[----:B------:R-:W-:Y:S01]  /*05c0*/  ISETP.GT.AND P0, PT, R0, UR4, PT ;  /* 0x0000000400007c0c */ /* 0x000fe2000bf04270 */
[----:B------:R-:W-:-:S12]  /*05d0*/  BRA.DIV ~URZ, `(.L_x_1544) ;  /* 0x0001f8727f007947 */ /* 0x000fd8000b800000 */
[----:B------:R-:W-:-:S04]  /*05e0*/  VOTE.ANY R7, PT, !P0 ;  /* 0x0000000000077806 */ /* 0x000fc800040e0100 */
.L_x_1756:
[----:B------:R-:W1:Y:S02]  /*05f0*/  POPC R5, R7 ;  /* 0x0000000700057309 */ /* 0x000e640000000000 */
[----:B-1----:R-:W-:-:S05]  /*0600*/  IADD3 R0, R5, R6, RZ ;  /* 0x0000000605007210 */ /* 0x002fca0007ffe0ff */
[----:B------:R1:W-:Y:S01]  /*0610*/  STL [R1+0x7c], R0 ;  /* 0x00007c0001007387 */ /* 0x0003e20000100800 */
[----:B------:R-:W-:Y:S05]  /*0620*/  BRA.DIV ~URZ, `(.L_x_1545) ;  /* 0x0001f8727f007947 */ /* 0x000fea000b800000 */
[----:B------:R2:W3:Y:S01]  /*0630*/  SHFL.IDX PT, R12, R9, R5, 0x1f ;  /* 0x00001f05090c7589 */ /* 0x0004e200000e0000 */
[----:B------:R-:W-:-:S03]  /*0640*/  MOV R6, RZ ;  /* 0x000000ff00067202 */ /* 0x000fc60000000f00 */
[----:B------:R2:W4:Y:S04]  /*0650*/  SHFL.IDX PT, R9, R8, R5, 0x1f ;  /* 0x00001f0508097589 */ /* 0x00052800000e0000 */
.L_x_1757:
[----:B------:R-:W-:Y:S01]  /*0660*/  ISETP.NE.AND P0, PT, R7, RZ, PT ;  /* 0x000000ff0700720c */ /* 0x000fe20003f05270 */
[----:B------:R-:W-:-:S12]  /*0670*/  BSSY B0, `(.L_x_1546) ;  /* 0x0000005000007945 */ /* 0x000fd80003800000 */
[----:B------:R-:W-:Y:S05]  /*0680*/  @!P0 BRA `(.L_x_1547) ;  /* 0x0000003000008947 */ /* 0x000fea0003800000 */
[----:B-1----:R-:W-:Y:S01]  /*0690*/  IADD3 R0, R5, -0x1, RZ ;  /* 0xffffffff05007810 */ /* 0x002fe20007ffe0ff */
[----:B------:R-:W-:Y:S05]  /*06a0*/  BRA.DIV ~URZ, `(.L_x_1548) ;  /* 0x0001f8d27f007947 */ /* 0x000fea000b800000 */
[----:B------:R1:W2:Y:S02]  /*06b0*/  SHFL.IDX PT, R6, R4, R0, 0x1f ;  /* 0x00001f0004067589 */ /* 0x0002a400000e0000 */
.L_x_1547:
[----:B------:R-:W-:Y:S05]  /*06c0*/  BSYNC B0 ;  /* 0x0000000000007941 */ /* 0x000fea0003800000 */
.L_x_1546:
        /* <DEDUP_REMOVED lines=69> */
.L_x_1550:
        /* <DEDUP_REMOVED lines=70> */
.L_x_1551:
[----:B------:R-:W-:Y:S05]  /*0f80*/  BSYNC B0 ;  /* 0x0000000000007941 */ /* 0x000fea0003800000 */
.L_x_1549:
[----:B------:R-:W-:-:S04]  /*0f90*/  LOP3.LUT R0, RZ, R0, RZ, 0x33, !PT ;  /* 0x00000000ff007212 */ /* 0x000fc800078e33ff */
[----:B------:R-:W-:-:S05]  /*0fa0*/  IADD3 R0, R0, R12, RZ ;  /* 0x0000000c00007210 */ /* 0x000fca0007ffe0ff */
[----:B------:R2:W-:Y:S01]  /*0fb0*/  STL [R1+0x74], R0 ;  /* 0x0000740001007387 */ /* 0x0005e20000100800 */
[----:B------:R-:W-:Y:S05]  /*0fc0*/  BRA `(.L_x_1552) ;  /* 0x0000006000007947 */ /* 0x000fea0003800000 */
.L_x_1540:
[----:B------:R-:W-:Y:S01]  /*0fd0*/  MOV R0, UR4 ;  /* 0x0000000400007c02 */ /* 0x000fe20008000f00 */
[----:B------:R-:W-:Y:S04]  /*0fe0*/  STL [R1+0x74], RZ ;  /* 0x000074ff01007387 */ /* 0x000fe80000100800 */
[----:B------:R-:W-:Y:S04]  /*0ff0*/  STL [R1+0x78], RZ ;  /* 0x000078ff01007387 */ /* 0x000fe80000100800 */
[----:B------:R1:W-:Y:S02]  /*1000*/  STL [R1+0x70], R0 ;  /* 0x0000700001007387 */ /* 0x0003e40000100800 */
[----:B-1----:R-:W-:-:S05]  /*1010*/  MOV R0, c[0x0][0x53c] ;  /* 0x00014f0000007a02 */ /* 0x002fca0000000f00 */
[----:B------:R1:W-:Y:S02]  /*1020*/  STL [R1+0x7c], R0 ;  /* 0x00007c0001007387 */ /* 0x0003e40000100800 */
.L_x_1552:
        /* <DEDUP_REMOVED lines=8> */
.L_x_1538:
        /* <DEDUP_REMOVED lines=23> */
[C---:B------:R-:W-:Y:S01]  /*1220*/  IMAD.IADD R2, R23.reuse, 0x1, -R4 ;  /* 0x0000000117027824 */ /* 0x040fe200078e0a04 */
[----:B------:R-:W-:Y:S02]  /*1230*/  SHF.R.S32.HI R4, RZ, 0x3, R20 ;  /* 0x00000003ff047819 */ /* 0x000fe40000011414 */
[----:B------:R-:W-:Y:S01]  /*1240*/  LOP3.LUT R7, R12, 0xfffffffc, RZ, 0xc0, !PT ;  /* 0xfffffffc0c077812 */ /* 0x000fe200078ec0ff */
[C---:B------:R-:W-:Y:S01]  /*1250*/  IMAD.IADD R3, R23.reuse, 0x1, -R3 ;  /* 0x0000000117037824 */ /* 0x040fe200078e0a03 */
[----:B------:R-:W-:Y:S01]  /*1260*/  LEA.HI R8, R2, R2, RZ, 0x1 ;  /* 0x0000000202087211 */ /* 0x000fe200078f08ff */
[----:B------:R-:W-:Y:S01]  /*1270*/  IMAD.SHL.U32 R4, R4, 0x40, RZ ;  /* 0x0000004004047824 */ /* 0x000fe200078e00ff */
[----:B------:R-:W-:Y:S01]  /*1280*/  SHF.R.S32.HI R6, RZ, 0x1f, R2 ;  /* 0x0000001fff067819 */ /* 0x000fe20000011402 */
[----:B------:R-:W-:Y:S01]  /*1290*/  IMAD.IADD R251, R23, 0x1, -R7 ;  /* 0x0000000117fb7824 */ /* 0x000fe200078e0a07 */
[----:B------:R-:W-:-:S02]  /*12a0*/  LOP3.LUT R5, R8, 0x7fffffe, RZ, 0xc0, !PT ;  /* 0x07fffffe08057812 */ /* 0x000fc400078ec0ff */
[----:B------:R-:W-:Y:S01]  /*12b0*/  LEA.HI R15, R6, R2, RZ, 0x3 ;  /* 0x00000002060f7211 */ /* 0x000fe200078f18ff */
[----:B------:R-:W-:Y:S01]  /*12c0*/  IMAD.SHL.U32 R30, R251, 0x8, RZ ;  /* 0x00000008fb1e7824 */ /* 0x000fe200078e00ff */
[----:B------:R-:W-:Y:S01]  /*12d0*/  LEA.HI R10, R3, R3, RZ, 0x1 ;  /* 0x00000003030a7211 */ /* 0x000fe200078f08ff */
[----:B------:R-:W-:Y:S01]  /*12e0*/  IMAD.IADD R14, R2, 0x1, -R5 ;  /* 0x00000001020e7824 */ /* 0x000fe200078e0a05 */
[----:B------:R-:W-:Y:S02]  /*12f0*/  LOP3.LUT R2, R4, 0xc0, RZ, 0xc0, !PT ;  /* 0x000000c004027812 */ /* 0x000fe400078ec0ff */
[----:B------:R-:W-:Y:S02]  /*1300*/  SHF.R.S32.HI R29, RZ, 0x2, R12 ;  /* 0x00000002ff1d7819 */ /* 0x000fe4000001140c */
[----:B------:R-:W-:Y:S02]  /*1310*/  SHF.R.U32.HI R4, RZ, 0x3, R2 ;  /* 0x00000003ff047819 */ /* 0x000fe40000011602 */
[----:B------:R-:W-:-:S02]  /*1320*/  LOP3.LUT R2, R2, 0x18, R30, 0xf8, !PT ;  /* 0x0000001802027812 */ /* 0x000fc400078ef81e */
[----:B------:R-:W-:Y:S02]  /*1330*/  LOP3.LUT R5, R10, 0x3fffffe, RZ, 0xc0, !PT ;  /* 0x03fffffe0a057812 */ /* 0x000fe400078ec0ff */
[----:B------:R-:W-:Y:S02]  /*1340*/  LEA.HI R6, R12, R29, RZ, 0x1 ;  /* 0x0000001d0c067211 */ /* 0x000fe400078f08ff */
[----:B------:R-:W-:Y:S01]  /*1350*/  LOP3.LUT R9, R2, R4, RZ, 0x3c, !PT ;  /* 0x0000000402097212 */ /* 0x000fe200078e3cff */
[----:B------:R-:W-:Y:S01]  /*1360*/  IMAD.IADD R16, R3, 0x1, -R5 ;  /* 0x0000000103107824 */ /* 0x000fe200078e0a05 */
[----:B------:R-:W-:Y:S02]  /*1370*/  LEA.HI R11, R11, R23, RZ, 0x5 ;  /* 0x000000170b0b7211 */ /* 0x000fe400078f28ff */
[----:B------:R-:W-:Y:S02]  /*1380*/  LEA.HI R2, R251, R251, RZ, 0x1 ;  /* 0x000000fbfb027211 */ /* 0x000fe400078f08ff */
[----:B------:R-:W-:-:S02]  /*1390*/  LOP3.LUT R3, R6, 0x7fffffe, RZ, 0xc0, !PT ;  /* 0x07fffffe06037812 */ /* 0x000fc400078ec0ff */
[----:B------:R-:W-:Y:S02]  /*13a0*/  LOP3.LUT R4, R11, 0xffffffe0, RZ, 0xc0, !PT ;  /* 0xffffffe00b047812 */ /* 0x000fe400078ec0ff */
[C---:B------:R-:W-:Y:S01]  /*13b0*/  LOP3.LUT R5, R2.reuse, 0x1ffffffe, RZ, 0xc0, !PT ;  /* 0x1ffffffe02057812 */ /* 0x040fe200078ec0ff */
[----:B------:R-:W-:Y:S01]  /*13c0*/  IMAD.SHL.U32 R2, R2, 0x20, RZ ;  /* 0x0000002002027824 */ /* 0x000fe200078e00ff */
[----:B------:R-:W-:Y:S01]  /*13d0*/  SHF.R.S32.HI R7, RZ, 0x5, R11 ;  /* 0x00000005ff077819 */ /* 0x000fe2000001140b */
[----:B------:R-:W-:Y:S01]  /*13e0*/  IMAD.IADD R3, R29, 0x1, -R3 ;  /* 0x000000011d037824 */ /* 0x000fe200078e0a03 */
[----:B------:R-:W-:Y:S01]  /*13f0*/  SHF.R.S32.HI R6, RZ, 0x1f, R11 ;  /* 0x0000001fff067819 */ /* 0x000fe2000001140b */
[----:B------:R-:W-:Y:S01]  /*1400*/  IMAD.IADD R28, R23, 0x1, -R4 ;  /* 0x00000001171c7824 */ /* 0x000fe200078e0a04 */
[----:B------:R-:W-:Y:S01]  /*1410*/  LOP3.LUT R2, R2, 0xffffffc0, RZ, 0xc0, !PT ;  /* 0xffffffc002027812 */ /* 0x000fe200078ec0ff */
[----:B------:R-:W-:Y:S01]  /*1420*/  IMAD R4, R7, 0x8, R3 ;  /* 0x0000000807047824 */ /* 0x000fe200078e0203 */
[----:B------:R-:W-:Y:S01]  /*1430*/  LEA.HI R3, R6, R7, RZ, 0x2 ;  /* 0x0000000706037211 */ /* 0x000fe200078f10ff */
[----:B------:R-:W-:Y:S01]  /*1440*/  IMAD.IADD R5, R251, 0x1, -R5 ;  /* 0x00000001fb057824 */ /* 0x000fe200078e0a05 */
[----:B------:R-:W-:Y:S01]  /*1450*/  SHF.R.S32.HI R6, RZ, 0x1f, R28 ;  /* 0x0000001fff067819 */ /* 0x000fe2000001141c */
[----:B------:R-:W-:Y:S01]  /*1460*/  IMAD.U32 R4, R4, 0x20, R9 ;  /* 0x0000002004047824 */ /* 0x000fe200078e0009 */
[----:B------:R-:W-:Y:S01]  /*1470*/  IADD3 R22, R114, 0x40, RZ ;  /* 0x0000004072167810 */ /* 0x000fe20007ffe0ff */
[----:B------:R-:W-:Y:S01]  /*1480*/  IMAD R21, R5, 0x8, R2 ;  /* 0x0000000805157824 */ /* 0x000fe200078e0202 */
[----:B------:R-:W-:-:S02]  /*1490*/  LOP3.LUT R2, R3, 0xffffffc, RZ, 0xc0, !PT ;  /* 0x0ffffffc03027812 */ /* 0x000fc400078ec0ff */
[----:B------:R-:W-:Y:S01]  /*14a0*/  LEA.HI R17, R6, R28, RZ, 0x2 ;  /* 0x0000001c06117211 */ /* 0x000fe200078f10ff */
[----:B------:R1:W-:Y:S01]  /*14b0*/  STL [R1+0x14], R4 ;  /* 0x0000140401007387 */ /* 0x0003e20000100800 */
[----:B------:R-:W-:Y:S01]  /*14c0*/  SHF.R.S32.HI R5, RZ, 0x1f, R22 ;  /* 0x0000001fff057819 */ /* 0x000fe20000011416 */
[----:B------:R-:W-:Y:S01]  /*14d0*/  IMAD.IADD R3, R7, 0x1, -R2 ;  /* 0x0000000107037824 */ /* 0x000fe200078e0a02 */
[----:B------:R-:W-:Y:S02]  /*14e0*/  SHF.R.S32.HI R2, RZ, 0x2, R17 ;  /* 0x00000002ff027819 */ /* 0x000fe40000011411 */
[----:B------:R-:W-:Y:S02]  /*14f0*/  SHF.R.S32.HI R11, RZ, 0x1f, R12 ;  /* 0x0000001fff0b7819 */ /* 0x000fe4000001140c */
[-C--:B------:R-:W-:Y:S01]  /*1500*/  LEA.HI R13, R22, R22.reuse, RZ, 0x1 ;  /* 0x00000016160d7211 */ /* 0x080fe200078f08ff */
[----:B------:R-:W-:Y:S01]  /*1510*/  IMAD R26, R3, 0x10, R2 ;  /* 0x00000010031a7824 */ /* 0x000fe200078e0202 */
[----:B------:R-:W-:-:S02]  /*1520*/  LEA.HI R2, R5, R22, RZ, 0x3 ;  /* 0x0000001605027211 */ /* 0x000fc400078f18ff */
[----:B------:R-:W-:Y:S02]  /*1530*/  LOP3.LUT R9, R13, 0x7fffffe, RZ, 0xc0, !PT ;  /* 0x07fffffe0d097812 */ /* 0x000fe400078ec0ff */
[--C-:B------:R-:W-:Y:S01]  /*1540*/  SHF.R.S32.HI R6, RZ, 0x1, R8.reuse ;  /* 0x00000001ff067819 */ /* 0x100fe20000011408 */
[----:B------:R-:W-:Y:S01]  /*1550*/  IMAD.SHL.U32 R2, R2, 0x20, RZ ;  /* 0x0000002002027824 */ /* 0x000fe200078e00ff */
[----:B------:R-:W-:Y:S01]  /*1560*/  SHF.R.S32.HI R5, RZ, 0x1f, R8 ;  /* 0x0000001fff057819 */ /* 0x000fe20000011408 */
[----:B------:R-:W-:Y:S01]  /*1570*/  STL [R1+0x148], R26 ;  /* 0x0001481a01007387 */ /* 0x000fe20000100800 */
[----:B------:R-:W-:Y:S02]  /*1580*/  SHF.R.S32.HI R3, RZ, 0x1, R10 ;  /* 0x00000001ff037819 */ /* 0x000fe4000001140a */
[----:B------:R-:W-:Y:S02]  /*1590*/  LEA.HI R5, R5, R6, RZ, 0x2 ;  /* 0x0000000605057211 */ /* 0x000fe400078f10ff */
[----:B------:R-:W-:-:S02]  /*15a0*/  LOP3.LUT R2, R2, 0xffffff00, RZ, 0xc0, !PT ;  /* 0xffffff0002027812 */ /* 0x000fc400078ec0ff */
[C---:B------:R-:W-:Y:S01]  /*15b0*/  LOP3.LUT P3, RZ, R3.reuse, 0x2, RZ, 0xc0, !PT ;  /* 0x0000000203ff7812 */ /* 0x040fe2000786c0ff */
[----:B------:R-:W-:Y:S01]  /*15c0*/  IMAD.SHL.U32 R3, R3, 0x40, RZ ;  /* 0x0000004003037824 */ /* 0x000fe200078e00ff */
[----:B-1----:R-:W-:Y:S02]  /*15d0*/  LEA.HI R4, R11, R29, RZ, 0x3 ;  /* 0x0000001d0b047211 */ /* 0x002fe400078f18ff */
[----:B------:R-:W-:Y:S02]  /*15e0*/  LOP3.LUT R5, R5, 0xfffffffc, RZ, 0xc0, !PT ;  /* 0xfffffffc05057812 */ /* 0x000fe400078ec0ff */
[----:B------:R-:W-:Y:S02]  /*15f0*/  LOP3.LUT R4, R4, 0xfffffff8, RZ, 0xc0, !PT ;  /* 0xfffffff804047812 */ /* 0x000fe400078ec0ff */
[----:B------:R-:W-:Y:S01]  /*1600*/  SHF.R.S32.HI R31, RZ, 0x1f, R30 ;  /* 0x0000001fff1f7819 */ /* 0x000fe2000001141e */
[----:B------:R-:W-:Y:S01]  /*1610*/  IMAD.IADD R12, R6, 0x1, -R5 ;  /* 0x00000001060c7824 */ /* 0x000fe200078e0a05 */
[----:B------:R-:W-:Y:S01]  /*1620*/  IADD3 R252, R30, 0x20, RZ ;  /* 0x000000201efc7810 */ /* 0x000fe20007ffe0ff */
[----:B------:R-:W-:-:S02]  /*1630*/  IMAD.IADD R8, R29, 0x1, -R4 ;  /* 0x000000011d087824 */ /* 0x000fc400078e0a04 */
[----:B------:R-:W-:Y:S01]  /*1640*/  IMAD.IADD R4, R22, 0x1, -R9 ;  /* 0x0000000116047824 */ /* 0x000fe200078e0a09 */
[----:B------:R-:W-:-:S03]  /*1650*/  LOP3.LUT P4, RZ, R12, 0x2, RZ, 0xc0, !PT ;  /* 0x000000020cff7812 */ /* 0x000fc6000788c0ff */
[----:B------:R-:W-:Y:S01]  /*1660*/  IMAD R22, R4, 0x20, R2 ;  /* 0x0000002004167824 */ /* 0x000fe200078e0202 */
[----:B------:R-:W-:Y:S02]  /*1670*/  LEA.HI R4, R8, R8, RZ, 0x1 ;  /* 0x0000000808047211 */ /* 0x000fe400078f08ff */
[----:B------:R-:W-:Y:S01]  /*1680*/  LOP3.LUT R2, R3, 0xc0, RZ, 0xc0, !PT ;  /* 0x000000c003027812 */ /* 0x000fe200078ec0ff */
[----:B------:R-:W-:Y:S01]  /*1690*/  IMAD.SHL.U32 R3, R15, 0x20, RZ ;  /* 0x000000200f037824 */ /* 0x000fe200078e00ff */
[----:B------:R-:W-:Y:S01]  /*16a0*/  LOP3.LUT R6, R4, 0x3fffffe, RZ, 0xc0, !PT ;  /* 0x03fffffe04067812 */ /* 0x000fe200078ec0ff */
[----:B------:R-:W-:Y:S01]  /*16b0*/  STL [R1+0x114], R22 ;  /* 0x0001141601007387 */ /* 0x000fe20000100800 */
[----:B------:R-:W-:Y:S02]  /*16c0*/  LOP3.LUT R9, R2, 0x8, R20, 0xf8, !PT ;  /* 0x0000000802097812 */ /* 0x000fe400078ef814 */
[----:B------:R-:W-:Y:S01]  /*16d0*/  SHF.R.U32.HI R5, RZ, 0x3, R2 ;  /* 0x00000003ff057819 */ /* 0x000fe20000011602 */
[----:B------:R-:W-:Y:S01]  /*16e0*/  IMAD.SHL.U32 R2, R7, 0x200, RZ ;  /* 0x0000020007027824 */ /* 0x000fe200078e00ff */
[----:B------:R-:W-:Y:S01]  /*16f0*/  LOP3.LUT R3, R3, 0xffffff00, RZ, 0xc0, !PT ;  /* 0xffffff0003037812 */ /* 0x000fe200078ec0ff */
[----:B------:R-:W-:Y:S01]  /*1700*/  IMAD.IADD R7, R8, 0x1, -R6 ;  /* 0x0000000108077824 */ /* 0x000fe200078e0a06 */
[----:B------:R-:W-:Y:S01]  /*1710*/  LOP3.LUT R9, R9, R5, RZ, 0x3c, !PT ;  /* 0x0000000509097212 */ /* 0x000fe200078e3cff */
[----:B------:R-:W-:Y:S01]  /*1720*/  IMAD.SHL.U32 R8, R18, 0x8, RZ ;  /* 0x0000000812087824 */ /* 0x000fe200078e00ff */
[----:B------:R-:W-:Y:S01]  /*1730*/  LOP3.LUT R6, R19, 0xfffffffe, RZ, 0xc0, !PT ;  /* 0xfffffffe13067812 */ /* 0x000fe200078ec0ff */
[----:B------:R-:W-:Y:S01]  /*1740*/  IMAD.IADD R5, R3, 0x1, R2 ;  /* 0x0000000103057824 */ /* 0x000fe200078e0202 */
[----:B------:R-:W-:Y:S01]  /*1750*/  SHF.R.S32.HI R4, RZ, 0x1, R4 ;  /* 0x00000001ff047819 */ /* 0x000fe20000011404 */
[----:B------:R-:W-:-:S02]  /*1760*/  IMAD R2, R251, 0x2, R2 ;  /* 0x00000002fb027824 */ /* 0x000fc400078e0202 */
[----:B------:R-:W-:Y:S01]  /*1770*/  IMAD.IADD R170, R23, 0x1, -R6 ;  /* 0x0000000117aa7824 */ /* 0x000fe200078e0a06 */
[C---:B------:R-:W-:Y:S01]  /*1780*/  LOP3.LUT P1, RZ, R4.reuse, 0x2, RZ, 0xc0, !PT ;  /* 0x0000000204ff7812 */ /* 0x040fe2000782c0ff */
[----:B------:R-:W-:Y:S01]  /*1790*/  IMAD R10, R7, 0x20, R2 ;  /* 0x00000020070a7824 */ /* 0x000fe200078e0202 */
[----:B------:R-:W-:Y:S01]  /*17a0*/  LOP3.LUT R2, R4, 0x1, RZ, 0xc0, !PT ;  /* 0x0000000104027812 */ /* 0x000fe200078ec0ff */
[C---:B------:R-:W-:Y:S02]  /*17b0*/  IMAD R15, R14.reuse, 0x20, R3 ;  /* 0x000000200e0f7824 */ /* 0x040fe400078e0203 */
[----:B------:R-:W-:Y:S01]  /*17c0*/  IMAD R14, R14, 0x20, R5 ;  /* 0x000000200e0e7824 */ /* 0x000fe200078e0205 */
[----:B------:R-:W-:Y:S01]  /*17d0*/  LEA.HI R5, R11, R29, RZ, 0x2 ;  /* 0x0000001d0b057211 */ /* 0x000fe200078f10ff */
[----:B------:R-:W-:Y:S01]  /*17e0*/  IMAD R3, R18, 0x8, R16 ;  /* 0x0000000812037824 */ /* 0x000fe200078e0210 */
[----:B------:R-:W-:Y:S01]  /*17f0*/  ISETP.NE.U32.AND P2, PT, R2, 0x1, PT ;  /* 0x000000010200780c */ /* 0x000fe20003f45070 */
[----:B------:R-:W-:-:S02]  /*1800*/  IMAD.SHL.U32 R164, R170, 0x4, RZ ;  /* 0x00000004aaa47824 */ /* 0x000fc400078e00ff */
        /* <DEDUP_REMOVED lines=16> */
[----:B------:R-:W-:Y:S01]  /*1910*/  IMAD R251, R251, 0x20, R29 ;  /* 0x00000020fbfb7824 */ /* 0x000fe200078e021d */
[----:B------:R-:W-:-:S02]  /*1920*/  LEA.HI R0, R3, R113, RZ, 0x5 ;  /* 0x0000007103007211 */ /* 0x000fc400078f28ff */
[----:B------:R-:W-:Y:S01]  /*1930*/  LOP3.LUT R25, R5, 0xc0, RZ, 0xc0, !PT ;  /* 0x000000c005197812 */ /* 0x000fe200078ec0ff */
[----:B------:R-:W-:Y:S01]  /*1940*/  IMAD.SHL.U32 R5, R4, 0x40, RZ ;  /* 0x0000004004057824 */ /* 0x000fe200078e00ff */
[----:B------:R-:W-:Y:S01]  /*1950*/  LEA.HI R9, R3, R113, RZ, 0x3 ;  /* 0x0000007103097211 */ /* 0x000fe200078f18ff */
[----:B------:R-:W-:Y:S01]  /*1960*/  IMAD.SHL.U32 R0, R0, 0x80, RZ ;  /* 0x0000008000007824 */ /* 0x000fe200078e00ff */
[----:B------:R-:W-:Y:S01]  /*1970*/  SHF.R.U32.HI R23, RZ, 0x3, R25 ;  /* 0x00000003ff177819 */ /* 0x000fe20000011619 */
[----:B------:R-:W-:Y:S01]  /*1980*/  STL [R1+0x10c], R27 ;  /* 0x00010c1b01007387 */ /* 0x000fe20000100800 */
[----:B------:R-:W-:Y:S02]  /*1990*/  LOP3.LUT R4, R25, 0x18, R9, 0xf8, !PT ;  /* 0x0000001819047812 */ /* 0x000fe400078ef809 */
[----:B------:R-:W-:Y:S01]  /*19a0*/  SHF.R.U32.HI R24, RZ, 0x3, R27 ;  /* 0x00000003ff187819 */ /* 0x000fe2000001161b */
[----:B------:R-:W-:Y:S01]  /*19b0*/  STL [R1+0x30], R25 ;  /* 0x0000301901007387 */ /* 0x000fe20000100800 */
[----:B------:R-:W-:-:S02]  /*19c0*/  LOP3.LUT R3, R27, 0x18, R9, 0xf8, !PT ;  /* 0x000000181b037812 */ /* 0x000fc400078ef809 */
[----:B------:R-:W-:Y:S01]  /*19d0*/  LOP3.LUT R6, R4, R23, RZ, 0x3c, !PT ;  /* 0x0000001704067212 */ /* 0x000fe200078e3cff */
[----:B------:R-:W-:Y:S01]  /*19e0*/  STL [R1+0x110], R24 ;  /* 0x0001101801007387 */ /* 0x000fe20000100800 */
[----:B------:R-:W-:Y:S02]  /*19f0*/  LOP3.LUT R0, R0, 0xfffff000, RZ, 0xc0, !PT ;  /* 0xfffff00000007812 */ /* 0x000fe400078ec0ff */
[----:B------:R-:W-:Y:S01]  /*1a00*/  LOP3.LUT R4, R3, R24, RZ, 0x3c, !PT ;  /* 0x0000001803047212 */ /* 0x000fe200078e3cff */
[----:B------:R-:W-:Y:S01]  /*1a10*/  STL [R1+0x34], R23 ;  /* 0x0000341701007387 */ /* 0x000fe20000100800 */
[----:B------:R-:W-:Y:S02]  /*1a20*/  LOP3.LUT R5, R5, 0xc0, RZ, 0xc0, !PT ;  /* 0x000000c005057812 */ /* 0x000fe400078ec0ff */
[----:B------:R-:W-:Y:S02]  /*1a30*/  SHF.R.S32.HI R3, RZ, 0x1f, R112 ;  /* 0x0000001fff037819 */ /* 0x000fe40000011470 */
[----:B------:R-:W-:-:S02]  /*1a40*/  IADD3 R16, R6, R0, R7 ;  /* 0x0000000006107210 */ /* 0x000fc40007ffe007 */
[----:B------:R-:W-:Y:S01]  /*1a50*/  IADD3 R13, R4, R22, R0 ;  /* 0x00000016040d7210 */ /* 0x000fe20007ffe000 */
[----:B------:R-:W-:Y:S01]  /*1a60*/  IMAD.SHL.U32 R4, R12, 0x40, RZ ;  /* 0x000000400c047824 */ /* 0x000fe200078e00ff */
[----:B------:R-:W-:Y:S01]  /*1a70*/  LEA.HI R5, R5, R5, RZ, 0x1d ;  /* 0x0000000505057211 */ /* 0x000fe200078fe8ff */
[----:B------:R-:W-:Y:S01]  /*1a80*/  IMAD.MOV.U32 R12, RZ, RZ, 0x20 ;  /* 0x00000020ff0c7424 */ /* 0x000fe200078e00ff */
[CC--:B------:R-:W-:Y:S02]  /*1a90*/  LEA.HI R0, R3.reuse, R112.reuse, RZ, 0x5 ;  /* 0x0000007003007211 */ /* 0x0c0fe400078f28ff */
[----:B------:R-:W-:Y:S01]  /*1aa0*/  LEA.HI R6, R3, R112, RZ, 0x3 ;  /* 0x0000007003067211 */ /* 0x000fe200078f18ff */
[----:B------:R-:W-:Y:S01]  /*1ab0*/  IMAD.IADD R10, R5, 0x1, R10 ;  /* 0x00000001050a7824 */ /* 0x000fe200078e020a */
[----:B------:R-:W-:Y:S01]  /*1ac0*/  LOP3.LUT R3, R4, 0xc0, RZ, 0xc0, !PT ;  /* 0x000000c004037812 */ /* 0x000fe200078ec0ff */
[----:B------:R-:W-:Y:S01]  /*1ad0*/  IMAD.SHL.U32 R0, R0, 0x80, RZ ;  /* 0x0000008000007824 */ /* 0x000fe200078e00ff */
[----:B------:R-:W-:Y:S01]  /*1ae0*/  LOP3.LUT R5, R25, 0x18, R6, 0xf8, !PT ;  /* 0x0000001819057812 */ /* 0x000fe200078ef806 */
[----:B------:R-:W-:Y:S01]  /*1af0*/  IMAD.SHL.U32 R20, R10, 0x2, RZ ;  /* 0x000000020a147824 */ /* 0x000fe200078e00ff */
[----:B------:R-:W-:-:S02]  /*1b00*/  LOP3.LUT R8, R3, 0x8, R8, 0xf8, !PT ;  /* 0x0000000803087812 */ /* 0x000fc400078ef808 */
[----:B------:R-:W-:Y:S02]  /*1b10*/  LOP3.LUT R0, R0, 0xfffff000, RZ, 0xc0, !PT ;  /* 0xfffff00000007812 */ /* 0x000fe400078ec0ff */
[----:B------:R-:W-:Y:S01]  /*1b20*/  LOP3.LUT R5, R5, R23, RZ, 0x3c, !PT ;  /* 0x0000001705057212 */ /* 0x000fe200078e3cff */
[----:B------:R-:W-:Y:S01]  /*1b30*/  STL [R1+0x98], R20 ;  /* 0x0000981401007387 */ /* 0x000fe20000100800 */
[----:B------:R-:W-:Y:S02]  /*1b40*/  LOP3.LUT R4, R27, 0x18, R6, 0xf8, !PT ;  /* 0x000000181b047812 */ /* 0x000fe400078ef806 */
[----:B------:R-:W-:Y:S02]  /*1b50*/  SHF.R.U32.HI R3, RZ, 0x3, R3 ;  /* 0x00000003ff037819 */ /* 0x000fe40000011603 */
[----:B------:R-:W-:Y:S02]  /*1b60*/  IADD3 R11, R5, R0, R7 ;  /* 0x00000000050b7210 */ /* 0x000fe40007ffe007 */
[----:B------:R-:W-:-:S02]  /*1b70*/  IADD3 R5, R20, 0x80, RZ ;  /* 0x0000008014057810 */ /* 0x000fc40007ffe0ff */
[----:B------:R-:W-:Y:S02]  /*1b80*/  LOP3.LUT R4, R4, R24, RZ, 0x3c, !PT ;  /* 0x0000001804047212 */ /* 0x000fe400078e3cff */
[----:B------:R-:W-:Y:S02]  /*1b90*/  LOP3.LUT R3, R8, R3, RZ, 0x3c, !PT ;  /* 0x0000000308037212 */ /* 0x000fe400078e3cff */
[----:B------:R-:W-:Y:S02]  /*1ba0*/  IADD3 R19, R20, 0x70, RZ ;  /* 0x0000007014137810 */ /* 0x000fe40007ffe0ff */
[----:B------:R-:W-:Y:S02]  /*1bb0*/  @P2 IADD3 R19, R5, 0x10, RZ ;  /* 0x0000001005132810 */ /* 0x000fe40007ffe0ff */
[----:B------:R-:W-:Y:S02]  /*1bc0*/  IADD3 R168, R164, 0x18, RZ ;  /* 0x00000018a4a87810 */ /* 0x000fe40007ffe0ff */
[----:B------:R-:W-:Y:S01]  /*1bd0*/  SHF.R.S32.HI R8, RZ, 0x1f, R169 ;  /* 0x0000001fff087819 */ /* 0x000fe200000114a9 */
[----:B------:R-:W-:Y:S01]  /*1be0*/  STL [R1+0x9c], R19 ;  /* 0x00009c1301007387 */ /* 0x000fe20000100800 */
[----:B------:R-:W-:Y:S01]  /*1bf0*/  IADD3 R10, R4, R22, R0 ;  /* 0x00000016040a7210 */ /* 0x000fe20007ffe000 */
[C---:B------:R-:W-:Y:S01]  /*1c00*/  IMAD.IADD R0, R3.reuse, 0x1, R14 ;  /* 0x0000000103007824 */ /* 0x040fe200078e020e */
[----:B------:R-:W-:Y:S01]  /*1c10*/  SHF.R.S32.HI R5, RZ, 0x1f, R166 ;  /* 0x0000001fff057819 */ /* 0x000fe200000114a6 */
[----:B------:R-:W-:Y:S01]  /*1c20*/  IMAD.IADD R4, R3, 0x1, R15 ;  /* 0x0000000103047824 */ /* 0x000fe200078e020f */
[----:B------:R-:W-:Y:S01]  /*1c30*/  SHF.R.S32.HI R3, RZ, 0x1f, R168 ;  /* 0x0000001fff037819 */ /* 0x000fe200000114a8 */
[----:B------:R1:W-:Y:S01]  /*1c40*/  STL [R1+0x128], R8 ;  /* 0x0001280801007387 */ /* 0x0003e20000100800 */
[----:B------:R-:W-:-:S02]  /*1c50*/  IADD3 R167, R164, 0x28, RZ ;  /* 0x00000028a4a77810 */ /* 0x000fc40007ffe0ff */
[C---:B------:R-:W-:Y:S01]  /*1c60*/  IADD3 R250, R108.reuse, 0x30, RZ ;  /* 0x000000306cfa7810 */ /* 0x040fe20007ffe0ff */
[----:B------:R-:W-:Y:S01]  /*1c70*/  STL.64 [R1], R30 ;  /* 0x0000001e01007387 */ /* 0x000fe20000100a00 */
[C---:B------:R-:W-:Y:S02]  /*1c80*/  IADD3 R249, R108.reuse, 0x40, RZ ;  /* 0x000000406cf97810 */ /* 0x040fe40007ffe0ff */
[----:B------:R-:W-:Y:S01]  /*1c90*/  SHF.R.S32.HI R14, RZ, 0x1f, R250 ;  /* 0x0000001fff0e7819 */ /* 0x000fe200000114fa */
[----:B------:R2:W-:Y:S01]  /*1ca0*/  STL [R1+0x124], R5 ;  /* 0x0001240501007387 */ /* 0x0005e20000100800 */
[----:B------:R-:W-:Y:S02]  /*1cb0*/  IADD3 R248, R108, 0x50, RZ ;  /* 0x000000506cf87810 */ /* 0x000fe40007ffe0ff */
[----:B------:R-:W-:Y:S01]  /*1cc0*/  LEA R171, R2, 0x3c80, 0x1 ;  /* 0x00003c8002ab7811 */ /* 0x000fe200078e08ff */
[----:B------:R3:W-:Y:S01]  /*1cd0*/  STL [R1+0x120], R3 ;  /* 0x0001200301007387 */ /* 0x0007e20000100800 */
[----:B------:R-:W-:-:S02]  /*1ce0*/  LEA R2, R16, 0x6080, 0x1 ;  /* 0x0000608010027811 */ /* 0x000fc400078e08ff */
[----:B------:R-:W-:Y:S02]  /*1cf0*/  LEA R198, R0, 0x6080, 0x1 ;  /* 0x0000608000c67811 */ /* 0x000fe400078e08ff */
[C---:B------:R-:W-:Y:S02]  /*1d00*/  IADD3 R200, R171.reuse, 0x20, RZ ;  /* 0x00000020abc87810 */ /* 0x040fe40007ffe0ff */
[----:B------:R-:W-:Y:S02]  /*1d10*/  LEA R196, R4, 0x1880, 0x1 ;  /* 0x0000188004c47811 */ /* 0x000fe400078e08ff */
[----:B------:R-:W-:Y:S02]  /*1d20*/  @P3 IADD3 R200, R171, -0x20, RZ ;  /* 0xffffffe0abc83810 */ /* 0x000fe40007ffe0ff */
[----:B------:R-:W-:Y:S02]  /*1d30*/  SHF.R.S32.HI R109, RZ, 0x1f, R108 ;  /* 0x0000001fff6d7819 */ /* 0x000fe4000001146c */
[----:B-1----:R-:W-:-:S02]  /*1d40*/  SHF.R.S32.HI R8, RZ, 0x1f, R249 ;  /* 0x0000001fff087819 */ /* 0x002fc400000114f9 */
[C---:B------:R-:W-:Y:S02]  /*1d50*/  IADD3 R208, R200.reuse, 0x400, RZ ;  /* 0x00000400c8d07810 */ /* 0x040fe40007ffe0ff */
[C---:B------:R-:W-:Y:S02]  /*1d60*/  IADD3 R207, R200.reuse, 0x800, RZ ;  /* 0x00000800c8cf7810 */ /* 0x040fe40007ffe0ff */
[C---:B------:R-:W-:Y:S02]  /*1d70*/  IADD3 R206, R200.reuse, 0xc00, RZ ;  /* 0x00000c00c8ce7810 */ /* 0x040fe40007ffe0ff */
[----:B--2---:R-:W-:Y:S02]  /*1d80*/  SHF.R.S32.HI R5, RZ, 0x1f, R115 ;  /* 0x0000001fff057819 */ /* 0x004fe40000011473 */
[C---:B------:R-:W-:Y:S02]  /*1d90*/  IADD3 R205, R200.reuse, 0x1000, RZ ;  /* 0x00001000c8cd7810 */ /* 0x040fe40007ffe0ff */
[----:B---3--:R-:W-:Y:S01]  /*1da0*/  SHF.R.S32.HI R3, RZ, 0x1f, R167 ;  /* 0x0000001fff037819 */ /* 0x008fe200000114a7 */
[----:B------:R1:W-:Y:S01]  /*1db0*/  STL [R1+0x11c], R5 ;  /* 0x00011c0501007387 */ /* 0x0003e20000100800 */
[----:B------:R-:W-:-:S02]  /*1dc0*/  IADD3 R204, R200, 0x1400, RZ ;  /* 0x00001400c8cc7810 */ /* 0x000fc40007ffe0ff */
[C---:B------:R-:W-:Y:S01]  /*1dd0*/  IADD3 R203, R200.reuse, 0x1800, RZ ;  /* 0x00001800c8cb7810 */ /* 0x040fe20007ffe0ff */
[----:B------:R2:W-:Y:S01]  /*1de0*/  STL [R1+0x118], R3 ;  /* 0x0001180301007387 */ /* 0x0005e20000100800 */
[C---:B------:R-:W-:Y:S02]  /*1df0*/  IADD3 R202, R200.reuse, 0x1c00, RZ ;  /* 0x00001c00c8ca7810 */ /* 0x040fe40007ffe0ff */
[----:B------:R-:W-:Y:S01]  /*1e00*/  IADD3 R201, R200, 0x2000, RZ ;  /* 0x00002000c8c97810 */ /* 0x000fe20007ffe0ff */
[----:B------:R3:W-:Y:S01]  /*1e10*/  STL [R1+0x58], R14 ;  /* 0x0000580e01007387 */ /* 0x0007e20000100800 */
[----:B-1----:R-:W-:Y:S02]  /*1e20*/  IADD3 R5, R30, 0x40, RZ ;  /* 0x000000401e057810 */ /* 0x002fe40007ffe0ff */
[----:B--2---:R-:W-:-:S03]  /*1e30*/  LOP3.LUT R3, R17, 0x7ffffffc, RZ, 0xc0, !PT ;  /* 0x7ffffffc11037812 */ /* 0x004fc600078ec0ff */
[----:B------:R-:W-:Y:S01]  /*1e40*/  STL [R1+0x8], R5 ;  /* 0x0000080501007387 */ /* 0x000fe20000100800 */
[----:B---3--:R-:W-:-:S03]  /*1e50*/  SHF.R.S32.HI R14, RZ, 0x1f, R248 ;  /* 0x0000001fff0e7819 */ /* 0x008fc600000114f8 */
[----:B------:R1:W-:Y:S01]  /*1e60*/  STL [R1+0x54], R8 ;  /* 0x0000540801007387 */ /* 0x0003e20000100800 */
[----:B------:R-:W-:-:S03]  /*1e70*/  IMAD.IADD R3, R28, 0x1, -R3 ;  /* 0x000000011c037824 */ /* 0x000fc600078e0a03 */
[----:B------:R2:W-:Y:S01]  /*1e80*/  STL [R1+0x50], R14 ;  /* 0x0000500e01007387 */ /* 0x0005e20000100800 */
[----:B-1----:R-:W-:Y:S02]  /*1e90*/  SHF.R.S32.HI R8, RZ, 0x1f, R252 ;  /* 0x0000001fff087819 */ /* 0x002fe400000114fc */
[----:B--2---:R-:W-:-:S03]  /*1ea0*/  SHF.R.S32.HI R14, RZ, 0x1f, R5 ;  /* 0x0000001fff0e7819 */ /* 0x004fc60000011405 */
[----:B------:R1:W-:Y:S01]  /*1eb0*/  STL [R1+0x88], R8 ;  /* 0x0000880801007387 */ /* 0x0003e20000100800 */
[----:B------:R-:W-:-:S03]  /*1ec0*/  LOP3.LUT R5, R27, 0x18, R108, 0xf8, !PT ;  /* 0x000000181b057812 */ /* 0x000fc600078ef86c */
[----:B------:R2:W-:Y:S01]  /*1ed0*/  STL [R1+0x84], R14 ;  /* 0x0000840e01007387 */ /* 0x0005e20000100800 */
[----:B-1----:R-:W-:Y:S02]  /*1ee0*/  IMAD.IADD R8, R26, 0x1, R21 ;  /* 0x000000011a087824 */ /* 0x002fe400078e0215 */
[----:B--2---:R-:W-:Y:S01]  /*1ef0*/  IMAD.SHL.U32 R14, R3, 0x2, RZ ;  /* 0x00000002030e7824 */ /* 0x004fe200078e00ff */
[----:B------:R-:W-:Y:S02]  /*1f00*/  SHF.R.S32.HI R3, RZ, 0x3, R9 ;  /* 0x00000003ff037819 */ /* 0x000fe40000011409 */
[----:B------:R1:W-:Y:S01]  /*1f10*/  STL [R1+0x80], R8 ;  /* 0x0000800801007387 */ /* 0x0003e20000100800 */
[----:B------:R-:W-:Y:S02]  /*1f20*/  LOP3.LUT R9, R25, 0x18, R108, 0xf8, !PT ;  /* 0x0000001819097812 */ /* 0x000fe400078ef86c */
[C---:B------:R-:W-:Y:S01]  /*1f30*/  IADD3 R27, R14.reuse, 0x8, RZ ;  /* 0x000000080e1b7810 */ /* 0x040fe20007ffe0ff */
[----:B------:R2:W-:Y:S01]  /*1f40*/  STL [R1+0x2c], R3 ;  /* 0x00002c0301007387 */ /* 0x0005e20000100800 */
[----:B------:R-:W-:-:S02]  /*1f50*/  IADD3 R26, R14, 0x10, RZ ;  /* 0x000000100e1a7810 */ /* 0x000fc40007ffe0ff */
[----:B------:R-:W-:Y:S01]  /*1f60*/  LOP3.LUT R9, R9, R23, RZ, 0x3c, !PT ;  /* 0x0000001709097212 */ /* 0x000fe200078e3cff */
[----:B------:R3:W-:Y:S01]  /*1f70*/  STL [R1+0x68], R14 ;  /* 0x0000680e01007387 */ /* 0x0007e20000100800 */
[C---:B------:R-:W-:Y:S02]  /*1f80*/  IADD3 R21, R14.reuse, 0x38, RZ ;  /* 0x000000380e157810 */ /* 0x040fe40007ffe0ff */
[C---:B------:R-:W-:Y:S01]  /*1f90*/  IADD3 R18, R14.reuse, 0x40, RZ ;  /* 0x000000400e127810 */ /* 0x040fe20007ffe0ff */
[----:B------:R-:W-:Y:S01]  /*1fa0*/  IMAD.IADD R9, R7, 0x1, R9 ;  /* 0x0000000107097824 */ /* 0x000fe200078e0209 */
[C---:B------:R-:W-:Y:S02]  /*1fb0*/  IADD3 R17, R14.reuse, 0x48, RZ ;  /* 0x000000480e117810 */ /* 0x040fe40007ffe0ff */
[----:B------:R-:W-:Y:S02]  /*1fc0*/  IADD3 R15, R14, 0x50, RZ ;  /* 0x000000500e0f7810 */ /* 0x000fe40007ffe0ff */
[----:B-1----:R-:W-:-:S02]  /*1fd0*/  LOP3.LUT R8, R25, 0x8, R108, 0xf8, !PT ;  /* 0x0000000819087812 */ /* 0x002fc400078ef86c */
[----:B------:R-:W-:Y:S02]  /*1fe0*/  IADD3 R25, R14, 0x18, RZ ;  /* 0x000000180e197810 */ /* 0x000fe40007ffe0ff */
[----:B--2---:R-:W-:Y:S02]  /*1ff0*/  LOP3.LUT R3, R5, R24, RZ, 0x3c, !PT ;  /* 0x0000001805037212 */ /* 0x004fe400078e3cff */
[----:B------:R-:W-:Y:S02]  /*2000*/  SHF.R.S32.HI R5, RZ, 0x3, R6 ;  /* 0x00000003ff057819 */ /* 0x000fe40000011406 */
[----:B------:R-:W-:Y:S01]  /*2010*/  LOP3.LUT R8, R8, R23, RZ, 0x3c, !PT ;  /* 0x0000001708087212 */ /* 0x000fe200078e3cff */
[----:B------:R-:W-:Y:S01]  /*2020*/  IMAD.IADD R6, R22, 0x1, R3 ;  /* 0x0000000116067824 */ /* 0x000fe200078e0203 */
[----:B------:R-:W-:Y:S01]  /*2030*/  SHF.R.S32.HI R3, RZ, 0x1f, R14 ;  /* 0x0000001fff037819 */ /* 0x000fe2000001140e */
[----:B------:R1:W-:Y:S01]  /*2040*/  STL [R1+0x28], R5 ;  /* 0x0000280501007387 */ /* 0x0003e20000100800 */
[C---:B------:R-:W-:Y:S01]  /*2050*/  IADD3 R24, R14.reuse, 0x20, RZ ;  /* 0x000000200e187810 */ /* 0x040fe20007ffe0ff */
[----:B------:R-:W-:Y:S01]  /*2060*/  IMAD.IADD R8, R7, 0x1, R8 ;  /* 0x0000000107087824 */ /* 0x000fe200078e0208 */
[C---:B------:R-:W-:Y:S01]  /*2070*/  IADD3 R23, R14.reuse, 0x28, RZ ;  /* 0x000000280e177810 */ /* 0x040fe20007ffe0ff */
[----:B------:R2:W-:Y:S01]  /*2080*/  STL [R1+0x108], R3 ;  /* 0x0001080301007387 */ /* 0x0005e20000100800 */
[----:B------:R-:W-:-:S02]  /*2090*/  IADD3 R22, R14, 0x30, RZ ;  /* 0x000000300e167810 */ /* 0x000fc40007ffe0ff */
[----:B---3--:R-:W-:Y:S01]  /*20a0*/  IADD3 R14, R14, 0x58, RZ ;  /* 0x000000580e0e7810 */ /* 0x008fe20007ffe0ff */
[----:B------:R-:W-:Y:S01]  /*20b0*/  STL [R1+0xc8], R27 ;  /* 0x0000c81b01007387 */ /* 0x000fe20000100800 */
[----:B------:R-:W-:Y:S02]  /*20c0*/  LEA R28, R6, 0x6080, 0x1 ;  /* 0x00006080061c7811 */ /* 0x000fe400078e08ff */
[----:B------:R-:W-:Y:S01]  /*20d0*/  SHF.R.S32.HI R6, RZ, 0x1f, R26 ;  /* 0x0000001fff067819 */ /* 0x000fe2000001141a */
[----:B------:R-:W-:Y:S01]  /*20e0*/  STL [R1+0xc4], R26 ;  /* 0x0000c41a01007387 */ /* 0x000fe20000100800 */
[----:B------:R-:W-:-:S03]  /*20f0*/  LEA R246, R8, 0x1880, 0x1 ;  /* 0x0000188008f67811 */ /* 0x000fc600078e08ff */
[----:B------:R3:W-:Y:S01]  /*2100*/  STL [R1+0xc0], R25 ;  /* 0x0000c01901007387 */ /* 0x0007e20000100800 */
[C---:B------:R-:W-:Y:S02]  /*2110*/  IADD3 R247, R246.reuse, 0x20, RZ ;  /* 0x00000020f6f77810 */ /* 0x040fe40007ffe0ff */
[----:B------:R-:W-:Y:S01]  /*2120*/  @P0 IADD3 R247, R246, -0x20, RZ ;  /* 0xffffffe0f6f70810 */ /* 0x000fe20007ffe0ff */
[----:B------:R-:W-:Y:S04]  /*2130*/  STL [R1+0xbc], R24 ;  /* 0x0000bc1801007387 */ /* 0x000fe80000100800 */
[----:B------:R-:W-:Y:S01]  /*2140*/  STL [R1+0xb8], R23 ;  /* 0x0000b81701007387 */ /* 0x000fe20000100800 */
[----:B-1----:R-:W-:-:S03]  /*2150*/  SEL R5, R12, 0xffffffe0, !P1 ;  /* 0xffffffe00c057807 */ /* 0x002fc60004800000 */
[----:B------:R1:W-:Y:S01]  /*2160*/  STL [R1+0xb4], R22 ;  /* 0x0000b41601007387 */ /* 0x0003e20000100800 */
[----:B--2---:R-:W-:Y:S01]  /*2170*/  SEL R3, R12, 0xffffffe0, !P4 ;  /* 0xffffffe00c037807 */ /* 0x004fe20006000000 */
[----:B------:R-:W-:Y:S01]  /*2180*/  IMAD.IADD R0, R5, 0x1, R19 ;  /* 0x0000000105007824 */ /* 0x000fe200078e0213 */
[----:B------:R-:W-:Y:S01]  /*2190*/  SHF.R.S32.HI R12, RZ, 0x1f, R27 ;  /* 0x0000001fff0c7819 */ /* 0x000fe2000001141b */
[----:B------:R-:W-:Y:S02]  /*21a0*/  STL [R1+0xb0], R21 ;  /* 0x0000b01501007387 */ /* 0x000fe40000100800 */
[----:B------:R-:W-:Y:S02]  /*21b0*/  IMAD.IADD R199, R198, 0x1, R3 ;  /* 0x00000001c6c77824 */ /* 0x000fe400078e0203 */
[----:B------:R-:W-:Y:S01]  /*21c0*/  STL [R1+0xac], R18 ;  /* 0x0000ac1201007387 */ /* 0x000fe20000100800 */
[----:B------:R-:W-:-:S03]  /*21d0*/  IMAD.IADD R197, R3, 0x1, R196 ;  /* 0x0000000103c57824 */ /* 0x000fc600078e02c4 */
[----:B------:R2:W-:Y:S01]  /*21e0*/  STL [R1+0xa8], R17 ;  /* 0x0000a81101007387 */ /* 0x0005e20000100800 */
[----:B---3--:R-:W-:-:S03]  /*21f0*/  SHF.R.S32.HI R25, RZ, 0x1f, R25 ;  /* 0x0000001fff197819 */ /* 0x008fc60000011419 */
[----:B------:R-:W-:Y:S04]  /*2200*/  STL [R1+0xa4], R15 ;  /* 0x0000a40f01007387 */ /* 0x000fe80000100800 */
[----:B------:R-:W-:Y:S04]  /*2210*/  STL [R1+0xa0], R14 ;  /* 0x0000a00e01007387 */ /* 0x000fe80000100800 */
[----:B------:R-:W-:Y:S01]  /*2220*/  STL [R1+0x140], R28 ;  /* 0x0001401c01007387 */ /* 0x000fe20000100800 */
[----:B-1----:R-:W-:-:S03]  /*2230*/  SHF.R.S32.HI R22, RZ, 0x1f, R22 ;  /* 0x0000001fff167819 */ /* 0x002fc60000011416 */
[----:B------:R1:W-:Y:S04]  /*2240*/  STL [R1+0x104], R12 ;  /* 0x0001040c01007387 */ /* 0x0003e80000100800 */
[----:B------:R3:W-:Y:S04]  /*2250*/  STL [R1+0x100], R6 ;  /* 0x0001000601007387 */ /* 0x0007e80000100800 */
[----:B------:R-:W-:Y:S01]  /*2260*/  STL [R1+0xfc], R25 ;  /* 0x0000fc1901007387 */ /* 0x000fe20000100800 */
[----:B--2---:R-:W-:Y:S02]  /*2270*/  SHF.R.S32.HI R17, RZ, 0x1f, R17 ;  /* 0x0000001fff117819 */ /* 0x004fe40000011411 */
[----:B-1----:R-:W-:-:S02]  /*2280*/  SHF.R.S32.HI R12, RZ, 0x1f, R24 ;  /* 0x0000001fff0c7819 */ /* 0x002fc40000011418 */
[----:B---3--:R-:W-:-:S03]  /*2290*/  SHF.R.S32.HI R6, RZ, 0x1f, R23 ;  /* 0x0000001fff067819 */ /* 0x008fc60000011417 */
[----:B------:R1:W-:Y:S04]  /*22a0*/  STL [R1+0xf8], R12 ;  /* 0x0000f80c01007387 */ /* 0x0003e80000100800 */
[----:B------:R2:W-:Y:S04]  /*22b0*/  STL [R1+0xf4], R6 ;  /* 0x0000f40601007387 */ /* 0x0005e80000100800 */
[----:B------:R-:W-:Y:S01]  /*22c0*/  STL [R1+0xf0], R22 ;  /* 0x0000f01601007387 */ /* 0x000fe20000100800 */
[----:B-1----:R-:W-:Y:S02]  /*22d0*/  SHF.R.S32.HI R12, RZ, 0x1f, R21 ;  /* 0x0000001fff0c7819 */ /* 0x002fe40000011415 */
[----:B--2---:R-:W-:-:S03]  /*22e0*/  SHF.R.S32.HI R6, RZ, 0x1f, R18 ;  /* 0x0000001fff067819 */ /* 0x004fc60000011412 */
[----:B------:R1:W-:Y:S04]  /*22f0*/  STL [R1+0xec], R12 ;  /* 0x0000ec0c01007387 */ /* 0x0003e80000100800 */
[----:B------:R2:W-:Y:S04]  /*2300*/  STL [R1+0xe8], R6 ;  /* 0x0000e80601007387 */ /* 0x0005e80000100800 */
[----:B------:R-:W-:Y:S01]  /*2310*/  STL [R1+0xe4], R17 ;  /* 0x0000e41101007387 */ /* 0x000fe20000100800 */
[----:B-1----:R-:W-:Y:S02]  /*2320*/  SHF.R.S32.HI R12, RZ, 0x1f, R15 ;  /* 0x0000001fff0c7819 */ /* 0x002fe4000001140f */
[----:B--2---:R-:W-:-:S03]  /*2330*/  SHF.R.S32.HI R6, RZ, 0x1f, R14 ;  /* 0x0000001fff067819 */ /* 0x004fc6000001140e */
        /* <DEDUP_REMOVED lines=12> */
[----:B------:R1:W-:Y:S04]  /*2400*/  STL [R1+0xd0], R2 ;  /* 0x0000d00201007387 */ /* 0x0003e80000100800 */
[----:B------:R1:W-:Y:S02]  /*2410*/  STL [R1+0xcc], R0 ;  /* 0x0000cc0001007387 */ /* 0x0003e40000100800 */
.L_x_1753:
        /* <DEDUP_REMOVED lines=9> */
[----:B------:R-:W-:Y:S02]  /*24b0*/  ISETP.NE.U32.AND P3, PT, RZ, c[0x0][0x348], PT ;  /* 0x0000d200ff007a0c */ /* 0x000fe40003f65070 */
[----:B------:R-:W-:Y:S02]  /*24c0*/  ISETP.NE.U32.AND P5, PT, RZ, c[0x0][0x350], PT ;  /* 0x0000d400ff007a0c */ /* 0x000fe40003fa5070 */
[----:B------:R-:W-:Y:S02]  /*24d0*/  ISETP.NE.U32.AND P6, PT, RZ, c[0x0][0x358], PT ;  /* 0x0000d600ff007a0c */ /* 0x000fe40003fc5070 */
[----:B------:R-:W-:Y:S02]  /*24e0*/  ISETP.NE.AND.EX P3, PT, RZ, c[0x0][0x34c], PT, P3 ;  /* 0x0000d300ff007a0c */ /* 0x000fe40003f65330 */
[----:B------:R-:W-:-:S02]  /*24f0*/  ISETP.NE.AND.EX P5, PT, RZ, c[0x0][0x354], PT, P5 ;  /* 0x0000d500ff007a0c */ /* 0x000fc40003fa5350 */
[----:B------:R-:W-:Y:S01]  /*2500*/  ISETP.NE.AND.EX P6, PT, RZ, c[0x0][0x35c], PT, P6 ;  /* 0x0000d700ff007a0c */ /* 0x000fe20003fc5360 */
[----:B------:R-:W-:Y:S01]  /*2510*/  IMAD.MOV.U32 R136, RZ, RZ, RZ ;  /* 0x000000ffff887224 */ /* 0x000fe200078e00ff */
[----:B------:R-:W-:Y:S01]  /*2520*/  CS2R R14, SRZ ;  /* 0x00000000000e7805 */ /* 0x000fe2000001ff00 */
[----:B--2---:R-:W-:Y:S01]  /*2530*/  SHF.R.S32.HI R18, RZ, 0x1f, R19 ;  /* 0x0000001fff127819 */ /* 0x004fe20000011413 */
[C---:B------:R-:W-:Y:S01]  /*2540*/  IMAD.SHL.U32 R21, R19.reuse, 0x4, RZ ;  /* 0x0000000413157824 */ /* 0x040fe200078e00ff */
[C---:B------:R-:W-:Y:S01]  /*2550*/  @P1 LEA R4, P0, R19.reuse, c[0x0][0x370], 0x2 ;  /* 0x0000dc0013041a11 */ /* 0x040fe200078010ff */
[----:B------:R1:W-:Y:S01]  /*2560*/  STL [R1+0x94], R19 ;  /* 0x0000941301007387 */ /* 0x0003e20000100800 */
[C-C-:B------:R-:W-:Y:S02]  /*2570*/  SHF.L.U64.HI R20, R19.reuse, 0x2, R18.reuse ;  /* 0x0000000213147819 */ /* 0x140fe40000010212 */
[----:B------:R-:W-:Y:S01]  /*2580*/  @P1 LEA.HI.X R5, R19, c[0x0][0x374], R18, 0x2, P0 ;  /* 0x0000dd0013051a11 */ /* 0x000fe200000f1412 */
[----:B------:R1:W-:Y:S01]  /*2590*/  STL [R1+0xd4], R18 ;  /* 0x0000d41201007387 */ /* 0x0003e20000100800 */
[----:B------:R-:W-:-:S03]  /*25a0*/  @P4 IADD3 R2, P0, R21, c[0x0][0x360], RZ ;  /* 0x0000d80015024a10 */ /* 0x000fc60007f1e0ff */
[----:B------:R2:W3:Y:S01]  /*25b0*/  @P1 LDG.E R10, [R4.64] ;  /* 0x00000008040a1981 */ /* 0x0004e2000c1e1900 */
[C---:B------:R-:W-:Y:S02]  /*25c0*/  @P4 IADD3.X R3, R20.reuse, c[0x0][0x364], RZ, P0, !PT ;  /* 0x0000d90014034a10 */ /* 0x040fe400007fe4ff */
[----:B------:R-:W-:Y:S01]  /*25d0*/  IADD3 R8, P2, R21, c[0x0][0x348], RZ ;  /* 0x0000d20015087a10 */ /* 0x000fe20007f5e0ff */
[----:B------:R1:W-:Y:S04]  /*25e0*/  STL [R1+0x8c], R21 ;  /* 0x00008c1501007387 */ /* 0x0003e80000100800 */
[----:B------:R4:W3:Y:S01]  /*25f0*/  @P4 LDG.E R0, [R2.64] ;  /* 0x0000000802004981 */ /* 0x0008e2000c1e1900 */
        /* <DEDUP_REMOVED lines=10> */
[----:B---3--:R1:W-:Y:S04]  /*26a0*/  STL [R1+0x5c], R10 ;  /* 0x00005c0a01007387 */ /* 0x0083e80000100800 */
[----:B------:R1:W-:Y:S01]  /*26b0*/  @P4 STL [R1+0x64], R0 ;  /* 0x0000640001004387 */ /* 0x0003e20000100800 */
[----:B------:R-:W-:Y:S05]  /*26c0*/  @P4 BRA `(.L_x_1553) ;  /* 0x0000007000004947 */ /* 0x000fea0003800000 */
[----:B-1----:R-:W-:-:S05]  /*26d0*/  MOV R0, c[0x0][0x168] ;  /* 0x00005a0000007a02 */ /* 0x002fca0000000f00 */
[----:B------:R1:W-:Y:S01]  /*26e0*/  STL [R1+0x64], R0 ;  /* 0x0000640001007387 */ /* 0x0003e20000100800 */
[----:B------:R-:W-:Y:S05]  /*26f0*/  @!P3 BRA `(.L_x_1553) ;  /* 0x000000400000b947 */ /* 0x000fea0003800000 */
[----:B------:R-:W2:Y:S04]  /*2700*/  LDG.E R6, [R8.64] ;  /* 0x0000000808067981 */ /* 0x000ea8000c1e1900 */
[----:B-1----:R-:W2:Y:S02]  /*2710*/  LDG.E R0, [R8.64+0x4] ;  /* 0x0000040808007981 */ /* 0x002ea4000c1e1900 */
[----:B--2---:R-:W-:-:S05]  /*2720*/  IADD3 R0, -R6, R0, RZ ;  /* 0x0000000006007210 */ /* 0x004fca0007ffe1ff */
[----:B------:R1:W-:Y:S02]  /*2730*/  STL [R1+0x64], R0 ;  /* 0x0000640001007387 */ /* 0x0003e40000100800 */
.L_x_1553:
[----:B------:R-:W-:-:S04]  /*2740*/  ISETP.NE.U32.AND P0, PT, RZ, c[0x0][0x368], PT ;  /* 0x0000da00ff007a0c */ /* 0x000fc80003f05070 */
[----:B------:R-:W-:-:S13]  /*2750*/  ISETP.NE.AND.EX P0, PT, RZ, c[0x0][0x36c], PT, P0 ;  /* 0x0000db00ff007a0c */ /* 0x000fda0003f05300 */
[----:B------:R-:W-:Y:S05]  /*2760*/  @!P0 BRA `(.L_x_1554) ;  /* 0x0000004000008947 */ /* 0x000fea0003800000 */
[----:B-1----:R-:W-:-:S04]  /*2770*/  IADD3 R4, P0, R21, c[0x0][0x368], RZ ;  /* 0x0000da0015047a10 */ /* 0x002fc80007f1e0ff */
[----:B------:R-:W-:-:S05]  /*2780*/  IADD3.X R5, R20, c[0x0][0x36c], RZ, P0, !PT ;  /* 0x0000db0014057a10 */ /* 0x000fca00007fe4ff */
[----:B------:R1:W5:Y:S01]  /*2790*/  LDG.E R13, [R4.64] ;  /* 0x00000008040d7981 */ /* 0x000362000c1e1900 */
[----:B------:R-:W-:Y:S05]  /*27a0*/  BRA `(.L_x_1555) ;  /* 0x0000005000007947 */ /* 0x000fea0003800000 */
.L_x_1554:
[----:B------:R-:W-:Y:S01]  /*27b0*/  MOV R13, UR6 ;  /* 0x00000006000d7c02 */ /* 0x000fe20008000f00 */
[----:B------:R-:W-:Y:S05]  /*27c0*/  @!P5 BRA `(.L_x_1555) ;  /* 0x000000300000d947 */ /* 0x000fea0003800000 */
[----:B------:R-:W2:Y:S04]  /*27d0*/  LDG.E R6, [R4.64] ;  /* 0x0000000804067981 */ /* 0x000ea8000c1e1900 */
[----:B-1----:R-:W2:Y:S02]  /*27e0*/  LDG.E R0, [R4.64+0x4] ;  /* 0x0000040804007981 */ /* 0x002ea4000c1e1900 */
[----:B--2---:R-:W-:Y:S02]  /*27f0*/  IADD3 R13, -R6, R0, RZ ;  /* 0x00000000060d7210 */ /* 0x004fe40007ffe1ff */
.L_x_1555:
[----:B-1----:R-:W2:Y:S04]  /*2800*/  LDL R4, [R1+0x64] ;  /* 0x0000640001047983 */ /* 0x002ea80000100800 */
[----:B------:R-:W3:Y:S04]  /*2810*/  LDL.LU R0, [R1+0x74] ;  /* 0x0000740001007983 */ /* 0x000ee80000300800 */
[----:B------:R1:W4:Y:S04]  /*2820*/  @P6 LDG.E R5, [R2.64] ;  /* 0x0000000802056981 */ /* 0x000328000c1e1900 */
[----:B------:R-:W4:Y:S01]  /*2830*/  LDL R23, [R1+0x78] ;  /* 0x0000780001177983 */ /* 0x000f220000100800 */
[----:B------:R-:W-:-:S04]  /*2840*/  ISETP.NE.U32.AND P0, PT, RZ, c[0x0][0x378], PT ;  /* 0x0000de00ff007a0c */ /* 0x000fc80003f05070 */
[----:B------:R-:W-:Y:S01]  /*2850*/  ISETP.NE.AND.EX P1, PT, RZ, c[0x0][0x37c], PT, P0 ;  /* 0x0000df00ff007a0c */ /* 0x000fe20003f25300 */
[----:B--2---:R-:W-:Y:S02]  /*2860*/  IMAD.MOV.U32 R6, RZ, RZ, R4 ;  /* 0x000000ffff067224 */ /* 0x004fe400078e0004 */
[----:B------:R1:W4:Y:S01]  /*2870*/  @P6 LDG.E R4, [R2.64+0x4] ;  /* 0x0000040802046981 */ /* 0x000322000c1e1900 */
[----:B------:R-:W-:Y:S02]  /*2880*/  IMAD.MOV.U32 R8, RZ, RZ, c[0x0][0x2c4] ;  /* 0x0000b100ff087624 */ /* 0x000fe400078e00ff */
[----:B-----5:R-:W-:-:S03]  /*2890*/  IMAD.MOV.U32 R129, RZ, RZ, R13 ;  /* 0x000000ffff817224 */ /* 0x020fc600078e000d */
[----:B------:R-:W-:Y:S01]  /*28a0*/  ISETP.NE.AND P2, PT, R8, 0x1, PT ;  /* 0x000000010800780c */ /* 0x000fe20003f45270 */
[----:B---3--:R-:W-:Y:S02]  /*28b0*/  IMAD.SHL.U32 R0, R0, 0x80, RZ ;  /* 0x0000008000007824 */ /* 0x008fe400078e00ff */
[----:B------:R-:W-:-:S03]  /*28c0*/  IMAD.IADD R8, R13, 0x1, -R10 ;  /* 0x000000010d087824 */ /* 0x000fc600078e0a0a */
[----:B------:R2:W-:Y:S01]  /*28d0*/  STL [R1+0x60], R0 ;  /* 0x0000600001007387 */ /* 0x0005e20000100800 */
[----:B-1----:R-:W-:-:S04]  /*28e0*/  @P1 IADD3 R2, P0, R21, c[0x0][0x378], RZ ;  /* 0x0000de0015021a10 */ /* 0x002fc80007f1e0ff */
[----:B------:R-:W-:-:S05]  /*28f0*/  @P1 IADD3.X R3, R20, c[0x0][0x37c], RZ, P0, !PT ;  /* 0x0000df0014031a10 */ /* 0x000fca00007fe4ff */
[----:B------:R1:W5:Y:S01]  /*2900*/  @P1 LDG.E R129, [R2.64] ;  /* 0x0000000802811981 */ /* 0x000362000c1e1900 */
[----:B--2---:R-:W-:Y:S01]  /*2910*/  IADD3 R0, R0, 0x7f, RZ ;  /* 0x0000007f00007810 */ /* 0x004fe20007ffe0ff */
[----:B-1----:R-:W-:-:S04]  /*2920*/  IMAD.MOV.U32 R2, RZ, RZ, c[0x0][0x228] ;  /* 0x00008a00ff027624 */ /* 0x002fc800078e00ff */
[----:B------:R-:W-:-:S05]  /*2930*/  @P2 IMAD.HI.U32 R3, R0, c[0x0][0x2c8], RZ ;  /* 0x0000b20000032a27 */ /* 0x000fca00078e00ff */
[----:B------:R-:W-:Y:S01]  /*2940*/  @P2 SHF.R.U32.HI R0, RZ, c[0x0][0x2cc], R3 ;  /* 0x0000b300ff002a19 */ /* 0x000fe20000011603 */
[----:B------:R-:W-:Y:S01]  /*2950*/  BSSY B0, `(.L_x_1556) ;  /* 0x0000039000007945 */ /* 0x000fe20003800000 */
[----:B------:R-:W-:-:S04]  /*2960*/  LOP3.LUT R245, R245, 0xffffffdf, RZ, 0xc0, !PT ;  /* 0xffffffdff5f57812 */ /* 0x000fc800078ec0ff */
[----:B------:R-:W-:Y:S01]  /*2970*/  @P2 LOP3.LUT R245, R245, 0x20, RZ, 0xfc, !PT ;  /* 0x00000020f5f52812 */ /* 0x000fe200078efcff */
[----:B----4-:R-:W-:-:S04]  /*2980*/  @P6 IMAD.IADD R2, R4, 0x1, -R5 ;  /* 0x0000000104026824 */ /* 0x010fc800078e0a05 */
[----:B------:R-:W-:-:S05]  /*2990*/  IMAD.IADD R4, R8, 0x1, R2 ;  /* 0x0000000108047824 */ /* 0x000fca00078e0202 */
[----:B------:R-:W-:Y:S01]  /*29a0*/  IADD3 R138, R4, 0x30, -R6 ;  /* 0x00000030048a7810 */ /* 0x000fe20007ffe806 */
[----:B------:R1:W-:Y:S01]  /*29b0*/  STL [R1+0x6c], R4 ;  /* 0x00006c0401007387 */ /* 0x0003e20000100800 */
[----:B------:R-:W-:-:S03]  /*29c0*/  LOP3.LUT R5, R23, 0xff000000, RZ, 0xc0, !PT ;  /* 0xff00000017057812 */ /* 0x000fc600078ec0ff */
[----:B------:R-:W-:-:S04]  /*29d0*/  IMAD.IADD R3, R138, 0x1, R0 ;  /* 0x000000018a037824 */ /* 0x000fc800078e0200 */
[----:B------:R-:W-:Y:S01]  /*29e0*/  IMAD.HI R6, R3, 0x2aaaaaab, RZ ;  /* 0x2aaaaaab03067827 */ /* 0x000fe200078e02ff */
[----:B------:R-:W-:Y:S02]  /*29f0*/  LOP3.LUT R3, R23, 0xff0000, RZ, 0xc0, !PT ;  /* 0x00ff000017037812 */ /* 0x000fe400078ec0ff */
[----:B-1----:R-:W-:-:S05]  /*2a00*/  IADD3 R4, R4, 0x2f, RZ ;  /* 0x0000002f04047810 */ /* 0x002fca0007ffe0ff */
[----:B------:R-:W-:Y:S01]  /*2a10*/  IMAD.HI R0, R4, 0x2aaaaaab, RZ ;  /* 0x2aaaaaab04007827 */ /* 0x000fe200078e02ff */
[----:B------:R-:W-:-:S04]  /*2a20*/  SHF.R.U32.HI R4, RZ, 0x8, R5 ;  /* 0x00000008ff047819 */ /* 0x000fc80000011605 */
[----:B------:R-:W-:Y:S02]  /*2a30*/  LEA.HI R3, R3, R4, RZ, 0x10 ;  /* 0x0000000403037211 */ /* 0x000fe400078f80ff */
[----:B------:R-:W-:Y:S02]  /*2a40*/  SHF.R.U32.HI R5, RZ, 0x1f, R0 ;  /* 0x0000001fff057819 */ /* 0x000fe40000011600 */
[----:B------:R-:W-:Y:S02]  /*2a50*/  SHF.R.U32.HI R9, RZ, 0x1f, R6 ;  /* 0x0000001fff097819 */ /* 0x000fe40000011606 */
[----:B------:R-:W-:Y:S02]  /*2a60*/  SHF.R.U32.HI R10, RZ, 0x10, R3 ;  /* 0x00000010ff0a7819 */ /* 0x000fe40000011603 */
[----:B------:R-:W-:Y:S02]  /*2a70*/  LOP3.LUT R16, R3, 0xff, RZ, 0xc0, !PT ;  /* 0x000000ff03107812 */ /* 0x000fe400078ec0ff */
[----:B------:R-:W-:-:S02]  /*2a80*/  LEA.HI.SX32 R137, R0, R5, 0x1d ;  /* 0x0000000500897211 */ /* 0x000fc400078feaff */
[----:B------:R-:W-:Y:S01]  /*2a90*/  LEA.HI.SX32 R0, R6, R9, 0x1d ;  /* 0x0000000906007211 */ /* 0x000fe200078feaff */
[----:B------:R1:W-:Y:S03]  /*2aa0*/  STL [R1+0x74], R10 ;  /* 0x0000740a01007387 */ /* 0x0003e60000100800 */
[----:B------:R-:W-:Y:S01]  /*2ab0*/  IMNMX R6, R137, R0, PT ;  /* 0x0000000089067217 */ /* 0x000fe20003800200 */
[----:B------:R1:W-:Y:S03]  /*2ac0*/  STL [R1+0xd8], R16 ;  /* 0x0000d81001007387 */ /* 0x0003e60000100800 */
[----:B------:R-:W-:Y:S02]  /*2ad0*/  ISETP.GE.AND P0, PT, R6, 0x1, PT ;  /* 0x000000010600780c */ /* 0x000fe40003f06270 */
[----:B------:R-:W-:Y:S01]  /*2ae0*/  ISETP.NE.AND P1, PT, R10, RZ, PT ;  /* 0x000000ff0a00720c */ /* 0x000fe20003f25270 */
[----:B------:R-:W-:-:S03]  /*2af0*/  IMAD.MOV.U32 R0, RZ, RZ, RZ ;  /* 0x000000ffff007224 */ /* 0x000fc600078e00ff */
[----:B------:R-:W-:-:S07]  /*2b00*/  SEL R128, R10, c[0x0][0x338], P1 ;  /* 0x0000ce000a807a07 */ /* 0x000fce0000800000 */
[----:B------:R-:W-:Y:S05]  /*2b10*/  @!P0 BRA `(.L_x_1557) ;  /* 0x000001c000008947 */ /* 0x000fea0003800000 */
[----:B------:R-:W-:Y:S02]  /*2b20*/  IABS R3, R128 ;  /* 0x0000008000037213 */ /* 0x000fe40000000000 */
[----:B------:R-:W-:Y:S02]  /*2b30*/  IADD3 R9, R128, -0x1, R6 ;  /* 0xffffffff80097810 */ /* 0x000fe40007ffe006 */
[----:B------:R-:W2:Y:S02]  /*2b40*/  I2F.RP R0, R3 ;  /* 0x0000000300007306 */ /* 0x000ea40000209400 */
[----:B------:R-:W-:-:S06]  /*2b50*/  IABS R12, R9 ;  /* 0x00000009000c7213 */ /* 0x000fcc0000000000 */
[----:B--2---:R-:W2:Y:S02]  /*2b60*/  MUFU.RCP R0, R0 ;  /* 0x0000000000007308 */ /* 0x004ea40000001000 */
[----:B--2---:R-:W-:-:S06]  /*2b70*/  IADD3 R0, R0, 0xffffffe, RZ ;  /* 0x0ffffffe00007810 */ /* 0x004fcc0007ffe0ff */
[----:B------:R-:W2:Y:S02]  /*2b80*/  F2I.FTZ.U32.TRUNC.NTZ R5, R0 ;  /* 0x0000000000057305 */ /* 0x000ea4000021f000 */
[----:B--2---:R-:W-:-:S04]  /*2b90*/  IMAD.MOV R0, RZ, RZ, -R5 ;  /* 0x000000ffff007224 */ /* 0x004fc800078e0a05 */
[----:B------:R-:W-:Y:S01]  /*2ba0*/  IMAD.MOV.U32 R4, RZ, RZ, R0 ;  /* 0x000000ffff047224 */ /* 0x000fe200078e0000 */
[----:B------:R-:W-:-:S03]  /*2bb0*/  IABS R0, R128 ;  /* 0x0000008000007213 */ /* 0x000fc60000000000 */
[----:B-1----:R-:W-:Y:S02]  /*2bc0*/  IMAD R10, R4, R3, RZ ;  /* 0x00000003040a7224 */ /* 0x002fe400078e02ff */
        /* <DEDUP_REMOVED lines=17> */
.L_x_1557:
[----:B------:R-:W-:Y:S05]  /*2ce0*/  BSYNC B0 ;  /* 0x0000000000007941 */ /* 0x000fea0003800000 */
.L_x_1556:
[----:B------:R-:W-:-:S04]  /*2cf0*/  IMAD R3, R16, R0, RZ ;  /* 0x0000000010037224 */ /* 0x000fc800078e02ff */
        /* <DEDUP_REMOVED lines=27> */
[----:B------:R-:W-:-:S03]  /*2eb0*/  IADD3 R31, R0, -0x1, RZ ;  /* 0xffffffff001f7810 */ /* 0x000fc60007ffe0ff */
[----:B------:R-:W-:Y:S01]  /*2ec0*/  IMAD R3, R88, c[0x0][0x23c], R3 ;  /* 0x00008f0058037a24 */ /* 0x000fe200078e0203 */
[----:B------:R-:W-:Y:S02]  /*2ed0*/  SEL R11, R18, RZ, !P6 ;  /* 0x000000ff120b7207 */ /* 0x000fe40007000000 */
[----:B------:R-:W-:Y:S02]  /*2ee0*/  LOP3.LUT R26, R23, 0xffff, RZ, 0xc0, !PT ;  /* 0x0000ffff171a7812 */ /* 0x000fe400078ec0ff */
[----:B------:R-:W-:Y:S01]  /*2ef0*/  SEL R10, R19, RZ, !P6 ;  /* 0x000000ff130a7207 */ /* 0x000fe20007000000 */
[----:B------:R-:W-:Y:S02]  /*2f00*/  IMAD R0, R11, c[0x0][0x248], RZ ;  /* 0x000092000b007a24 */ /* 0x000fe400078e02ff */
[----:B------:R-:W-:Y:S02]  /*2f10*/  IMAD.MOV.U32 R130, RZ, RZ, 0x30 ;  /* 0x00000030ff827424 */ /* 0x000fe400078e00ff */
[----:B------:R-:W-:-:S02]  /*2f20*/  IMAD R6, R10, c[0x0][0x24c], R0 ;  /* 0x000093000a067a24 */ /* 0x000fc400078e0200 */
[C---:B------:R-:W-:Y:S02]  /*2f30*/  IMAD R142, R130.reuse, c[0x0][0x23c], RZ ;  /* 0x00008f00828e7a24 */ /* 0x040fe400078e02ff */
[----:B------:R-:W-:-:S04]  /*2f40*/  IMAD.WIDE.U32 R134, R130, c[0x0][0x238], RZ ;  /* 0x00008e0082867a25 */ /* 0x000fc800078e00ff */
[----:B------:R-:W-:Y:S01]  /*2f50*/  IMAD.IADD R142, R135, 0x1, R142 ;  /* 0x00000001878e7824 */ /* 0x000fe200078e028e */
[----:B------:R-:W-:Y:S01]  /*2f60*/  ISETP.GE.AND P5, PT, R252, c[0x0][0x1d4], PT ;  /* 0x00007500fc007a0c */ /* 0x000fe20003fa6270 */
[----:B------:R-:W-:Y:S02]  /*2f70*/  IMAD.MOV.U32 R143, RZ, RZ, c[0x0][0x238] ;  /* 0x00008e00ff8f7624 */ /* 0x000fe400078e00ff */
[----:B------:R-:W-:Y:S01]  /*2f80*/  IMAD.MOV.U32 R141, RZ, RZ, 0x5 ;  /* 0x00000005ff8d7424 */ /* 0x000fe200078e00ff */
[----:B------:R-:W-:-:S04]  /*2f90*/  ISETP.NE.U32.AND P3, PT, RZ, c[0x0][0x340], PT ;  /* 0x0000d000ff007a0c */ /* 0x000fc80003f65070 */
[C---:B------:R-:W-:Y:S01]  /*2fa0*/  SHF.L.U64.HI R141, R143.reuse, R141, c[0x0][0x23c] ;  /* 0x00008f008f8d7619 */ /* 0x040fe2000001028d */
[----:B------:R-:W-:Y:S01]  /*2fb0*/  IMAD.SHL.U32 R143, R143, 0x20, RZ ;  /* 0x000000208f8f7824 */ /* 0x000fe200078e00ff */
[----:B------:R-:W-:Y:S01]  /*2fc0*/  ISETP.NE.AND.EX P3, PT, RZ, c[0x0][0x344], PT, P3 ;  /* 0x0000d100ff007a0c */ /* 0x000fe20003f65330 */
        /* <DEDUP_REMOVED lines=12> */
[----:B------:R-:W-:Y:S01]  /*3090*/  IMAD.MOV.U32 R90, RZ, RZ, R92 ;  /* 0x000000ffff5a7224 */ /* 0x000fe200078e005c */
[----:B------:R-:W-:Y:S01]  /*30a0*/  ISETP.GE.AND P6, PT, R16, c[0x0][0x1d4], PT ;  /* 0x0000750010007a0c */ /* 0x000fe20003fc6270 */
[-C--:B------:R-:W-:Y:S02]  /*30b0*/  IMAD R3, R4, R134.reuse, R3 ;  /* 0x0000008604037224 */ /* 0x080fe400078e0203 */
[----:B------:R-:W-:Y:S01]  /*30c0*/  IMAD.WIDE.U32 R8, R31, R134, R90 ;  /* 0x000000861f087225 */ /* 0x000fe200078e005a */
[----:B---3--:R-:W-:-:S02]  /*30d0*/  ISETP.GE.AND P4, PT, R22, c[0x0][0x1d4], PT ;  /* 0x0000750016007a0c */ /* 0x008fc40003f86270 */
[----:B------:R-:W-:Y:S01]  /*30e0*/  ISETP.GT.AND P0, PT, R0, 0x20, PT ;  /* 0x000000200000780c */ /* 0x000fe20003f04270 */
[----:B------:R-:W-:Y:S01]  /*30f0*/  IMAD.IADD R3, R9, 0x1, R3 ;  /* 0x0000000109037824 */ /* 0x000fe200078e0203 */
[----:B------:R-:W-:Y:S01]  /*3100*/  @P1 LEA R4, P2, R8, c[0x0][0x220], 0x1 ;  /* 0x0000880008041a11 */ /* 0x000fe200078408ff */
[----:B----4-:R-:W-:-:S03]  /*3110*/  @P1 IMAD.SHL.U32 R0, R12, 0x2, RZ ;  /* 0x000000020c001824 */ /* 0x010fc600078e00ff */
[----:B------:R-:W-:-:S05]  /*3120*/  @P1 LEA.HI.X R5, R8, c[0x0][0x224], R3, 0x1, P2 ;  /* 0x0000890008051a11 */ /* 0x000fca00010f0c03 */
        /* <DEDUP_REMOVED lines=10> */
[----:B------:R-:W-:-:S04]  /*31d0*/  @P3 IADD3 R8, P1, R21, c[0x0][0x340], RZ ;  /* 0x0000d00015083a10 */ /* 0x000fc80007f3e0ff */
[----:B------:R-:W-:-:S05]  /*31e0*/  @P3 IADD3.X R9, R20, c[0x0][0x344], RZ, P1, !PT ;  /* 0x0000d10014093a10 */ /* 0x000fca0000ffe4ff */
        /* <DEDUP_REMOVED lines=10> */
[----:B------:R-:W-:-:S03]  /*3290*/  ISETP.GE.AND P2, PT, R108, c[0x0][0x27c], PT ;  /* 0x00009f006c007a0c */ /* 0x000fc60003f46270 */
[----:B------:R-:W0:Y:S01]  /*32a0*/  LDGDEPBAR ;  /* 0x00000000000079af */ /* 0x000e220000000000 */
[----:B------:R-:W-:Y:S01]  /*32b0*/  WARPSYNC 0xffffffff ;  /* 0xffffffff00007948 */ /* 0x000fe20003800000 */
[----:B------:R-:W-:Y:S02]  /*32c0*/  @P4 LOP3.LUT R245, R245, 0x1, RZ, 0xfc, !PT ;  /* 0x00000001f5f54812 */ /* 0x000fe400078efcff */
[----:B------:R-:W-:Y:S02]  /*32d0*/  SHF.R.S32.HI R165, RZ, 0x1f, R164 ;  /* 0x0000001fffa57819 */ /* 0x000fe400000114a4 */
[----:B------:R-:W-:Y:S02]  /*32e0*/  SHF.R.S32.HI R12, RZ, 0x1f, R114 ;  /* 0x0000001fff0c7819 */ /* 0x000fe40000011472 */
[----:B-----5:R-:W-:Y:S01]  /*32f0*/  SHF.R.S32.HI R23, RZ, 0x1f, R129 ;  /* 0x0000001fff177819 */ /* 0x020fe20000011481 */
[----:B-1----:R-:W-:-:S04]  /*3300*/  IMAD.MOV.U32 R0, RZ, RZ, c[0x0][0x27c] ;  /* 0x00009f00ff007624 */ /* 0x002fc800078e00ff */
[----:B------:R-:W-:Y:S01]  /*3310*/  IMAD.SHL.U32 R65, R0, 0x2, RZ ;  /* 0x0000000200417824 */ /* 0x000fe200078e00ff */
[----:B--2---:R-:W-:Y:S01]  /*3320*/  @P3 SHF.R.S32.HI R22, RZ, 0x1f, R6 ;  /* 0x0000001fff163819 */ /* 0x004fe20000011406 */
[----:B------:R-:W-:Y:S02]  /*3330*/  @!P3 IMAD.MOV.U32 R6, RZ, RZ, R19 ;  /* 0x000000ffff06b224 */ /* 0x000fe400078e0013 */
[----:B------:R-:W-:Y:S02]  /*3340*/  @!P3 IMAD.MOV.U32 R22, RZ, RZ, R18 ;  /* 0x000000ffff16b224 */ /* 0x000fe400078e0012 */
[----:B------:R-:W2:Y:S01]  /*3350*/  LDL R28, [R1+0x30] ;  /* 0x00003000011c7983 */ /* 0x000ea20000100800 */
[----:B------:R-:W-:Y:S02]  /*3360*/  IMAD R0, R12, c[0x0][0x280], RZ ;  /* 0x0000a0000c007a24 */ /* 0x000fe400078e02ff */
[----:B------:R-:W-:Y:S01]  /*3370*/  IMAD.WIDE.U32 R4, R26, c[0x0][0x260], R16 ;  /* 0x000098001a047a25 */ /* 0x000fe200078e0010 */
[----:B------:R-:W3:Y:S03]  /*3380*/  LDL R27, [R1+0x34] ;  /* 0x00003400011b7983 */ /* 0x000ee60000100800 */
[----:B------:R-:W-:-:S02]  /*3390*/  IMAD R0, R114, c[0x0][0x284], R0 ;  /* 0x0000a10072007a24 */ /* 0x000fc400078e0200 */
[----:B------:R-:W-:Y:S01]  /*33a0*/  IMAD.WIDE.U32 R8, R114, c[0x0][0x280], R164 ;  /* 0x0000a00072087a25 */ /* 0x000fe200078e00a4 */
[----:B------:R-:W-:-:S03]  /*33b0*/  ISETP.GE.AND P1, PT, R113, c[0x0][0x27c], PT ;  /* 0x00009f0071007a0c */ /* 0x000fc60003f26270 */
[----:B------:R-:W-:Y:S02]  /*33c0*/  IMAD.IADD R127, R13, 0x1, R15 ;  /* 0x000000010d7f7824 */ /* 0x000fe400078e020f */
[----:B------:R-:W-:Y:S02]  /*33d0*/  IMAD R3, R11, c[0x0][0x268], RZ ;  /* 0x00009a000b037a24 */ /* 0x000fe400078e02ff */
[----:B------:R-:W-:Y:S02]  /*33e0*/  IMAD R5, R26, c[0x0][0x264], R5 ;  /* 0x000099001a057a24 */ /* 0x000fe400078e0205 */
[----:B------:R-:W-:Y:S02]  /*33f0*/  IMAD.IADD R15, R9, 0x1, R0 ;  /* 0x00000001090f7824 */ /* 0x000fe400078e0200 */
[----:B------:R-:W-:Y:S02]  /*3400*/  IMAD R9, R12, c[0x0][0x290], RZ ;  /* 0x0000a4000c097a24 */ /* 0x000fe400078e02ff */
[C---:B------:R-:W-:Y:S01]  /*3410*/  IMAD R25, R10.reuse, c[0x0][0x26c], R3 ;  /* 0x00009b000a197a24 */ /* 0x040fe200078e0203 */
[----:B------:R-:W-:Y:S01]  /*3420*/  SEL R3, RZ, c[0x0][0x27c], !P2 ;  /* 0x00009f00ff037a07 */ /* 0x000fe20005000000 */
[----:B------:R-:W-:Y:S01]  /*3430*/  IMAD.WIDE.U32 R82, R10, c[0x0][0x268], R4 ;  /* 0x00009a000a527a25 */ /* 0x000fe200078e0004 */
[----:B------:R-:W-:-:S02]  /*3440*/  MOV R14, R8 ;  /* 0x00000008000e7202 */ /* 0x000fc40000000f00 */
[----:B------:R-:W-:Y:S01]  /*3450*/  ISETP.GE.AND P3, PT, R112, c[0x0][0x27c], PT ;  /* 0x00009f0070007a0c */ /* 0x000fe20003f66270 */
[----:B------:R-:W-:Y:S01]  /*3460*/  IMAD.WIDE.U32 R4, R114, c[0x0][0x290], R164 ;  /* 0x0000a40072047a25 */ /* 0x000fe200078e00a4 */
[----:B------:R-:W-:-:S03]  /*3470*/  SEL R8, RZ, c[0x0][0x27c], !P1 ;  /* 0x00009f00ff087a07 */ /* 0x000fc60004800000 */
[C---:B------:R-:W-:Y:S02]  /*3480*/  IMAD R19, R114.reuse, c[0x0][0x294], R9 ;  /* 0x0000a50072137a24 */ /* 0x040fe400078e0209 */
[----:B------:R-:W-:Y:S01]  /*3490*/  IMAD.WIDE.U32 R10, R114, c[0x0][0x280], R108 ;  /* 0x0000a000720a7a25 */ /* 0x000fe200078e006c */
[----:B------:R-:W-:-:S03]  /*34a0*/  IADD3 R3, R108, R3, RZ ;  /* 0x000000036c037210 */ /* 0x000fc60007ffe0ff */
[----:B------:R-:W-:Y:S01]  /*34b0*/  IMAD.IADD R13, R5, 0x1, R19 ;  /* 0x00000001050d7824 */ /* 0x000fe200078e0213 */
[----:B------:R-:W-:Y:S01]  /*34c0*/  SEL R5, RZ, c[0x0][0x27c], !P3 ;  /* 0x00009f00ff057a07 */ /* 0x000fe20005800000 */
[----:B------:R-:W-:Y:S01]  /*34d0*/  IMAD.IADD R11, R0, 0x1, R11 ;  /* 0x00000001000b7824 */ /* 0x000fe200078e020b */
[----:B------:R-:W-:Y:S01]  /*34e0*/  MOV R12, R4 ;  /* 0x00000004000c7202 */ /* 0x000fe20000000f00 */
[----:B------:R-:W-:Y:S01]  /*34f0*/  IMAD.IADD R0, R113, 0x1, R8 ;  /* 0x0000000171007824 */ /* 0x000fe200078e0208 */
[----:B------:R-:W-:Y:S02]  /*3500*/  SHF.R.S32.HI R4, RZ, 0x1f, R3 ;  /* 0x0000001fff047819 */ /* 0x000fe40000011403 */
[----:B------:R-:W-:Y:S02]  /*3510*/  IADD3 R8, R112, R5, RZ ;  /* 0x0000000570087210 */ /* 0x000fe40007ffe0ff */
[----:B------:R-:W-:Y:S02]  /*3520*/  LEA.HI R5, R4, R3, RZ, 0x3 ;  /* 0x0000000304057211 */ /* 0x000fe400078f18ff */
[----:B------:R-:W-:-:S02]  /*3530*/  SHF.R.S32.HI R18, RZ, 0x1f, R0 ;  /* 0x0000001fff127819 */ /* 0x000fc40000011400 */
[----:B------:R-:W-:Y:S01]  /*3540*/  LEA.HI R3, R4, R3, RZ, 0x5 ;  /* 0x0000000304037211 */ /* 0x000fe200078f28ff */
[----:B------:R-:W-:Y:S01]  /*3550*/  IMAD.WIDE.U32 R16, R114, c[0x0][0x290], R108 ;  /* 0x0000a40072107a25 */ /* 0x000fe200078e006c */
[----:B------:R-:W-:Y:S02]  /*3560*/  SHF.R.S32.HI R9, RZ, 0x1f, R8 ;  /* 0x0000001fff097819 */ /* 0x000fe40000011408 */
[CC--:B------:R-:W-:Y:S02]  /*3570*/  LEA.HI R4, R18.reuse, R0.reuse, RZ, 0x3 ;  /* 0x0000000012047211 */ /* 0x0c0fe400078f18ff */
[----:B------:R-:W-:Y:S02]  /*3580*/  LEA.HI R20, R18, R0, RZ, 0x5 ;  /* 0x0000000012147211 */ /* 0x000fe400078f28ff */
[----:B------:R-:W-:Y:S02]  /*3590*/  SHF.R.S32.HI R18, RZ, 0x5, R3 ;  /* 0x00000005ff127819 */ /* 0x000fe40000011403 */
[----:B------:R-:W-:-:S02]  /*35a0*/  LEA.HI R3, R9, R8, RZ, 0x3 ;  /* 0x0000000809037211 */ /* 0x000fc400078f18ff */
[----:B------:R-:W-:Y:S01]  /*35b0*/  LEA.HI R0, R9, R8, RZ, 0x5 ;  /* 0x0000000809007211 */ /* 0x000fe200078f28ff */
[----:B------:R-:W-:Y:S01]  /*35c0*/  IMAD.IADD R9, R19, 0x1, R17 ;  /* 0x0000000113097824 */ /* 0x000fe200078e0211 */
[----:B------:R-:W-:Y:S02]  /*35d0*/  SHF.R.S32.HI R17, RZ, 0x5, R20 ;  /* 0x00000005ff117819 */ /* 0x000fe40000011414 */
[----:B------:R-:W-:Y:S02]  /*35e0*/  SHF.R.S32.HI R0, RZ, 0x5, R0 ;  /* 0x00000005ff007819 */ /* 0x000fe40000011400 */
[----:B------:R-:W-:Y:S01]  /*35f0*/  MOV R145, c[0x0][0x2b8] ;  /* 0x0000ae0000917a02 */ /* 0x000fe20000000f00 */
[--C-:B------:R-:W-:Y:S02]  /*3600*/  IMAD R20, R17, 0x600, R7.reuse ;  /* 0x0000060011147824 */ /* 0x100fe400078e0207 */
[----:B------:R-:W-:Y:S01]  /*3610*/  IMAD.MOV.U32 R144, RZ, RZ, c[0x0][0x27c] ;  /* 0x00009f00ff907624 */ /* 0x000fe200078e00ff */
[----:B------:R-:W-:Y:S01]  /*3620*/  ISETP.NE.AND P4, PT, R145, 0x1, PT ;  /* 0x000000019100780c */ /* 0x000fe20003f85270 */
[----:B------:R-:W-:-:S02]  /*3630*/  IMAD R17, R0, 0x600, R7 ;  /* 0x0000060000117824 */ /* 0x000fc400078e0207 */
[----:B------:R-:W-:Y:S01]  /*3640*/  IMAD R24, R18, 0x600, R7 ;  /* 0x0000060012187824 */ /* 0x000fe200078e0207 */
[----:B------:R-:W-:Y:S02]  /*3650*/  ISETP.GE.AND P0, PT, R144, 0x1, PT ;  /* 0x000000019000780c */ /* 0x000fe40003f06270 */
[----:B------:R-:W-:Y:S01]  /*3660*/  LOP3.LUT R245, R245, 0xffffffef, RZ, 0xc0, !PT ;  /* 0xffffffeff5f57812 */ /* 0x000fe200078ec0ff */
[----:B------:R-:W-:-:S03]  /*3670*/  IMAD R139, R130, c[0x0][0x284], RZ ;  /* 0x0000a100828b7a24 */ /* 0x000fc600078e02ff */
[----:B------:R-:W-:Y:S01]  /*3680*/  LOP3.LUT R245, R245, 0xfffffff7, RZ, 0xc0, !PT ;  /* 0xfffffff7f5f57812 */ /* 0x000fe200078ec0ff */
[C---:B------:R-:W-:Y:S02]  /*3690*/  IMAD R140, R130.reuse, c[0x0][0x294], RZ ;  /* 0x0000a500828c7a24 */ /* 0x040fe400078e02ff */
[----:B------:R-:W-:Y:S01]  /*36a0*/  IMAD.WIDE.U32 R132, R130, c[0x0][0x280], RZ ;  /* 0x0000a00082847a25 */ /* 0x000fe200078e00ff */
[----:B------:R-:W-:-:S03]  /*36b0*/  LOP3.LUT R86, R5, 0xfffffff8, RZ, 0xc0, !PT ;  /* 0xfffffff805567812 */ /* 0x000fc600078ec0ff */
[----:B------:R-:W-:Y:S01]  /*36c0*/  IMAD.WIDE.U32 R106, R6, c[0x0][0x2b0], RZ ;  /* 0x0000ac00066a7a25 */ /* 0x000fe200078e00ff */
[----:B------:R-:W-:Y:S02]  /*36d0*/  LOP3.LUT R85, R4, 0xfffffff8, RZ, 0xc0, !PT ;  /* 0xfffffff804557812 */ /* 0x000fe400078ec0ff */
[----:B------:R-:W-:Y:S01]  /*36e0*/  LOP3.LUT R84, R3, 0xfffffff8, RZ, 0xc0, !PT ;  /* 0xfffffff803547812 */ /* 0x000fe200078ec0ff */
[----:B------:R-:W-:Y:S01]  /*36f0*/  IMAD.WIDE.U32 R130, R130, c[0x0][0x290], RZ ;  /* 0x0000a40082827a25 */ /* 0x000fe200078e00ff */
[----:B------:R-:W-:-:S03]  /*3700*/  @P4 LOP3.LUT R245, R245, 0x8, RZ, 0xfc, !PT ;  /* 0x00000008f5f54812 */ /* 0x000fc600078efcff */
[----:B------:R-:W-:-:S04]  /*3710*/  IMAD.WIDE.U32 R96, R129, c[0x0][0x280], R10 ;  /* 0x0000a00081607a25 */ /* 0x000fc800078e000a */
[----:B------:R-:W-:-:S04]  /*3720*/  IMAD.WIDE.U32 R104, R26, c[0x0][0x1e8], RZ ;  /* 0x00007a001a687a25 */ /* 0x000fc800078e00ff */
[----:B------:R-:W-:-:S04]  /*3730*/  IMAD.WIDE.U32 R102, R26, c[0x0][0x210], RZ ;  /* 0x000084001a667a25 */ /* 0x000fc800078e00ff */
[----:B------:R-:W-:-:S04]  /*3740*/  IMAD.WIDE.U32 R100, R129, c[0x0][0x280], R14 ;  /* 0x0000a00081647a25 */ /* 0x000fc800078e000e */
[----:B------:R-:W-:Y:S01]  /*3750*/  IMAD.WIDE.U32 R98, R129, c[0x0][0x290], R12 ;  /* 0x0000a40081627a25 */ /* 0x000fe200078e000c */
[----:B------:R-:W-:Y:S02]  /*3760*/  IADD3 R140, R131, R140, RZ ;  /* 0x0000008c838c7210 */ /* 0x000fe40007ffe0ff */
[----:B------:R-:W-:Y:S01]  /*3770*/  IADD3 R81, R83, R25, RZ ;  /* 0x0000001953517210 */ /* 0x000fe20007ffe0ff */
[----:B------:R-:W-:Y:S01]  /*3780*/  IMAD.IADD R139, R133, 0x1, R139 ;  /* 0x00000001858b7824 */ /* 0x000fe200078e028b */
[----:B------:R-:W-:Y:S01]  /*3790*/  SHF.R.S32.HI R63, RZ, 0x3, R5 ;  /* 0x00000003ff3f7819 */ /* 0x000fe20000011405 */
[C---:B------:R-:W-:Y:S01]  /*37a0*/  IMAD R126, R26.reuse, c[0x0][0x1ec], R105 ;  /* 0x00007b001a7e7a24 */ /* 0x040fe200078e0269 */
[----:B------:R-:W-:Y:S01]  /*37b0*/  SHF.R.S32.HI R62, RZ, 0x3, R4 ;  /* 0x00000003ff3e7819 */ /* 0x000fe20000011404 */
[----:B------:R-:W-:Y:S01]  /*37c0*/  IMAD R125, R26, c[0x0][0x214], R103 ;  /* 0x000085001a7d7a24 */ /* 0x000fe200078e0267 */
[----:B------:R-:W-:Y:S02]  /*37d0*/  SHF.R.S32.HI R61, RZ, 0x3, R3 ;  /* 0x00000003ff3d7819 */ /* 0x000fe40000011403 */
[----:B------:R-:W-:-:S02]  /*37e0*/  SHF.R.S32.HI R120, RZ, 0x1f, R86 ;  /* 0x0000001fff787819 */ /* 0x000fc40000011456 */
[----:B------:R-:W-:Y:S02]  /*37f0*/  SHF.R.S32.HI R119, RZ, 0x1f, R85 ;  /* 0x0000001fff777819 */ /* 0x000fe40000011455 */
[----:B------:R-:W-:Y:S02]  /*3800*/  SHF.R.S32.HI R118, RZ, 0x1f, R84 ;  /* 0x0000001fff767819 */ /* 0x000fe40000011454 */
[----:B------:R-:W-:Y:S01]  /*3810*/  @P0 LOP3.LUT R245, R245, 0x10, RZ, 0xfc, !PT ;  /* 0x00000010f5f50812 */ /* 0x000fe200078efcff */
[----:B------:R-:W-:Y:S01]  /*3820*/  ULDC.U8 UR5, c[0x0][0x298] ;  /* 0x0000a60000057ab9 */ /* 0x000fe20000000000 */
[----:B--2---:R-:W-:-:S04]  /*3830*/  LOP3.LUT R19, R28, 0x18, R5, 0xf8, !PT ;  /* 0x000000181c137812 */ /* 0x004fc800078ef805 */
[-C--:B---3--:R-:W-:Y:S02]  /*3840*/  LOP3.LUT R21, R19, R27.reuse, RZ, 0x3c, !PT ;  /* 0x0000001b13157212 */ /* 0x088fe400078e3cff */
[C---:B------:R-:W-:Y:S02]  /*3850*/  LOP3.LUT R19, R28.reuse, 0x18, R3, 0xf8, !PT ;  /* 0x000000181c137812 */ /* 0x040fe400078ef803 */
[----:B------:R-:W-:Y:S02]  /*3860*/  LOP3.LUT R8, R28, 0x18, R4, 0xf8, !PT ;  /* 0x000000181c087812 */ /* 0x000fe400078ef804 */
[-C--:B------:R-:W-:Y:S02]  /*3870*/  LOP3.LUT R0, R19, R27.reuse, RZ, 0x3c, !PT ;  /* 0x0000001b13007212 */ /* 0x080fe400078e3cff */
[----:B------:R-:W-:Y:S02]  /*3880*/  LOP3.LUT R18, R8, R27, RZ, 0x3c, !PT ;  /* 0x0000001b08127212 */ /* 0x000fe400078e3cff */
[----:B------:R-:W-:Y:S01]  /*3890*/  MOV R8, R16 ;  /* 0x0000001000087202 */ /* 0x000fe20000000f00 */
[----:B------:R-:W-:Y:S01]  /*38a0*/  IMAD.IADD R19, R17, 0x1, R0 ;  /* 0x0000000111137824 */ /* 0x000fe200078e0200 */
[----:B------:R-:W-:Y:S01]  /*38b0*/  IADD3 R20, R20, R18, RZ ;  /* 0x0000001214147210 */ /* 0x000fe20007ffe0ff */
[----:B------:R-:W-:-:S02]  /*38c0*/  IMAD R0, R22, c[0x0][0x2b0], RZ ;  /* 0x0000ac0016007a24 */ /* 0x000fc400078e02ff */
[C---:B------:R-:W-:Y:S02]  /*38d0*/  IMAD R16, R23.reuse, c[0x0][0x280], RZ ;  /* 0x0000a00017107a24 */ /* 0x040fe400078e02ff */
[----:B------:R-:W-:Y:S02]  /*38e0*/  IMAD R18, R23, c[0x0][0x290], RZ ;  /* 0x0000a40017127a24 */ /* 0x000fe400078e02ff */
[----:B------:R-:W-:Y:S02]  /*38f0*/  IMAD R17, R6, c[0x0][0x2b4], R0 ;  /* 0x0000ad0006117a24 */ /* 0x000fe400078e0200 */
[C---:B------:R-:W-:Y:S02]  /*3900*/  IMAD R16, R129.reuse, c[0x0][0x284], R16 ;  /* 0x0000a10081107a24 */ /* 0x040fe400078e0210 */
[C---:B------:R-:W-:Y:S02]  /*3910*/  IMAD R6, R129.reuse, c[0x0][0x294], R18 ;  /* 0x0000a50081067a24 */ /* 0x040fe400078e0212 */
[----:B------:R-:W-:-:S04]  /*3920*/  IMAD.WIDE.U32 R94, R129, c[0x0][0x290], R8 ;  /* 0x0000a400815e7a25 */ /* 0x000fc800078e0008 */
[----:B------:R-:W-:Y:S01]  /*3930*/  IMAD.IADD R21, R24, 0x1, R21 ;  /* 0x0000000118157824 */ /* 0x000fe200078e0215 */
[----:B------:R-:W-:Y:S01]  /*3940*/  LEA R0, R170, R114, 0x6 ;  /* 0x00000072aa007211 */ /* 0x000fe200078e30ff */
[----:B------:R-:W-:Y:S01]  /*3950*/  IMAD.IADD R124, R107, 0x1, R17 ;  /* 0x000000016b7c7824 */ /* 0x000fe200078e0211 */
[----:B------:R-:W-:Y:S01]  /*3960*/  IADD3 R121, R16, R97, RZ ;  /* 0x0000006110797210 */ /* 0x000fe20007ffe0ff */
[----:B------:R-:W-:Y:S01]  /*3970*/  IMAD.IADD R123, R101, 0x1, R16 ;  /* 0x00000001657b7824 */ /* 0x000fe200078e0210 */
[----:B------:R-:W-:Y:S01]  /*3980*/  IADD3 R117, R6, R95, RZ ;  /* 0x0000005f06757210 */ /* 0x000fe20007ffe0ff */
[----:B------:R-:W-:Y:S01]  /*3990*/  IMAD.IADD R122, R99, 0x1, R6 ;  /* 0x00000001637a7824 */ /* 0x000fe200078e0206 */
[----:B------:R-:W-:Y:S01]  /*39a0*/  SHF.L.U32 R111, R20, 0x1, RZ ;  /* 0x00000001146f7819 */ /* 0x000fe200000006ff */
[----:B------:R-:W-:Y:S02]  /*39b0*/  IMAD.SHL.U32 R116, R21, 0x2, RZ ;  /* 0x0000000215747824 */ /* 0x000fe400078e00ff */
[----:B------:R-:W-:Y:S01]  /*39c0*/  IMAD.SHL.U32 R110, R19, 0x2, RZ ;  /* 0x00000002136e7824 */ /* 0x000fe200078e00ff */
[----:B------:R-:W-:Y:S06]  /*39d0*/  BAR.SYNC.DEFER_BLOCKING 0x0 ;  /* 0x0000000000007b1d */ /* 0x000fec0000010000 */
.L_x_1585:
[----:B-1----:R-:W-:Y:S01]  /*39e0*/  IMAD R3, R31, 0x30, R0 ;  /* 0x000000301f037824 */ /* 0x002fe200078e0200 */
[----:B------:R-:W-:Y:S01]  /*39f0*/  ISETP.NE.AND P4, PT, R145, 0x1, PT ;  /* 0x000000019100780c */ /* 0x000fe20003f85270 */
[----:B------:R-:W-:Y:S01]  /*3a00*/  IMAD.MOV.U32 R77, RZ, RZ, RZ ;  /* 0x000000ffff4d7224 */ /* 0x000fe200078e00ff */
[----:B------:R-:W-:Y:S04]  /*3a10*/  DEPBAR.LE SB0, 0x0 ;  /* 0x000080000000791a */ /* 0x000fe80000000000 */
[----:B------:R-:W-:Y:S01]  /*3a20*/  IMAD.IADD R4, R127, 0x1, R3 ;  /* 0x000000017f047824 */ /* 0x000fe200078e0203 */
[----:B------:R-:W-:Y:S01]  /*3a30*/  ISETP.GE.AND P0, PT, R3, R2, PT ;  /* 0x000000020300720c */ /* 0x000fe20003f06270 */
[----:B------:R-:W-:Y:S01]  /*3a40*/  WARPSYNC 0xffffffff ;  /* 0xffffffff00007948 */ /* 0x000fe20003800000 */
[----:B------:R-:W-:Y:S01]  /*3a50*/  ISETP.GE.AND P5, PT, R144, 0x1, PT ;  /* 0x000000019000780c */ /* 0x000fe20003fa6270 */
[--C-:B------:R-:W-:Y:S01]  /*3a60*/  IMAD.MOV.U32 R3, RZ, RZ, R4.reuse ;  /* 0x000000ffff037224 */ /* 0x100fe200078e0004 */
[----:B------:R-:W-:Y:S01]  /*3a70*/  ISETP.GT.OR P0, PT, R0, 0x2f, P0 ;  /* 0x0000002f0000780c */ /* 0x000fe20000704670 */
[----:B------:R-:W-:Y:S01]  /*3a80*/  BSSY B1, `(.L_x_1559) ;  /* 0x00003e5000017945 */ /* 0x000fe20003800000 */
[----:B------:R-:W-:Y:S05]  /*3a90*/  @P4 IMAD.HI.U32 R5, R4, c[0x0][0x2bc], RZ ;  /* 0x0000af0004054a27 */ /* 0x000fea00078e00ff */
        /* <DEDUP_REMOVED lines=95> */
.L_x_1563:
[----:B------:R-:W-:Y:S05]  /*4090*/  BSYNC B0 ;  /* 0x0000000000007941 */ /* 0x000fea0003800000 */
.L_x_1562:
        /* <DEDUP_REMOVED lines=94> */
.L_x_1566:
[----:B------:R-:W-:Y:S05]  /*4680*/  BSYNC B0 ;  /* 0x0000000000007941 */ /* 0x000fea0003800000 */
.L_x_1565:
[----:B------:R-:W-:Y:S01]  /*4690*/  ISETP.GE.AND P0, PT, R113, c[0x0][0x1d4], PT ;  /* 0x0000750071007a0c */ /* 0x000fe20003f06270 */
[----:B------:R-:W-:Y:S01]  /*46a0*/  @!UPT UIADD3 URZ, URZ, URZ, URZ ;  /* 0x0000003f3f3ff290 */ /* 0x000fe2000fffe03f */
[----:B------:R-:W-:Y:S11]  /*46b0*/  BSSY B0, `(.L_x_1567) ;  /* 0x000003a000007945 */ /* 0x000ff60003800000 */
[----:B------:R-:W-:-:S05]  /*46c0*/  @P0 BRA `(.L_x_1568) ;  /* 0x0000038000000947 */ /* 0x000fca0003800000 */
[----:B------:R-:W2:Y:S04]  /*46d0*/  LDL R3, [R1+0x2c] ;  /* 0x00002c0001037983 */ /* 0x000ea80000100800 */
[----:B-1----:R-:W1:Y:S01]  /*46e0*/  LDS.128 R8, [R247+0x2400] ;  /* 0x00240000f7087984 */ /* 0x002e620000000c00 */
[----:B--2---:R-:W-:Y:S05]  /*46f0*/  IMAD.SHL.U32 R3, R3, 0x8, RZ ;  /* 0x0000000803037824 */ /* 0x004fea00078e00ff */
        /* <DEDUP_REMOVED lines=53> */
.L_x_1568:
[----:B------:R-:W-:Y:S05]  /*4a50*/  BSYNC B0 ;  /* 0x0000000000007941 */ /* 0x000fea0003800000 */
.L_x_1567:
[----:B------:R-:W-:Y:S01]  /*4a60*/  ISETP.GE.AND P0, PT, R112, c[0x0][0x1d4], PT ;  /* 0x0000750070007a0c */ /* 0x000fe20003f06270 */
[----:B------:R-:W-:Y:S01]  /*4a70*/  @!UPT UIADD3 URZ, URZ, URZ, URZ ;  /* 0x0000003f3f3ff290 */ /* 0x000fe2000fffe03f */
[----:B------:R-:W-:Y:S11]  /*4a80*/  BSSY B0, `(.L_x_1569) ;  /* 0x000003c000007945 */ /* 0x000ff60003800000 */
[----:B------:R-:W-:-:S05]  /*4a90*/  @P0 BRA `(.L_x_1570) ;  /* 0x000003a000000947 */ /* 0x000fca0003800000 */
[----:B------:R-:W2:Y:S01]  /*4aa0*/  LDL R3, [R1+0x28] ;  /* 0x0000280001037983 */ /* 0x000ea20000100800 */
[----:B----4-:R-:W-:Y:S02]  /*4ab0*/  IMAD.MOV.U32 R4, RZ, RZ, R52 ;  /* 0x000000ffff047224 */ /* 0x010fe400078e0034 */
[----:B---3--:R-:W-:Y:S01]  /*4ac0*/  IMAD.MOV.U32 R5, RZ, RZ, R53 ;  /* 0x000000ffff057224 */ /* 0x008fe200078e0035 */
[----:B-1----:R-:W1:Y:S01]  /*4ad0*/  LDS.128 R8, [R246+0x3000] ;  /* 0x00300000f6087984 */ /* 0x002e620000000c00 */
[----:B--2---:R-:W-:Y:S05]  /*4ae0*/  IMAD.SHL.U32 R3, R3, 0x8, RZ ;  /* 0x0000000803037824 */ /* 0x004fea00078e00ff */
[C---:B------:R-:W-:Y:S04]  /*4af0*/  LEA R32, P0, R3.reuse, R4, 0x1 ;  /* 0x0000000403207211 */ /* 0x040fe800078008ff */
[----:B------:R-:W-:Y:S02]  /*4b00*/  LEA.HI.X.SX32 R33, R3, R5, 0x1, P0 ;  /* 0x0000000503217211 */ /* 0x000fe400000f0eff */
[----:B------:R-:W-:Y:S11]  /*4b10*/  ISETP.GE.AND P0, PT, R166, c[0x0][0x27c], PT ;  /* 0x00009f00a6007a0c */ /* 0x000ff60003f06270 */
[----:B------:R-:W-:Y:S02]  /*4b20*/  @!UPT UIADD3 URZ, URZ, URZ, URZ ;  /* 0x0000003f3f3ff290 */ /* 0x000fe4000fffe03f */
[----:B------:R-:W-:Y:S02]  /*4b30*/  @!P0 SHF.R.U64 R6, R38, 0x10, R39 ;  /* 0x0000001026068819 */ /* 0x000fe40000001227 */
[--C-:B------:R-:W-:Y:S02]  /*4b40*/  @!P0 SHF.R.U64 R3, R14, 0x10, R15.reuse ;  /* 0x000000100e038819 */ /* 0x100fe4000000120f */
[----:B------:R-:W-:Y:S01]  /*4b50*/  @!P0 SHF.R.U32.HI R4, RZ, 0x10, R15 ;  /* 0x00000010ff048819 */ /* 0x000fe2000001160f */
[C---:B-1----:R-:W-:Y:S01]  /*4b60*/  @!P0 IMAD.U32 R15, R8.reuse, 0x10000, RZ ;  /* 0x00010000080f8824 */ /* 0x042fe200078e00ff */
[----:B------:R-:W-:Y:S02]  /*4b70*/  @!P0 PRMT R6, R47, 0x5410, R6 ;  /* 0x000054102f068816 */ /* 0x000fe40000000006 */
[C---:B------:R-:W-:Y:S02]  /*4b80*/  @!P0 PRMT R3, R25.reuse, 0x5432, R3 ;  /* 0x0000543219038816 */ /* 0x040fe40000000003 */
[----:B------:R-:W-:Y:S02]  /*4b90*/  @!P0 SHF.R.U32.HI R5, RZ, 0x10, R39 ;  /* 0x00000010ff058819 */ /* 0x000fe40000011627 */
[----:B------:R-:W-:Y:S01]  /*4ba0*/  @!P0 PRMT R12, R25, 0x5410, R4 ;  /* 0x00005410190c8816 */ /* 0x000fe20000000004 */
[----:B------:R-:W-:Y:S01]  /*4bb0*/  @!P0 IMAD.U32 R13, R3, 0x10000, RZ ;  /* 0x00010000030d8824 */ /* 0x000fe200078e00ff */
[----:B------:R-:W-:Y:S02]  /*4bc0*/  @!P0 LOP3.LUT R4, R8, 0xffff0000, RZ, 0xc0, !PT ;  /* 0xffff000008048812 */ /* 0x000fe400078ec0ff */
        /* <DEDUP_REMOVED lines=39> */
.L_x_1570:
[----:B------:R-:W-:Y:S05]  /*4e40*/  BSYNC B0 ;  /* 0x0000000000007941 */ /* 0x000fea0003800000 */
.L_x_1569:
[----:B------:R-:W-:Y:S01]  /*4e50*/  ISETP.GE.AND P0, PT, R250, c[0x0][0x1d4], PT ;  /* 0x00007500fa007a0c */ /* 0x000fe20003f06270 */
[----:B------:R-:W-:Y:S01]  /*4e60*/  @!UPT UIADD3 URZ, URZ, URZ, URZ ;  /* 0x0000003f3f3ff290 */ /* 0x000fe2000fffe03f */
[----:B------:R-:W-:Y:S11]  /*4e70*/  BSSY B0, `(.L_x_1571) ;  /* 0x0000039000007945 */ /* 0x000ff60003800000 */
[----:B------:R-:W-:-:S05]  /*4e80*/  @P0 BRA `(.L_x_1572) ;  /* 0x0000037000000947 */ /* 0x000fca0003800000 */
[C---:B----4-:R-:W-:Y:S01]  /*4e90*/  LEA R24, P0, R250.reuse, R52, 0x1 ;  /* 0x00000034fa187211 */ /* 0x050fe200078008ff */
[----:B------:R-:W2:Y:S04]  /*4ea0*/  LDL R3, [R1+0x58] ;  /* 0x0000580001037983 */ /* 0x000ea80000100800 */
[----:B-1----:R-:W1:Y:S01]  /*4eb0*/  LDS.128 R8, [R247+0x3000] ;  /* 0x00300000f7087984 */ /* 0x002e620000000c00 */
[----:B--23--:R-:W-:Y:S02]  /*4ec0*/  LEA.HI.X R25, R250, R53, R3, 0x1, P0 ;  /* 0x00000035fa197211 */ /* 0x00cfe400000f0c03 */
        /* <DEDUP_REMOVED lines=51> */
.L_x_1572:
[----:B------:R-:W-:Y:S05]  /*5200*/  BSYNC B0 ;  /* 0x0000000000007941 */ /* 0x000fea0003800000 */
.L_x_1571:
[----:B------:R-:W-:Y:S01]  /*5210*/  ISETP.GE.AND P0, PT, R249, c[0x0][0x1d4], PT ;  /* 0x00007500f9007a0c */ /* 0x000fe20003f06270 */
[----:B------:R-:W-:Y:S01]  /*5220*/  @!UPT UIADD3 URZ, URZ, URZ, URZ ;  /* 0x0000003f3f3ff290 */ /* 0x000fe2000fffe03f */
[----:B------:R-:W-:Y:S11]  /*5230*/  BSSY B0, `(.L_x_1573) ;  /* 0x0000039000007945 */ /* 0x000ff60003800000 */
[----:B------:R-:W-:-:S05]  /*5240*/  @P0 BRA `(.L_x_1574) ;  /* 0x0000037000000947 */ /* 0x000fca0003800000 */
[C---:B-1--4-:R-:W-:Y:S01]  /*5250*/  LEA R24, P0, R249.reuse, R52, 0x1 ;  /* 0x00000034f9187211 */ /* 0x052fe200078008ff */
[----:B------:R-:W2:Y:S04]  /*5260*/  LDL R3, [R1+0x54] ;  /* 0x0000540001037983 */ /* 0x000ea80000100800 */
[----:B------:R-:W1:Y:S01]  /*5270*/  LDS.128 R8, [R246+0x3c00] ;  /* 0x003c0000f6087984 */ /* 0x000e620000000c00 */
        /* <DEDUP_REMOVED lines=52> */
.L_x_1574:
[----:B------:R-:W-:Y:S05]  /*55c0*/  BSYNC B0 ;  /* 0x0000000000007941 */ /* 0x000fea0003800000 */
.L_x_1573:
[----:B------:R-:W-:Y:S11]  /*55d0*/  ISETP.GE.AND P0, PT, R248, c[0x0][0x1d4], PT ;  /* 0x00007500f8007a0c */ /* 0x000ff60003f06270 */
[----:B------:R-:W-:Y:S02]  /*55e0*/  @!UPT UIADD3 URZ, URZ, URZ, URZ ;  /* 0x0000003f3f3ff290 */ /* 0x000fe4000fffe03f */
        /* <DEDUP_REMOVED lines=57> */
.L_x_1561:
        /* <DEDUP_REMOVED lines=47> */
.L_x_1576:
[----:B------:R-:W-:Y:S05]  /*5c70*/  BSYNC B0 ;  /* 0x0000000000007941 */ /* 0x000fea0003800000 */
.L_x_1575:
        /* <DEDUP_REMOVED lines=42> */
[----:B------:R-:W-:Y:S03]  /*5f20*/  IMAD.MOV.U32 R40, RZ, RZ, R35 ;  /* 0x000000ffff287224 */ /* 0x000fe600078e0023 */
[----:B------:R-:W-:Y:S03]  /*5f30*/  LEA.HI.SX32 R3, R3, R63, 0x1c ;  /* 0x0000003f03037211 */ /* 0x000fe600078fe2ff */
[----:B------:R-:W-:Y:S02]  /*5f40*/  @!P0 SHF.R.U64 R38, R32, 0x10, R33 ;  /* 0x0000001020268819 */ /* 0x000fe40000001221 */
[----:B------:R-:W-:Y:S01]  /*5f50*/  IMAD.SHL.U32 R69, R3, 0x8, RZ ;  /* 0x0000000803457824 */ /* 0x000fe200078e00ff */
[----:B------:R-:W-:Y:S02]  /*5f60*/  SHF.R.S32.HI R4, RZ, 0x1f, R3 ;  /* 0x0000001fff047819 */ /* 0x000fe40000011403 */
[----:B------:R-:W-:Y:S01]  /*5f70*/  @!P0 SHF.R.U64 R26, R8, 0x10, R9 ;  /* 0x00000010081a8819 */ /* 0x000fe20000001209 */
[----:B------:R-:W-:Y:S01]  /*5f80*/  IMAD.MOV.U32 R8, RZ, RZ, R11 ;  /* 0x000000ffff087224 */ /* 0x000fe200078e000b */
[----:B------:R-:W-:Y:S02]  /*5f90*/  LEA.HI R4, R4, R3, RZ, 0x2 ;  /* 0x0000000304047211 */ /* 0x000fe400078f10ff */
[----:B------:R-:W-:Y:S02]  /*5fa0*/  @!P0 SHF.R.U32.HI R36, RZ, 0x10, R33 ;  /* 0x00000010ff248819 */ /* 0x000fe40000011621 */
[----:B------:R-:W-:Y:S02]  /*5fb0*/  SHF.R.S32.HI R3, RZ, 0x2, R4 ;  /* 0x00000002ff037819 */ /* 0x000fe40000011404 */
[----:B------:R-:W-:Y:S02]  /*5fc0*/  LOP3.LUT R4, R147, 0x18, R69, 0xf8, !PT ;  /* 0x0000001893047812 */ /* 0x000fe400078ef845 */
[----:B------:R-:W-:Y:S01]  /*5fd0*/  @!P0 SHF.R.U64 R33, R34, 0x10, R35 ;  /* 0x0000001022218819 */ /* 0x000fe20000001223 */
[----:B------:R-:W-:Y:S01]  /*5fe0*/  IMAD R3, R3, 0x600, R7 ;  /* 0x0000060003037824 */ /* 0x000fe200078e0207 */
[----:B-----5:R-:W-:Y:S02]  /*5ff0*/  LOP3.LUT R4, R4, R146, RZ, 0x3c, !PT ;  /* 0x0000009204047212 */ /* 0x020fe400078e3cff */
[--C-:B------:R-:W-:Y:S02]  /*6000*/  @!P0 SHF.R.U64 R5, R10, 0x10, R11.reuse ;  /* 0x000000100a058819 */ /* 0x100fe4000000120b */
[----:B------:R-:W-:Y:S01]  /*6010*/  @!P0 SHF.R.U32.HI R6, RZ, 0x10, R11 ;  /* 0x00000010ff068819 */ /* 0x000fe2000001160b */
[----:B------:R-:W-:Y:S01]  /*6020*/  IMAD.IADD R3, R3, 0x1, R4 ;  /* 0x0000000103037824 */ /* 0x000fe200078e0204 */
[----:B------:R-:W-:Y:S02]  /*6030*/  @!P0 SHF.R.U32.HI R4, RZ, 0x10, R9 ;  /* 0x00000010ff048819 */ /* 0x000fe40000011609 */
[----:B------:R-:W-:Y:S01]  /*6040*/  @!P0 PRMT R9, R25, 0x5410, R26 ;  /* 0x0000541019098816 */ /* 0x000fe2000000001a */
[----:B------:R-:W-:Y:S01]  /*6050*/  IMAD.SHL.U32 R3, R3, 0x2, RZ ;  /* 0x0000000203037824 */ /* 0x000fe200078e00ff */
[----:B------:R-:W-:Y:S01]  /*6060*/  MOV R32, R34 ;  /* 0x0000002200207202 */ /* 0x000fe20000000f00 */
[----:B-1----:R-:W-:Y:S01]  /*6070*/  @!P0 IMAD.U32 R42, R51, 0x10000, RZ ;  /* 0x00010000332a8824 */ /* 0x002fe200078e00ff */
[----:B------:R-:W-:Y:S02]  /*6080*/  @!P0 SHF.R.U32.HI R34, RZ, 0x10, R35 ;  /* 0x00000010ff228819 */ /* 0x000fe40000011623 */
[----:B------:R1:W2:Y:S01]  /*6090*/  LDS.128 R12, [R3+0x3c80] ;  /* 0x003c8000030c7984 */ /* 0x0002a20000000c00 */
[----:B------:R-:W-:Y:S01]  /*60a0*/  @!P0 PRMT R35, R37, 0x5410, R38 ;  /* 0x0000541025238816 */ /* 0x000fe20000000026 */
[----:B------:R-:W-:Y:S01]  /*60b0*/  @!P0 IMAD.U32 R38, R50, 0x10000, RZ ;  /* 0x0001000032268824 */ /* 0x000fe200078e00ff */
[----:B------:R-:W-:Y:S02]  /*60c0*/  @!P0 PRMT R36, R39, 0x5410, R36 ;  /* 0x0000541027248816 */ /* 0x000fe40000000024 */
[----:B------:R-:W-:Y:S01]  /*60d0*/  @!P0 PRMT R25, R8, 0x5410, R6 ;  /* 0x0000541008198816 */ /* 0x000fe20000000006 */
[----:B------:R-:W-:Y:S01]  /*60e0*/  @!P0 IMAD.U32 R6, R48, 0x10000, RZ ;  /* 0x0001000030068824 */ /* 0x000fe200078e00ff */
[----:B------:R-:W-:Y:S02]  /*60f0*/  @!P0 LOP3.LUT R26, R35, 0xffff0000, RZ, 0xc0, !PT ;  /* 0xffff0000231a8812 */ /* 0x000fe400078ec0ff */
[----:B------:R-:W-:Y:S02]  /*6100*/  @!P0 PRMT R39, R32, 0x5410, R33 ;  /* 0x0000541020278816 */ /* 0x000fe40000000021 */
[----:B------:R-:W-:Y:S02]  /*6110*/  @!P0 LOP3.LUT R32, R48, 0xffff0000, RZ, 0xc0, !PT ;  /* 0xffff000030208812 */ /* 0x000fe400078ec0ff */
[----:B------:R-:W-:Y:S02]  /*6120*/  @!P0 SHF.L.U32 R33, R36, 0x10, RZ ;  /* 0x0000001024218819 */ /* 0x000fe400000006ff */
[----:B------:R-:W-:Y:S01]  /*6130*/  @!P0 PRMT R43, R40, 0x5410, R34 ;  /* 0x00005410282b8816 */ /* 0x000fe20000000022 */
[----:B------:R-:W-:Y:S01]  /*6140*/  @!P0 IMAD.U32 R34, R49, 0x10000, RZ ;  /* 0x0001000031228824 */ /* 0x000fe200078e00ff */
[C---:B------:R-:W-:Y:S02]  /*6150*/  @!P0 SHF.L.U32 R37, R39.reuse, 0x10, RZ ;  /* 0x0000001027258819 */ /* 0x040fe400000006ff */
[----:B------:R-:W-:Y:S02]  /*6160*/  @!P0 LOP3.LUT R39, R39, 0xffff0000, RZ, 0xc0, !PT ;  /* 0xffff000027278812 */ /* 0x000fe400078ec0ff */
[----:B------:R-:W-:Y:S01]  /*6170*/  @!P0 LOP3.LUT R40, R50, 0xffff0000, RZ, 0xc0, !PT ;  /* 0xffff000032288812 */ /* 0x000fe200078ec0ff */
[----:B-1----:R-:W-:Y:S01]  /*6180*/  IMAD.MOV.U32 R3, RZ, RZ, R10 ;  /* 0x000000ffff037224 */ /* 0x002fe200078e000a */
[----:B------:R-:W-:Y:S02]  /*6190*/  @!P0 PRMT R10, R24, 0x5410, R4 ;  /* 0x00005410180a8816 */ /* 0x000fe40000000004 */
[----:B------:R-:W-:Y:S02]  /*61a0*/  @!P0 SHF.L.U32 R24, R35, 0x10, RZ ;  /* 0x0000001023188819 */ /* 0x000fe400000006ff */
[----:B------:R-:W-:Y:S01]  /*61b0*/  @!P0 PRMT R11, R3, 0x5410, R5 ;  /* 0x00005410030b8816 */ /* 0x000fe20000000005 */
[----:B------:R-:W-:Y:S01]  /*61c0*/  @!P0 IMAD.U32 R5, R9, 0x10000, RZ ;  /* 0x0001000009058824 */ /* 0x000fe200078e00ff */
[----:B------:R-:W-:Y:S02]  /*61d0*/  @!P0 LOP3.LUT R35, R36, 0xffff0000, RZ, 0xc0, !PT ;  /* 0xffff000024238812 */ /* 0x000fe400078ec0ff */
[----:B------:R-:W-:Y:S02]  /*61e0*/  @!P0 LOP3.LUT R36, R49, 0xffff0000, RZ, 0xc0, !PT ;  /* 0xffff000031248812 */ /* 0x000fe400078ec0ff */
[C---:B------:R-:W-:Y:S02]  /*61f0*/  @!P0 SHF.L.U32 R41, R43.reuse, 0x10, RZ ;  /* 0x000000102b298819 */ /* 0x040fe400000006ff */
[----:B------:R-:W-:Y:S01]  /*6200*/  @!P0 LOP3.LUT R43, R43, 0xffff0000, RZ, 0xc0, !PT ;  /* 0xffff00002b2b8812 */ /* 0x000fe200078ec0ff */
[C---:B--2---:R-:W-:Y:S01]  /*6210*/  @!P0 IMAD.U32 R3, R12.reuse, 0x10000, RZ ;  /* 0x000100000c038824 */ /* 0x044fe200078e00ff */
[----:B------:R-:W-:Y:S03]  /*6220*/  @!P0 LOP3.LUT R4, R12, 0xffff0000, RZ, 0xc0, !PT ;  /* 0xffff00000c048812 */ /* 0x000fe600078ec0ff */
[C---:B------:R-:W-:Y:S02]  /*6230*/  @!P0 FMUL.FTZ R8, R3.reuse, R24 ;  /* 0x0000001803088220 */ /* 0x040fe40000410000 */
[-C--:B------:R-:W-:Y:S02]  /*6240*/  @!P0 FMUL.FTZ R3, R3, R5.reuse ;  /* 0x0000000503038220 */ /* 0x080fe40000410000 */
[----:B------:R-:W-:Y:S02]  /*6250*/  @!P0 FFMA.FTZ R75, R6, R5, -R8 ;  /* 0x00000005064b8223 */ /* 0x000fe40000010808 */
[----:B------:R-:W-:Y:S01]  /*6260*/  @!P0 FFMA.FTZ R3, R24, R6, R3 ;  /* 0x0000000618038223 */ /* 0x000fe20000010003 */
[----:B------:R-:W-:Y:S01]  /*6270*/  @!P0 LOP3.LUT R6, R9, 0xffff0000, RZ, 0xc0, !PT ;  /* 0xffff000009068812 */ /* 0x000fe200078ec0ff */
[C---:B------:R-:W-:Y:S02]  /*6280*/  @!P0 FMUL.FTZ R8, R4.reuse, R26 ;  /* 0x0000001a04088220 */ /* 0x040fe40000410000 */
[C---:B------:R-:W-:Y:S02]  /*6290*/  @!P0 IMAD.U32 R5, R13.reuse, 0x10000, RZ ;  /* 0x000100000d058824 */ /* 0x040fe400078e00ff */
[-C--:B------:R-:W-:Y:S02]  /*62a0*/  @!P0 FMUL.FTZ R4, R4, R6.reuse ;  /* 0x0000000604048220 */ /* 0x080fe40000410000 */
[----:B------:R-:W-:Y:S01]  /*62b0*/  @!P0 FFMA.FTZ R74, R32, R6, -R8 ;  /* 0x00000006204a8223 */ /* 0x000fe20000010808 */
[----:B------:R-:W-:Y:S01]  /*62c0*/  @!P0 LOP3.LUT R6, R13, 0xffff0000, RZ, 0xc0, !PT ;  /* 0xffff00000d068812 */ /* 0x000fe200078ec0ff */
[----:B------:R-:W-:Y:S02]  /*62d0*/  @!P0 IMAD.U32 R8, R10, 0x10000, RZ ;  /* 0x000100000a088824 */ /* 0x000fe400078e00ff */
[C---:B------:R-:W-:Y:S02]  /*62e0*/  @!P0 FMUL.FTZ R9, R5.reuse, R33 ;  /* 0x0000002105098220 */ /* 0x040fe40000410000 */
[-C--:B------:R-:W-:Y:S02]  /*62f0*/  @!P0 FMUL.FTZ R5, R5, R8.reuse ;  /* 0x0000000805058220 */ /* 0x080fe40000410000 */
[----:B------:R-:W-:Y:S01]  /*6300*/  @!P0 FFMA.FTZ R73, R34, R8, -R9 ;  /* 0x0000000822498223 */ /* 0x000fe20000010809 */
[----:B------:R-:W-:Y:S01]  /*6310*/  @!P0 LOP3.LUT R9, R10, 0xffff0000, RZ, 0xc0, !PT ;  /* 0xffff00000a098812 */ /* 0x000fe200078ec0ff */
[----:B------:R-:W-:Y:S02]  /*6320*/  @!P0 FMUL.FTZ R10, R6, R35 ;  /* 0x00000023060a8220 */ /* 0x000fe40000410000 */
        /* <DEDUP_REMOVED lines=9> */
[----:B------:R-:W-:Y:S02]  /*63c0*/  @!P0 FFMA.FTZ R72, R38, R10, -R24 ;  /* 0x0000000a26488223 */ /* 0x000fe40000010818 */
[----:B------:R-:W-:Y:S02]  /*63d0*/  @!P0 FMUL.FTZ R24, R9, R39 ;  /* 0x0000002709188220 */ /* 0x000fe40000410000 */
[----:B------:R-:W-:Y:S02]  /*63e0*/  @!P0 IMAD.U32 R10, R15, 0x10000, RZ ;  /* 0x000100000f0a8824 */ /* 0x000fe400078e00ff */
[----:B------:R-:W-:Y:S02]  /*63f0*/  @!P0 FFMA.FTZ R70, R40, R11, -R24 ;  /* 0x0000000b28468223 */ /* 0x000fe40000010818 */
[----:B------:R-:W-:Y:S02]  /*6400*/  @!P0 IMAD.U32 R24, R25, 0x10000, RZ ;  /* 0x0001000019188824 */ /* 0x000fe400078e00ff */
[----:B------:R-:W-:Y:S02]  /*6410*/  @!P0 FMUL.FTZ R44, R10, R41 ;  /* 0x000000290a2c8220 */ /* 0x000fe40000410000 */
[----:B------:R-:W-:Y:S01]  /*6420*/  @!P0 FFMA.FTZ R4, R26, R32, R4 ;  /* 0x000000201a048223 */ /* 0x000fe20000010004 */
[----:B------:R-:W-:Y:S01]  /*6430*/  @!P0 F2FP.BF16.PACK_AB R26, R70, R72 ;  /* 0x00000048461a823e */ /* 0x000fe200000010ff */
[----:B------:R-:W-:Y:S01]  /*6440*/  @!P0 FFMA.FTZ R5, R33, R34, R5 ;  /* 0x0000002221058223 */ /* 0x000fe20000010005 */
[----:B------:R-:W-:Y:S01]  /*6450*/  @!P0 F2FP.BF16.PACK_AB R32, R74, R75 ;  /* 0x0000004b4a20823e */ /* 0x000fe200000010ff */
[----:B------:R-:W-:Y:S01]  /*6460*/  @!P0 FMUL.FTZ R9, R9, R11 ;  /* 0x0000000b09098220 */ /* 0x000fe20000410000 */
[----:B------:R-:W-:Y:S01]  /*6470*/  @!P0 LOP3.LUT R11, R15, 0xffff0000, RZ, 0xc0, !PT ;  /* 0xffff00000f0b8812 */ /* 0x000fe200078ec0ff */
[----:B------:R-:W-:Y:S01]  /*6480*/  @!P0 FMUL.FTZ R10, R10, R24 ;  /* 0x000000180a0a8220 */ /* 0x000fe20000410000 */
[----:B------:R-:W-:Y:S01]  /*6490*/  @!P0 MOV R48, R32 ;  /* 0x0000002000308202 */ /* 0x000fe20000000f00 */
[----:B------:R-:W-:Y:S01]  /*64a0*/  @!P0 FFMA.FTZ R71, R42, R24, -R44 ;  /* 0x000000182a478223 */ /* 0x000fe2000001082c */
[----:B------:R-:W-:Y:S01]  /*64b0*/  @!P0 LOP3.LUT R24, R25, 0xffff0000, RZ, 0xc0, !PT ;  /* 0xffff000019188812 */ /* 0x000fe200078ec0ff */
[----:B------:R-:W-:Y:S01]  /*64c0*/  @!P0 FFMA.FTZ R6, R35, R36, R6 ;  /* 0x0000002423068223 */ /* 0x000fe20000010006 */
[----:B------:R-:W-:Y:S01]  /*64d0*/  @!P0 LOP3.LUT R44, R51, 0xffff0000, RZ, 0xc0, !PT ;  /* 0xffff0000332c8812 */ /* 0x000fe200078ec0ff */
[----:B------:R-:W-:Y:S02]  /*64e0*/  @!P0 FFMA.FTZ R8, R37, R38, R8 ;  /* 0x0000002625088223 */ /* 0x000fe40000010008 */
[C---:B------:R-:W-:Y:S01]  /*64f0*/  @!P0 FMUL.FTZ R25, R11.reuse, R43 ;  /* 0x0000002b0b198220 */ /* 0x040fe20000410000 */
[----:B------:R-:W-:Y:S01]  /*6500*/  @!P0 F2FP.BF16.PACK_AB R5, R6, R5 ;  /* 0x000000050605823e */ /* 0x000fe200000010ff */
[----:B------:R-:W-:Y:S02]  /*6510*/  @!P0 FMUL.FTZ R11, R11, R24 ;  /* 0x000000180b0b8220 */ /* 0x000fe40000410000 */
[----:B------:R-:W-:Y:S02]  /*6520*/  @!P0 FFMA.FTZ R9, R39, R40, R9 ;  /* 0x0000002827098223 */ /* 0x000fe40000010009 */
        /* <DEDUP_REMOVED lines=20> */
.L_x_1578:
[----:B------:R-:W-:Y:S05]  /*6670*/  BSYNC B0 ;  /* 0x0000000000007941 */ /* 0x000fea0003800000 */
.L_x_1577:
        /* <DEDUP_REMOVED lines=122> */
.L_x_1580:
[----:B------:R-:W-:Y:S05]  /*6e20*/  BSYNC B0 ;  /* 0x0000000000007941 */ /* 0x000fea0003800000 */
.L_x_1579:
        /* <DEDUP_REMOVED lines=125> */
.L_x_1560:
        /* <DEDUP_REMOVED lines=8> */
[----:B------:R-:W-:Y:S02]  /*7680*/  ISETP.GE.AND P0, PT, R108, c[0x0][0x1d4], PT ;  /* 0x000075006c007a0c */ /* 0x000fe40003f06270 */
[----:B------:R-:W-:Y:S01]  /*7690*/  ISETP.GE.AND P5, PT, R250, c[0x0][0x1d4], PT ;  /* 0x00007500fa007a0c */ /* 0x000fe20003fa6270 */
[----:B------:R-:W5:Y:S04]  /*76a0*/  LDL R6, [R1+0x50] ;  /* 0x0000500001067983 */ /* 0x000f680000100800 */
[----:B---3--:R-:W3:Y:S04]  /*76b0*/  LDL R16, [R1+0x54] ;  /* 0x0000540001107983 */ /* 0x008ee80000100800 */
[----:B--2---:R-:W2:Y:S02]  /*76c0*/  LDL R15, [R1+0x2c] ;  /* 0x00002c00010f7983 */ /* 0x004ea40000100800 */
[CC--:B------:R-:W-:Y:S02]  /*76d0*/  @!P0 LEA R8, P4, R108.reuse, R4.reuse, 0x1 ;  /* 0x000000046c088211 */ /* 0x0c0fe400078808ff */
[----:B------:R-:W2:Y:S02]  /*76e0*/  LDL R14, [R1+0x28] ;  /* 0x00002800010e7983 */ /* 0x000ea40000100800 */
[-C--:B------:R-:W-:Y:S02]  /*76f0*/  @!P0 LEA.HI.X R9, R108, R5.reuse, R109, 0x1, P4 ;  /* 0x000000056c098211 */ /* 0x080fe400020f0c6d */
[CC--:B------:R-:W-:Y:S04]  /*7700*/  @!P5 LEA R12, P4, R250.reuse, R4.reuse, 0x1 ;  /* 0x00000004fa0cd211 */ /* 0x0c0fe800078808ff */
[-C--:B----4-:R-:W-:Y:S02]  /*7710*/  @!P5 LEA.HI.X R13, R250, R5.reuse, R10, 0x1, P4 ;  /* 0x00000005fa0dd211 */ /* 0x090fe400020f0c0a */
[C---:B------:R-:W-:Y:S11]  /*7720*/  ISETP.GE.AND P4, PT, R249.reuse, c[0x0][0x1d4], PT ;  /* 0x00007500f9007a0c */ /* 0x040ff60003f86270 */
[----:B------:R-:W-:Y:S02]  /*7730*/  @!UPT UIADD3 URZ, URZ, URZ, URZ ;  /* 0x0000003f3f3ff290 */ /* 0x000fe4000fffe03f */
[CC--:B------:R-:W-:Y:S04]  /*7740*/  @!P4 LEA R10, P6, R249.reuse, R4.reuse, 0x1 ;  /* 0x00000004f90ac211 */ /* 0x0c0fe800078c08ff */
[-C--:B---3--:R-:W-:Y:S02]  /*7750*/  @!P4 LEA.HI.X R11, R249, R5.reuse, R16, 0x1, P6 ;  /* 0x00000005f90bc211 */ /* 0x088fe400030f0c10 */
[----:B------:R-:W3:Y:S04]  /*7760*/  @!P0 LDS.128 R16, [R246+0x2400] ;  /* 0x00240000f6108984 */ /* 0x000ee80000000c00 */
[----:B---3--:R3:W-:Y:S01]  /*7770*/  @!P0 ST.E.128 [R8.64], R16 ;  /* 0x0000001008008985 */ /* 0x0087e2000c101d08 */
[----:B------:R-:W-:Y:S11]  /*7780*/  ISETP.GE.AND P0, PT, R113, c[0x0][0x1d4], PT ;  /* 0x0000750071007a0c */ /* 0x000ff60003f06270 */
[----:B------:R-:W-:Y:S02]  /*7790*/  @!UPT UIADD3 URZ, URZ, URZ, URZ ;  /* 0x0000003f3f3ff290 */ /* 0x000fe4000fffe03f */
[----:B------:R-:W4:Y:S01]  /*77a0*/  @!P0 LDS.128 R16, [R247+0x2400] ;  /* 0x00240000f7108984 */ /* 0x000f220000000c00 */
[----:B--2---:R-:W-:Y:S04]  /*77b0*/  @!P0 IMAD.SHL.U32 R3, R15, 0x8, RZ ;  /* 0x000000080f038824 */ /* 0x004fe800078e00ff */
[--C-:B---3--:R-:W-:Y:S05]  /*77c0*/  @!P0 IMAD.WIDE R8, R3, 0x2, R4.reuse ;  /* 0x0000000203088825 */ /* 0x108fea00078e0204 */
[----:B----4-:R2:W-:Y:S01]  /*77d0*/  @!P0 ST.E.128 [R8.64], R16 ;  /* 0x0000001008008985 */ /* 0x0105e2000c101d08 */
        /* <DEDUP_REMOVED lines=9> */
[----:B-----5:R-:W-:Y:S01]  /*7870*/  @!P0 LEA.HI.X R5, R248, R5, R6, 0x1, P6 ;  /* 0x00000005f8058211 */ /* 0x020fe200030f0c06 */
[----:B--2---:R-:W-:Y:S04]  /*7880*/  @!P5 ST.E.128 [R12.64], R16 ;  /* 0x000000100c00d985 */ /* 0x004fe8000c101d08 */
[----:B------:R-:W2:Y:S04]  /*7890*/  @!P4 LDS.128 R12, [R246+0x3c00] ;  /* 0x003c0000f60cc984 */ /* 0x000ea80000000c00 */
[----:B--2---:R-:W-:Y:S04]  /*78a0*/  @!P4 ST.E.128 [R10.64], R12 ;  /* 0x0000000c0a00c985 */ /* 0x004fe8000c101d08 */
[----:B------:R-:W2:Y:S04]  /*78b0*/  @!P0 LDS.128 R8, [R247+0x3c00] ;  /* 0x003c0000f7088984 */ /* 0x000ea80000000c00 */
[----:B--2---:R2:W-:Y:S02]  /*78c0*/  @!P0 ST.E.128 [R4.64], R8 ;  /* 0x0000000804008985 */ /* 0x0045e4000c101d08 */
.L_x_1564:
[----:B------:R-:W-:Y:S05]  /*78d0*/  BSYNC B1 ;  /* 0x0000000000017941 */ /* 0x000fea0003800000 */
.L_x_1559:
[----:B-123-5:R-:W-:Y:S01]  /*78e0*/  IMAD.WIDE R4, R31, 0x30, R88 ;  /* 0x000000301f047825 */ /* 0x02efe200078e0258 */
        /* <DEDUP_REMOVED lines=31> */
[----:B------:R-:W-:Y:S02]  /*7ae0*/  IADD3 R3, P5, R102, R8, RZ ;  /* 0x0000000866037210 */ /* 0x000fe40007fbe0ff */
[----:B------:R-:W-:Y:S02]  /*7af0*/  @P0 MOV R8, R82 ;  /* 0x0000005200080202 */ /* 0x000fe40000000f00 */
[----:B------:R-:W-:Y:S01]  /*7b00*/  IADD3.X R12, R125, R9, R10, P5, !PT ;  /* 0x000000097d0c7210 */ /* 0x000fe20002ffe40a */
[----:B------:R-:W-:Y:S02]  /*7b10*/  @P0 IMAD R10, R11, c[0x0][0x258], RZ ;  /* 0x000096000b0a0a24 */ /* 0x000fe400078e02ff */
[----:B------:R-:W-:Y:S04]  /*7b20*/  @P0 IMAD.MOV.U32 R9, RZ, RZ, R81 ;  /* 0x000000ffff090224 */ /* 0x000fe800078e0051 */
        /* <DEDUP_REMOVED lines=16> */
[----:B------:R-:W-:Y:S03]  /*7c30*/  LOP3.LUT P4, RZ, R245, 0x4, RZ, 0xc0, !PT ;  /* 0x00000004f5ff7812 */ /* 0x000fe6000788c0ff */
[----:B-1----:R1:W2:Y:S01]  /*7c40*/  SHFL.IDX PT, R4, R6, RZ, 0x1e1f ;  /* 0x001e1fff06047589 */ /* 0x0022a200000e0000 */
[----:B------:R-:W-:Y:S03]  /*7c50*/  @P0 IMAD.SHL.U32 R3, R24, 0x2, RZ ;  /* 0x0000000218030824 */ /* 0x000fe600078e00ff */
[----:B------:R1:W3:Y:S06]  /*7c60*/  SHFL.IDX PT, R5, R8, RZ, 0x1e1f ;  /* 0x001e1fff08057589 */ /* 0x0002ec00000e0000 */
[----:B------:R1:W-:Y:S04]  /*7c70*/  @P0 LDGSTS.E.BYPASS.LTC128B.128 [R3+0x2080], [R10.64], !P4 ;  /* 0x020800000a030fae */ /* 0x0003e8000e101d48 */
[----:B------:R1:W-:Y:S04]  /*7c80*/  @P0 LDGSTS.E.BYPASS.LTC128B.128 [R3+0x2c80], [R10.64+0x40], !P5 ;  /* 0x02c800400a030fae */ /* 0x0003e8000e901d48 */
[----:B------:R1:W-:Y:S01]  /*7c90*/  @P0 LDGSTS.E.BYPASS.LTC128B.128 [R3+0x3880], [R10.64+0x80], !P6 ;  /* 0x038800800a030fae */ /* 0x0003e2000f101d48 */
[----:B------:R-:W-:Y:S03]  /*7ca0*/  ISETP.GT.AND P0, PT, R76, R114, PT ;  /* 0x000000724c00720c */ /* 0x000fe60003f04270 */
[----:B------:R-:W0:Y:S01]  /*7cb0*/  LDGDEPBAR ;  /* 0x00000000000079af */ /* 0x000e220000000000 */
[----:B------:R-:W-:Y:S04]  /*7cc0*/  DEPBAR.LE SB0, 0x0 ;  /* 0x000080000000791a */ /* 0x000fe80000000000 */
[----:B------:R-:W-:Y:S06]  /*7cd0*/  BAR.SYNC.DEFER_BLOCKING 0x0 ;  /* 0x0000000000007b1d */ /* 0x000fec0000010000 */
[----:B------:R-:W-:-:S05]  /*7ce0*/  @!P0 BRA `(.L_x_1582) ;  /* 0x0000026000008947 */ /* 0x000fca0003800000 */
[----:B-123--:R-:W2:Y:S01]  /*7cf0*/  LDL R17, [R1+0x58] ;  /* 0x0000580001117983 */ /* 0x00eea20000100800 */
[----:B------:R-:W-:Y:S02]  /*7d00*/  ISETP.GE.AND P0, PT, R108, c[0x0][0x1d4], PT ;  /* 0x000075006c007a0c */ /* 0x000fe40003f06270 */
[----:B------:R-:W-:Y:S01]  /*7d10*/  ISETP.GE.AND P5, PT, R250, c[0x0][0x1d4], PT ;  /* 0x00007500fa007a0c */ /* 0x000fe20003fa6270 */
[----:B------:R-:W3:Y:S04]  /*7d20*/  LDL R16, [R1+0x54] ;  /* 0x0000540001107983 */ /* 0x000ee80000100800 */
[----:B------:R-:W5:Y:S04]  /*7d30*/  LDL R20, [R1+0x2c] ;  /* 0x00002c0001147983 */ /* 0x000f680000100800 */
[----:B----4-:R-:W4:Y:S02]  /*7d40*/  LDL R15, [R1+0x28] ;  /* 0x00002800010f7983 */ /* 0x010f240000100800 */
[CC--:B------:R-:W-:Y:S02]  /*7d50*/  @!P0 LEA R8, P4, R108.reuse, R4.reuse, 0x1 ;  /* 0x000000046c088211 */ /* 0x0c0fe400078808ff */
[----:B------:R-:W3:Y:S02]  /*7d60*/  LDL R14, [R1+0x50] ;  /* 0x00005000010e7983 */ /* 0x000ee40000100800 */
[-C--:B------:R-:W-:Y:S02]  /*7d70*/  @!P0 LEA.HI.X R9, R108, R5.reuse, R109, 0x1, P4 ;  /* 0x000000056c098211 */ /* 0x080fe400020f0c6d */
[CC--:B------:R-:W-:Y:S04]  /*7d80*/  @!P5 LEA R12, P4, R250.reuse, R4.reuse, 0x1 ;  /* 0x00000004fa0cd211 */ /* 0x0c0fe800078808ff */
[-C--:B--2---:R-:W-:Y:S02]  /*7d90*/  @!P5 LEA.HI.X R13, R250, R5.reuse, R17, 0x1, P4 ;  /* 0x00000005fa0dd211 */ /* 0x084fe400020f0c11 */
[C---:B------:R-:W-:Y:S11]  /*7da0*/  ISETP.GE.AND P4, PT, R249.reuse, c[0x0][0x1d4], PT ;  /* 0x00007500f9007a0c */ /* 0x040ff60003f86270 */
[----:B------:R-:W-:Y:S02]  /*7db0*/  @!UPT UIADD3 URZ, URZ, URZ, URZ ;  /* 0x0000003f3f3ff290 */ /* 0x000fe4000fffe03f */
[CC--:B------:R-:W-:Y:S04]  /*7dc0*/  @!P4 LEA R10, P6, R249.reuse, R4.reuse, 0x1 ;  /* 0x00000004f90ac211 */ /* 0x0c0fe800078c08ff */
[-C--:B---3--:R-:W-:Y:S02]  /*7dd0*/  @!P4 LEA.HI.X R11, R249, R5.reuse, R16, 0x1, P6 ;  /* 0x00000005f90bc211 */ /* 0x088fe400030f0c10 */
[----:B------:R-:W1:Y:S04]  /*7de0*/  @!P0 LDS.128 R16, [R246] ;  /* 0x00000000f6108984 */ /* 0x000e680000000c00 */
[----:B-1----:R1:W-:Y:S01]  /*7df0*/  @!P0 ST.E.128 [R8.64], R16 ;  /* 0x0000001008008985 */ /* 0x0023e2000c101d08 */
[----:B------:R-:W-:Y:S11]  /*7e00*/  ISETP.GE.AND P0, PT, R113, c[0x0][0x1d4], PT ;  /* 0x0000750071007a0c */ /* 0x000ff60003f06270 */
[----:B------:R-:W-:Y:S02]  /*7e10*/  @!UPT UIADD3 URZ, URZ, URZ, URZ ;  /* 0x0000003f3f3ff290 */ /* 0x000fe4000fffe03f */
[----:B------:R-:W2:Y:S01]  /*7e20*/  @!P0 LDS.128 R16, [R247] ;  /* 0x00000000f7108984 */ /* 0x000ea20000000c00 */
[----:B-----5:R-:W-:Y:S04]  /*7e30*/  @!P0 IMAD.SHL.U32 R3, R20, 0x8, RZ ;  /* 0x0000000814038824 */ /* 0x020fe800078e00ff */
[--C-:B-1----:R-:W-:Y:S05]  /*7e40*/  @!P0 IMAD.WIDE R8, R3, 0x2, R4.reuse ;  /* 0x0000000203088825 */ /* 0x102fea00078e0204 */
[----:B--2---:R1:W-:Y:S01]  /*7e50*/  @!P0 ST.E.128 [R8.64], R16 ;  /* 0x0000001008008985 */ /* 0x0043e2000c101d08 */
[----:B------:R-:W-:Y:S11]  /*7e60*/  ISETP.GE.AND P0, PT, R112, c[0x0][0x1d4], PT ;  /* 0x0000750070007a0c */ /* 0x000ff60003f06270 */
[----:B------:R-:W-:Y:S02]  /*7e70*/  @!UPT UIADD3 URZ, URZ, URZ, URZ ;  /* 0x0000003f3f3ff290 */ /* 0x000fe4000fffe03f */
[----:B------:R-:W2:Y:S01]  /*7e80*/  @!P0 LDS.128 R20, [R246+0xc00] ;  /* 0x000c0000f6148984 */ /* 0x000ea20000000c00 */
[----:B----4-:R-:W-:Y:S04]  /*7e90*/  @!P0 IMAD.SHL.U32 R3, R15, 0x8, RZ ;  /* 0x000000080f038824 */ /* 0x010fe800078e00ff */
        /* <DEDUP_REMOVED lines=11> */
.L_x_1582:
[----:B-123--:R-:W-:Y:S05]  /*7f50*/  BSYNC B0 ;  /* 0x0000000000007941 */ /* 0x00efea0003800000 */
.L_x_1581:
[----:B------:R-:W-:Y:S01]  /*7f60*/  ISETP.GT.AND P5, PT, R31, R87, PT ;  /* 0x000000571f00720c */ /* 0x000fe20003fa4270 */
[----:B------:R-:W-:Y:S01]  /*7f70*/  @!UPT UIADD3 URZ, URZ, URZ, URZ ;  /* 0x0000003f3f3ff290 */ /* 0x000fe2000fffe03f */
[----:B------:R-:W-:Y:S11]  /*7f80*/  BSSY B0, `(.L_x_1583) ;  /* 0x0000029000007945 */ /* 0x000ff60003800000 */
[----:B------:R-:W-:-:S05]  /*7f90*/  @!P5 BRA `(.L_x_1584) ;  /* 0x000002700000d947 */ /* 0x000fca0003800000 */
[----:B------:R-:W-:Y:S01]  /*7fa0*/  IADD3 R3, R31, -0x1, RZ ;  /* 0xffffffff1f037810 */ /* 0x000fe20007ffe0ff */
[----:B------:R-:W-:Y:S01]  /*7fb0*/  IMAD.MOV.U32 R4, RZ, RZ, R92 ;  /* 0x000000ffff047224 */ /* 0x000fe200078e005c */
[----:B------:R-:W-:Y:S01]  /*7fc0*/  P2R R10, PR, RZ, 0x4 ;  /* 0x00000004ff0a7803 */ /* 0x000fe20000000000 */
[----:B------:R-:W-:Y:S01]  /*7fd0*/  IMAD.MOV.U32 R5, RZ, RZ, R91 ;  /* 0x000000ffff057224 */ /* 0x000fe200078e005b */
        /* <DEDUP_REMOVED lines=35> */
.L_x_1584:
[----:B------:R-:W-:Y:S05]  /*8210*/  BSYNC B0 ;  /* 0x0000000000007941 */ /* 0x000fea0003800000 */
.L_x_1583:
[----:B------:R-:W0:Y:S01]  /*8220*/  LDGDEPBAR ;  /* 0x00000000000079af */ /* 0x000e220000000000 */
[----:B------:R-:W-:Y:S01]  /*8230*/  IADD3 R31, R31, -0x1, RZ ;  /* 0xffffffff1f1f7810 */ /* 0x000fe20007ffe0ff */
[----:B------:R-:W-:-:S05]  /*8240*/  @P5 BRA `(.L_x_1585) ;  /* 0xffffb79000005947 */ /* 0x000fca000383ffff */
[----:B------:R-:W-:Y:S01]  /*8250*/  WARPSYNC 0xffffffff ;  /* 0xffffffff00007948 */ /* 0x000fe20003800000 */
[----:B------:R-:W-:Y:S06]  /*8260*/  BAR.SYNC.DEFER_BLOCKING 0x0 ;  /* 0x0000000000007b1d */ /* 0x000fec0000010000 */
.L_x_1558:
[----:B------:R-:W2:Y:S01]  /*8270*/  LDL R11, [R1+0x60] ;  /* 0x00006000010b7983 */ /* 0x000ea20000100800 */
[----:B------:R-:W-:-:S05]  /*8280*/  IMAD.MOV.U32 R0, RZ, RZ, c[0x0][0x2c4] ;  /* 0x0000b100ff007624 */ /* 0x000fca00078e00ff */
[----:B------:R-:W-:Y:S01]  /*8290*/  ISETP.NE.AND P3, PT, R0, 0x1, PT ;  /* 0x000000010000780c */ /* 0x000fe20003f65270 */
[----:B------:R-:W-:Y:S01]  /*82a0*/  BSSY B0, `(.L_x_1586) ;  /* 0x0000028000007945 */ /* 0x000fe20003800000 */
[----:B--2---:R-:W-:-:S11]  /*82b0*/  IADD3 R0, R11, 0x7f, RZ ;  /* 0x0000007f0b007810 */ /* 0x004fd60007ffe0ff */
[----:B------:R-:W-:-:S05]  /*82c0*/  @P3 IMAD.HI.U32 R2, R0, c[0x0][0x2c8], RZ ;  /* 0x0000b20000023a27 */ /* 0x000fca00078e00ff */
[----:B------:R-:W-:-:S05]  /*82d0*/  @P3 SHF.R.U32.HI R0, RZ, c[0x0][0x2cc], R2 ;  /* 0x0000b300ff003a19 */ /* 0x000fca0000011602 */
[----:B------:R-:W-:-:S04]  /*82e0*/  IMAD.IADD R0, R138, 0x1, R0 ;  /* 0x000000018a007824 */ /* 0x000fc800078e0200 */
[----:B------:R-:W-:-:S05]  /*82f0*/  IMAD.HI R0, R0, 0x2aaaaaab, RZ ;  /* 0x2aaaaaab00007827 */ /* 0x000fca00078e02ff */
[----:B------:R-:W-:-:S04]  /*8300*/  SHF.R.U32.HI R2, RZ, 0x1f, R0 ;  /* 0x0000001fff027819 */ /* 0x000fc80000011600 */
[----:B------:R-:W-:-:S04]  /*8310*/  LEA.HI.SX32 R0, R0, R2, 0x1d ;  /* 0x0000000200007211 */ /* 0x000fc800078feaff */
[----:B------:R-:W-:-:S04]  /*8320*/  IMNMX R6, R137, R0, PT ;  /* 0x0000000089067217 */ /* 0x000fc80003800200 */
[----:B------:R-:W-:Y:S01]  /*8330*/  ISETP.GE.AND P0, PT, R6, 0x1, PT ;  /* 0x000000010600780c */ /* 0x000fe20003f06270 */
[----:B------:R-:W-:-:S12]  /*8340*/  IMAD.MOV.U32 R0, RZ, RZ, RZ ;  /* 0x000000ffff007224 */ /* 0x000fd800078e00ff */
[----:B------:R-:W-:Y:S05]  /*8350*/  @!P0 BRA `(.L_x_1587) ;  /* 0x000001c000008947 */ /* 0x000fea0003800000 */
[----:B------:R-:W-:Y:S01]  /*8360*/  IABS R2, R128 ;  /* 0x0000008000027213 */ /* 0x000fe20000000000 */
[----:B-1----:R-:W-:Y:S01]  /*8370*/  IMAD.MOV.U32 R4, RZ, RZ, RZ ;  /* 0x000000ffff047224 */ /* 0x002fe200078e00ff */
[----:B------:R-:W-:Y:S02]  /*8380*/  IADD3 R8, R128, -0x1, R6 ;  /* 0xffffffff80087810 */ /* 0x000fe40007ffe006 */
[----:B------:R-:W1:Y:S02]  /*8390*/  I2F.RP R0, R2 ;  /* 0x0000000200007306 */ /* 0x000e640000209400 */
[----:B------:R-:W-:-:S06]  /*83a0*/  IABS R10, R8 ;  /* 0x00000008000a7213 */ /* 0x000fcc0000000000 */
[----:B-1----:R-:W1:Y:S02]  /*83b0*/  MUFU.RCP R0, R0 ;  /* 0x0000000000007308 */ /* 0x002e640000001000 */
        /* <DEDUP_REMOVED lines=22> */
.L_x_1587:
[----:B------:R-:W-:Y:S05]  /*8520*/  BSYNC B0 ;  /* 0x0000000000007941 */ /* 0x000fea0003800000 */
.L_x_1586:
[----:B------:R-:W2:Y:S01]  /*8530*/  LDL R2, [R1+0xd8] ;  /* 0x0000d80001027983 */ /* 0x000ea20000100800 */
[----:B------:R-:W-:Y:S01]  /*8540*/  CS2R R22, SRZ ;  /* 0x0000000000167805 */ /* 0x000fe2000001ff00 */
[----:B------:R-:W-:Y:S01]  /*8550*/  CS2R R24, SRZ ;  /* 0x0000000000187805 */ /* 0x000fe2000001ff00 */
[----:B------:R-:W-:Y:S01]  /*8560*/  CS2R R32, SRZ ;  /* 0x0000000000207805 */ /* 0x000fe2000001ff00 */
[----:B------:R-:W-:Y:S01]  /*8570*/  CS2R R26, SRZ ;  /* 0x00000000001a7805 */ /* 0x000fe2000001ff00 */
[----:B------:R-:W-:Y:S01]  /*8580*/  CS2R R84, SRZ ;  /* 0x0000000000547805 */ /* 0x000fe2000001ff00 */
[----:B------:R-:W-:Y:S01]  /*8590*/  CS2R R88, SRZ ;  /* 0x0000000000587805 */ /* 0x000fe2000001ff00 */
[----:B----4-:R-:W-:Y:S01]  /*85a0*/  CS2R R52, SRZ ;  /* 0x0000000000347805 */ /* 0x010fe2000001ff00 */
        /* <DEDUP_REMOVED lines=43> */
[----:B-12---:R-:W-:-:S04]  /*8860*/  IMAD R3, R2, R0, RZ ;  /* 0x0000000002037224 */ /* 0x006fc800078e02ff */
[--C-:B------:R-:W-:Y:S01]  /*8870*/  IMAD.IADD R2, R3, 0x1, R0.reuse ;  /* 0x0000000103027824 */ /* 0x100fe200078e0200 */
[----:B------:R1:W-:Y:S01]  /*8880*/  STL [R1+0xc], R3 ;  /* 0x00000c0301007387 */ /* 0x0003e20000100800 */
[----:B------:R-:W-:-:S03]  /*8890*/  PRMT R0, RZ, 0x7610, R0 ;  /* 0x00007610ff007816 */ /* 0x000fc60000000000 */
[----:B------:R-:W-:-:S04]  /*88a0*/  IMNMX R220, R6, R2, PT ;  /* 0x0000000206dc7217 */ /* 0x000fc80003800200 */
[----:B------:R-:W-:-:S13]  /*88b0*/  ISETP.GT.AND P0, PT, R220, R3, PT ;  /* 0x00000003dc00720c */ /* 0x000fda0003f04270 */
[----:B------:R-:W-:Y:S05]  /*88c0*/  @!P0 BRA `(.L_x_1588) ;  /* 0x0001267000008947 */ /* 0x000fea0003800000 */
[----:B-1----:R-:W2:Y:S04]  /*88d0*/  LDL R3, [R1+0x8c] ;  /* 0x00008c0001037983 */ /* 0x002ea80000100800 */
[----:B------:R-:W3:Y:S04]  /*88e0*/  LDL R8, [R1+0x90] ;  /* 0x0000900001087983 */ /* 0x000ee80000100800 */
[----:B------:R-:W4:Y:S04]  /*88f0*/  LDL R4, [R1+0x78] ;  /* 0x0000780001047983 */ /* 0x000f280000100800 */
[----:B------:R-:W4:Y:S04]  /*8900*/  LDL R5, [R1+0xd4] ;  /* 0x0000d40001057983 */ /* 0x000f280000100800 */
[----:B------:R-:W4:Y:S01]  /*8910*/  LDL R9, [R1+0x94] ;  /* 0x0000940001097983 */ /* 0x000f220000100800 */
[----:B------:R-:W-:-:S03]  /*8920*/  ISETP.NE.U32.AND P0, PT, RZ, c[0x0][0x340], PT ;  /* 0x0000d000ff007a0c */ /* 0x000fc60003f05070 */
[----:B------:R-:W4:Y:S01]  /*8930*/  LDL.64 R16, [R1] ;  /* 0x0000000001107983 */ /* 0x000f220000100a00 */
[----:B------:R-:W-:-:S03]  /*8940*/  ISETP.NE.AND.EX P1, PT, RZ, c[0x0][0x344], PT, P0 ;  /* 0x0000d100ff007a0c */ /* 0x000fc60003f25300 */
[----:B------:R-:W4:Y:S01]  /*8950*/  LDL R14, [R1+0x8] ;  /* 0x00000800010e7983 */ /* 0x000f220000100800 */
[----:B------:R-:W-:-:S05]  /*8960*/  SHF.R.S32.HI R0, RZ, 0x1f, R136 ;  /* 0x0000001fff007819 */ /* 0x000fca0000011488 */
[----:B------:R-:W-:-:S04]  /*8970*/  IMAD R0, R0, c[0x0][0x178], RZ ;  /* 0x00005e0000007a24 */ /* 0x000fc800078e02ff */
[----:B------:R-:W-:Y:S01]  /*8980*/  IMAD R0, R136, c[0x0][0x17c], R0 ;  /* 0x00005f0088007a24 */ /* 0x000fe200078e0200 */
[----:B--2---:R-:W-:-:S04]  /*8990*/  @P1 IADD3 R2, P0, R3, c[0x0][0x340], RZ ;  /* 0x0000d00003021a10 */ /* 0x004fc80007f1e0ff */
[----:B---3--:R-:W-:-:S05]  /*89a0*/  @P1 IADD3.X R3, R8, c[0x0][0x344], RZ, P0, !PT ;  /* 0x0000d10008031a10 */ /* 0x008fca00007fe4ff */
[----:B------:R1:W5:Y:S01]  /*89b0*/  @P1 LDG.E R13, [R2.64] ;  /* 0x00000008020d1981 */ /* 0x000362000c1e1900 */
[----:B------:R-:W-:Y:S02]  /*89c0*/  ISETP.NE.U32.AND P0, PT, RZ, c[0x0][0x348], PT ;  /* 0x0000d200ff007a0c */ /* 0x000fe40003f05070 */
[----:B----4-:R-:W-:Y:S01]  /*89d0*/  LOP3.LUT R88, R4, 0xffff, RZ, 0xc0, !PT ;  /* 0x0000ffff04587812 */ /* 0x010fe200078ec0ff */
[----:B------:R-:W-:Y:S01]  /*89e0*/  IMAD.IADD R4, R251, 0x1, R11 ;  /* 0x00000001fb047824 */ /* 0x000fe200078e020b */
[----:B------:R-:W-:Y:S01]  /*89f0*/  ISETP.NE.AND.EX P0, PT, RZ, c[0x0][0x34c], PT, P0 ;  /* 0x0000d300ff007a0c */ /* 0x000fe20003f05300 */
[----:B------:R-:W2:Y:S02]  /*8a00*/  S2R R15, SR_TID.X ;  /* 0x00000000000f7919 */ /* 0x000ea40000002100 */
[----:B------:R-:W-:Y:S01]  /*8a10*/  @P3 IMAD.HI.U32 R8, R4, c[0x0][0x2c8], RZ ;  /* 0x0000b20004083a27 */ /* 0x000fe200078e00ff */
[----:B------:R-:W-:Y:S02]  /*8a20*/  SEL R6, R5, RZ, !P0 ;  /* 0x000000ff05067207 */ /* 0x000fe40004000000 */
[----:B------:R-:W-:Y:S01]  /*8a30*/  SEL R5, R9, RZ, !P0 ;  /* 0x000000ff09057207 */ /* 0x000fe20004000000 */
[----:B-1----:R-:W-:-:S04]  /*8a40*/  IMAD.WIDE.U32 R2, R136, c[0x0][0x178], RZ ;  /* 0x00005e0088027a25 */ /* 0x002fc800078e00ff */
[----:B------:R-:W-:-:S04]  /*8a50*/  IMAD.IADD R3, R3, 0x1, R0 ;  /* 0x0000000103037824 */ /* 0x000fc800078e0200 */
        /* <DEDUP_REMOVED lines=33> */
.L_x_1758:
[----:B------:R-:W-:Y:S05]  /*8c70*/  BRA.DIV ~URZ, `(.L_x_1590) ;  /* 0x000173d27f007947 */ /* 0x000fea000b800000 */
[----:B------:R3:W4:Y:S02]  /*8c80*/  SHFL.IDX PT, R0, R12, RZ, 0x1c1f ;  /* 0x001c1fff0c007589 */ /* 0x00072400000e0000 */
.L_x_1759:
[----:B---3--:R-:W3:Y:S01]  /*8c90*/  LDL R2, [R1+0x64] ;  /* 0x0000640001027983 */ /* 0x008ee20000100800 */
[----:B------:R-:W-:Y:S01]  /*8ca0*/  BSSY B0, `(.L_x_1591) ;  /* 0x0000016000007945 */ /* 0x000fe20003800000 */
[----:B---3--:R-:W-:-:S05]  /*8cb0*/  IMAD R38, R2, c[0x0][0x2c4], RZ ;  /* 0x0000b10002267a24 */ /* 0x008fca00078e02ff */
[----:B------:R-:W-:-:S13]  /*8cc0*/  ISETP.GE.AND P0, PT, R5, R38, PT ;  /* 0x000000260500720c */ /* 0x000fda0003f06270 */
[----:B------:R-:W-:Y:S05]  /*8cd0*/  @P0 BRA `(.L_x_1592) ;  /* 0x0000012000000947 */ /* 0x000fea0003800000 */
[----:B------:R-:W3:Y:S04]  /*8ce0*/  LDL.64 R18, [R1] ;  /* 0x0000000001127983 */ /* 0x000ee80000100a00 */
[----:B----4-:R-:W4:Y:S04]  /*8cf0*/  LDL R15, [R1+0x8] ;  /* 0x00000800010f7983 */ /* 0x010f280000100800 */
[----:B--2---:R-:W2:Y:S04]  /*8d00*/  LDL R14, [R1+0x14] ;  /* 0x00001400010e7983 */ /* 0x004ea80000100800 */
[----:B------:R-:W2:Y:S04]  /*8d10*/  LDL R17, [R1+0x88] ;  /* 0x0000880001117983 */ /* 0x000ea80000100800 */
[----:B------:R-:W2:Y:S01]  /*8d20*/  LDL R16, [R1+0x84] ;  /* 0x0000840001107983 */ /* 0x000ea20000100800 */
[----:B------:R-:W-:-:S02]  /*8d30*/  LEA R8, P1, R252, R0, 0x1 ;  /* 0x00000000fc087211 */ /* 0x000fc400078208ff */
[CC--:B---3--:R-:W-:Y:S02]  /*8d40*/  LEA R10, P2, R18.reuse, R0.reuse, 0x1 ;  /* 0x00000000120a7211 */ /* 0x0c8fe400078408ff */
[----:B----4-:R-:W-:Y:S02]  /*8d50*/  LEA R2, P0, R15, R0, 0x1 ;  /* 0x000000000f027211 */ /* 0x010fe400078008ff */
[-C--:B------:R-:W-:Y:S01]  /*8d60*/  LEA.HI.X R11, R18, R4.reuse, R19, 0x1, P2 ;  /* 0x00000004120b7211 */ /* 0x080fe200010f0c13 */
        /* <DEDUP_REMOVED lines=9> */
.L_x_1592:
[----:B------:R-:W-:Y:S05]  /*8e00*/  BSYNC B0 ;  /* 0x0000000000007941 */ /* 0x000fea0003800000 */
.L_x_1591:
[----:B------:R-:W-:Y:S05]  /*8e10*/  BRA.DIV ~URZ, `(.L_x_1593) ;  /* 0x000172927f007947 */ /* 0x000fea000b800000 */
[----:B--2---:R2:W3:Y:S04]  /*8e20*/  SHFL.IDX PT, R4, R6, 0x1, 0x1c1f ;  /* 0x003c1f0006047f89 */ /* 0x0044e800000e0000 */
[----:B----4-:R2:W4:Y:S02]  /*8e30*/  SHFL.IDX PT, R0, R12, 0x1, 0x1c1f ;  /* 0x003c1f000c007f89 */ /* 0x01052400000e0000 */
.L_x_1760:
[----:B------:R-:W-:Y:S01]  /*8e40*/  IADD3 R2, R5, 0x20, RZ ;  /* 0x0000002005027810 */ /* 0x000fe20007ffe0ff */
[----:B------:R-:W-:Y:S03]  /*8e50*/  BSSY B0, `(.L_x_1594) ;  /* 0x0000015000007945 */ /* 0x000fe60003800000 */
[----:B------:R-:W-:-:S13]  /*8e60*/  ISETP.GE.AND P0, PT, R2, R38, PT ;  /* 0x000000260200720c */ /* 0x000fda0003f06270 */
[----:B------:R-:W-:Y:S05]  /*8e70*/  @P0 BRA `(.L_x_1595) ;  /* 0x0000012000000947 */ /* 0x000fea0003800000 */
[----:B--2---:R-:W2:Y:S04]  /*8e80*/  LDL.64 R18, [R1] ;  /* 0x0000000001127983 */ /* 0x004ea80000100a00 */
[----:B----4-:R-:W4:Y:S04]  /*8e90*/  LDL R15, [R1+0x8] ;  /* 0x00000800010f7983 */ /* 0x010f280000100800 */
[----:B---3--:R-:W3:Y:S04]  /*8ea0*/  LDL R14, [R1+0x14] ;  /* 0x00001400010e7983 */ /* 0x008ee80000100800 */
[----:B------:R-:W3:Y:S04]  /*8eb0*/  LDL R17, [R1+0x88] ;  /* 0x0000880001117983 */ /* 0x000ee80000100800 */
[----:B------:R-:W3:Y:S01]  /*8ec0*/  LDL R16, [R1+0x84] ;  /* 0x0000840001107983 */ /* 0x000ee20000100800 */
[----:B------:R-:W-:-:S02]  /*8ed0*/  LEA R8, P1, R252, R0, 0x1 ;  /* 0x00000000fc087211 */ /* 0x000fc400078208ff */
[CC--:B--2---:R-:W-:Y:S02]  /*8ee0*/  LEA R10, P2, R18.reuse, R0.reuse, 0x1 ;  /* 0x00000000120a7211 */ /* 0x0c4fe400078408ff */
[----:B----4-:R-:W-:Y:S02]  /*8ef0*/  LEA R2, P0, R15, R0, 0x1 ;  /* 0x000000000f027211 */ /* 0x010fe400078008ff */
[-C--:B------:R-:W-:Y:S01]  /*8f00*/  LEA.HI.X R11, R18, R4.reuse, R19, 0x1, P2 ;  /* 0x00000004120b7211 */ /* 0x080fe200010f0c13 */
[----:B---3--:R-:W-:Y:S01]  /*8f10*/  IMAD.SHL.U32 R0, R14, 0x2, RZ ;  /* 0x000000020e007824 */ /* 0x008fe200078e00ff */
        /* <DEDUP_REMOVED lines=8> */
.L_x_1595:
[----:B------:R-:W-:Y:S05]  /*8fa0*/  BSYNC B0 ;  /* 0x0000000000007941 */ /* 0x000fea0003800000 */
.L_x_1594:
[----:B------:R-:W-:Y:S05]  /*8fb0*/  BRA.DIV ~URZ, `(.L_x_1596) ;  /* 0x000171b27f007947 */ /* 0x000fea000b800000 */
[----:B---3--:R3:W1:Y:S02]  /*8fc0*/  SHFL.IDX PT, R4, R6, 0x2, 0x1c1f ;  /* 0x005c1f0006047f89 */ /* 0x00866400000e0000 */
.L_x_1761:
[----:B------:R-:W-:Y:S05]  /*8fd0*/  BRA.DIV ~URZ, `(.L_x_1597) ;  /* 0x000172027f007947 */ /* 0x000fea000b800000 */
[----:B--2-4-:R2:W4:Y:S02]  /*8fe0*/  SHFL.IDX PT, R0, R12, 0x2, 0x1c1f ;  /* 0x005c1f000c007f89 */ /* 0x01452400000e0000 */
.L_x_1762:
        /* <DEDUP_REMOVED lines=10> */
[CC--:B--2---:R-:W-:Y:S02]  /*9090*/  LEA R10, P2, R18.reuse, R0.reuse, 0x1 ;  /* 0x00000000120a7211 */ /* 0x0c4fe400078408ff */
[----:B---3--:R-:W-:Y:S02]  /*90a0*/  LEA R2, P0, R15, R0, 0x1 ;  /* 0x000000000f027211 */ /* 0x008fe400078008ff */
[-C--:B-1----:R-:W-:Y:S01]  /*90b0*/  LEA.HI.X R11, R18, R4.reuse, R19, 0x1, P2 ;  /* 0x00000004120b7211 */ /* 0x082fe200010f0c13 */
        /* <DEDUP_REMOVED lines=9> */
.L_x_1599:
[----:B------:R-:W-:Y:S05]  /*9150*/  BSYNC B0 ;  /* 0x0000000000007941 */ /* 0x000fea0003800000 */
.L_x_1598:
[----:B------:R-:W-:Y:S05]  /*9160*/  BRA.DIV ~URZ, `(.L_x_1600) ;  /* 0x000170d27f007947 */ /* 0x000fea000b800000 */
[----:B-1----:R1:W2:Y:S04]  /*9170*/  SHFL.IDX PT, R4, R6, 0x3, 0x1c1f ;  /* 0x007c1f0006047f89 */ /* 0x0022a800000e0000 */
[----:B----4-:R1:W4:Y:S02]  /*9180*/  SHFL.IDX PT, R0, R12, 0x3, 0x1c1f ;  /* 0x007c1f000c007f89 */ /* 0x01032400000e0000 */
.L_x_1763:
[----:B---3--:R-:W3:Y:S04]  /*9190*/  LDL.64 R104, [R1] ;  /* 0x0000000001687983 */ /* 0x008ee80000100a00 */
[----:B----4-:R-:W4:Y:S04]  /*91a0*/  LDL R99, [R1+0x8] ;  /* 0x0000080001637983 */ /* 0x010f280000100800 */
[----:B--2---:R-:W2:Y:S04]  /*91b0*/  LDL R103, [R1+0x14] ;  /* 0x0000140001677983 */ /* 0x004ea80000100800 */
[----:B------:R-:W2:Y:S04]  /*91c0*/  LDL R101, [R1+0x88] ;  /* 0x0000880001657983 */ /* 0x000ea80000100800 */
[----:B------:R-:W2:Y:S01]  /*91d0*/  LDL R100, [R1+0x84] ;  /* 0x0000840001647983 */ /* 0x000ea20000100800 */
[----:B------:R-:W-:-:S04]  /*91e0*/  IADD3 R2, R5, 0x60, RZ ;  /* 0x0000006005027810 */ /* 0x000fc80007ffe0ff */
[----:B------:R-:W-:-:S13]  /*91f0*/  ISETP.GE.AND P0, PT, R2, R38, PT ;  /* 0x000000260200720c */ /* 0x000fda0003f06270 */
[----:B------:R-:W-:Y:S01]  /*9200*/  @!P0 LEA R8, P2, R252, R0, 0x1 ;  /* 0x00000000fc088211 */ /* 0x000fe200078408ff */
[----:B-----5:R-:W-:-:S05]  /*9210*/  IMAD.WIDE.U32 R14, R13, c[0x0][0x2b0], RZ ;  /* 0x0000ac000d0e7a25 */ /* 0x020fca00078e00ff */
[----:B------:R1:W-:Y:S01]  /*9220*/  STL.64 [R1+0x40], R14 ;  /* 0x0000400e01007387 */ /* 0x0003e20000100a00 */
[----:B---3--:R-:W-:-:S04]  /*9230*/  @!P0 LEA R10, P1, R104, R0, 0x1 ;  /* 0x00000000680a8211 */ /* 0x008fc800078208ff */
[----:B------:R-:W-:Y:S02]  /*9240*/  @!P0 LEA.HI.X R11, R104, R4, R105, 0x1, P1 ;  /* 0x00000004680b8211 */ /* 0x000fe400008f0c69 */
[----:B----4-:R-:W-:Y:S01]  /*9250*/  @!P0 LEA R2, P1, R99, R0, 0x1 ;  /* 0x0000000063028211 */ /* 0x010fe200078208ff */
[----:B--2---:R-:W-:Y:S01]  /*9260*/  @!P0 IMAD.SHL.U32 R0, R103, 0x2, RZ ;  /* 0x0000000267008824 */ /* 0x004fe200078e00ff */
[----:B------:R-:W-:-:S04]  /*9270*/  @!P0 LEA.HI.X R9, R252, R4, R101, 0x1, P2 ;  /* 0x00000004fc098211 */ /* 0x000fc800010f0c65 */
[----:B------:R-:W-:Y:S01]  /*9280*/  @!PT LDS RZ, [RZ] ;  /* 0x00000000fffff984 */ /* 0x000fe20000000800 */
[----:B------:R-:W-:Y:S01]  /*9290*/  @!PT LDS RZ, [RZ] ;  /* 0x00000000fffff984 */ /* 0x000fe20000000800 */
[----:B------:R-:W-:Y:S01]  /*92a0*/  @!PT LDS RZ, [RZ] ;  /* 0x00000000fffff984 */ /* 0x000fe20000000800 */
[----:B------:R2:W-:Y:S01]  /*92b0*/  @!P0 LDGSTS.E.BYPASS.LTC128B.128 [R0+0x7880], [R10.64], !P5 ;  /* 0x078800000a008fae */ /* 0x0005e2000e901d48 */
[----:B------:R-:W-:-:S03]  /*92c0*/  @!P0 LEA.HI.X R3, R99, R4, R100, 0x1, P1 ;  /* 0x0000000463038211 */ /* 0x000fc600008f0c64 */
[----:B------:R2:W-:Y:S04]  /*92d0*/  @!P0 LDGSTS.E.BYPASS.LTC128B.128 [R0+0x9880], [R8.64], !P4 ;  /* 0x0988000008008fae */ /* 0x0005e8000e101d48 */
[----:B------:R2:W-:Y:S04]  /*92e0*/  @!P0 LDGSTS.E.BYPASS.LTC128B.128 [R0+0xb880], [R2.64], !P3 ;  /* 0x0b88000002008fae */ /* 0x0005e8000d901d48 */
[----:B------:R-:W0:Y:S01]  /*92f0*/  LDGDEPBAR ;  /* 0x00000000000079af */ /* 0x000e220000000000 */
[----:B--2---:R-:W-:-:S05]  /*9300*/  SHF.R.S32.HI R0, RZ, 0x1f, R13 ;  /* 0x0000001fff007819 */ /* 0x004fca000001140d */
[----:B------:R-:W-:-:S04]  /*9310*/  IMAD R0, R0, c[0x0][0x2b0], RZ ;  /* 0x0000ac0000007a24 */ /* 0x000fc800078e02ff */
[----:B------:R-:W-:-:S04]  /*9320*/  IMAD R0, R13, c[0x0][0x2b4], R0 ;  /* 0x0000ad000d007a24 */ /* 0x000fc800078e0200 */
[----:B-1----:R-:W-:-:S05]  /*9330*/  IMAD.IADD R6, R15, 0x1, R0 ;  /* 0x000000010f067824 */ /* 0x002fca00078e0200 */
        /* <DEDUP_REMOVED lines=8> */
[----:B------:R-:W-:Y:S01]  /*93c0*/  ISETP.NE.AND P6, PT, R0, 0x1, PT ;  /* 0x000000010000780c */ /* 0x000fe20003fc5270 */
[----:B------:R-:W-:-:S02]  /*93d0*/  IMAD.IADD R2, R251, 0x1, R134 ;  /* 0x00000001fb027824 */ /* 0x000fc400078e0286 */
[----:B------:R-:W-:-:S03]  /*93e0*/  IMAD.MOV.U32 R219, RZ, RZ, RZ ;  /* 0x000000ffffdb7224 */ /* 0x000fc600078e00ff */
[C---:B--2---:R-:W-:Y:S01]  /*93f0*/  ISETP.GE.AND P0, PT, R2.reuse, R12, PT ;  /* 0x0000000c0200720c */ /* 0x044fe20003f06270 */
[----:B---3--:R-:W-:-:S03]  /*9400*/  IMAD.IADD R2, R2, 0x1, R16 ;  /* 0x0000000102027824 */ /* 0x008fc600078e0210 */
[----:B------:R-:W-:-:S03]  /*9410*/  ISETP.GT.OR P0, PT, R251, 0x2f, P0 ;  /* 0x0000002ffb00780c */ /* 0x000fc60000704670 */
[----:B------:R-:W-:-:S04]  /*9420*/  @P6 IMAD.HI.U32 R3, R2, c[0x0][0x2bc], RZ ;  /* 0x0000af0002036a27 */ /* 0x000fc800078e00ff */
[----:B------:R-:W-:Y:S01]  /*9430*/  IMAD.MOV.U32 R0, RZ, RZ, R2 ;  /* 0x000000ffff007224 */ /* 0x000fe200078e0002 */
[----:B------:R-:W-:-:S05]  /*9440*/  @P6 SHF.R.U32.HI R0, RZ, c[0x0][0x2c0], R3 ;  /* 0x0000b000ff006a19 */ /* 0x000fca0000011603 */
        /* <DEDUP_REMOVED lines=14> */
[----:B------:R-:W-:Y:S01]  /*9530*/  IMAD R8, R88, c[0x0][0x1ec], R11 ;  /* 0x00007b0058087a24 */ /* 0x000fe200078e020b */
[----:B-1----:R-:W-:Y:S01]  /*9540*/  SHF.R.S32.HI R102, RZ, 0x1f, R6 ;  /* 0x0000001fff667819 */ /* 0x002fe20000011406 */
[----:B------:R-:W-:-:S03]  /*9550*/  IMAD R133, R135, -0x30, R12 ;  /* 0xffffffd087857824 */ /* 0x000fc600078e020c */
[----:B------:R-:W-:Y:S02]  /*9560*/  LEA.HI R102, R102, R6, RZ, 0x2 ;  /* 0x0000000666667211 */ /* 0x000fe400078f10ff */
[----:B------:R-:W-:Y:S02]  /*9570*/  IMNMX R6, R133, 0x30, PT ;  /* 0x0000003085067817 */ /* 0x000fe40003800200 */
[----:B------:R-:W-:-:S05]  /*9580*/  SHF.R.S32.HI R102, RZ, 0x2, R102 ;  /* 0x00000002ff667819 */ /* 0x000fca0000011466 */
[----:B------:R-:W-:-:S05]  /*9590*/  IMAD.IADD R6, R6, 0x1, -R102 ;  /* 0x0000000106067824 */ /* 0x000fca00078e0a66 */
[----:B------:R-:W-:Y:S01]  /*95a0*/  ISETP.GE.AND P1, PT, R6, 0x1, PT ;  /* 0x000000010600780c */ /* 0x000fe20003f26270 */
[----:B------:R-:W-:Y:S04]  /*95b0*/  STL.64 [R1+0x38], R10 ;  /* 0x0000380a01007387 */ /* 0x000fe80000100a00 */
[----:B------:R-:W-:Y:S08]  /*95c0*/  STL [R1+0x48], R8 ;  /* 0x0000480801007387 */ /* 0x000ff00000100800 */
[----:B------:R-:W-:-:S02]  /*95d0*/  @P1 ISETP.GE.AND P2, PT, R104, c[0x0][0x1d4], PT ;  /* 0x0000750068001a0c */ /* 0x000fc40003f46270 */
[----:B------:R-:W-:Y:S02]  /*95e0*/  @P1 ISETP.GE.AND P4, PT, R252, c[0x0][0x1d4], PT ;  /* 0x00007500fc001a0c */ /* 0x000fe40003f86270 */
        /* <DEDUP_REMOVED lines=14> */
[----:B------:R-:W-:Y:S01]  /*96d0*/  @P1 LEA R10, P3, R252, R3, 0x1 ;  /* 0x00000003fc0a1211 */ /* 0x000fe200078608ff */
[----:B----4-:R-:W-:Y:S01]  /*96e0*/  @P1 IMAD.SHL.U32 R0, R103, 0x2, RZ ;  /* 0x0000000267001824 */ /* 0x010fe200078e00ff */
[----:B------:R-:W-:-:S04]  /*96f0*/  ISETP.GE.AND P0, PT, R6, 0x21, PT ;  /* 0x000000210600780c */ /* 0x000fc80003f06270 */
[----:B------:R1:W-:Y:S01]  /*9700*/  @P1 LDGSTS.E.BYPASS.LTC128B.128 [R0+0x3c80], [R8.64], !P2 ;  /* 0x03c8000008001fae */ /* 0x0003e2000d101d48 */
[----:B------:R-:W-:Y:S02]  /*9710*/  @P1 ISETP.GE.AND P2, PT, R99, c[0x0][0x1d4], PT ;  /* 0x0000750063001a0c */ /* 0x000fe40003f46270 */
[----:B------:R-:W-:-:S05]  /*9720*/  @P1 LEA.HI.X R11, R252, R4, R101, 0x1, P3 ;  /* 0x00000004fc0b1211 */ /* 0x000fca00018f0c65 */
[----:B------:R3:W-:Y:S01]  /*9730*/  @P1 LDGSTS.E.BYPASS.LTC128B.128 [R0+0x4880], [R10.64], !P4 ;  /* 0x048800000a001fae */ /* 0x0007e2000e101d48 */
[----:B------:R-:W-:Y:S02]  /*9740*/  @P0 ISETP.GE.AND P4, PT, R104, c[0x0][0x1d4], PT ;  /* 0x0000750068000a0c */ /* 0x000fe40003f86270 */
[----:B-1----:R-:W-:-:S04]  /*9750*/  @P1 LEA R8, P3, R99, R3, 0x1 ;  /* 0x0000000363081211 */ /* 0x002fc800078608ff */
[----:B------:R-:W-:Y:S02]  /*9760*/  @P1 LEA.HI.X R9, R99, R4, R100, 0x1, P3 ;  /* 0x0000000463091211 */ /* 0x000fe400018f0c64 */
[----:B------:R-:W-:-:S03]  /*9770*/  @P0 ISETP.GE.AND P3, PT, R252, c[0x0][0x1d4], PT ;  /* 0x00007500fc000a0c */ /* 0x000fc60003f66270 */
[----:B------:R1:W-:Y:S01]  /*9780*/  @P1 LDGSTS.E.BYPASS.LTC128B.128 [R0+0x5480], [R8.64], !P2 ;  /* 0x0548000008001fae */ /* 0x0003e2000d101d48 */
[----:B------:R-:W-:Y:S02]  /*9790*/  @P0 ISETP.GE.AND P2, PT, R99, c[0x0][0x1d4], PT ;  /* 0x0000750063000a0c */ /* 0x000fe40003f46270 */
[----:B---3--:R-:W-:-:S04]  /*97a0*/  @P0 LEA R10, P5, R104, R2, 0x1 ;  /* 0x00000002680a0211 */ /* 0x008fc800078a08ff */
[----:B-----5:R-:W-:Y:S02]  /*97b0*/  @P0 LEA.HI.X R11, R104, R5, R105, 0x1, P5 ;  /* 0x00000005680b0211 */ /* 0x020fe400028f0c69 */
[----:B-1----:R-:W-:Y:S01]  /*97c0*/  @P0 LEA R8, P1, R252, R2, 0x1 ;  /* 0x00000002fc080211 */ /* 0x002fe200078208ff */
[----:B------:R-:W-:-:S03]  /*97d0*/  @P0 IMAD.SHL.U32 R0, R103, 0x2, RZ ;  /* 0x0000000267000824 */ /* 0x000fc600078e00ff */
[-C--:B------:R-:W-:Y:S02]  /*97e0*/  @P0 LEA.HI.X R9, R252, R5.reuse, R101, 0x1, P1 ;  /* 0x00000005fc090211 */ /* 0x080fe400008f0c65 */
[C---:B------:R-:W-:Y:S01]  /*97f0*/  @P0 LEA R2, P1, R99.reuse, R2, 0x1 ;  /* 0x0000000263020211 */ /* 0x040fe200078208ff */
[----:B------:R1:W-:Y:S03]  /*9800*/  @P0 LDGSTS.E.BYPASS.LTC128B.128 [R0+0x4480], [R10.64], !P4 ;  /* 0x044800000a000fae */ /* 0x0003e6000e101d48 */
[----:B------:R-:W-:Y:S01]  /*9810*/  @P0 LEA.HI.X R3, R99, R5, R100, 0x1, P1 ;  /* 0x0000000563030211 */ /* 0x000fe200008f0c64 */
        /* <DEDUP_REMOVED lines=8> */
.L_x_1601:
[----:B------:R-:W2:Y:S01]  /*98a0*/  LDL R106, [R1+0x60] ;  /* 0x00006000016a7983 */ /* 0x000ea20000100800 */
[----:B------:R-:W-:Y:S01]  /*98b0*/  ULDC.U8 UR4, c[0x0][0x298] ;  /* 0x0000a60000047ab9 */ /* 0x000fe20000000000 */
[----:B-1----:R-:W-:Y:S01]  /*98c0*/  SHF.R.S32.HI R0, RZ, 0x1f, R129 ;  /* 0x0000001fff007819 */ /* 0x002fe20000011481 */
[C---:B------:R-:W-:Y:S01]  /*98d0*/  IMAD.WIDE.U32 R4, R129.reuse, c[0x0][0x280], RZ ;  /* 0x0000a00081047a25 */ /* 0x040fe200078e00ff */
        /* <DEDUP_REMOVED lines=59> */
[----:B------:R-:W-:-:S11]  /*9c90*/  ISETP.GE.AND P2, PT, R166, c[0x0][0x27c], PT ;  /* 0x00009f00a6007a0c */ /* 0x000fd60003f46270 */
[C---:B------:R-:W-:Y:S01]  /*9ca0*/  @!P0 IMAD.SHL.U32 R0, R169.reuse, 0x2, RZ ;  /* 0x00000002a9008824 */ /* 0x040fe200078e00ff */
[----:B-----5:R-:W-:Y:S01]  /*9cb0*/  @!P0 SHF.L.U64.HI R6, R169, 0x1, R81 ;  /* 0x00000001a9068819 */ /* 0x020fe20000010251 */
[----:B------:R-:W-:Y:S01]  /*9cc0*/  CS2R R24, SRZ ;  /* 0x0000000000187805 */ /* 0x000fe2000001ff00 */
[----:B------:R-:W-:Y:S02]  /*9cd0*/  @!P2 IMAD.SHL.U32 R14, R166, 0x2, RZ ;  /* 0x00000002a60ea824 */ /* 0x000fe400078e00ff */
[-C--:B---3--:R-:W-:Y:S02]  /*9ce0*/  @!P0 IADD3 R8, P3, R4, R0.reuse, RZ ;  /* 0x0000000004088210 */ /* 0x088fe40007f7e0ff */
[----:B------:R-:W-:-:S03]  /*9cf0*/  @!P0 IADD3 R12, P1, R2, R0, RZ ;  /* 0x00000000020c8210 */ /* 0x000fc60007f3e0ff */
[--C-:B----4-:R-:W-:Y:S01]  /*9d00*/  @!P0 IMAD.X R9, R5, 0x1, R6.reuse, P3 ;  /* 0x0000000105098824 */ /* 0x110fe200018e0606 */
[----:B------:R-:W-:Y:S01]  /*9d10*/  ISETP.GE.AND P3, PT, R168, c[0x0][0x27c], PT ;  /* 0x00009f00a8007a0c */ /* 0x000fe20003f66270 */
[----:B-1----:R-:W-:Y:S01]  /*9d20*/  @!P0 IMAD.X R13, R3, 0x1, R6, P1 ;  /* 0x00000001030d8824 */ /* 0x002fe200008e0606 */
[----:B------:R-:W-:Y:S02]  /*9d30*/  ISETP.GE.AND P1, PT, R115, c[0x0][0x27c], PT ;  /* 0x00009f0073007a0c */ /* 0x000fe40003f26270 */
[----:B------:R1:W5:Y:S01]  /*9d40*/  @!P0 LD.E.64 R26, [R8.64] ;  /* 0x00000008081a8980 */ /* 0x000362000c101b00 */
[----:B------:R-:W-:Y:S02]  /*9d50*/  @!P2 SHF.L.U64.HI R0, R166, 0x1, R80 ;  /* 0x00000001a600a819 */ /* 0x000fe40000010250 */
[----:B------:R-:W-:Y:S01]  /*9d60*/  @!P2 IADD3 R10, P4, R4, R14, RZ ;  /* 0x0000000e040aa210 */ /* 0x000fe20007f9e0ff */
[----:B------:R2:W5:Y:S01]  /*9d70*/  @!P0 LD.E.64 R24, [R12.64] ;  /* 0x000000080c188980 */ /* 0x000562000c101b00 */
[----:B------:R-:W-:Y:S01]  /*9d80*/  CS2R R32, SRZ ;  /* 0x0000000000207805 */ /* 0x000fe2000001ff00 */
[----:B------:R-:W-:-:S02]  /*9d90*/  CS2R R28, SRZ ;  /* 0x00000000001c7805 */ /* 0x000fc4000001ff00 */
[----:B------:R-:W-:Y:S01]  /*9da0*/  @!P2 IMAD.X R11, R5, 0x1, R0, P4 ;  /* 0x00000001050ba824 */ /* 0x000fe200020e0600 */
[----:B------:R-:W-:-:S04]  /*9db0*/  @!P3 SHF.L.U64.HI R6, R168, 0x1, R79 ;  /* 0x00000001a806b819 */ /* 0x000fc8000001024f */
[----:B------:R3:W5:Y:S01]  /*9dc0*/  @!P2 LD.E.64 R28, [R10.64] ;  /* 0x000000080a1ca980 */ /* 0x000762000c101b00 */
[----:B-1----:R-:W-:-:S05]  /*9dd0*/  @!P2 IADD3 R8, P0, R2, R14, RZ ;  /* 0x0000000e0208a210 */ /* 0x002fca0007f1e0ff */
[----:B------:R-:W-:Y:S02]  /*9de0*/  @!P2 IMAD.X R9, R3, 0x1, R0, P0 ;  /* 0x000000010309a824 */ /* 0x000fe400000e0600 */
[----:B------:R-:W-:-:S03]  /*9df0*/  @!P3 IMAD.SHL.U32 R0, R168, 0x2, RZ ;  /* 0x00000002a800b824 */ /* 0x000fc600078e00ff */
[----:B------:R1:W5:Y:S02]  /*9e00*/  @!P2 LD.E.64 R32, [R8.64] ;  /* 0x000000080820a980 */ /* 0x000364000c101b00 */
[----:B------:R-:W-:-:S05]  /*9e10*/  @!P3 IADD3 R18, P0, R4, R0, RZ ;  /* 0x000000000412b210 */ /* 0x000fca0007f1e0ff */
[----:B------:R-:W-:Y:S01]  /*9e20*/  @!P3 IMAD.X R19, R5, 0x1, R6, P0 ;  /* 0x000000010513b824 */ /* 0x000fe200000e0606 */
[----:B------:R-:W-:Y:S01]  /*9e30*/  @!P3 IADD3 R16, P2, R2, R0, RZ ;  /* 0x000000000210b210 */ /* 0x000fe20007f5e0ff */
[C---:B-1----:R-:W-:Y:S01]  /*9e40*/  @!P1 IMAD.SHL.U32 R8, R115.reuse, 0x2, RZ ;  /* 0x0000000273089824 */ /* 0x042fe200078e00ff */
[----:B------:R-:W-:-:S04]  /*9e50*/  @!P1 SHF.L.U64.HI R9, R115, 0x1, R78 ;  /* 0x0000000173099819 */ /* 0x000fc8000001024e */
[----:B------:R-:W-:-:S05]  /*9e60*/  @!P1 IADD3 R14, P0, R4, R8, RZ ;  /* 0x00000008040e9210 */ /* 0x000fca0007f1e0ff */
[----:B------:R-:W-:Y:S01]  /*9e70*/  @!P1 IMAD.X R15, R5, 0x1, R9, P0 ;  /* 0x00000001050f9824 */ /* 0x000fe200000e0609 */
[----:B--2---:R-:W-:Y:S01]  /*9e80*/  @!P1 IADD3 R12, P0, R2, R8, RZ ;  /* 0x00000008020c9210 */ /* 0x004fe20007f1e0ff */
[----:B------:R-:W-:Y:S01]  /*9e90*/  @!P3 IMAD.X R17, R3, 0x1, R6, P2 ;  /* 0x000000010311b824 */ /* 0x000fe200010e0606 */
[----:B------:R-:W-:-:S03]  /*9ea0*/  ISETP.GE.AND P2, PT, R164, c[0x0][0x27c], PT ;  /* 0x00009f00a4007a0c */ /* 0x000fc60003f46270 */
[----:B------:R-:W-:Y:S01]  /*9eb0*/  @!P1 IMAD.X R13, R3, 0x1, R9, P0 ;  /* 0x00000001030d9824 */ /* 0x000fe200000e0609 */
[----:B------:R-:W-:Y:S01]  /*9ec0*/  ISETP.GE.AND P0, PT, R167, c[0x0][0x27c], PT ;  /* 0x00009f00a7007a0c */ /* 0x000fe20003f06270 */
[----:B---3--:R-:W-:Y:S01]  /*9ed0*/  CS2R R10, SRZ ;  /* 0x00000000000a7805 */ /* 0x008fe2000001ff00 */
[----:B------:R-:W-:-:S07]  /*9ee0*/  CS2R R8, SRZ ;  /* 0x0000000000087805 */ /* 0x000fce000001ff00 */
[----:B------:R-:W-:-:S04]  /*9ef0*/  @!P2 IMAD.WIDE R22, R164, 0x2, R4 ;  /* 0x00000002a416a825 */ /* 0x000fc800078e0204 */
[----:B------:R-:W-:Y:S01]  /*9f00*/  @!P2 IMAD.WIDE R20, R164, 0x2, R2 ;  /* 0x00000002a414a825 */ /* 0x000fe200078e0202 */
[----:B------:R1:W5:Y:S03]  /*9f10*/  @!P2 LD.E.64 R10, [R22.64] ;  /* 0x00000008160aa980 */ /* 0x000366000c101b00 */
        /* <DEDUP_REMOVED lines=10> */
[----:B------:R-:W-:Y:S01]  /*9fc0*/  CS2R R46, SRZ ;  /* 0x00000000002e7805 */ /* 0x000fe2000001ff00 */
[----:B------:R-:W-:Y:S01]  /*9fd0*/  CS2R R48, SRZ ;  /* 0x0000000000307805 */ /* 0x000fe2000001ff00 */
[----:B------:R-:W-:Y:S01]  /*9fe0*/  @!P0 IMAD.X R3, R3, 0x1, R6, P2 ;  /* 0x0000000103038824 */ /* 0x000fe200010e0606 */
[----:B------:R1:W5:Y:S04]  /*9ff0*/  @!P3 LD.E.64 R34, [R18.64] ;  /* 0x000000081222b980 */ /* 0x000368000c101b00 */
[----:B------:R1:W5:Y:S04]  /*a000*/  @!P3 LD.E.64 R36, [R16.64] ;  /* 0x000000081024b980 */ /* 0x000368000c101b00 */
[----:B------:R1:W5:Y:S04]  /*a010*/  @!P1 LD.E.64 R40, [R14.64] ;  /* 0x000000080e289980 */ /* 0x000368000c101b00 */
[----:B------:R1:W5:Y:S04]  /*a020*/  @!P1 LD.E.64 R42, [R12.64] ;  /* 0x000000080c2a9980 */ /* 0x000368000c101b00 */
[----:B------:R1:W5:Y:S04]  /*a030*/  @!P0 LD.E.64 R46, [R4.64] ;  /* 0x00000008042e8980 */ /* 0x000368000c101b00 */
[----:B------:R1:W5:Y:S02]  /*a040*/  @!P0 LD.E.64 R48, [R2.64] ;  /* 0x0000000802308980 */ /* 0x000364000c101b00 */
.L_x_1605:
[----:B--2---:R-:W-:Y:S05]  /*a050*/  BSYNC B0 ;  /* 0x0000000000007941 */ /* 0x004fea0003800000 */
.L_x_1604:
        /* <DEDUP_REMOVED lines=57> */
[----:B------:R-:W-:-:S11]  /*a3f0*/  ISETP.GE.AND P2, PT, R166, c[0x0][0x27c], PT ;  /* 0x00009f00a6007a0c */ /* 0x000fd60003f46270 */
[C---:B------:R-:W-:Y:S01]  /*a400*/  @!P0 IMAD.SHL.U32 R0, R169.reuse, 0x2, RZ ;  /* 0x00000002a9008824 */ /* 0x040fe200078e00ff */
[----:B------:R-:W-:Y:S01]  /*a410*/  @!P0 SHF.L.U64.HI R6, R169, 0x1, R81 ;  /* 0x00000001a9068819 */ /* 0x000fe20000010251 */
[----:B------:R-:W-:Y:S01]  /*a420*/  CS2R R50, SRZ ;  /* 0x0000000000327805 */ /* 0x000fe2000001ff00 */
[----:B------:R-:W-:Y:S02]  /*a430*/  @!P2 IMAD.SHL.U32 R18, R166, 0x2, RZ ;  /* 0x00000002a612a824 */ /* 0x000fe400078e00ff */
[-C--:B------:R-:W-:Y:S02]  /*a440*/  @!P0 IADD3 R12, P3, R4, R0.reuse, RZ ;  /* 0x00000000040c8210 */ /* 0x080fe40007f7e0ff */
[----:B------:R-:W-:-:S03]  /*a450*/  @!P0 IADD3 R16, P1, R2, R0, RZ ;  /* 0x0000000002108210 */ /* 0x000fc60007f3e0ff */
[--C-:B------:R-:W-:Y:S01]  /*a460*/  @!P0 IMAD.X R13, R5, 0x1, R6.reuse, P3 ;  /* 0x00000001050d8824 */ /* 0x100fe200018e0606 */
[----:B------:R-:W-:Y:S01]  /*a470*/  ISETP.GE.AND P3, PT, R168, c[0x0][0x27c], PT ;  /* 0x00009f00a8007a0c */ /* 0x000fe20003f66270 */
[----:B------:R-:W-:Y:S01]  /*a480*/  @!P0 IMAD.X R17, R3, 0x1, R6, P1 ;  /* 0x0000000103118824 */ /* 0x000fe200008e0606 */
[----:B------:R-:W-:Y:S02]  /*a490*/  ISETP.GE.AND P1, PT, R115, c[0x0][0x27c], PT ;  /* 0x00009f0073007a0c */ /* 0x000fe40003f26270 */
[----:B------:R1:W5:Y:S01]  /*a4a0*/  @!P0 LD.E.64 R52, [R12.64] ;  /* 0x000000080c348980 */ /* 0x000362000c101b00 */
[----:B------:R-:W-:Y:S02]  /*a4b0*/  @!P2 SHF.L.U64.HI R0, R166, 0x1, R80 ;  /* 0x00000001a600a819 */ /* 0x000fe40000010250 */
[----:B------:R-:W-:Y:S01]  /*a4c0*/  @!P2 IADD3 R14, P4, R4, R18, RZ ;  /* 0x00000012040ea210 */ /* 0x000fe20007f9e0ff */
[----:B------:R2:W5:Y:S01]  /*a4d0*/  @!P0 LD.E.64 R50, [R16.64] ;  /* 0x0000000810328980 */ /* 0x000562000c101b00 */
[----:B------:R-:W-:Y:S01]  /*a4e0*/  CS2R R56, SRZ ;  /* 0x0000000000387805 */ /* 0x000fe2000001ff00 */
[----:B------:R-:W-:-:S02]  /*a4f0*/  CS2R R54, SRZ ;  /* 0x0000000000367805 */ /* 0x000fc4000001ff00 */
[----:B------:R-:W-:-:S03]  /*a500*/  @!P2 IMAD.X R15, R5, 0x1, R0, P4 ;  /* 0x00000001050fa824 */ /* 0x000fc600020e0600 */
[----:B------:R-:W-:Y:S02]  /*a510*/  @!P1 IMAD.SHL.U32 R6, R115, 0x2, RZ ;  /* 0x0000000273069824 */ /* 0x000fe400078e00ff */
[----:B------:R3:W5:Y:S01]  /*a520*/  @!P2 LD.E.64 R54, [R14.64] ;  /* 0x000000080e36a980 */ /* 0x000762000c101b00 */
[----:B-1----:R-:W-:-:S05]  /*a530*/  @!P2 IADD3 R12, P0, R2, R18, RZ ;  /* 0x00000012020ca210 */ /* 0x002fca0007f1e0ff */
[----:B------:R-:W-:Y:S02]  /*a540*/  @!P2 IMAD.X R13, R3, 0x1, R0, P0 ;  /* 0x00000001030da824 */ /* 0x000fe400000e0600 */
[----:B------:R-:W-:-:S03]  /*a550*/  @!P3 IMAD.SHL.U32 R0, R168, 0x2, RZ ;  /* 0x00000002a800b824 */ /* 0x000fc600078e00ff */
[----:B------:R1:W5:Y:S02]  /*a560*/  @!P2 LD.E.64 R56, [R12.64] ;  /* 0x000000080c38a980 */ /* 0x000364000c101b00 */
[-C--:B------:R-:W-:Y:S02]  /*a570*/  @!P3 IADD3 R18, P0, R4, R0.reuse, RZ ;  /* 0x000000000412b210 */ /* 0x080fe40007f1e0ff */
[----:B--2---:R-:W-:Y:S02]  /*a580*/  @!P3 IADD3 R16, P2, R2, R0, RZ ;  /* 0x000000000210b210 */ /* 0x004fe40007f5e0ff */
[----:B-1----:R-:W-:Y:S02]  /*a590*/  @!P3 SHF.L.U64.HI R12, R168, 0x1, R79 ;  /* 0x00000001a80cb819 */ /* 0x002fe4000001024f */
[----:B------:R-:W-:-:S03]  /*a5a0*/  @!P1 SHF.L.U64.HI R13, R115, 0x1, R78 ;  /* 0x00000001730d9819 */ /* 0x000fc6000001024e */
[--C-:B------:R-:W-:Y:S01]  /*a5b0*/  @!P3 IMAD.X R19, R5, 0x1, R12.reuse, P0 ;  /* 0x000000010513b824 */ /* 0x100fe200000e060c */
[----:B---3--:R-:W-:Y:S01]  /*a5c0*/  @!P1 IADD3 R14, P0, R4, R6, RZ ;  /* 0x00000006040e9210 */ /* 0x008fe20007f1e0ff */
[----:B------:R-:W-:-:S04]  /*a5d0*/  @!P3 IMAD.X R17, R3, 0x1, R12, P2 ;  /* 0x000000010311b824 */ /* 0x000fc800010e060c */
[----:B------:R-:W-:Y:S01]  /*a5e0*/  @!P1 IMAD.X R15, R5, 0x1, R13, P0 ;  /* 0x00000001050f9824 */ /* 0x000fe200000e060d */
[----:B------:R-:W-:Y:S02]  /*a5f0*/  @!P1 IADD3 R12, P0, R2, R6, RZ ;  /* 0x00000006020c9210 */ /* 0x000fe40007f1e0ff */
[----:B------:R-:W-:-:S03]  /*a600*/  ISETP.GE.AND P2, PT, R164, c[0x0][0x27c], PT ;  /* 0x00009f00a4007a0c */ /* 0x000fc60003f46270 */
[----:B------:R-:W-:Y:S01]  /*a610*/  @!P1 IMAD.X R13, R3, 0x1, R13, P0 ;  /* 0x00000001030d9824 */ /* 0x000fe200000e060d */
[----:B------:R-:W-:Y:S01]  /*a620*/  ISETP.GE.AND P0, PT, R167, c[0x0][0x27c], PT ;  /* 0x00009f00a7007a0c */ /* 0x000fe20003f06270 */
[----:B------:R-:W-:Y:S01]  /*a630*/  CS2R R30, SRZ ;  /* 0x00000000001e7805 */ /* 0x000fe2000001ff00 */
        /* <DEDUP_REMOVED lines=15> */
[----:B------:R3:W5:Y:S01]  /*a730*/  @!P1 LD.E.64 R58, [R14.64] ;  /* 0x000000080e3a9980 */ /* 0x000762000c101b00 */
[----:B-1----:R-:W-:-:S03]  /*a740*/  CS2R R22, SRZ ;  /* 0x0000000000167805 */ /* 0x002fc6000001ff00 */
[----:B------:R3:W5:Y:S01]  /*a750*/  @!P1 LD.E.64 R60, [R12.64] ;  /* 0x000000080c3c9980 */ /* 0x000762000c101b00 */
[----:B--2---:R-:W-:-:S03]  /*a760*/  CS2R R20, SRZ ;  /* 0x0000000000147805 */ /* 0x004fc6000001ff00 */
[----:B------:R3:W5:Y:S04]  /*a770*/  @!P0 LD.E.64 R66, [R4.64] ;  /* 0x0000000804428980 */ /* 0x000768000c101b00 */
[----:B------:R3:W5:Y:S04]  /*a780*/  @!P3 LD.E.64 R22, [R16.64] ;  /* 0x000000081016b980 */ /* 0x000768000c101b00 */
[----:B------:R3:W5:Y:S04]  /*a790*/  @!P3 LD.E.64 R20, [R18.64] ;  /* 0x000000081214b980 */ /* 0x000768000c101b00 */
[----:B------:R3:W5:Y:S02]  /*a7a0*/  @!P0 LD.E.64 R62, [R2.64] ;  /* 0x00000008023e8980 */ /* 0x000764000c101b00 */
.L_x_1607:
[----:B---34-:R-:W-:Y:S05]  /*a7b0*/  BSYNC B0 ;  /* 0x0000000000007941 */ /* 0x018fea0003800000 */
.L_x_1606:
[----:B-----5:R-:W-:Y:S01]  /*a7c0*/  IMAD.MOV.U32 R0, RZ, RZ, R66 ;  /* 0x000000ffff007224 */ /* 0x020fe200078e0042 */
[----:B------:R-:W-:-:S04]  /*a7d0*/  DEPBAR.LE SB0, 0x1 ;  /* 0x000080400000791a */ /* 0x000fc80000000000 */
[----:B------:R-:W-:Y:S01]  /*a7e0*/  IMAD.MOV.U32 R4, RZ, RZ, R67 ;  /* 0x000000ffff047224 */ /* 0x000fe200078e0043 */
        /* <DEDUP_REMOVED lines=47> */
[----:B------:R-:W1:Y:S01]  /*aae0*/  LDS.128 R12, [R246+0x4800] ;  /* 0x00480000f60c7984 */ /* 0x000e620000000c00 */
        /* <DEDUP_REMOVED lines=9> */
[----:B------:R-:W-:Y:S02]  /*ab80*/  LOP3.LUT R17, R6, 0xffff0000, RZ, 0xc0, !PT ;  /* 0xffff000006117812 */ /* 0x000fe400078ec0ff */
        /* <DEDUP_REMOVED lines=35> */
.L_x_1611:
[----:B------:R-:W-:Y:S05]  /*adc0*/  BSYNC B0 ;  /* 0x0000000000007941 */ /* 0x000fea0003800000 */
.L_x_1610:
[----:B------:R-:W-:Y:S01]  /*add0*/  ISETP.GE.AND P0, PT, R169, c[0x0][0x27c], PT ;  /* 0x00009f00a9007a0c */ /* 0x000fe20003f06270 */
[----:B------:R-:W-:-:S12]  /*ade0*/  BSSY B0, `(.L_x_1612) ;  /* 0x0000030000007945 */ /* 0x000fd80003800000 */
[----:B------:R-:W-:Y:S05]  /*adf0*/  @P0 BRA `(.L_x_1613) ;  /* 0x000002e000000947 */ /* 0x000fea0003800000 */
[----:B-1----:R-:W1:Y:S01]  /*ae00*/  LDS.128 R8, [R247+0x4800] ;  /* 0x00480000f7087984 */ /* 0x002e620000000c00 */
        /* <DEDUP_REMOVED lines=45> */
.L_x_1613:
[----:B------:R-:W-:Y:S05]  /*b0e0*/  BSYNC B0 ;  /* 0x0000000000007941 */ /* 0x000fea0003800000 */
.L_x_1612:
        /* <DEDUP_REMOVED lines=49> */
.L_x_1615:
[----:B------:R-:W-:Y:S05]  /*b400*/  BSYNC B0 ;  /* 0x0000000000007941 */ /* 0x000fea0003800000 */
.L_x_1614:
        /* <DEDUP_REMOVED lines=49> */
.L_x_1617:
[----:B------:R-:W-:Y:S05]  /*b720*/  BSYNC B0 ;  /* 0x0000000000007941 */ /* 0x000fea0003800000 */
.L_x_1616:
        /* <DEDUP_REMOVED lines=49> */
.L_x_1619:
[----:B------:R-:W-:Y:S05]  /*ba40*/  BSYNC B0 ;  /* 0x0000000000007941 */ /* 0x000fea0003800000 */
.L_x_1618:
[----:B------:R-:W-:-:S13]  /*ba50*/  ISETP.GE.AND P0, PT, R167, c[0x0][0x27c], PT ;  /* 0x00009f00a7007a0c */ /* 0x000fda0003f06270 */
        /* <DEDUP_REMOVED lines=47> */
.L_x_1609:
[----:B------:R-:W-:Y:S05]  /*bd50*/  BSYNC B1 ;  /* 0x0000000000017941 */ /* 0x000fea0003800000 */
.L_x_1608:
[----:B------:R-:W-:-:S04]  /*bd60*/  IADD3 R0, R114, 0x40, RZ ;  /* 0x0000004072007810 */ /* 0x000fc80007ffe0ff */
[----:B------:R-:W-:-:S13]  /*bd70*/  ISETP.GE.AND P0, PT, R0, R19, PT ;  /* 0x000000130000720c */ /* 0x000fda0003f06270 */
[----:B------:R-:W-:Y:S05]  /*bd80*/  @P0 BRA `(.L_x_1620) ;  /* 0x0000490000000947 */ /* 0x000fea0003800000 */
        /* <DEDUP_REMOVED lines=49> */
.L_x_1622:
[----:B------:R-:W-:Y:S05]  /*c0a0*/  BSYNC B0 ;  /* 0x0000000000007941 */ /* 0x000fea0003800000 */
.L_x_1621:
        /* <DEDUP_REMOVED lines=49> */
.L_x_1624:
[----:B------:R-:W-:Y:S05]  /*c3c0*/  BSYNC B0 ;  /* 0x0000000000007941 */ /* 0x000fea0003800000 */
.L_x_1623:
        /* <DEDUP_REMOVED lines=49> */
.L_x_1626:
[----:B------:R-:W-:Y:S05]  /*c6e0*/  BSYNC B0 ;  /* 0x0000000000007941 */ /* 0x000fea0003800000 */
.L_x_1625:
        /* <DEDUP_REMOVED lines=49> */
.L_x_1628:
[----:B------:R-:W-:Y:S05]  /*ca00*/  BSYNC B0 ;  /* 0x0000000000007941 */ /* 0x000fea0003800000 */
.L_x_1627:
        /* <DEDUP_REMOVED lines=49> */
.L_x_1630:
[----:B------:R-:W-:Y:S05]  /*cd20*/  BSYNC B0 ;  /* 0x0000000000007941 */ /* 0x000fea0003800000 */
.L_x_1629:
        /* <DEDUP_REMOVED lines=49> */
.L_x_1603:
        /* <DEDUP_REMOVED lines=46> */
[----:B------:R-:W-:Y:S01]  /*d320*/  ISETP.GE.AND P1, PT, R112, c[0x0][0x27c], PT ;  /* 0x00009f0070007a0c */ /* 0x000fe20003f26270 */
[----:B------:R-:W-:Y:S01]  /*d330*/  CS2R R14, SRZ ;  /* 0x00000000000e7805 */ /* 0x000fe2000001ff00 */
[----:B------:R-:W-:Y:S01]  /*d340*/  CS2R R12, SRZ ;  /* 0x00000000000c7805 */ /* 0x000fe2000001ff00 */
[----:B------:R-:W-:Y:S01]  /*d350*/  CS2R R46, SRZ ;  /* 0x00000000002e7805 */ /* 0x000fe2000001ff00 */
[----:B------:R-:W-:-:S05]  /*d360*/  CS2R R44, SRZ ;  /* 0x00000000002c7805 */ /* 0x000fca000001ff00 */
[C---:B------:R-:W-:Y:S01]  /*d370*/  @!P0 IMAD.SHL.U32 R0, R108.reuse, 0x2, RZ ;  /* 0x000000026c008824 */ /* 0x040fe200078e00ff */
[----:B------:R-:W-:Y:S01]  /*d380*/  @!P0 SHF.L.U64.HI R8, R108, 0x1, R109 ;  /* 0x000000016c088819 */ /* 0x000fe2000001026d */
[----:B-----5:R-:W-:-:S03]  /*d390*/  @!P2 IMAD.SHL.U32 R6, R37, 0x8, RZ ;  /* 0x000000082506a824 */ /* 0x020fc600078e00ff */
[----:B---3--:R-:W-:Y:S01]  /*d3a0*/  @!P0 IADD3 R26, P3, R4, R0, RZ ;  /* 0x00000000041a8210 */ /* 0x008fe20007f7e0ff */
[----:B----4-:R-:W-:-:S03]  /*d3b0*/  @!P2 IMAD.WIDE R16, R6, 0x2, R4 ;  /* 0x000000020610a825 */ /* 0x010fc600078e0204 */
[----:B------:R-:W-:Y:S01]  /*d3c0*/  @!P0 IADD3.X R27, R5, R8, RZ, P3, !PT ;  /* 0x00000008051b8210 */ /* 0x000fe20001ffe4ff */
[----:B-1----:R-:W-:Y:S01]  /*d3d0*/  @!P2 IMAD.WIDE R10, R6, 0x2, R2 ;  /* 0x00000002060aa825 */ /* 0x002fe200078e0202 */
[----:B------:R-:W-:Y:S01]  /*d3e0*/  @!P0 IADD3 R24, P3, R2, R0, RZ ;  /* 0x0000000002188210 */ /* 0x000fe20007f7e0ff */
[----:B------:R1:W5:Y:S01]  /*d3f0*/  @!P2 LD.E.128 R20, [R16.64] ;  /* 0x000000081014a980 */ /* 0x000362000c101d00 */
[----:B------:R-:W-:Y:S01]  /*d400*/  @!P1 SHF.L.U32 R0, R36, 0x3, RZ ;  /* 0x0000000324009819 */ /* 0x000fe200000006ff */
[----:B------:R-:W-:Y:S01]  /*d410*/  CS2R R42, SRZ ;  /* 0x00000000002a7805 */ /* 0x000fe2000001ff00 */
[----:B------:R-:W-:Y:S01]  /*d420*/  CS2R R40, SRZ ;  /* 0x0000000000287805 */ /* 0x000fe2000001ff00 */
[----:B------:R-:W-:Y:S01]  /*d430*/  @!P0 IMAD.X R25, R3, 0x1, R8, P3 ;  /* 0x0000000103198824 */ /* 0x000fe200018e0608 */
[----:B------:R2:W5:Y:S01]  /*d440*/  @!P2 LD.E.128 R12, [R10.64] ;  /* 0x000000080a0ca980 */ /* 0x000562000c101d00 */
[----:B------:R-:W-:Y:S01]  /*d450*/  CS2R R18, SRZ ;  /* 0x0000000000127805 */ /* 0x000fe2000001ff00 */
[----:B------:R-:W-:Y:S01]  /*d460*/  CS2R R8, SRZ ;  /* 0x0000000000087805 */ /* 0x000fe2000001ff00 */
[----:B------:R-:W-:-:S04]  /*d470*/  @!P1 IMAD.WIDE R4, R0, 0x2, R4 ;  /* 0x0000000200049825 */ /* 0x000fc800078e0204 */
[----:B------:R-:W-:Y:S01]  /*d480*/  @!P1 IMAD.WIDE R28, R0, 0x2, R2 ;  /* 0x00000002001c9825 */ /* 0x000fe200078e0202 */
[----:B------:R3:W5:Y:S04]  /*d490*/  @!P1 LD.E.128 R44, [R4.64] ;  /* 0x00000008042c9980 */ /* 0x000768000c101d00 */
[----:B------:R3:W5:Y:S01]  /*d4a0*/  @!P1 LD.E.128 R40, [R28.64] ;  /* 0x000000081c289980 */ /* 0x000762000c101d00 */
[----:B-1----:R-:W-:Y:S01]  /*d4b0*/  CS2R R16, SRZ ;  /* 0x0000000000107805 */ /* 0x002fe2000001ff00 */
[----:B--2---:R-:W-:-:S05]  /*d4c0*/  CS2R R10, SRZ ;  /* 0x00000000000a7805 */ /* 0x004fca000001ff00 */
[----:B------:R3:W5:Y:S04]  /*d4d0*/  @!P0 LD.E.128 R16, [R26.64] ;  /* 0x000000081a108980 */ /* 0x000768000c101d00 */
[----:B------:R3:W5:Y:S02]  /*d4e0*/  @!P0 LD.E.128 R8, [R24.64] ;  /* 0x0000000818088980 */ /* 0x000764000c101d00 */
.L_x_1632:
[----:B--2---:R-:W-:Y:S05]  /*d4f0*/  BSYNC B0 ;  /* 0x0000000000007941 */ /* 0x004fea0003800000 */
.L_x_1631:
[----:B------:R-:W-:Y:S01]  /*d500*/  IADD3 R0, R30, 0x40, RZ ;  /* 0x000000401e007810 */ /* 0x000fe20007ffe0ff */
[----:B-----5:R-:W-:Y:S01]  /*d510*/  IMAD.MOV.U32 R2, RZ, RZ, R44 ;  /* 0x000000ffff027224 */ /* 0x020fe200078e002c */
[----:B------:R-:W-:Y:S01]  /*d520*/  MOV R6, R8 ;  /* 0x0000000800067202 */ /* 0x000fe20000000f00 */
[----:B---3--:R-:W-:Y:S01]  /*d530*/  IMAD.MOV.U32 R4, RZ, RZ, R46 ;  /* 0x000000ffff047224 */ /* 0x008fe200078e002e */
[----:B------:R-:W-:Y:S01]  /*d540*/  ISETP.GE.AND P0, PT, R0, R38, PT ;  /* 0x000000260000720c */ /* 0x000fe20003f06270 */
[----:B------:R-:W-:Y:S01]  /*d550*/  IMAD.MOV.U32 R0, RZ, RZ, R45 ;  /* 0x000000ffff007224 */ /* 0x000fe200078e002d */
[----:B----4-:R2:W3:Y:S01]  /*d560*/  SHFL.IDX PT, R5, R32, 0x1, 0x1e1f ;  /* 0x003e1f0020057f89 */ /* 0x0104e200000e0000 */
[----:B-1----:R-:W-:Y:S01]  /*d570*/  IMAD.MOV.U32 R3, RZ, RZ, R47 ;  /* 0x000000ffff037224 */ /* 0x002fe200078e002f */
        /* <DEDUP_REMOVED lines=37> */
[----:B------:R2:W1:Y:S01]  /*d7d0*/  SHFL.IDX PT, R2, R34, 0x1, 0x1e1f ;  /* 0x003e1f0022027f89 */ /* 0x00046200000e0000 */
[----:B------:R-:W-:Y:S01]  /*d7e0*/  CS2R R68, SRZ ;  /* 0x0000000000447805 */ /* 0x000fe2000001ff00 */
[----:B------:R-:W-:Y:S01]  /*d7f0*/  CS2R R66, SRZ ;  /* 0x0000000000427805 */ /* 0x000fe2000001ff00 */
[----:B------:R-:W-:Y:S01]  /*d800*/  PRMT R39, R0, 0x5410, R6 ;  /* 0x0000541000277816 */ /* 0x000fe20000000006 */
[----:B------:R2:W4:Y:S01]  /*d810*/  SHFL.IDX PT, R4, R33, 0x1, 0x1e1f ;  /* 0x003e1f0021047f89 */ /* 0x00052200000e0000 */
[----:B------:R-:W-:Y:S01]  /*d820*/  CS2R R64, SRZ ;  /* 0x0000000000407805 */ /* 0x000fe2000001ff00 */
[----:B------:R-:W-:Y:S01]  /*d830*/  CS2R R58, SRZ ;  /* 0x00000000003a7805 */ /* 0x000fe2000001ff00 */
[----:B------:R-:W-:Y:S01]  /*d840*/  CS2R R56, SRZ ;  /* 0x0000000000387805 */ /* 0x000fe2000001ff00 */
[----:B------:R2:W1:Y:S01]  /*d850*/  SHFL.IDX PT, R3, R31, 0x1, 0x1e1f ;  /* 0x003e1f001f037f89 */ /* 0x00046200000e0000 */
[----:B------:R-:W-:Y:S05]  /*d860*/  @P0 BRA `(.L_x_1634) ;  /* 0x0000021000000947 */ /* 0x000fea0003800000 */
[----:B---3--:R-:W-:Y:S01]  /*d870*/  ISETP.GE.AND P0, PT, R108, c[0x0][0x27c], PT ;  /* 0x00009f006c007a0c */ /* 0x008fe20003f06270 */
        /* <DEDUP_REMOVED lines=9> */
[----:B------:R-:W-:-:S03]  /*d910*/  @!P0 SHF.L.U64.HI R25, R108, 0x1, R109 ;  /* 0x000000016c198819 */ /* 0x000fc6000001026d */
[----:B------:R-:W-:Y:S01]  /*d920*/  @!P2 IMAD.SHL.U32 R6, R37, 0x8, RZ ;  /* 0x000000082506a824 */ /* 0x000fe200078e00ff */
[-C--:B----4-:R-:W-:Y:S01]  /*d930*/  @!P0 IADD3 R26, P3, R4, R0.reuse, RZ ;  /* 0x00000000041a8210 */ /* 0x090fe20007f7e0ff */
[----:B------:R-:W-:Y:S01]  /*d940*/  CS2R R70, SRZ ;  /* 0x0000000000467805 */ /* 0x000fe2000001ff00 */
[----:B------:R-:W-:Y:S01]  /*d950*/  CS2R R68, SRZ ;  /* 0x0000000000447805 */ /* 0x000fe2000001ff00 */
[----:B--2---:R-:W-:Y:S01]  /*d960*/  @!P2 IMAD.WIDE R32, R6, 0x2, R4 ;  /* 0x000000020620a825 */ /* 0x004fe200078e0204 */
[----:B------:R-:W-:Y:S02]  /*d970*/  @!P0 IADD3.X R27, R5, R25, RZ, P3, !PT ;  /* 0x00000019051b8210 */ /* 0x000fe40001ffe4ff */
[----:B-1----:R-:W-:Y:S01]  /*d980*/  @!P0 IADD3 R24, P3, R2, R0, RZ ;  /* 0x0000000002188210 */ /* 0x002fe20007f7e0ff */
[----:B------:R-:W-:Y:S01]  /*d990*/  CS2R R54, SRZ ;  /* 0x0000000000367805 */ /* 0x000fe2000001ff00 */
[----:B------:R-:W-:Y:S01]  /*d9a0*/  @!P1 SHF.L.U32 R0, R36, 0x3, RZ ;  /* 0x0000000324009819 */ /* 0x000fe200000006ff */
[----:B------:R-:W-:Y:S01]  /*d9b0*/  CS2R R52, SRZ ;  /* 0x0000000000347805 */ /* 0x000fe2000001ff00 */
[----:B------:R-:W-:Y:S01]  /*d9c0*/  CS2R R58, SRZ ;  /* 0x00000000003a7805 */ /* 0x000fe2000001ff00 */
[----:B------:R-:W-:Y:S01]  /*d9d0*/  CS2R R56, SRZ ;  /* 0x0000000000387805 */ /* 0x000fe2000001ff00 */
[----:B------:R-:W-:Y:S01]  /*d9e0*/  @!P2 IMAD.WIDE R30, R6, 0x2, R2 ;  /* 0x00000002061ea825 */ /* 0x000fe200078e0202 */
[----:B------:R1:W5:Y:S03]  /*d9f0*/  @!P2 LD.E.128 R60, [R32.64] ;  /* 0x00000008203ca980 */ /* 0x000366000c101d00 */
[C---:B------:R-:W-:Y:S01]  /*da00*/  @!P1 IMAD.WIDE R28, R0.reuse, 0x2, R4 ;  /* 0x00000002001c9825 */ /* 0x040fe200078e0204 */
[----:B------:R1:W5:Y:S03]  /*da10*/  @!P2 LD.E.128 R64, [R30.64] ;  /* 0x000000081e40a980 */ /* 0x000366000c101d00 */
[----:B------:R-:W-:Y:S01]  /*da20*/  @!P1 IMAD.WIDE R4, R0, 0x2, R2 ;  /* 0x0000000200049825 */ /* 0x000fe200078e0202 */
[----:B------:R1:W5:Y:S03]  /*da30*/  @!P1 LD.E.128 R72, [R28.64] ;  /* 0x000000081c489980 */ /* 0x000366000c101d00 */
[----:B------:R-:W-:Y:S01]  /*da40*/  @!P0 IMAD.X R25, R3, 0x1, R25, P3 ;  /* 0x0000000103198824 */ /* 0x000fe200018e0619 */
[----:B------:R1:W5:Y:S04]  /*da50*/  @!P1 LD.E.128 R68, [R4.64] ;  /* 0x0000000804449980 */ /* 0x000368000c101d00 */
[----:B------:R1:W5:Y:S04]  /*da60*/  @!P0 LD.E.128 R52, [R26.64] ;  /* 0x000000081a348980 */ /* 0x000368000c101d00 */
[----:B------:R1:W5:Y:S02]  /*da70*/  @!P0 LD.E.128 R56, [R24.64] ;  /* 0x0000000818388980 */ /* 0x000364000c101d00 */
.L_x_1634:
[----:B---3--:R-:W-:Y:S05]  /*da80*/  BSYNC B0 ;  /* 0x0000000000007941 */ /* 0x008fea0003800000 */
.L_x_1633:
[----:B-----5:R-:W-:Y:S01]  /*da90*/  IMAD.MOV.U32 R0, RZ, RZ, R74 ;  /* 0x000000ffff007224 */ /* 0x020fe200078e004a */
[----:B------:R-:W-:-:S04]  /*daa0*/  DEPBAR.LE SB0, 0x1 ;  /* 0x000080400000791a */ /* 0x000fc80000000000 */
[----:B-1--4-:R-:W-:Y:S01]  /*dab0*/  IMAD.MOV.U32 R4, RZ, RZ, R75 ;  /* 0x000000ffff047224 */ /* 0x012fe200078e004b */
        /* <DEDUP_REMOVED lines=49> */
[----:B------:R-:W3:Y:S01]  /*ddd0*/  LDL R110, [R1+0x12c] ;  /* 0x00012c00016e7983 */ /* 0x000ee20000100800 */
[----:B------:R-:W-:Y:S01]  /*dde0*/  IMAD.MOV.U32 R0, RZ, RZ, c[0x0][0x27c] ;  /* 0x00009f00ff007624 */ /* 0x000fe200078e00ff */
[----:B------:R-:W-:Y:S02]  /*ddf0*/  SHF.R.U64 R8, R8, 0x10, R9 ;  /* 0x0000001008087819 */ /* 0x000fe40000001209 */
[----:B------:R-:W-:Y:S02]  /*de00*/  SHF.R.U64 R5, R16, 0x10, R17 ;  /* 0x0000001010057819 */ /* 0x000fe40000001211 */
[----:B------:R-:W-:Y:S02]  /*de10*/  LEA.HI R0, R0, R170, RZ, 0x1d ;  /* 0x000000aa00007211 */ /* 0x000fe400078fe8ff */
[----:B--2---:R-:W-:Y:S02]  /*de20*/  PRMT R33, R39, 0x5432, R8 ;  /* 0x0000543227217816 */ /* 0x004fe40000000008 */
        /* <DEDUP_REMOVED lines=12> */
[----:B------:R-:W-:Y:S02]  /*def0*/  SHF.R.U32.HI R2, RZ, 0x10, R19 ;  /* 0x00000010ff027819 */ /* 0x000fe40000011613 */
[----:B------:R-:W-:Y:S01]  /*df00*/  PRMT R19, R49, 0x5432, R9 ;  /* 0x0000543231137816 */ /* 0x000fe20000000009 */
[----:B------:R-:W-:Y:S01]  /*df10*/  IMAD.SHL.U32 R48, R0, 0x2, RZ ;  /* 0x0000000200307824 */ /* 0x000fe200078e00ff */
[----:B------:R-:W-:Y:S02]  /*df20*/  SHF.R.U32.HI R0, RZ, 0x10, R17 ;  /* 0x00000010ff007819 */ /* 0x000fe40000011611 */
[----:B------:R-:W-:-:S02]  /*df30*/  SHF.R.U32.HI R4, RZ, 0x10, R11 ;  /* 0x00000010ff047819 */ /* 0x000fc4000001160b */
[----:B------:R-:W2:Y:S01]  /*df40*/  LDS.128 R24, [R48+0x6080] ;  /* 0x0060800030187984 */ /* 0x000ea20000000c00 */
[----:B------:R-:W-:Y:S02]  /*df50*/  PRMT R36, R35, 0x5410, R0 ;  /* 0x0000541023247816 */ /* 0x000fe40000000000 */
[----:B------:R-:W-:Y:S02]  /*df60*/  PRMT R32, R39, 0x5410, R3 ;  /* 0x0000541027207816 */ /* 0x000fe40000000003 */
[C---:B------:R-:W-:Y:S02]  /*df70*/  PRMT R35, R50.reuse, 0x5432, R6 ;  /* 0x0000543232237816 */ /* 0x040fe40000000006 */
[----:B------:R-:W-:Y:S02]  /*df80*/  PRMT R34, R50, 0x5410, R2 ;  /* 0x0000541032227816 */ /* 0x000fe40000000002 */
[----:B------:R-:W-:-:S05]  /*df90*/  PRMT R18, R49, 0x5410, R4 ;  /* 0x0000541031127816 */ /* 0x000fca0000000004 */
[C---:B------:R-:W-:Y:S01]  /*dfa0*/  IMAD.U32 R50, R18.reuse, 0x10000, RZ ;  /* 0x0001000012327824 */ /* 0x040fe200078e00ff */
[----:B------:R-:W-:Y:S01]  /*dfb0*/  LOP3.LUT R18, R18, 0xffff0000, RZ, 0xc0, !PT ;  /* 0xffff000012127812 */ /* 0x000fe200078ec0ff */
[C---:B--2---:R-:W-:Y:S01]  /*dfc0*/  IMAD.U32 R9, R24.reuse, 0x10000, RZ ;  /* 0x0001000018097824 */ /* 0x044fe200078e00ff */
[----:B------:R-:W-:Y:S01]  /*dfd0*/  SHF.L.U32 R6, R25, 0x10, RZ ;  /* 0x0000001019067819 */ /* 0x000fe200000006ff */
[----:B------:R-:W-:Y:S01]  /*dfe0*/  IMAD.U32 R2, R27, 0x10000, RZ ;  /* 0x000100001b027824 */ /* 0x000fe200078e00ff */
[----:B------:R-:W-:Y:S02]  /*dff0*/  LOP3.LUT R8, R24, 0xffff0000, RZ, 0xc0, !PT ;  /* 0xffff000018087812 */ /* 0x000fe400078ec0ff */
[----:B------:R-:W-:Y:S01]  /*e000*/  LOP3.LUT R5, R25, 0xffff0000, RZ, 0xc0, !PT ;  /* 0xffff000019057812 */ /* 0x000fe200078ec0ff */
[----:B------:R-:W-:Y:S01]  /*e010*/  IMAD.U32 R25, R37, 0x10000, RZ ;  /* 0x0001000025197824 */ /* 0x000fe200078e00ff */
[----:B------:R-:W-:Y:S01]  /*e020*/  LOP3.LUT R0, R27, 0xffff0000, RZ, 0xc0, !PT ;  /* 0xffff00001b007812 */ /* 0x000fe200078ec0ff */
[----:B------:R-:W-:Y:S01]  /*e030*/  IMAD.U32 R27, R32, 0x10000, RZ ;  /* 0x00010000201b7824 */ /* 0x000fe200078e00ff */
[----:B------:R-:W-:-:S02]  /*e040*/  SHF.L.U32 R4, R26, 0x10, RZ ;  /* 0x000000101a047819 */ /* 0x000fc400000006ff */
[----:B------:R-:W-:Y:S02]  /*e050*/  LOP3.LUT R3, R26, 0xffff0000, RZ, 0xc0, !PT ;  /* 0xffff00001a037812 */ /* 0x000fe400078ec0ff */
[----:B------:R-:W-:Y:S01]  /*e060*/  SHF.L.U32 R26, R34, 0x10, RZ ;  /* 0x00000010221a7819 */ /* 0x000fe200000006ff */
[----:B---3--:R-:W2:Y:S02]  /*e070*/  LDS.128 R28, [R110] ;  /* 0x000000006e1c7984 */ /* 0x008ea40000000c00 */
        /* <DEDUP_REMOVED lines=61> */
.L_x_1638:
[----:B------:R-:W-:Y:S05]  /*e450*/  BSYNC B0 ;  /* 0x0000000000007941 */ /* 0x000fea0003800000 */
.L_x_1637:
        /* <DEDUP_REMOVED lines=10> */
[----:B------:R-:W-:Y:S02]  /*e500*/  PRMT R29, R79, 0x5432, R6 ;  /* 0x000054324f1d7816 */ /* 0x000fe40000000006 */
        /* <DEDUP_REMOVED lines=97> */
.L_x_1640:
[----:B------:R-:W-:Y:S05]  /*eb20*/  BSYNC B0 ;  /* 0x0000000000007941 */ /* 0x000fea0003800000 */
.L_x_1639:
[----:B------:R-:W-:-:S13]  /*eb30*/  ISETP.GE.AND P0, PT, R112, c[0x0][0x27c], PT ;  /* 0x00009f0070007a0c */ /* 0x000fda0003f06270 */
[----:B------:R-:W-:Y:S05]  /*eb40*/  @P0 BRA `(.L_x_1636) ;  /* 0x0000069000000947 */ /* 0x000fea0003800000 */
[----:B------:R-:W3:Y:S04]  /*eb50*/  LDL R2, [R1+0x28] ;  /* 0x0000280001027983 */ /* 0x000ee80000100800 */
[----:B------:R-:W4:Y:S01]  /*eb60*/  LDL R35, [R1+0x134] ;  /* 0x0001340001237983 */ /* 0x000f220000100800 */
[----:B------:R-:W-:Y:S01]  /*eb70*/  IMAD.MOV.U32 R0, RZ, RZ, c[0x0][0x27c] ;  /* 0x00009f00ff007624 */ /* 0x000fe200078e00ff */
[--C-:B------:R-:W-:Y:S02]  /*eb80*/  SHF.R.U64 R5, R40, 0x10, R41.reuse ;  /* 0x0000001028057819 */ /* 0x100fe40000001229 */
[----:B------:R-:W-:Y:S02]  /*eb90*/  SHF.R.U32.HI R6, RZ, 0x10, R41 ;  /* 0x00000010ff067819 */ /* 0x000fe40000011629 */
[----:B--2---:R-:W-:-:S02]  /*eba0*/  PRMT R19, R80, 0x5432, R5 ;  /* 0x0000543250137816 */ /* 0x004fc40000000005 */
[--C-:B------:R-:W-:Y:S02]  /*ebb0*/  SHF.R.U64 R16, R42, 0x10, R43.reuse ;  /* 0x000000102a107819 */ /* 0x100fe4000000122b */
[----:B------:R-:W-:Y:S01]  /*ebc0*/  SHF.R.U32.HI R17, RZ, 0x10, R43 ;  /* 0x00000010ff117819 */ /* 0x000fe2000001162b */
[----:B------:R-:W-:Y:S01]  /*ebd0*/  IMAD.U32 R31, R19, 0x10000, RZ ;  /* 0x00010000131f7824 */ /* 0x000fe200078e00ff */
        /* <DEDUP_REMOVED lines=11> */
[----:B----4-:R-:W2:Y:S02]  /*ec90*/  LDS.128 R12, [R35] ;  /* 0x00000000230c7984 */ /* 0x010ea40000000c00 */
        /* <DEDUP_REMOVED lines=36> */
[C---:B------:R-:W-:Y:S02]  /*eee0*/  FMUL.FTZ R10, R6.reuse, R34 ;  /* 0x00000022060a7220 */ /* 0x040fe40000410000 */
        /* <DEDUP_REMOVED lines=47> */
.L_x_1636:
[----:B------:R-:W-:Y:S05]  /*f1e0*/  BSYNC B1 ;  /* 0x0000000000017941 */ /* 0x000fea0003800000 */
.L_x_1635:
        /* <DEDUP_REMOVED lines=18> */
[----:B------:R-:W-:Y:S01]  /*f310*/  IMAD.U32 R31, R19, 0x10000, RZ ;  /* 0x00010000131f7824 */ /* 0x000fe200078e00ff */
        /* <DEDUP_REMOVED lines=45> */
[C---:B------:R-:W-:Y:S02]  /*f5f0*/  FFMA.FTZ R32, R23.reuse, R15, -R10 ;  /* 0x0000000f17207223 */ /* 0x040fe4000001080a */
[C---:B------:R-:W-:Y:S02]  /*f600*/  FMUL.FTZ R10, R6.reuse, R34 ;  /* 0x00000022060a7220 */ /* 0x040fe40000410000 */
        /* <DEDUP_REMOVED lines=47> */
.L_x_1642:
[----:B------:R-:W-:Y:S05]  /*f900*/  BSYNC B0 ;  /* 0x0000000000007941 */ /* 0x000fea0003800000 */
.L_x_1641:
[----:B------:R-:W-:Y:S01]  /*f910*/  ISETP.GE.AND P0, PT, R113, c[0x0][0x27c], PT ;  /* 0x00009f0071007a0c */ /* 0x000fe20003f06270 */
[----:B------:R-:W-:-:S12]  /*f920*/  BSSY B0, `(.L_x_1643) ;  /* 0x000006b000007945 */ /* 0x000fd80003800000 */
[----:B------:R-:W-:Y:S05]  /*f930*/  @P0 BRA `(.L_x_1644) ;  /* 0x0000069000000947 */ /* 0x000fea0003800000 */
[----:B------:R-:W4:Y:S04]  /*f940*/  LDL R2, [R1+0x2c] ;  /* 0x00002c0001027983 */ /* 0x000f280000100800 */
[----:B--2---:R-:W2:Y:S01]  /*f950*/  LDL R35, [R1+0x138] ;  /* 0x0001380001237983 */ /* 0x004ea20000100800 */
[----:B------:R-:W-:Y:S01]  /*f960*/  IMAD.MOV.U32 R0, RZ, RZ, c[0x0][0x27c] ;  /* 0x00009f00ff007624 */ /* 0x000fe200078e00ff */
[--C-:B------:R-:W-:Y:S02]  /*f970*/  SHF.R.U64 R5, R64, 0x10, R65.reuse ;  /* 0x0000001040057819 */ /* 0x100fe40000001241 */
[----:B------:R-:W-:Y:S02]  /*f980*/  SHF.R.U32.HI R6, RZ, 0x10, R65 ;  /* 0x00000010ff067819 */ /* 0x000fe40000011641 */
[----:B------:R-:W-:-:S02]  /*f990*/  PRMT R19, R89, 0x5432, R5 ;  /* 0x0000543259137816 */ /* 0x000fc40000000005 */
        /* <DEDUP_REMOVED lines=11> */
[----:B----4-:R-:W-:-:S04]  /*fa50*/  LEA.HI R0, R0, R2, RZ, 0x1d ;  /* 0x0000000200007211 */ /* 0x010fc800078fe8ff */
        /* <DEDUP_REMOVED lines=15> */
[----:B------:R-:W4:Y:S01]  /*fb50*/  LDS.128 R8, [R30+0x6080] ;  /* 0x006080001e087984 */ /* 0x000f220000000c00 */
        /* <DEDUP_REMOVED lines=10> */
[----:B----4-:R-:W-:Y:S01]  /*fc00*/  IMAD.U32 R12, R8, 0x10000, RZ ;  /* 0x00010000080c7824 */ /* 0x010fe200078e00ff */
        /* <DEDUP_REMOVED lines=60> */
.L_x_1644:
[----:B------:R-:W-:Y:S05]  /*ffd0*/  BSYNC B0 ;  /* 0x0000000000007941 */ /* 0x000fea0003800000 */
.L_x_1643:
[----:B------:R-:W-:-:S13]  /*ffe0*/  ISETP.GE.AND P0, PT, R112, c[0x0][0x27c], PT ;  /* 0x00009f0070007a0c */ /* 0x000fda0003f06270 */
        /* <DEDUP_REMOVED lines=106> */
.L_x_1620:
[----:B------:R-:W-:Y:S05]  /*10690*/  BSYNC B2 ;  /* 0x0000000000027941 */ /* 0x000fea0003800000 */
.L_x_1602:
[----:B-1----:R-:W-:Y:S01]  /*106a0*/  IMAD R0, R97, c[0x0][0x208], RZ ;  /* 0x0000820061007a24 */ /* 0x002fe200078e02ff */
[----:B------:R-:W-:-:S04]  /*106b0*/  DEPBAR.LE SB0, 0x0 ;  /* 0x000080000000791a */ /* 0x000fc80000000000 */
[C---:B------:R-:W-:Y:S01]  /*106c0*/  IMAD.WIDE.U32 R2, R221.reuse, c[0x0][0x208], RZ ;  /* 0x00008200dd027a25 */ /* 0x040fe200078e00ff */
[----:B------:R-:W-:Y:S01]  /*106d0*/  BAR.SYNC.DEFER_BLOCKING 0x0 ;  /* 0x0000000000007b1d */ /* 0x000fe20000010000 */
[C---:B------:R-:W-:Y:S02]  /*106e0*/  ISETP.GE.AND P3, PT, R104.reuse, c[0x0][0x1d4], PT ;  /* 0x0000750068007a0c */ /* 0x040fe40003f66270 */
[----:B------:R-:W-:Y:S01]  /*106f0*/  IMAD R0, R221, c[0x0][0x20c], R0 ;  /* 0x00008300dd007a24 */ /* 0x000fe200078e0200 */
[----:B------:R-:W-:Y:S01]  /*10700*/  SHF.L.U64.HI R233, R104, 0x1, R105 ;  /* 0x0000000168e97819 */ /* 0x000fe20000010269 */
[----:B--2---:R-:W-:Y:S01]  /*10710*/  IMAD.WIDE.U32 R8, R88, c[0x0][0x210], RZ ;  /* 0x0000840058087a25 */ /* 0x004fe200078e00ff */
[----:B------:R-:W-:Y:S01]  /*10720*/  SHF.L.U64.HI R230, R252, 0x1, R101 ;  /* 0x00000001fce67819 */ /* 0x000fe20000010265 */
[----:B------:R-:W-:Y:S01]  /*10730*/  BSSY B0, `(.L_x_1645) ;  /* 0x0000044000007945 */ /* 0x000fe20003800000 */
[----:B------:R-:W-:Y:S01]  /*10740*/  SHF.L.U64.HI R231, R99, 0x1, R100 ;  /* 0x0000000163e77819 */ /* 0x000fe20000010264 */
[----:B------:R-:W-:Y:S01]  /*10750*/  IMAD.IADD R3, R3, 0x1, R0 ;  /* 0x0000000103037824 */ /* 0x000fe200078e0200 */
[----:B------:R-:W-:Y:S01]  /*10760*/  STL.64 [R1+0x20], R8 ;  /* 0x0000200801007387 */ /* 0x000fe20000100a00 */
[----:B------:R-:W-:Y:S01]  /*10770*/  IMAD R0, R98, c[0x0][0x218], RZ ;  /* 0x0000860062007a24 */ /* 0x000fe200078e02ff */
[----:B------:R-:W-:Y:S01]  /*10780*/  ISETP.GE.AND P4, PT, R252, c[0x0][0x1d4], PT ;  /* 0x00007500fc007a0c */ /* 0x000fe20003f86270 */
[----:B------:R-:W-:-:S04]  /*10790*/  IMAD.WIDE.U32 R2, R219, c[0x0][0x218], R2 ;  /* 0x00008600db027a25 */ /* 0x000fc800078e0002 */
[----:B------:R-:W-:Y:S01]  /*107a0*/  IMAD R4, R219, c[0x0][0x21c], R0 ;  /* 0x00008700db047a24 */ /* 0x000fe200078e0200 */
[----:B------:R-:W-:Y:S01]  /*107b0*/  IADD3 R0, P0, R2, R8, RZ ;  /* 0x0000000802007210 */ /* 0x000fe20007f1e0ff */
[----:B------:R-:W-:Y:S02]  /*107c0*/  IMAD R5, R88, c[0x0][0x214], R9 ;  /* 0x0000850058057a24 */ /* 0x000fe400078e0209 */
[----:B------:R-:W-:Y:S02]  /*107d0*/  IMAD.SHL.U32 R234, R104, 0x2, RZ ;  /* 0x0000000268ea7824 */ /* 0x000fe400078e00ff */
[----:B------:R-:W-:Y:S01]  /*107e0*/  IMAD.SHL.U32 R235, R252, 0x2, RZ ;  /* 0x00000002fceb7824 */ /* 0x000fe200078e00ff */
[----:B------:R-:W-:Y:S01]  /*107f0*/  IADD3.X R2, R5, R3, R4, P0, !PT ;  /* 0x0000000305027210 */ /* 0x000fe200007fe404 */
[----:B------:R-:W-:Y:S01]  /*10800*/  IMAD.IADD R4, R133, 0x1, -R102 ;  /* 0x0000000185047824 */ /* 0x000fe200078e0a66 */
[C---:B------:R-:W-:Y:S01]  /*10810*/  LEA R6, P0, R0.reuse, c[0x0][0x1f8], 0x1 ;  /* 0x00007e0000067a11 */ /* 0x040fe200078008ff */
[----:B------:R-:W-:Y:S01]  /*10820*/  IMAD.SHL.U32 R209, R103, 0x2, RZ ;  /* 0x0000000267d17824 */ /* 0x000fe200078e00ff */
[----:B------:R-:W-:Y:S01]  /*10830*/  STL [R1+0x18], R5 ;  /* 0x0000180501007387 */ /* 0x000fe20000100800 */
[----:B------:R-:W-:Y:S01]  /*10840*/  IMAD.SHL.U32 R232, R99, 0x2, RZ ;  /* 0x0000000263e87824 */ /* 0x000fe200078e00ff */
[----:B------:R-:W-:-:S02]  /*10850*/  LEA.HI.X R3, R0, c[0x0][0x1fc], R2, 0x1, P0 ;  /* 0x00007f0000037a11 */ /* 0x000fc400000f0c02 */
[----:B------:R-:W1:Y:S01]  /*10860*/  SHFL.IDX PT, R0, R6, RZ, 0x1c1f ;  /* 0x001c1fff06007589 */ /* 0x000e6200000e0000 */
[C---:B------:R-:W-:Y:S02]  /*10870*/  ISETP.LT.OR P1, PT, R4.reuse, 0x1, P3 ;  /* 0x000000010400780c */ /* 0x040fe40001f21670 */
[----:B------:R-:W-:Y:S01]  /*10880*/  ISETP.LT.OR P2, PT, R4, 0x1, P4 ;  /* 0x000000010400780c */ /* 0x000fe20002741670 */
[----:B------:R-:W2:Y:S04]  /*10890*/  SHFL.IDX PT, R2, R3, RZ, 0x1c1f ;  /* 0x001c1fff03027589 */ /* 0x000ea800000e0000 */
[----:B------:R4:W3:Y:S04]  /*108a0*/  LDSM.16.M88.4 R16, [R198] ;  /* 0x00000000c610783b */ /* 0x0008e80000000200 */
[----:B------:R4:W3:Y:S04]  /*108b0*/  LDSM.16.M88.4 R12, [R198+0x1000] ;  /* 0x00100000c60c783b */ /* 0x0008e80000000200 */
[----:B------:R4:W3:Y:S04]  /*108c0*/  LDSM.16.M88.4 R24, [R171] ;  /* 0x00000000ab18783b */ /* 0x0008e80000000200 */
[----:B------:R4:W3:Y:S01]  /*108d0*/  LDSM.16.M88.4 R32, [R171+0x400] ;  /* 0x00040000ab20783b */ /* 0x0008e20000000200 */
[----:B-1----:R-:W-:-:S03]  /*108e0*/  IADD3 R20, P0, R0, R234, RZ ;  /* 0x000000ea00147210 */ /* 0x002fc60007f1e0ff */
[----:B------:R-:W1:Y:S02]  /*108f0*/  S2R R5, SR_TID.X ;  /* 0x0000000000057919 */ /* 0x000e640000002100 */
[----:B--2---:R-:W-:Y:S01]  /*10900*/  IMAD.X R21, R2, 0x1, R233, P0 ;  /* 0x0000000102157824 */ /* 0x004fe200000e06e9 */
[----:B------:R-:W-:Y:S01]  /*10910*/  IADD3 R22, P0, R0, R235, RZ ;  /* 0x000000eb00167210 */ /* 0x000fe20007f1e0ff */
[----:B------:R4:W2:Y:S04]  /*10920*/  LDSM.16.M88.4 R28, [R171+0x800] ;  /* 0x00080000ab1c783b */ /* 0x0008a80000000200 */
[----:B-----5:R4:W1:Y:S01]  /*10930*/  LDSM.16.M88.4 R36, [R199] ;  /* 0x00000000c724783b */ /* 0x0208620000000200 */
[----:B------:R-:W-:-:S03]  /*10940*/  IMAD.X R23, R2, 0x1, R230, P0 ;  /* 0x0000000102177824 */ /* 0x000fc600000e06e6 */
        /* <DEDUP_REMOVED lines=9> */
[----:B------:R4:W-:Y:S01]  /*109e0*/  LDGSTS.E.BYPASS.LTC128B.128 [R209+0x2480], [R22.64], !P2 ;  /* 0x0248000016d17fae */ /* 0x0009e2000d101d48 */
[----:B--2---:R-:W-:-:S05]  /*109f0*/  IADD3 R20, P0, R0, R232, RZ ;  /* 0x000000e800147210 */ /* 0x004fca0007f1e0ff */
[----:B------:R-:W-:Y:S01]  /*10a00*/  IMAD.X R21, R2, 0x1, R231, P0 ;  /* 0x0000000102157824 */ /* 0x000fe200000e06e7 */
[----:B------:R-:W-:-:S13]  /*10a10*/  ISETP.LT.OR P0, PT, R4, 0x1, P1 ;  /* 0x000000010400780c */ /* 0x000fda0000f01670 */
[----:B------:R4:W-:Y:S01]  /*10a20*/  LDGSTS.E.BYPASS.LTC128B.128 [R209+0x3080], [R20.64], !P0 ;  /* 0x0308000014d17fae */ /* 0x0009e2000c101d48 */
[----:B-1----:R-:W-:-:S13]  /*10a30*/  ISETP.GT.AND P0, PT, R5, 0x3f, PT ;  /* 0x0000003f0500780c */ /* 0x002fda0003f04270 */
[----:B------:R-:W-:Y:S05]  /*10a40*/  @P0 BRA `(.L_x_1646) ;  /* 0x0000012000000947 */ /* 0x000fea0003800000 */
[----:B---3--:R-:W-:Y:S05]  /*10a50*/  BRA.DIV ~URZ, `(.L_x_1647) ;  /* 0x0000f8a27f007947 */ /* 0x008fea000b800000 */
[----:B------:R1:W2:Y:S04]  /*10a60*/  SHFL.IDX PT, R5, R3, 0x1, 0x1c1f ;  /* 0x003c1f0003057f89 */ /* 0x0002a800000e0000 */
[----:B------:R1:W3:Y:S02]  /*10a70*/  SHFL.IDX PT, R0, R6, 0x1, 0x1c1f ;  /* 0x003c1f0006007f89 */ /* 0x0002e400000e0000 */
.L_x_1764:
[----:B---34-:R-:W-:Y:S02]  /*10a80*/  IADD3 R22, P0, R0, R234, RZ ;  /* 0x000000ea00167210 */ /* 0x018fe40007f1e0ff */
[C---:B------:R-:W-:Y:S02]  /*10a90*/  ISETP.LT.OR P3, PT, R4.reuse, 0x21, P3 ;  /* 0x000000210400780c */ /* 0x040fe40001f61670 */
[----:B------:R-:W-:Y:S01]  /*10aa0*/  ISETP.LT.OR P2, PT, R4, 0x21, P4 ;  /* 0x000000210400780c */ /* 0x000fe20002741670 */
[----:B--2---:R-:W-:Y:S01]  /*10ab0*/  IMAD.X R23, R5, 0x1, R233, P0 ;  /* 0x0000000105177824 */ /* 0x004fe200000e06e9 */
[----:B------:R-:W-:-:S02]  /*10ac0*/  IADD3 R20, P0, R0, R235, RZ ;  /* 0x000000eb00147210 */ /* 0x000fc40007f1e0ff */
[----:B------:R-:W-:-:S03]  /*10ad0*/  ISETP.LT.OR P1, PT, R4, 0x21, P1 ;  /* 0x000000210400780c */ /* 0x000fc60000f21670 */
[----:B------:R-:W-:Y:S01]  /*10ae0*/  IMAD.X R21, R5, 0x1, R230, P0 ;  /* 0x0000000105157824 */ /* 0x000fe200000e06e6 */
[----:B------:R-:W-:-:S03]  /*10af0*/  IADD3 R2, P0, R0, R232, RZ ;  /* 0x000000e800027210 */ /* 0x000fc60007f1e0ff */
[----:B------:R-:W-:Y:S01]  /*10b00*/  @!PT LDS RZ, [RZ] ;  /* 0x00000000fffff984 */ /* 0x000fe20000000800 */
[----:B------:R-:W-:Y:S01]  /*10b10*/  @!PT LDS RZ, [RZ] ;  /* 0x00000000fffff984 */ /* 0x000fe20000000800 */
[----:B------:R-:W-:Y:S01]  /*10b20*/  @!PT LDS RZ, [RZ] ;  /* 0x00000000fffff984 */ /* 0x000fe20000000800 */
[----:B------:R2:W-:Y:S02]  /*10b30*/  LDGSTS.E.BYPASS.LTC128B.128 [R209+0x2080], [R22.64], !P3 ;  /* 0x0208000016d17fae */ /* 0x0005e4000d901d48 */
[----:B-1----:R-:W-:Y:S02]  /*10b40*/  IMAD.X R3, R5, 0x1, R231, P0 ;  /* 0x0000000105037824 */ /* 0x002fe400000e06e7 */
[----:B------:R2:W-:Y:S04]  /*10b50*/  LDGSTS.E.BYPASS.LTC128B.128 [R209+0x2c80], [R20.64], !P2 ;  /* 0x02c8000014d17fae */ /* 0x0005e8000d101d48 */
[----:B------:R2:W-:Y:S02]  /*10b60*/  LDGSTS.E.BYPASS.LTC128B.128 [R209+0x3880], [R2.64], !P1 ;  /* 0x0388000002d17fae */ /* 0x0005e4000c901d48 */
.L_x_1646:
[----:B---3--:R-:W-:Y:S05]  /*10b70*/  BSYNC B0 ;  /* 0x0000000000007941 */ /* 0x008fea0003800000 */
.L_x_1645:
[----:B------:R-:W0:Y:S01]  /*10b80*/  LDGDEPBAR ;  /* 0x00000000000079af */ /* 0x000e220000000000 */
[----:B------:R-:W-:Y:S01]  /*10b90*/  WARPSYNC 0xffffffff ;  /* 0xffffffff00007948 */ /* 0x000fe20003800000 */
[-C--:B--2-4-:R-:W-:Y:S02]  /*10ba0*/  HMMA.16816.F32.BF16 R20, R16, R24.reuse, RZ ;  /* 0x000000181014723c */ /* 0x094fe400000418ff */
[----:B------:R-:W-:Y:S04]  /*10bb0*/  LDSM.16.M88.4 R56, [R171+0xc00] ;  /* 0x000c0000ab38783b */ /* 0x000fe80000000200 */
[----:B------:R-:W1:Y:S02]  /*10bc0*/  LDSM.16.M88.4 R40, [R198+0x2000] ;  /* 0x00200000c628783b */ /* 0x000e640000000200 */
[C---:B------:R-:W-:Y:S02]  /*10bd0*/  HMMA.16816.F32.BF16 R60, R12.reuse, R24, RZ ;  /* 0x000000180c3c723c */ /* 0x040fe400000418ff */
[----:B------:R-:W-:Y:S04]  /*10be0*/  LDSM.16.M88.4 R44, [R206] ;  /* 0x00000000ce2c783b */ /* 0x000fe80000000200 */
[----:B------:R-:W2:Y:S01]  /*10bf0*/  LDL R2, [R1+0xc] ;  /* 0x00000c0001027983 */ /* 0x000ea20000100800 */
        /* <DEDUP_REMOVED lines=192> */
[----:B------:R-:W4:Y:S01]  /*11800*/  LDL R4, [R1+0x4c] ;  /* 0x00004c0001047983 */ /* 0x000f220000100800 */
[----:B------:R-:W-:-:S03]  /*11810*/  IMAD.MOV.U32 R219, RZ, RZ, RZ ;  /* 0x000000ffffdb7224 */ /* 0x000fc600078e00ff */
[----:B------:R-:W5:Y:S04]  /*11820*/  LDL.64 R138, [R1+0x38] ;  /* 0x00003800018a7983 */ /* 0x000f680000100a00 */
[----:B------:R-:W3:Y:S01]  /*11830*/  LDL R136, [R1+0x48] ;  /* 0x0000480001887983 */ /* 0x000ee20000100800 */
[----:B--2---:R-:W-:-:S04]  /*11840*/  IADD3 R2, R251, R134, R2 ;  /* 0x00000086fb027210 */ /* 0x004fc80007ffe002 */
        /* <DEDUP_REMOVED lines=24> */
[----:B------:R-:W-:Y:S01]  /*119d0*/  IMAD R4, R0, c[0x0][0x1f0], RZ ;  /* 0x00007c0000047a24 */ /* 0x000fe200078e02ff */
[----:B-----5:R-:W-:-:S03]  /*119e0*/  IADD3 R0, P2, R138, R2, RZ ;  /* 0x000000028a007210 */ /* 0x020fc60007f5e0ff */
[----:B------:R-:W-:Y:S01]  /*119f0*/  IMAD R2, R219, c[0x0][0x1f4], R4 ;  /* 0x00007d00db027a24 */ /* 0x000fe200078e0204 */
[----:B------:R-:W-:-:S04]  /*11a00*/  LEA R6, P1, R0, c[0x0][0x1c8], 0x1 ;  /* 0x0000720000067a11 */ /* 0x000fc800078208ff */
[----:B------:R-:W-:-:S04]  /*11a10*/  IADD3.X R2, R136, R3, R2, P2, !PT ;  /* 0x0000000388027210 */ /* 0x000fc800017fe402 */
[----:B------:R-:W-:Y:S01]  /*11a20*/  LEA.HI.X R5, R0, c[0x0][0x1cc], R2, 0x1, P1 ;  /* 0x0000730000057a11 */ /* 0x000fe200008f0c02 */
[----:B------:R-:W-:Y:S05]  /*11a30*/  BRA.DIV ~URZ, `(.L_x_1650) ;  /* 0x0000e9827f007947 */ /* 0x000fea000b800000 */
[----:B------:R1:W2:Y:S02]  /*11a40*/  SHFL.IDX PT, R4, R5, RZ, 0x1c1f ;  /* 0x001c1fff05047589 */ /* 0x0002a400000e0000 */
.L_x_1765:
[----:B------:R-:W-:Y:S05]  /*11a50*/  BRA.DIV ~URZ, `(.L_x_1651) ;  /* 0x0000e9d27f007947 */ /* 0x000fea000b800000 */
[----:B------:R3:W4:Y:S02]  /*11a60*/  SHFL.IDX PT, R0, R6, RZ, 0x1c1f ;  /* 0x001c1fff06007589 */ /* 0x00072400000e0000 */
.L_x_1766:
[----:B------:R-:W-:Y:S01]  /*11a70*/  BSSY B0, `(.L_x_1652) ;  /* 0x0000013000007945 */ /* 0x000fe20003800000 */
[----:B------:R-:W-:Y:S05]  /*11a80*/  @!P0 BRA `(.L_x_1653) ;  /* 0x0000011000008947 */ /* 0x000fea0003800000 */
[----:B------:R-:W5:Y:S04]  /*11a90*/  LDL.64 R8, [R1] ;  /* 0x0000000001087983 */ /* 0x000f680000100a00 */
[----:B---3--:R-:W3:Y:S01]  /*11aa0*/  LDL R2, [R1+0x8] ;  /* 0x0000080001027983 */ /* 0x008ee20000100800 */
[----:B----4-:R-:W-:Y:S02]  /*11ab0*/  IADD3 R10, P0, R0, R234, RZ ;  /* 0x000000ea000a7210 */ /* 0x010fe40007f1e0ff */
[----:B------:R-:W-:-:S03]  /*11ac0*/  ISETP.GE.AND P2, PT, R252, c[0x0][0x1d4], PT ;  /* 0x00007500fc007a0c */ /* 0x000fc60003f46270 */
[----:B--2---:R-:W-:Y:S01]  /*11ad0*/  IMAD.X R11, R4, 0x1, R233, P0 ;  /* 0x00000001040b7824 */ /* 0x004fe200000e06e9 */
[----:B-----5:R-:W-:Y:S02]  /*11ae0*/  ISETP.GE.AND P3, PT, R8, c[0x0][0x1d4], PT ;  /* 0x0000750008007a0c */ /* 0x020fe40003f66270 */
[----:B------:R-:W-:Y:S02]  /*11af0*/  IADD3 R8, P1, R0, R235, RZ ;  /* 0x000000eb00087210 */ /* 0x000fe40007f3e0ff */
[----:B---3--:R-:W-:-:S03]  /*11b00*/  ISETP.GE.AND P0, PT, R2, c[0x0][0x1d4], PT ;  /* 0x0000750002007a0c */ /* 0x008fc60003f06270 */
[----:B------:R-:W-:Y:S01]  /*11b10*/  IMAD.X R9, R4, 0x1, R230, P1 ;  /* 0x0000000104097824 */ /* 0x000fe200008e06e6 */
[----:B------:R-:W-:-:S05]  /*11b20*/  IADD3 R2, P1, R0, R232, RZ ;  /* 0x000000e800027210 */ /* 0x000fca0007f3e0ff */
[----:B------:R-:W-:Y:S01]  /*11b30*/  IMAD.X R3, R4, 0x1, R231, P1 ;  /* 0x0000000104037824 */ /* 0x000fe200008e06e7 */
[----:B------:R-:W-:Y:S01]  /*11b40*/  @!PT LDS RZ, [RZ] ;  /* 0x00000000fffff984 */ /* 0x000fe20000000800 */
[----:B------:R-:W-:Y:S01]  /*11b50*/  @!PT LDS RZ, [RZ] ;  /* 0x00000000fffff984 */ /* 0x000fe20000000800 */
[----:B------:R-:W-:Y:S01]  /*11b60*/  @!PT LDS RZ, [RZ] ;  /* 0x00000000fffff984 */ /* 0x000fe20000000800 */
[----:B------:R2:W-:Y:S04]  /*11b70*/  LDGSTS.E.BYPASS.LTC128B.128 [R209+0x3c80], [R10.64], !P3 ;  /* 0x03c800000ad17fae */ /* 0x0005e8000d901d48 */
[----:B------:R2:W-:Y:S04]  /*11b80*/  LDGSTS.E.BYPASS.LTC128B.128 [R209+0x4880], [R8.64], !P2 ;  /* 0x0488000008d17fae */ /* 0x0005e8000d101d48 */
[----:B------:R2:W-:Y:S02]  /*11b90*/  LDGSTS.E.BYPASS.LTC128B.128 [R209+0x5480], [R2.64], !P0 ;  /* 0x0548000002d17fae */ /* 0x0005e4000c101d48 */
.L_x_1653:
[----:B------:R-:W-:Y:S05]  /*11ba0*/  BSYNC B0 ;  /* 0x0000000000007941 */ /* 0x000fea0003800000 */
.L_x_1652:
[----:B------:R-:W-:Y:S01]  /*11bb0*/  ISETP.GE.AND P0, PT, R12, 0x21, PT ;  /* 0x000000210c00780c */ /* 0x000fe20003f06270 */
[----:B------:R-:W-:Y:S06]  /*11bc0*/  BRA.DIV ~URZ, `(.L_x_1654) ;  /* 0x0000e8c27f007947 */ /* 0x000fec000b800000 */
[----:B--2---:R2:W1:Y:S04]  /*11bd0*/  SHFL.IDX PT, R4, R5, 0x1, 0x1c1f ;  /* 0x003c1f0005047f89 */ /* 0x00446800000e0000 */
[----:B----4-:R2:W4:Y:S02]  /*11be0*/  SHFL.IDX PT, R0, R6, 0x1, 0x1c1f ;  /* 0x003c1f0006007f89 */ /* 0x01052400000e0000 */
.L_x_1767:
[----:B------:R-:W-:Y:S05]  /*11bf0*/  @!P0 BRA `(.L_x_1649) ;  /* 0x0000011000008947 */ /* 0x000fea0003800000 */
[----:B------:R-:W5:Y:S04]  /*11c00*/  LDL.64 R8, [R1] ;  /* 0x0000000001087983 */ /* 0x000f680000100a00 */
[----:B--2---:R-:W2:Y:S01]  /*11c10*/  LDL R2, [R1+0x8] ;  /* 0x0000080001027983 */ /* 0x004ea20000100800 */
[----:B----4-:R-:W-:-:S02]  /*11c20*/  IADD3 R10, P0, R0, R234, RZ ;  /* 0x000000ea000a7210 */ /* 0x010fc40007f1e0ff */
[----:B------:R-:W-:-:S03]  /*11c30*/  ISETP.GE.AND P2, PT, R252, c[0x0][0x1d4], PT ;  /* 0x00007500fc007a0c */ /* 0x000fc60003f46270 */
[----:B-1----:R-:W-:Y:S01]  /*11c40*/  IMAD.X R11, R4, 0x1, R233, P0 ;  /* 0x00000001040b7824 */ /* 0x002fe200000e06e9 */
[----:B-----5:R-:W-:Y:S02]  /*11c50*/  ISETP.GE.AND P3, PT, R8, c[0x0][0x1d4], PT ;  /* 0x0000750008007a0c */ /* 0x020fe40003f66270 */
[----:B------:R-:W-:Y:S02]  /*11c60*/  IADD3 R8, P1, R0, R235, RZ ;  /* 0x000000eb00087210 */ /* 0x000fe40007f3e0ff */
[----:B--2---:R-:W-:-:S03]  /*11c70*/  ISETP.GE.AND P0, PT, R2, c[0x0][0x1d4], PT ;  /* 0x0000750002007a0c */ /* 0x004fc60003f06270 */
        /* <DEDUP_REMOVED lines=9> */
.L_x_1649:
[----:B--234-:R-:W-:Y:S05]  /*11d10*/  BSYNC B1 ;  /* 0x0000000000017941 */ /* 0x01cfea0003800000 */
.L_x_1648:
[----:B-1----:R-:W2:Y:S01]  /*11d20*/  LDL R2, [R1+0x60] ;  /* 0x0000600001027983 */ /* 0x002ea20000100800 */
[----:B------:R-:W-:-:S03]  /*11d30*/  IMAD.MOV.U32 R4, RZ, RZ, c[0x0][0x2c4] ;  /* 0x0000b100ff047624 */ /* 0x000fc600078e00ff */
[----:B------:R-:W2:Y:S04]  /*11d40*/  LDL R0, [R1+0x80] ;  /* 0x0000800001007983 */ /* 0x000ea80000100800 */
[----:B------:R-:W3:Y:S04]  /*11d50*/  LDL R5, [R1+0x68] ;  /* 0x0000680001057983 */ /* 0x000ee80000100800 */
[----:B------:R-:W4:Y:S01]  /*11d60*/  LDL R3, [R1+0x64] ;  /* 0x0000640001037983 */ /* 0x000f220000100800 */
[----:B------:R-:W-:-:S03]  /*11d70*/  ISETP.NE.AND P0, PT, R4, 0x1, PT ;  /* 0x000000010400780c */ /* 0x000fc60003f05270 */
[----:B------:R-:W0:Y:S01]  /*11d80*/  LDGDEPBAR ;  /* 0x00000000000079af */ /* 0x000e220000000000 */
[----:B--2---:R-:W-:Y:S02]  /*11d90*/  IADD3 R0, R0, R2, RZ ;  /* 0x0000000200007210 */ /* 0x004fe40007ffe0ff */
[----:B---3--:R-:W-:-:S07]  /*11da0*/  IADD3 R6, -R5, R133, RZ ;  /* 0x0000008505067210 */ /* 0x008fce0007ffe1ff */
[----:B------:R-:W-:-:S04]  /*11db0*/  @P0 IMAD.HI.U32 R2, R0, c[0x0][0x2c8], RZ ;  /* 0x0000b20000020a27 */ /* 0x000fc800078e00ff */
[----:B------:R-:W-:Y:S01]  /*11dc0*/  IMAD.MOV.U32 R4, RZ, RZ, R0 ;  /* 0x000000ffff047224 */ /* 0x000fe200078e0000 */
[----:B------:R-:W-:Y:S02]  /*11dd0*/  IADD3 R0, -R5, 0x1, R133 ;  /* 0x0000000105007810 */ /* 0x000fe40007ffe185 */
[----:B------:R-:W-:-:S03]  /*11de0*/  @P0 SHF.R.U32.HI R4, RZ, c[0x0][0x2cc], R2 ;  /* 0x0000b300ff040a19 */ /* 0x000fc60000011602 */
[----:B----4-:R-:W-:Y:S01]  /*11df0*/  IMAD.IADD R5, R0, 0x1, -R3 ;  /* 0x0000000100057824 */ /* 0x010fe200078e0a03 */
[----:B------:R-:W-:Y:S05]  /*11e00*/  BRA.DIV ~URZ, `(.L_x_1655) ;  /* 0x0000e7427f007947 */ /* 0x000fea000b800000 */
[----:B------:R1:W2:Y:S02]  /*11e10*/  SHFL.IDX PT, R0, R4, RZ, 0x1c1f ;  /* 0x001c1fff04007589 */ /* 0x0002a400000e0000 */
.L_x_1768:
[----:B--2---:R-:W-:-:S05]  /*11e20*/  IMAD.IADD R0, R5, 0x1, R0 ;  /* 0x0000000105007824 */ /* 0x004fca00078e0200 */
[----:B------:R-:W-:-:S04]  /*11e30*/  IMNMX R0, R6, R0, PT ;  /* 0x0000000006007217 */ /* 0x000fc80003800200 */
[C---:B------:R-:W-:Y:S02]  /*11e40*/  ISETP.GT.AND P1, PT, R0.reuse, RZ, PT ;  /* 0x000000ff0000720c */ /* 0x040fe40003f24270 */
[----:B------:R-:W-:Y:S02]  /*11e50*/  ISETP.GT.AND P0, PT, R0, 0x1, PT ;  /* 0x000000010000780c */ /* 0x000fe40003f04270 */
[----:B------:R-:W-:Y:S02]  /*11e60*/  FSEL R11, R110, -INF , P1 ;  /* 0xff8000006e0b7808 */ /* 0x000fe40000800000 */
[----:B------:R-:W-:Y:S02]  /*11e70*/  FSEL R13, R99, -INF , P0 ;  /* 0xff800000630d7808 */ /* 0x000fe40000000000 */
[C---:B------:R-:W-:Y:S02]  /*11e80*/  ISETP.GT.AND P3, PT, R0.reuse, 0x8, PT ;  /* 0x000000080000780c */ /* 0x040fe40003f64270 */
        /* <DEDUP_REMOVED lines=29> */
[----:B------:R-:W-:Y:S02]  /*12060*/  ISETP.GT.AND P0, PT, R2, 0x1, PT ;  /* 0x000000010200780c */ /* 0x000fe40003f04270 */
        /* <DEDUP_REMOVED lines=39> */
[----:B------:R-:W-:Y:S02]  /*122e0*/  IMNMX R0, R6, R0, PT ;  /* 0x0000000006007217 */ /* 0x000fe40003800200 */
[----:B------:R-:W-:Y:S02]  /*122f0*/  FSEL R81, R48, -INF , P3 ;  /* 0xff80000030517808 */ /* 0x000fe40001800000 */
[----:B------:R-:W-:Y:S02]  /*12300*/  FSEL R80, R45, -INF , P2 ;  /* 0xff8000002d507808 */ /* 0x000fe40001000000 */
[----:B------:R-:W-:Y:S02]  /*12310*/  FSEL R55, R37, -INF , P1 ;  /* 0xff80000025377808 */ /* 0x000fe40000800000 */
[----:B------:R-:W-:-:S02]  /*12320*/  FSEL R54, R35, -INF , P0 ;  /* 0xff80000023367808 */ /* 0x000fc40000000000 */
[C---:B------:R-:W-:Y:S02]  /*12330*/  ISETP.GT.AND P3, PT, R0.reuse, RZ, PT ;  /* 0x000000ff0000720c */ /* 0x040fe40003f64270 */
[C---:B------:R-:W-:Y:S02]  /*12340*/  ISETP.GT.AND P2, PT, R0.reuse, 0x1, PT ;  /* 0x000000010000780c */ /* 0x040fe40003f44270 */
[C---:B------:R-:W-:Y:S02]  /*12350*/  ISETP.GT.AND P1, PT, R0.reuse, 0x8, PT ;  /* 0x000000080000780c */ /* 0x040fe40003f24270 */
[----:B------:R-:W-:Y:S02]  /*12360*/  ISETP.GT.AND P0, PT, R0, 0x9, PT ;  /* 0x000000090000780c */ /* 0x000fe40003f04270 */
        /* <DEDUP_REMOVED lines=10> */
[----:B------:R-:W-:Y:S02]  /*12410*/  ISETP.GT.AND P4, PT, R2, 0x19, PT ;  /* 0x000000190200780c */ /* 0x000fe40003f84270 */
[----:B------:R-:W-:Y:S02]  /*12420*/  FSEL R39, R72, -INF , P3 ;  /* 0xff80000048277808 */ /* 0x000fe40001800000 */
[----:B------:R-:W-:Y:S02]  /*12430*/  FSEL R40, R63, -INF , P2 ;  /* 0xff8000003f287808 */ /* 0x000fe40001000000 */
[----:B------:R-:W-:-:S02]  /*12440*/  FSEL R48, R59, -INF , P1 ;  /* 0xff8000003b307808 */ /* 0x000fc40000800000 */
[----:B------:R-:W-:Y:S02]  /*12450*/  FSEL R49, R49, -INF , P0 ;  /* 0xff80000031317808 */ /* 0x000fe40000000000 */
[----:B------:R-:W-:Y:S02]  /*12460*/  FMNMX.FTZ R2, R15, R4, !PT ;  /* 0x000000040f027209 */ /* 0x000fe40007810000 */
[C---:B------:R-:W-:Y:S02]  /*12470*/  ISETP.GT.AND P3, PT, R0.reuse, 0x20, PT ;  /* 0x000000200000780c */ /* 0x040fe40003f64270 */
[C---:B------:R-:W-:Y:S02]  /*12480*/  ISETP.GT.AND P2, PT, R0.reuse, 0x21, PT ;  /* 0x000000210000780c */ /* 0x040fe40003f44270 */
[C---:B------:R-:W-:Y:S02]  /*12490*/  ISETP.GT.AND P1, PT, R0.reuse, 0x28, PT ;  /* 0x000000280000780c */ /* 0x040fe40003f24270 */
[----:B------:R-:W-:-:S02]  /*124a0*/  ISETP.GT.AND P0, PT, R0, 0x29, PT ;  /* 0x000000290000780c */ /* 0x000fc40003f04270 */
        /* <DEDUP_REMOVED lines=62> */
.L_x_1769:
[C---:B------:R-:W-:Y:S01]  /*12890*/  FMUL.FTZ R0, R106.reuse, c[0x0][0x2d0] ;  /* 0x0000b4006a007a20 */ /* 0x040fe20000410000 */
[----:B------:R-:W-:Y:S01]  /*128a0*/  FSETP.NEU.FTZ.AND P0, PT, R106, -INF , PT ;  /* 0xff8000006a00780b */ /* 0x000fe20003f1d000 */
[----:B------:R-:W2:Y:S03]  /*128b0*/  LDL R195, [R1+0x60] ;  /* 0x0000600001c37983 */ /* 0x000ea60000100800 */
[----:B------:R-:W-:Y:S01]  /*128c0*/  FSEL R4, R0, RZ, P0 ;  /* 0x000000ff00047208 */ /* 0x000fe20000000000 */
[----:B------:R-:W3:Y:S04]  /*128d0*/  LDL R194, [R1+0x64] ;  /* 0x0000640001c27983 */ /* 0x000ee80000100800 */
[--C-:B------:R-:W-:Y:S01]  /*128e0*/  FFMA.FTZ R0, R11, c[0x0][0x2d0], -R4.reuse ;  /* 0x0000b4000b007a23 */ /* 0x100fe20000010804 */
[----:B------:R-:W3:Y:S03]  /*128f0*/  LDL R193, [R1+0x6c] ;  /* 0x00006c0001c17983 */ /* 0x000ee60000100800 */
[----:B------:R1:W-:Y:S01]  /*12900*/  MUFU.EX2 R107, R0 ;  /* 0x00000000006b7308 */ /* 0x0003e20000000800 */
[----:B------:R-:W5:Y:S01]  /*12910*/  LDL R192, [R1+0xc] ;  /* 0x00000c0001c07983 */ /* 0x000f620000100800 */
[C---:B------:R-:W-:Y:S01]  /*12920*/  FMUL.FTZ R3, R105.reuse, c[0x0][0x2d0] ;  /* 0x0000b40069037a20 */ /* 0x040fe20000410000 */
[----:B------:R-:W-:Y:S01]  /*12930*/  FSETP.NEU.FTZ.AND P0, PT, R105, -INF , PT ;  /* 0xff8000006900780b */ /* 0x000fe20003f1d000 */
[--C-:B------:R-:W-:Y:S01]  /*12940*/  FFMA.FTZ R2, R23, c[0x0][0x2d0], -R4.reuse ;  /* 0x0000b40017027a23 */ /* 0x100fe20000010804 */
[----:B------:R-:W-:Y:S01]  /*12950*/  WARPSYNC 0xffffffff ;  /* 0xffffffff00007948 */ /* 0x000fe20003800000 */
[----:B------:R-:W-:Y:S01]  /*12960*/  LDSM.16.MT88.4 R56, [R197] ;  /* 0x00000000c538783b */ /* 0x000fe20000004200 */
[----:B------:R-:W-:Y:S01]  /*12970*/  FSEL R3, R3, RZ, P0 ;  /* 0x000000ff03037208 */ /* 0x000fe20000000000 */
[----:B------:R4:W-:Y:S01]  /*12980*/  MUFU.EX2 R145, R2 ;  /* 0x0000000200917308 */ /* 0x0009e20000000800 */
[----:B------:R-:W-:Y:S01]  /*12990*/  FSETP.NEU.FTZ.AND P0, PT, R104, -INF , PT ;  /* 0xff8000006800780b */ /* 0x000fe20003f1d000 */
[----:B------:R-:W4:Y:S01]  /*129a0*/  LDSM.16.MT88.4 R44, [R196] ;  /* 0x00000000c42c783b */ /* 0x000f220000004200 */
[----:B------:R-:W-:Y:S01]  /*129b0*/  MOV R210, c[0x0][0x2c4] ;  /* 0x0000b10000d27a02 */ /* 0x000fe20000000f00 */
[----:B------:R-:W-:Y:S01]  /*129c0*/  FFMA.FTZ R5, R24, c[0x0][0x2d0], -R3 ;  /* 0x0000b40018057a23 */ /* 0x000fe20000010803 */
[----:B------:R-:W-:Y:S01]  /*129d0*/  IADD3 R220, R220, -0x2, RZ ;  /* 0xfffffffedcdc7810 */ /* 0x000fe20007ffe0ff */
[----:B------:R-:W-:Y:S01]  /*129e0*/  LDSM.16.MT88.4 R68, [R196+0xc00] ;  /* 0x000c0000c444783b */ /* 0x000fe20000004200 */
[----:B------:R-:W-:Y:S01]  /*129f0*/  ISETP.NE.AND P1, PT, R210, 0x1, PT ;  /* 0x00000001d200780c */ /* 0x000fe20003f25270 */
[----:B-1----:R-:W-:Y:S01]  /*12a00*/  FFMA.FTZ R0, R13, c[0x0][0x2d0], -R4 ;  /* 0x0000b4000d007a23 */ /* 0x002fe20000010804 */
[----:B------:R1:W-:Y:S01]  /*12a10*/  MUFU.EX2 R135, R5 ;  /* 0x0000000500877308 */ /* 0x0003e20000000800 */
[----:B------:R-:W-:Y:S04]  /*12a20*/  LDSM.16.MT88.4 R72, [R197+0x400] ;  /* 0x00040000c548783b */ /* 0x000fe80000004200 */
[----:B------:R-:W2:Y:S01]  /*12a30*/  LDSM.16.MT88.4 R60, [R196+0x400] ;  /* 0x00040000c43c783b */ /* 0x000ea20000004200 */
[----:B----4-:R-:W-:-:S02]  /*12a40*/  FMUL.FTZ R2, R104, c[0x0][0x2d0] ;  /* 0x0000b40068027a20 */ /* 0x010fc40000410000 */
[----:B------:R4:W-:Y:S01]  /*12a50*/  MUFU.EX2 R103, R0 ;  /* 0x0000000000677308 */ /* 0x0009e20000000800 */
[----:B------:R-:W2:Y:S02]  /*12a60*/  LDSM.16.MT88.4 R76, [R196+0x1000] ;  /* 0x00100000c44c783b */ /* 0x000ea40000004200 */
[----:B------:R-:W-:Y:S02]  /*12a70*/  FSEL R2, R2, RZ, P0 ;  /* 0x000000ff02027208 */ /* 0x000fe40000000000 */
[----:B------:R-:W2:Y:S01]  /*12a80*/  LDSM.16.MT88.4 R64, [R197+0xc00] ;  /* 0x000c0000c540783b */ /* 0x000ea20000004200 */
[----:B-1----:R-:W-:Y:S02]  /*12a90*/  FMNMX.FTZ R5, R10, R9, !PT ;  /* 0x000000090a057209 */ /* 0x002fe40007810000 */
[----:B------:R-:W-:Y:S02]  /*12aa0*/  FFMA.FTZ R6, R36, c[0x0][0x2d0], -R2 ;  /* 0x0000b40024067a23 */ /* 0x000fe40000010802 */
[----:B------:R-:W-:-:S02]  /*12ab0*/  FSETP.NEU.FTZ.AND P0, PT, R5, -INF , PT ;  /* 0xff8000000500780b */ /* 0x000fc40003f1d000 */
[----:B------:R1:W-:Y:S01]  /*12ac0*/  MUFU.EX2 R132, R6 ;  /* 0x0000000600847308 */ /* 0x0003e20000000800 */
[----:B----4-:R-:W-:-:S07]  /*12ad0*/  FFMA.FTZ R0, R15, c[0x0][0x2d0], -R4 ;  /* 0x0000b4000f007a23 */ /* 0x010fce0000010804 */
[----:B------:R4:W-:Y:S01]  /*12ae0*/  MUFU.EX2 R111, R0 ;  /* 0x00000000006f7308 */ /* 0x0009e20000000800 */
[----:B-1----:R-:W-:-:S07]  /*12af0*/  FFMA.FTZ R6, R38, c[0x0][0x2d0], -R2 ;  /* 0x0000b40026067a23 */ /* 0x002fce0000010802 */
[----:B------:R-:W-:Y:S01]  /*12b00*/  MUFU.EX2 R133, R6 ;  /* 0x0000000600857308 */ /* 0x000fe20000000800 */
[----:B----4-:R-:W-:-:S07]  /*12b10*/  FFMA.FTZ R0, R17, c[0x0][0x2d0], -R4 ;  /* 0x0000b40011007a23 */ /* 0x010fce0000010804 */
[----:B------:R1:W-:Y:S02]  /*12b20*/  MUFU.EX2 R126, R0 ;  /* 0x00000000007e7308 */ /* 0x0003e40000000800 */
[----:B-1----:R-:W-:-:S06]  /*12b30*/  FFMA.FTZ R0, R19, c[0x0][0x2d0], -R4 ;  /* 0x0000b40013007a23 */ /* 0x002fcc0000010804 */
[----:B------:R1:W-:Y:S02]  /*12b40*/  MUFU.EX2 R127, R0 ;  /* 0x00000000007f7308 */ /* 0x0003e40000000800 */
[----:B-1----:R-:W-:-:S06]  /*12b50*/  FFMA.FTZ R0, R21, c[0x0][0x2d0], -R4 ;  /* 0x0000b40015007a23 */ /* 0x002fcc0000010804 */
[----:B------:R1:W4:Y:S02]  /*12b60*/  MUFU.EX2 R134, R0 ;  /* 0x0000000000867308 */ /* 0x0003240000000800 */
[----:B-1----:R-:W-:-:S06]  /*12b70*/  FFMA.FTZ R0, R25, c[0x0][0x2d0], -R4 ;  /* 0x0000b40019007a23 */ /* 0x002fcc0000010804 */
[----:B------:R1:W1:Y:S02]  /*12b80*/  MUFU.EX2 R146, R0 ;  /* 0x0000000000927308 */ /* 0x0002640000000800 */
[----:B-1----:R-:W-:Y:S01]  /*12b90*/  FFMA.FTZ R0, R12, c[0x0][0x2d0], -R3 ;  /* 0x0000b4000c007a23 */ /* 0x002fe20000010803 */
[----:B----4-:R-:W-:-:S05]  /*12ba0*/  F2FP.BF16.PACK_AB R12, R134, R127 ;  /* 0x0000007f860c723e */ /* 0x010fca00000010ff */
[----:B------:R1:W-:Y:S02]  /*12bb0*/  MUFU.EX2 R99, R0 ;  /* 0x0000000000637308 */ /* 0x0003e40000000800 */
[----:B-1----:R-:W-:Y:S01]  /*12bc0*/  FFMA.FTZ R0, R14, c[0x0][0x2d0], -R3 ;  /* 0x0000b4000e007a23 */ /* 0x002fe20000010803 */
[----:B------:R-:W-:-:S05]  /*12bd0*/  F2FP.BF16.PACK_AB R14, R146, R145 ;  /* 0x00000091920e723e */ /* 0x000fca00000010ff */
[----:B------:R1:W4:Y:S02]  /*12be0*/  MUFU.EX2 R98, R0 ;  /* 0x0000000000627308 */ /* 0x0003240000000800 */
[----:B-1----:R-:W-:Y:S01]  /*12bf0*/  FFMA.FTZ R0, R16, c[0x0][0x2d0], -R3 ;  /* 0x0000b40010007a23 */ /* 0x002fe20000010803 */
[----:B----4-:R-:W-:-:S05]  /*12c00*/  F2FP.BF16.PACK_AB R21, R98, R99 ;  /* 0x000000636215723e */ /* 0x010fca00000010ff */
[----:B------:R1:W-:Y:S02]  /*12c10*/  MUFU.EX2 R101, R0 ;  /* 0x0000000000657308 */ /* 0x0003e40000000800 */
[----:B-1----:R-:W-:-:S06]  /*12c20*/  FFMA.FTZ R0, R18, c[0x0][0x2d0], -R3 ;  /* 0x0000b40012007a23 */ /* 0x002fcc0000010803 */
[----:B------:R1:W4:Y:S02]  /*12c30*/  MUFU.EX2 R116, R0 ;  /* 0x0000000000747308 */ /* 0x0003240000000800 */
[----:B-1----:R-:W-:Y:S01]  /*12c40*/  FFMA.FTZ R0, R20, c[0x0][0x2d0], -R3 ;  /* 0x0000b40014007a23 */ /* 0x002fe20000010803 */
[----:B------:R-:W-:Y:S02]  /*12c50*/  F2FP.BF16.PACK_AB R20, R103, R107 ;  /* 0x0000006b6714723e */ /* 0x000fe400000010ff */
[----:B----4-:R-:W-:-:S03]  /*12c60*/  F2FP.BF16.PACK_AB R23, R116, R101 ;  /* 0x000000657417723e */ /* 0x010fc600000010ff */
[----:B------:R1:W-:Y:S02]  /*12c70*/  MUFU.EX2 R117, R0 ;  /* 0x0000000000757308 */ /* 0x0003e40000000800 */
[----:B-1----:R-:W-:Y:S01]  /*12c80*/  FFMA.FTZ R0, R22, c[0x0][0x2d0], -R3 ;  /* 0x0000b40016007a23 */ /* 0x002fe20000010803 */
[----:B------:R-:W-:-:S05]  /*12c90*/  F2FP.BF16.PACK_AB R22, R126, R111 ;  /* 0x0000006f7e16723e */ /* 0x000fca00000010ff */
[----:B------:R1:W4:Y:S02]  /*12ca0*/  MUFU.EX2 R125, R0 ;  /* 0x00000000007d7308 */ /* 0x0003240000000800 */
[----:B------:R-:W-:Y:S01]  /*12cb0*/  HMMA.16816.F32.BF16 R8, R20, R44, RZ ;  /* 0x0000002c1408723c */ /* 0x000fe200000418ff */
[----:B-1----:R-:W-:Y:S01]  /*12cc0*/  FFMA.FTZ R0, R27, c[0x0][0x2d0], -R3 ;  /* 0x0000b4001b007a23 */ /* 0x002fe20000010803 */
[----:B----4-:R-:W-:-:S04]  /*12cd0*/  F2FP.BF16.PACK_AB R13, R125, R117 ;  /* 0x000000757d0d723e */ /* 0x010fc800000010ff */
[----:B------:R1:W4:Y:S02]  /*12ce0*/  MUFU.EX2 R144, R0 ;  /* 0x0000000000907308 */ /* 0x0003240000000800 */
[----:B-1----:R-:W-:Y:S01]  /*12cf0*/  FFMA.FTZ R0, R26, c[0x0][0x2d0], -R2 ;  /* 0x0000b4001a007a23 */ /* 0x002fe20000010802 */
[----:B----4-:R-:W-:-:S05]  /*12d00*/  F2FP.BF16.PACK_AB R15, R144, R135 ;  /* 0x00000087900f723e */ /* 0x010fca00000010ff */
[----:B------:R1:W-:Y:S10]  /*12d10*/  MUFU.EX2 R94, R0 ;  /* 0x00000000005e7308 */ /* 0x0003f40000000800 */
[----:B--2---:R-:W-:Y:S07]  /*12d20*/  HMMA.16816.F32.BF16 R140, R12, R60, R8 ;  /* 0x0000003c0c8c723c */ /* 0x004fee0000041808 */
        /* <DEDUP_REMOVED lines=15> */
[----:B------:R-:W-:-:S05]  /*12e20*/  FSEL R0, R0, RZ, P0 ;  /* 0x000000ff00007208 */ /* 0x000fca0000000000 */
[----:B------:R-:W-:-:S04]  /*12e30*/  FFMA.FTZ R6, R31, c[0x0][0x2d0], -R0 ;  /* 0x0000b4001f067a23 */ /* 0x000fc80000010800 */
        /* <DEDUP_REMOVED lines=10> */
[----:B------:R-:W-:Y:S04]  /*12ee0*/  HMMA.16816.F32.BF16 R36, R20, R68, RZ ;  /* 0x000000441424723c */ /* 0x000fe800000418ff */
[----:B------:R1:W-:Y:S04]  /*12ef0*/  MUFU.EX2 R97, R6 ;  /* 0x0000000600617308 */ /* 0x0003e80000000800 */
[C---:B------:R-:W-:Y:S08]  /*12f00*/  HMMA.16816.F32.BF16 R28, R16.reuse, R56, RZ ;  /* 0x00000038101c723c */ /* 0x040ff000000418ff */
[----:B------:R-:W-:Y:S01]  /*12f10*/  HMMA.16816.F32.BF16 R24, R16, R68, RZ ;  /* 0x000000441018723c */ /* 0x000fe200000418ff */
[----:B-1----:R-:W-:-:S04]  /*12f20*/  FFMA.FTZ R6, R40, c[0x0][0x2d0], -R0 ;  /* 0x0000b40028067a23 */ /* 0x002fc80000010800 */
[----:B------:R1:W2:Y:S02]  /*12f30*/  MUFU.EX2 R119, R6 ;  /* 0x0000000600777308 */ /* 0x0002a40000000800 */
[--C-:B------:R-:W-:Y:S01]  /*12f40*/  FFMA.FTZ R69, R89, c[0x0][0x2d0], -R4.reuse ;  /* 0x0000b40059457a23 */ /* 0x100fe20000010804 */
[----:B------:R-:W-:Y:S01]  /*12f50*/  HMMA.16816.F32.BF16 R40, R20, R56, RZ ;  /* 0x000000381428723c */ /* 0x000fe200000418ff */
[----:B------:R-:W-:-:S06]  /*12f60*/  FFMA.FTZ R68, R88, c[0x0][0x2d0], -R4 ;  /* 0x0000b40058447a23 */ /* 0x000fcc0000010804 */
[--C-:B------:R-:W-:Y:S01]  /*12f70*/  FFMA.FTZ R57, R55, c[0x0][0x2d0], -R3.reuse ;  /* 0x0000b40037397a23 */ /* 0x100fe20000010803 */
[----:B------:R-:W-:Y:S01]  /*12f80*/  HMMA.16816.F32.BF16 R156, R12, R76, R36 ;  /* 0x0000004c0c9c723c */ /* 0x000fe20000041824 */
[----:B------:R-:W-:Y:S01]  /*12f90*/  LDSM.16.MT88.4 R36, [R196+0x1800] ;  /* 0x00180000c424783b */ /* 0x000fe20000004200 */
[----:B------:R-:W-:-:S03]  /*12fa0*/  FFMA.FTZ R56, R54, c[0x0][0x2d0], -R3 ;  /* 0x0000b40036387a23 */ /* 0x000fc60000010803 */
[----:B------:R-:W-:Y:S01]  /*12fb0*/  MUFU.EX2 R57, R57 ;  /* 0x0000003900397308 */ /* 0x000fe20000000800 */
[----:B-1----:R-:W-:Y:S01]  /*12fc0*/  FFMA.FTZ R6, R48, c[0x0][0x2d0], -R0 ;  /* 0x0000b40030067a23 */ /* 0x002fe20000010800 */
[----:B--2---:R-:W-:Y:S01]  /*12fd0*/  F2FP.BF16.PACK_AB R9, R119, R97 ;  /* 0x000000617709723e */ /* 0x004fe200000010ff */
[----:B------:R-:W-:Y:S05]  /*12fe0*/  HMMA.16816.F32.BF16 R32, R16, R44, RZ ;  /* 0x0000002c1020723c */ /* 0x000fea00000418ff */
[----:B------:R1:W-:Y:S02]  /*12ff0*/  MUFU.EX2 R118, R6 ;  /* 0x0000000600767308 */ /* 0x0003e40000000800 */
[--C-:B------:R-:W-:Y:S01]  /*13000*/  FFMA.FTZ R45, R85, c[0x0][0x2d0], -R2.reuse ;  /* 0x0000b400552d7a23 */ /* 0x100fe20000010802 */
[----:B------:R-:W-:Y:S01]  /*13010*/  HMMA.16816.F32.BF16 R148, R12, R72, R40 ;  /* 0x000000480c94723c */ /* 0x000fe20000041828 */
[----:B------:R-:W2:Y:S01]  /*13020*/  LDSM.16.MT88.4 R40, [R197+0x1000] ;  /* 0x00100000c528783b */ /* 0x000ea20000004200 */
[----:B------:R-:W-:-:S03]  /*13030*/  FFMA.FTZ R44, R84, c[0x0][0x2d0], -R2 ;  /* 0x0000b400542c7a23 */ /* 0x000fc60000010802 */
[----:B------:R-:W-:Y:S01]  /*13040*/  MUFU.EX2 R45, R45 ;  /* 0x0000002d002d7308 */ /* 0x000fe20000000800 */
[----:B-1----:R-:W-:-:S07]  /*13050*/  FFMA.FTZ R6, R49, c[0x0][0x2d0], -R0 ;  /* 0x0000b40031067a23 */ /* 0x002fce0000010800 */
[----:B------:R-:W-:Y:S08]  /*13060*/  MUFU.EX2 R56, R56 ;  /* 0x0000003800387308 */ /* 0x000ff00000000800 */
[----:B------:R-:W1:Y:S08]  /*13070*/  MUFU.EX2 R124, R6 ;  /* 0x00000006007c7308 */ /* 0x000e700000000800 */
[----:B------:R-:W4:Y:S01]  /*13080*/  MUFU.EX2 R44, R44 ;  /* 0x0000002c002c7308 */ /* 0x000f220000000800 */
[----:B-1----:R-:W-:-:S07]  /*13090*/  F2FP.BF16.PACK_AB R11, R124, R118 ;  /* 0x000000767c0b723e */ /* 0x002fce00000010ff */
[----:B------:R-:W-:Y:S07]  /*130a0*/  HMMA.16816.F32.BF16 R128, R8, R72, R28 ;  /* 0x000000480880723c */ /* 0x000fee000004181c */
[--C-:B------:R-:W-:Y:S01]  /*130b0*/  FFMA.FTZ R72, R53, c[0x0][0x2d0], -R0.reuse ;  /* 0x0000b40035487a23 */ /* 0x100fe20000010800 */
[----:B------:R-:W-:Y:S01]  /*130c0*/  HMMA.16816.F32.BF16 R28, R20, R64, RZ ;  /* 0x00000040141c723c */ /* 0x000fe200000418ff */
[----:B------:R-:W-:-:S07]  /*130d0*/  FFMA.FTZ R73, R52, c[0x0][0x2d0], -R0 ;  /* 0x0000b40034497a23 */ /* 0x000fce0000010800 */
[C---:B------:R-:W-:Y:S07]  /*130e0*/  HMMA.16816.F32.BF16 R120, R8.reuse, R76, R24 ;  /* 0x0000004c0878723c */ /* 0x040fee0000041818 */
[--C-:B------:R-:W-:Y:S01]  /*130f0*/  FFMA.FTZ R76, R51, c[0x0][0x2d0], -R0.reuse ;  /* 0x0000b400334c7a23 */ /* 0x100fe20000010800 */
[----:B------:R-:W-:Y:S01]  /*13100*/  HMMA.16816.F32.BF16 R136, R8, R60, R32 ;  /* 0x0000003c0888723c */ /* 0x000fe20000041820 */
[----:B------:R-:W-:Y:S02]  /*13110*/  FFMA.FTZ R77, R50, c[0x0][0x2d0], -R0 ;  /* 0x0000b400324d7a23 */ /* 0x000fe40000010800 */
[----:B------:R-:W-:-:S04]  /*13120*/  FADD.FTZ R0, R94, R93 ;  /* 0x0000005d5e007221 */ /* 0x000fc80000010000 */
[--C-:B------:R-:W-:Y:S01]  /*13130*/  FFMA.FTZ R61, R81, c[0x0][0x2d0], -R3.reuse ;  /* 0x0000b400513d7a23 */ /* 0x100fe20000010803 */
[----:B--2---:R-:W-:Y:S01]  /*13140*/  HMMA.16816.F32.BF16 R188, R12, R40, R28 ;  /* 0x000000280cbc723c */ /* 0x004fe2000004181c */
[----:B------:R-:W1:Y:S01]  /*13150*/  LDSM.16.MT88.4 R28, [R196+0x1c00] ;  /* 0x001c0000c41c783b */ /* 0x000e620000004200 */
[----:B------:R-:W-:Y:S02]  /*13160*/  FFMA.FTZ R60, R80, c[0x0][0x2d0], -R3 ;  /* 0x0000b400503c7a23 */ /* 0x000fe40000010803 */
[----:B------:R-:W-:Y:S01]  /*13170*/  FADD.FTZ R3, R107, R103 ;  /* 0x000000676b037221 */ /* 0x000fe20000010000 */
[----:B------:R-:W-:Y:S01]  /*13180*/  F2FP.BF16.PACK_AB R103, R56, R57 ;  /* 0x000000393867723e */ /* 0x000fe200000010ff */
[----:B------:R-:W-:Y:S01]  /*13190*/  FADD.FTZ R0, R96, R0 ;  /* 0x0000000060007221 */ /* 0x000fe20000010000 */
[----:B----4-:R-:W-:Y:S01]  /*131a0*/  F2FP.BF16.PACK_AB R96, R44, R45 ;  /* 0x0000002d2c60723e */ /* 0x010fe200000010ff */
[----:B------:R-:W-:Y:S01]  /*131b0*/  HMMA.16816.F32.BF16 R24, R16, R64, RZ ;  /* 0x000000401018723c */ /* 0x000fe200000418ff */
[----:B------:R-:W-:-:S02]  /*131c0*/  FADD.FTZ R3, R111, R3 ;  /* 0x000000036f037221 */ /* 0x000fc40000010000 */
[----:B------:R-:W-:Y:S02]  /*131d0*/  FADD.FTZ R0, R100, R0 ;  /* 0x0000000064007221 */ /* 0x000fe40000010000 */
[----:B------:R-:W-:Y:S02]  /*131e0*/  FADD.FTZ R3, R126, R3 ;  /* 0x000000037e037221 */ /* 0x000fe40000010000 */
[--C-:B------:R-:W-:Y:S01]  /*131f0*/  FFMA.FTZ R65, R87, c[0x0][0x2d0], -R4.reuse ;  /* 0x0000b40057417a23 */ /* 0x100fe20000010804 */
[----:B------:R-:W-:Y:S01]  /*13200*/  HMMA.16816.F32.BF16 R32, R20, R36, RZ ;  /* 0x000000241420723c */ /* 0x000fe200000418ff */
[----:B------:R-:W-:Y:S02]  /*13210*/  FFMA.FTZ R64, R86, c[0x0][0x2d0], -R4 ;  /* 0x0000b40056407a23 */ /* 0x000fe40000010804 */
[----:B------:R-:W-:Y:S02]  /*13220*/  FADD.FTZ R4, R91, R90 ;  /* 0x0000005a5b047221 */ /* 0x000fe40000010000 */
[----:B------:R-:W-:Y:S01]  /*13230*/  FADD.FTZ R3, R127, R3 ;  /* 0x000000037f037221 */ /* 0x000fe20000010000 */
[----:B------:R-:W-:Y:S01]  /*13240*/  MUFU.EX2 R65, R65 ;  /* 0x0000004100417308 */ /* 0x000fe20000000800 */
[----:B------:R-:W-:Y:S01]  /*13250*/  FADD.FTZ R4, R92, R4 ;  /* 0x000000045c047221 */ /* 0x000fe20000010000 */
[----:B------:R-:W-:Y:S01]  /*13260*/  HMMA.16816.F32.BF16 R88, R16, R46, RZ ;  /* 0x0000002e1058723c */ /* 0x000fe200000418ff */
[----:B------:R-:W-:-:S02]  /*13270*/  FADD.FTZ R0, R102, R0 ;  /* 0x0000000066007221 */ /* 0x000fc40000010000 */
[----:B------:R-:W-:Y:S02]  /*13280*/  FADD.FTZ R6, R134, R3 ;  /* 0x0000000386067221 */ /* 0x000fe40000010000 */
[----:B------:R-:W-:Y:S01]  /*13290*/  FADD.FTZ R3, R110, R0 ;  /* 0x000000006e037221 */ /* 0x000fe20000010000 */
[----:B------:R-:W2:Y:S01]  /*132a0*/  MUFU.EX2 R64, R64 ;  /* 0x0000004000407308 */ /* 0x000ea20000000800 */
[----:B------:R-:W-:Y:S01]  /*132b0*/  FADD.FTZ R0, R145, R6 ;  /* 0x0000000691007221 */ /* 0x000fe20000010000 */
[----:B------:R-:W-:Y:S01]  /*132c0*/  HMMA.16816.F32.BF16 R184, R8, R40, R24 ;  /* 0x0000002808b8723c */ /* 0x000fe20000041818 */
[----:B------:R-:W-:Y:S02]  /*132d0*/  FADD.FTZ R6, R132, R3 ;  /* 0x0000000384067221 */ /* 0x000fe40000010000 */
[----:B------:R-:W-:Y:S02]  /*132e0*/  FADD.FTZ R0, R146, R0 ;  /* 0x0000000092007221 */ /* 0x000fe40000010000 */
[----:B------:R-:W-:-:S02]  /*132f0*/  FADD.FTZ R6, R133, R6 ;  /* 0x0000000685067221 */ /* 0x000fc40000010000 */
[--C-:B------:R-:W-:Y:S01]  /*13300*/  FFMA.FTZ R41, R83, c[0x0][0x2d0], -R2.reuse ;  /* 0x0000b40053297a23 */ /* 0x100fe20000010802 */
[----:B------:R-:W-:Y:S01]  /*13310*/  HMMA.16816.F32.BF16 R24, R16, R36, RZ ;  /* 0x000000241018723c */ /* 0x000fe200000418ff */
[----:B------:R-:W-:Y:S01]  /*13320*/  FFMA.FTZ R40, R82, c[0x0][0x2d0], -R2 ;  /* 0x0000b40052287a23 */ /* 0x000fe20000010802 */
[----:B------:R-:W4:Y:S01]  /*13330*/  MUFU.EX2 R37, R69 ;  /* 0x0000004500257308 */ /* 0x000f220000000800 */
[----:B------:R-:W-:Y:S01]  /*13340*/  FADD.FTZ R2, R99, R98 ;  /* 0x0000006263027221 */ /* 0x000fe20000010000 */
[----:B--2---:R-:W-:-:S03]  /*13350*/  F2FP.BF16.PACK_AB R102, R64, R65 ;  /* 0x000000414066723e */ /* 0x004fc600000010ff */
[----:B------:R-:W-:Y:S01]  /*13360*/  FADD.FTZ R2, R101, R2 ;  /* 0x0000000265027221 */ /* 0x000fe20000010000 */
[----:B-1----:R-:W-:Y:S01]  /*13370*/  HMMA.16816.F32.BF16 R176, R12, R28, R32 ;  /* 0x0000001c0cb0723c */ /* 0x002fe20000041820 */
[----:B------:R-:W1:Y:S01]  /*13380*/  LDSM.16.MT88.4 R32, [R197+0x1800] ;  /* 0x00180000c520783b */ /* 0x000e620000004200 */
[----:B------:R-:W2:Y:S01]  /*13390*/  MUFU.EX2 R36, R68 ;  /* 0x0000004400247308 */ /* 0x000ea20000000800 */
[----:B------:R-:W-:-:S04]  /*133a0*/  FADD.FTZ R2, R116, R2 ;  /* 0x0000000274027221 */ /* 0x000fc80000010000 */
[----:B------:R-:W-:Y:S01]  /*133b0*/  FADD.FTZ R2, R117, R2 ;  /* 0x0000000275027221 */ /* 0x000fe20000010000 */
[----:B------:R-:W-:Y:S01]  /*133c0*/  HMMA.16816.F32.BF16 R84, R16, R58, RZ ;  /* 0x0000003a1054723c */ /* 0x000fe200000418ff */
[----:B----4-:R-:W-:Y:S01]  /*133d0*/  FADD.FTZ R0, R37, R0 ;  /* 0x0000000025007221 */ /* 0x010fe20000010000 */
[----:B------:R-:W-:Y:S06]  /*133e0*/  MUFU.EX2 R41, R41 ;  /* 0x0000002900297308 */ /* 0x000fec0000000800 */
[----:B------:R-:W-:Y:S01]  /*133f0*/  HMMA.16816.F32.BF16 R180, R8, R28, R24 ;  /* 0x0000001c08b4723c */ /* 0x000fe20000041818 */
[----:B------:R-:W4:Y:S01]  /*13400*/  LDSM.16.MT88.4 R24, [R197+0x1c00] ;  /* 0x001c0000c518783b */ /* 0x000f220000004200 */
[C---:B--2---:R-:W-:Y:S01]  /*13410*/  FADD.FTZ R0, R36.reuse, R0 ;  /* 0x0000000024007221 */ /* 0x044fe20000010000 */
[----:B------:R-:W2:Y:S01]  /*13420*/  MUFU.EX2 R29, R40 ;  /* 0x00000028001d7308 */ /* 0x000ea20000000800 */
[----:B------:R-:W-:-:S02]  /*13430*/  F2FP.BF16.PACK_AB R100, R36, R37 ;  /* 0x000000252464723e */ /* 0x000fc400000010ff */
[----:B------:R-:W-:Y:S02]  /*13440*/  FADD.FTZ R0, R65, R0 ;  /* 0x0000000041007221 */ /* 0x000fe40000010000 */
[----:B------:R-:W-:Y:S01]  /*13450*/  FADD.FTZ R28, R95, R4 ;  /* 0x000000045f1c7221 */ /* 0x000fe20000010000 */
[----:B------:R-:W-:Y:S01]  /*13460*/  HMMA.16816.F32.BF16 R80, R16, R70, RZ ;  /* 0x000000461050723c */ /* 0x000fe200000418ff */
[----:B------:R-:W-:Y:S02]  /*13470*/  FADD.FTZ R4, R125, R2 ;  /* 0x000000027d047221 */ /* 0x000fe40000010000 */
[----:B------:R-:W-:Y:S02]  /*13480*/  FADD.FTZ R2, R97, R28 ;  /* 0x0000001c61027221 */ /* 0x000fe40000010000 */
[----:B------:R-:W-:Y:S01]  /*13490*/  FADD.FTZ R225, R64, R0 ;  /* 0x0000000040e17221 */ /* 0x000fe20000010000 */
[----:B------:R-:W-:Y:S01]  /*134a0*/  MUFU.EX2 R28, R72 ;  /* 0x00000048001c7308 */ /* 0x000fe20000000800 */
[----:B------:R-:W-:Y:S01]  /*134b0*/  FADD.FTZ R2, R119, R2 ;  /* 0x0000000277027221 */ /* 0x000fe20000010000 */
[----:B------:R-:W-:Y:S01]  /*134c0*/  HMMA.16816.F32.BF16 R88, R8, R62, R88 ;  /* 0x0000003e0858723c */ /* 0x000fe20000041858 */
[----:B------:R-:W-:Y:S01]  /*134d0*/  FADD.FTZ R4, R135, R4 ;  /* 0x0000000487047221 */ /* 0x000fe20000010000 */
[----:B--2---:R-:W-:Y:S01]  /*134e0*/  F2FP.BF16.PACK_AB R98, R29, R41 ;  /* 0x000000291d62723e */ /* 0x004fe200000010ff */
[----:B------:R-:W-:Y:S01]  /*134f0*/  FADD.FTZ R3, R118, R2 ;  /* 0x0000000276037221 */ /* 0x000fe20000010000 */
[----:B------:R-:W-:Y:S01]  /*13500*/  LDSM.16.MT88.4 R132, [R196+0x800] ;  /* 0x00080000c484783b */ /* 0x000fe20000004200 */
[----:B------:R-:W-:-:S02]  /*13510*/  FADD.FTZ R2, R144, R4 ;  /* 0x0000000490027221 */ /* 0x000fc40000010000 */
[----:B------:R-:W-:Y:S01]  /*13520*/  MUFU.EX2 R4, R77 ;  /* 0x0000004d00047308 */ /* 0x000fe20000000800 */
[-C--:B-1----:R-:W-:Y:S01]  /*13530*/  HMMA.16816.F32.BF16 R52, R20, R32.reuse, RZ ;  /* 0x000000201434723c */ /* 0x082fe200000418ff */
[----:B------:R-:W1:Y:S01]  /*13540*/  LDSM.16.MT88.4 R116, [R196+0x1400] ;  /* 0x00140000c474783b */ /* 0x000e620000004200 */
[----:B------:R-:W-:Y:S02]  /*13550*/  FADD.FTZ R0, R45, R6 ;  /* 0x000000062d007221 */ /* 0x000fe40000010000 */
[----:B------:R-:W-:Y:S02]  /*13560*/  FADD.FTZ R3, R124, R3 ;  /* 0x000000037c037221 */ /* 0x000fe40000010000 */
[----:B------:R-:W-:Y:S01]  /*13570*/  FADD.FTZ R0, R44, R0 ;  /* 0x000000002c007221 */ /* 0x000fe20000010000 */
[----:B------:R-:W-:Y:S01]  /*13580*/  LDSM.16.MT88.4 R124, [R197+0x800] ;  /* 0x00080000c57c783b */ /* 0x000fe20000004200 */
[----:B------:R-:W-:Y:S01]  /*13590*/  HMMA.16816.F32.BF16 R48, R16, R32, RZ ;  /* 0x000000201030723c */ /* 0x000fe200000418ff */
[----:B------:R-:W2:Y:S01]  /*135a0*/  MUFU.EX2 R33, R61 ;  /* 0x0000003d00217308 */ /* 0x000ea20000000800 */
[----:B------:R-:W-:-:S04]  /*135b0*/  FADD.FTZ R0, R41, R0 ;  /* 0x0000000029007221 */ /* 0x000fc80000010000 */
[----:B------:R-:W-:Y:S02]  /*135c0*/  FADD.FTZ R237, R29, R0 ;  /* 0x000000001ded7221 */ /* 0x000fe40000010000 */
[----:B------:R-:W-:Y:S01]  /*135d0*/  HMMA.16816.F32.BF16 R84, R8, R74, R84 ;  /* 0x0000004a0854723c */ /* 0x000fe20000041854 */
[----:B------:R-:W3:Y:S07]  /*135e0*/  MUFU.EX2 R32, R60 ;  /* 0x0000003c00207308 */ /* 0x000eee0000000800 */
[----:B----4-:R-:W-:Y:S01]  /*135f0*/  HMMA.16816.F32.BF16 R92, R12, R24, R52 ;  /* 0x000000180c5c723c */ /* 0x010fe20000041834 */
[----:B--2---:R-:W-:-:S07]  /*13600*/  FADD.FTZ R2, R33, R2 ;  /* 0x0000000221027221 */ /* 0x004fce0000010000 */
[----:B------:R-:W-:Y:S01]  /*13610*/  HMMA.16816.F32.BF16 R172, R8, R24, R48 ;  /* 0x0000001808ac723c */ /* 0x000fe20000041830 */
[----:B------:R-:W2:Y:S01]  /*13620*/  MUFU.EX2 R25, R73 ;  /* 0x0000004900197308 */ /* 0x000ea20000000800 */
[C---:B---3--:R-:W-:Y:S01]  /*13630*/  FADD.FTZ R2, R32.reuse, R2 ;  /* 0x0000000220027221 */ /* 0x048fe20000010000 */
[----:B------:R-:W-:-:S03]  /*13640*/  F2FP.BF16.PACK_AB R101, R32, R33 ;  /* 0x000000212065723e */ /* 0x000fc600000010ff */
[----:B------:R-:W-:Y:S02]  /*13650*/  FADD.FTZ R2, R57, R2 ;  /* 0x0000000239027221 */ /* 0x000fe40000010000 */
[----:B------:R-:W-:Y:S01]  /*13660*/  HMMA.16816.F32.BF16 R52, R16, R66, RZ ;  /* 0x000000421034723c */ /* 0x000fe200000418ff */
[----:B------:R-:W3:Y:S01]  /*13670*/  MUFU.EX2 R24, R76 ;  /* 0x0000004c00187308 */ /* 0x000ee20000000800 */
[----:B------:R-:W-:Y:S02]  /*13680*/  FADD.FTZ R236, R56, R2 ;  /* 0x0000000238ec7221 */ /* 0x000fe40000010000 */
[----:B------:R-:W-:-:S04]  /*13690*/  FADD.FTZ R2, R28, R3 ;  /* 0x000000031c027221 */ /* 0x000fc80000010000 */
[----:B------:R-:W-:Y:S01]  /*136a0*/  HMMA.16816.F32.BF16 R48, R16, R38, RZ ;  /* 0x000000261030723c */ /* 0x000fe200000418ff */
[C---:B--2---:R-:W-:Y:S01]  /*136b0*/  FADD.FTZ R2, R25.reuse, R2 ;  /* 0x0000000219027221 */ /* 0x044fe20000010000 */
[----:B------:R-:W-:-:S06]  /*136c0*/  F2FP.BF16.PACK_AB R97, R25, R28 ;  /* 0x0000001c1961723e */ /* 0x000fcc00000010ff */
[----:B------:R-:W-:Y:S01]  /*136d0*/  HMMA.16816.F32.BF16 R16, R16, R34, RZ ;  /* 0x000000221010723c */ /* 0x000fe200000418ff */
[----:B---3--:R-:W-:Y:S01]  /*136e0*/  F2FP.BF16.PACK_AB R99, R4, R24 ;  /* 0x000000180463723e */ /* 0x008fe200000010ff */
[----:B------:R-:W-:Y:S02]  /*136f0*/  FADD.FTZ R0, R24, R2 ;  /* 0x0000000218007221 */ /* 0x000fe40000010000 */
[----:B------:R-:W-:-:S04]  /*13700*/  @P1 IMAD.HI.U32 R2, R195, c[0x0][0x2c8], RZ ;  /* 0x0000b200c3021a27 */ /* 0x000fc800078e00ff */
[----:B------:R-:W-:Y:S01]  /*13710*/  HMMA.16816.F32.BF16 R80, R8, R78, R80 ;  /* 0x0000004e0850723c */ /* 0x000fe20000041850 */
[----:B------:R-:W-:Y:S01]  /*13720*/  FADD.FTZ R238, R4, R0 ;  /* 0x0000000004ee7221 */ /* 0x000fe20000010000 */
[----:B------:R-:W-:Y:S02]  /*13730*/  MOV R0, R195 ;  /* 0x000000c300007202 */ /* 0x000fe40000000f00 */
[----:B------:R-:W-:-:S04]  /*13740*/  @P1 SHF.R.U32.HI R0, RZ, c[0x0][0x2cc], R2 ;  /* 0x0000b300ff001a19 */ /* 0x000fc80000011602 */
[----:B------:R-:W-:Y:S01]  /*13750*/  HMMA.16816.F32.BF16 R52, R8, R42, R52 ;  /* 0x0000002a0834723c */ /* 0x000fe20000041834 */
[----:B------:R-:W-:-:S05]  /*13760*/  IADD3 R0, R0, R193, -R194 ;  /* 0x000000c100007210 */ /* 0x000fca0007ffe8c2 */
[----:B------:R-:W-:Y:S02]  /*13770*/  IMAD.HI R0, R0, 0x2aaaaaab, RZ ;  /* 0x2aaaaaab00007827 */ /* 0x000fe400078e02ff */
[----:B------:R-:W-:Y:S03]  /*13780*/  HMMA.16816.F32.BF16 R48, R8, R30, R48 ;  /* 0x0000001e0830723c */ /* 0x000fe60000041830 */
[----:B------:R-:W-:-:S04]  /*13790*/  SHF.R.U32.HI R2, RZ, 0x1f, R0 ;  /* 0x0000001fff027819 */ /* 0x000fc80000011600 */
[----:B------:R-:W-:Y:S01]  /*137a0*/  LEA.HI.SX32 R0, R0, R2, 0x1d ;  /* 0x0000000200007211 */ /* 0x000fe200078feaff */
[----:B------:R-:W-:Y:S03]  /*137b0*/  HMMA.16816.F32.BF16 R16, R8, R26, R16 ;  /* 0x0000001a0810723c */ /* 0x000fe60000041810 */
[----:B-----5:R-:W-:-:S04]  /*137c0*/  IMNMX R3, R192, R0, !PT ;  /* 0x00000000c0037217 */ /* 0x020fc80007800200 */
[----:B------:R-:W-:Y:S01]  /*137d0*/  ISETP.GE.AND P0, PT, R220, R3, PT ;  /* 0x00000003dc00720c */ /* 0x000fe20003f06270 */
[C---:B------:R-:W-:Y:S01]  /*137e0*/  HMMA.16816.F32.BF16 R8, R20.reuse, R58, RZ ;  /* 0x0000003a1408723c */ /* 0x040fe200000418ff */
[----:B------:R-:W-:Y:S07]  /*137f0*/  STL [R1+0x10], R3 ;  /* 0x0000100301007387 */ /* 0x000fee0000100800 */
[C---:B------:R-:W-:Y:S08]  /*13800*/  HMMA.16816.F32.BF16 R44, R20.reuse, R46, RZ ;  /* 0x0000002e142c723c */ /* 0x040ff000000418ff */
[----:B------:R-:W-:Y:S08]  /*13810*/  HMMA.16816.F32.BF16 R36, R20, R38, RZ ;  /* 0x000000261424723c */ /* 0x000ff000000418ff */
[----:B------:R-:W-:Y:S08]  /*13820*/  HMMA.16816.F32.BF16 R152, R12, R74, R8 ;  /* 0x0000004a0c98723c */ /* 0x000ff00000041808 */
[----:B------:R-:W-:Y:S08]  /*13830*/  HMMA.16816.F32.BF16 R8, R20, R70, RZ ;  /* 0x000000461408723c */ /* 0x000ff000000418ff */
[-C--:B-1----:R-:W-:Y:S08]  /*13840*/  HMMA.16816.F32.BF16 R156, R100, R116.reuse, R156 ;  /* 0x00000074649c723c */ /* 0x082ff0000004189c */
[----:B------:R-:W-:Y:S08]  /*13850*/  HMMA.16816.F32.BF16 R120, R96, R116, R120 ;  /* 0x000000746078723c */ /* 0x000ff00000041878 */
[----:B------:R-:W-:Y:S08]  /*13860*/  HMMA.16816.F32.BF16 R160, R12, R78, R8 ;  /* 0x0000004e0ca0723c */ /* 0x000ff00000041808 */
[C---:B------:R-:W-:Y:S01]  /*13870*/  HMMA.16816.F32.BF16 R8, R20.reuse, R66, RZ ;  /* 0x000000421408723c */ /* 0x040fe200000418ff */
[----:B------:R-:W1:Y:S07]  /*13880*/  LDSM.16.MT88.4 R64, [R197+0x1400] ;  /* 0x00140000c540783b */ /* 0x000e6e0000004200 */
[----:B------:R-:W-:Y:S08]  /*13890*/  HMMA.16816.F32.BF16 R20, R20, R34, RZ ;  /* 0x000000221414723c */ /* 0x000ff000000418ff */
[----:B------:R-:W-:Y:S08]  /*138a0*/  HMMA.16816.F32.BF16 R160, R100, R118, R160 ;  /* 0x0000007664a0723c */ /* 0x000ff000000418a0 */
[----:B------:R-:W-:Y:S08]  /*138b0*/  HMMA.16816.F32.BF16 R8, R12, R42, R8 ;  /* 0x0000002a0c08723c */ /* 0x000ff00000041808 */
[----:B------:R-:W-:Y:S01]  /*138c0*/  HMMA.16816.F32.BF16 R116, R96, R118, R80 ;  /* 0x000000766074723c */ /* 0x000fe20000041850 */
[----:B------:R-:W2:Y:S07]  /*138d0*/  LDSM.16.MT88.4 R80, [R196+0x2000] ;  /* 0x00200000c450783b */ /* 0x000eae0000004200 */
[----:B------:R-:W-:Y:S08]  /*138e0*/  HMMA.16816.F32.BF16 R44, R12, R62, R44 ;  /* 0x0000003e0c2c723c */ /* 0x000ff0000004182c */
[----:B-1----:R-:W-:Y:S01]  /*138f0*/  HMMA.16816.F32.BF16 R68, R100, R66, R8 ;  /* 0x000000426444723c */ /* 0x002fe20000041808 */
[----:B------:R-:W1:Y:S07]  /*13900*/  LDSM.16.MT88.4 R8, [R197+0x2000] ;  /* 0x00200000c508783b */ /* 0x000e6e0000004200 */
[C---:B------:R-:W-:Y:S08]  /*13910*/  HMMA.16816.F32.BF16 R36, R12.reuse, R30, R36 ;  /* 0x0000001e0c24723c */ /* 0x040ff00000041824 */
[----:B------:R-:W-:Y:S08]  /*13920*/  HMMA.16816.F32.BF16 R20, R12, R26, R20 ;  /* 0x0000001a0c14723c */ /* 0x000ff00000041814 */
[-C--:B------:R-:W-:Y:S08]  /*13930*/  HMMA.16816.F32.BF16 R140, R100, R132.reuse, R140 ;  /* 0x00000084648c723c */ /* 0x080ff0000004188c */
[----:B------:R-:W-:Y:S08]  /*13940*/  HMMA.16816.F32.BF16 R136, R96, R132, R136 ;  /* 0x000000846088723c */ /* 0x000ff00000041888 */
[C---:B------:R-:W-:Y:S08]  /*13950*/  HMMA.16816.F32.BF16 R144, R100.reuse, R134, R44 ;  /* 0x000000866490723c */ /* 0x040ff0000004182c */
[-C--:B------:R-:W-:Y:S08]  /*13960*/  HMMA.16816.F32.BF16 R148, R100, R124.reuse, R148 ;  /* 0x0000007c6494723c */ /* 0x080ff00000041894 */
[----:B------:R-:W-:Y:S08]  /*13970*/  HMMA.16816.F32.BF16 R128, R96, R124, R128 ;  /* 0x0000007c6080723c */ /* 0x000ff00000041880 */
[----:B------:R-:W-:Y:S08]  /*13980*/  HMMA.16816.F32.BF16 R152, R100, R126, R152 ;  /* 0x0000007e6498723c */ /* 0x000ff00000041898 */
        /* <DEDUP_REMOVED lines=13> */
[----:B------:R-:W-:Y:S02]  /*13a60*/  @!UPT UIADD3 URZ, URZ, URZ, URZ ;  /* 0x0000003f3f3ff290 */ /* 0x000fe4000fffe03f */
[----:B------:R-:W-:Y:S11]  /*13a70*/  @!P0 BRA `(.L_x_1657) ;  /* 0x00003a2000008947 */ /* 0x000ff60003800000 */
[----:B------:R-:W-:Y:S01]  /*13a80*/  IMAD.MOV.U32 R107, RZ, RZ, R105 ;  /* 0x000000ffff6b7224 */ /* 0x000fe200078e0069 */
[----:B------:R-:W-:Y:S01]  /*13a90*/  MOV R111, R5 ;  /* 0x00000005006f7202 */ /* 0x000fe20000000f00 */
[----:B------:R-:W-:Y:S01]  /*13aa0*/  IMAD.MOV.U32 R6, RZ, RZ, R106 ;  /* 0x000000ffff067224 */ /* 0x000fe200078e006a */
[----:B------:R-:W-:-:S07]  /*13ab0*/  MOV R110, R104 ;  /* 0x00000068006e7202 */ /* 0x000fce0000000f00 */
.L_x_1670:
[----:B------:R-:W2:Y:S01]  /*13ac0*/  LDL R0, [R1+0xc] ;  /* 0x00000c0001007983 */ /* 0x000ea20000100800 */
[----:B------:R-:W-:Y:S04]  /*13ad0*/  DEPBAR.LE SB0, 0x0 ;  /* 0x000080000000791a */ /* 0x000fe80000000000 */
[----:B------:R-:W-:Y:S01]  /*13ae0*/  WARPSYNC 0xffffffff ;  /* 0xffffffff00007948 */ /* 0x000fe20003800000 */
[----:B------:R-:W-:Y:S06]  /*13af0*/  BAR.SYNC.DEFER_BLOCKING 0x0 ;  /* 0x0000000000007b1d */ /* 0x000fec0000010000 */
        /* <DEDUP_REMOVED lines=14> */
[C---:B-1-34-:R-:W-:Y:S01]  /*13be0*/  IMAD.WIDE.U32 R2, R221.reuse, c[0x0][0x208], RZ ;  /* 0x00008200dd027a25 */ /* 0x05afe200078e00ff */
[----:B------:R-:W-:Y:S01]  /*13bf0*/  SHF.R.S32.HI R0, RZ, 0x1f, R221 ;  /* 0x0000001fff007819 */ /* 0x000fe200000114dd */
[----:B------:R-:W2:Y:S04]  /*13c00*/  LDL.64 R8, [R1+0x20] ;  /* 0x0000200001087983 */ /* 0x000ea80000100a00 */
[----:B------:R-:W-:Y:S02]  /*13c10*/  IMAD R0, R0, c[0x0][0x208], RZ ;  /* 0x0000820000007a24 */ /* 0x000fe400078e02ff */
[----:B------:R-:W3:Y:S02]  /*13c20*/  LDL R5, [R1+0x18] ;  /* 0x0000180001057983 */ /* 0x000ee40000100800 */
[----:B------:R-:W-:Y:S05]  /*13c30*/  IMAD R0, R221, c[0x0][0x20c], R0 ;  /* 0x00008300dd007a24 */ /* 0x000fea00078e0200 */
[----:B------:R-:W-:Y:S02]  /*13c40*/  IADD3 R3, R3, R0, RZ ;  /* 0x0000000003037210 */ /* 0x000fe40007ffe0ff */
[----:B------:R-:W-:Y:S03]  /*13c50*/  SHF.R.S32.HI R0, RZ, 0x1f, R219 ;  /* 0x0000001fff007819 */ /* 0x000fe600000114db */
[C---:B------:R-:W-:Y:S04]  /*13c60*/  IMAD.WIDE.U32 R2, R219.reuse, c[0x0][0x218], R2 ;  /* 0x00008600db027a25 */ /* 0x040fe800078e0002 */
        /* <DEDUP_REMOVED lines=8> */
.L_x_1770:
[----:B------:R-:W-:-:S05]  /*13cf0*/  BRA.DIV ~URZ, `(.L_x_1661) ;  /* 0x0000d4427f007947 */ /* 0x000fca000b800000 */
[----:B------:R3:W4:Y:S02]  /*13d00*/  SHFL.IDX PT, R0, R10, RZ, 0x1c1f ;  /* 0x001c1fff0a007589 */ /* 0x00072400000e0000 */
.L_x_1771:
[----:B------:R-:W5:Y:S01]  /*13d10*/  LDL.64 R2, [R1] ;  /* 0x0000000001027983 */ /* 0x000f620000100a00 */
[----:B------:R-:W-:Y:S03]  /*13d20*/  ISETP.GE.AND P3, PT, R252, c[0x0][0x1d4], PT ;  /* 0x00007500fc007a0c */ /* 0x000fe60003f66270 */
[----:B---3--:R-:W3:Y:S02]  /*13d30*/  LDL R11, [R1+0x8] ;  /* 0x00000800010b7983 */ /* 0x008ee40000100800 */
[----:B---3--:R-:W-:Y:S02]  /*13d40*/  ISETP.GE.AND P2, PT, R11, c[0x0][0x1d4], PT ;  /* 0x000075000b007a0c */ /* 0x008fe40003f46270 */
[----:B------:R-:W3:Y:S01]  /*13d50*/  S2R R11, SR_TID.X ;  /* 0x00000000000b7919 */ /* 0x000ee20000002100 */
[----:B-----5:R-:W-:Y:S02]  /*13d60*/  ISETP.GE.AND P1, PT, R2, c[0x0][0x1d4], PT ;  /* 0x0000750002007a0c */ /* 0x020fe40003f26270 */
[----:B----4-:R-:W-:Y:S05]  /*13d70*/  IADD3 R2, P0, R0, R234, RZ ;  /* 0x000000ea00027210 */ /* 0x010fea0007f1e0ff */
[----:B--2---:R-:W-:Y:S01]  /*13d80*/  IMAD.X R3, R4, 0x1, R233, P0 ;  /* 0x0000000104037824 */ /* 0x004fe200000e06e9 */
[----:B------:R-:W-:Y:S05]  /*13d90*/  IADD3 R8, P0, R0, R235, RZ ;  /* 0x000000eb00087210 */ /* 0x000fea0007f1e0ff */
[----:B------:R-:W-:Y:S01]  /*13da0*/  @!PT LDS RZ, [RZ] ;  /* 0x00000000fffff984 */ /* 0x000fe20000000800 */
[----:B------:R-:W-:Y:S01]  /*13db0*/  @!PT LDS RZ, [RZ] ;  /* 0x00000000fffff984 */ /* 0x000fe20000000800 */
[----:B------:R-:W-:Y:S01]  /*13dc0*/  @!PT LDS RZ, [RZ] ;  /* 0x00000000fffff984 */ /* 0x000fe20000000800 */
[----:B------:R2:W-:Y:S01]  /*13dd0*/  LDGSTS.E.BYPASS.LTC128B.128 [R209+0x1880], [R2.64], !P1 ;  /* 0x0188000002d17fae */ /* 0x0005e2000c901d48 */
[----:B------:R-:W-:Y:S05]  /*13de0*/  IMAD.X R9, R4, 0x1, R230, P0 ;  /* 0x0000000104097824 */ /* 0x000fea00000e06e6 */
[----:B------:R4:W-:Y:S01]  /*13df0*/  LDGSTS.E.BYPASS.LTC128B.128 [R209+0x2480], [R8.64], !P3 ;  /* 0x0248000008d17fae */ /* 0x0009e2000d901d48 */
[----:B--2---:R-:W-:Y:S05]  /*13e00*/  IADD3 R2, P0, R0, R232, RZ ;  /* 0x000000e800027210 */ /* 0x004fea0007f1e0ff */
[----:B------:R-:W-:Y:S01]  /*13e10*/  IMAD.X R3, R4, 0x1, R231, P0 ;  /* 0x0000000104037824 */ /* 0x000fe200000e06e7 */
[----:B---3--:R-:W-:Y:S04]  /*13e20*/  ISETP.GT.AND P0, PT, R11, 0x3f, PT ;  /* 0x0000003f0b00780c */ /* 0x008fe80003f04270 */
[----:B------:R4:W-:Y:S09]  /*13e30*/  LDGSTS.E.BYPASS.LTC128B.128 [R209+0x3080], [R2.64], !P2 ;  /* 0x0308000002d17fae */ /* 0x0009f2000d101d48 */
[----:B------:R-:W-:-:S05]  /*13e40*/  @P0 BRA `(.L_x_1659) ;  /* 0x000000f000000947 */ /* 0x000fca0003800000 */
[----:B------:R-:W-:-:S05]  /*13e50*/  BRA.DIV ~URZ, `(.L_x_1662) ;  /* 0x0000d3427f007947 */ /* 0x000fca000b800000 */
[----:B------:R2:W3:Y:S04]  /*13e60*/  SHFL.IDX PT, R4, R5, 0x1, 0x1c1f ;  /* 0x003c1f0005047f89 */ /* 0x0004e800000e0000 */
[----:B------:R2:W1:Y:S02]  /*13e70*/  SHFL.IDX PT, R0, R10, 0x1, 0x1c1f ;  /* 0x003c1f000a007f89 */ /* 0x00046400000e0000 */
.L_x_1772:
[----:B-1--4-:R-:W-:Y:S05]  /*13e80*/  IADD3 R2, P0, R0, R234, RZ ;  /* 0x000000ea00027210 */ /* 0x012fea0007f1e0ff */
[----:B---3--:R-:W-:Y:S01]  /*13e90*/  IMAD.X R3, R4, 0x1, R233, P0 ;  /* 0x0000000104037824 */ /* 0x008fe200000e06e9 */
[----:B------:R-:W-:Y:S04]  /*13ea0*/  IADD3 R8, P0, R0, R235, RZ ;  /* 0x000000eb00087210 */ /* 0x000fe80007f1e0ff */
[----:B------:R-:W-:Y:S01]  /*13eb0*/  @!PT LDS RZ, [RZ] ;  /* 0x00000000fffff984 */ /* 0x000fe20000000800 */
[----:B------:R-:W-:Y:S01]  /*13ec0*/  @!PT LDS RZ, [RZ] ;  /* 0x00000000fffff984 */ /* 0x000fe20000000800 */
[----:B------:R-:W-:Y:S01]  /*13ed0*/  @!PT LDS RZ, [RZ] ;  /* 0x00000000fffff984 */ /* 0x000fe20000000800 */
[----:B------:R1:W-:Y:S01]  /*13ee0*/  LDGSTS.E.BYPASS.LTC128B.128 [R209+0x2080], [R2.64], !P1 ;  /* 0x0208000002d17fae */ /* 0x0003e2000c901d48 */
[----:B------:R-:W-:Y:S05]  /*13ef0*/  IMAD.X R9, R4, 0x1, R230, P0 ;  /* 0x0000000104097824 */ /* 0x000fea00000e06e6 */
[----:B------:R3:W-:Y:S01]  /*13f00*/  LDGSTS.E.BYPASS.LTC128B.128 [R209+0x2c80], [R8.64], !P3 ;  /* 0x02c8000008d17fae */ /* 0x0007e2000d901d48 */
[----:B-1----:R-:W-:Y:S05]  /*13f10*/  IADD3 R2, P0, R0, R232, RZ ;  /* 0x000000e800027210 */ /* 0x002fea0007f1e0ff */
[----:B------:R-:W-:Y:S05]  /*13f20*/  IMAD.X R3, R4, 0x1, R231, P0 ;  /* 0x0000000104037824 */ /* 0x000fea00000e06e7 */
[----:B------:R3:W-:Y:S03]  /*13f30*/  LDGSTS.E.BYPASS.LTC128B.128 [R209+0x3880], [R2.64], !P2 ;  /* 0x0388000002d17fae */ /* 0x0007e6000d101d48 */
.L_x_1659:
[----:B-1-34-:R-:W-:Y:S05]  /*13f40*/  BSYNC B0 ;  /* 0x0000000000007941 */ /* 0x01afea0003800000 */
.L_x_1658:
        /* <DEDUP_REMOVED lines=199> */
[----:B------:R-:W-:Y:S03]  /*14bc0*/  IMAD.MOV.U32 R219, RZ, RZ, RZ ;  /* 0x000000ffffdb7224 */ /* 0x000fe600078e00ff */
[----:B------:R-:W3:Y:S04]  /*14bd0*/  LDL.64 R222, [R1+0x40] ;  /* 0x0000400001de7983 */ /* 0x000ee80000100a00 */
[----:B------:R-:W4:Y:S04]  /*14be0*/  LDL R5, [R1+0x4c] ;  /* 0x00004c0001057983 */ /* 0x000f280000100800 */
[----:B------:R-:W5:Y:S04]  /*14bf0*/  LDL.64 R226, [R1+0x38] ;  /* 0x0000380001e27983 */ /* 0x000f680000100a00 */
[----:B------:R-:W3:Y:S01]  /*14c00*/  LDL R218, [R1+0x48] ;  /* 0x0000480001da7983 */ /* 0x000ee20000100800 */
[----:B--2---:R-:W-:Y:S05]  /*14c10*/  IMAD R2, R220, 0x30, R4 ;  /* 0x00000030dc027824 */ /* 0x004fea00078e0204 */
[----:B------:R-:W-:Y:S05]  /*14c20*/  IADD3 R2, R2, -0x30, R251 ;  /* 0xffffffd002027810 */ /* 0x000fea0007ffe0fb */
[----:B------:R-:W-:Y:S04]  /*14c30*/  @P6 IMAD.HI.U32 R3, R2, c[0x0][0x2bc], RZ ;  /* 0x0000af0002036a27 */ /* 0x000fe800078e00ff */
[----:B-1----:R-:W-:Y:S01]  /*14c40*/  IMAD.MOV.U32 R0, RZ, RZ, R2 ;  /* 0x000000ffff007224 */ /* 0x002fe200078e0002 */
[----:B------:R-:W-:Y:S04]  /*14c50*/  @P6 SHF.R.U32.HI R0, RZ, c[0x0][0x2c0], R3 ;  /* 0x0000b000ff006a19 */ /* 0x000fe80000011603 */
[C---:B---3--:R-:W-:Y:S01]  /*14c60*/  @!P5 IADD3 R3, P0, R0.reuse, R222, RZ ;  /* 0x000000de0003d210 */ /* 0x048fe20007f1e0ff */
[----:B------:R-:W-:Y:S01]  /*14c70*/  IMAD.MOV R4, RZ, RZ, -R0 ;  /* 0x000000ffff047224 */ /* 0x000fe200078e0a00 */
[----:B------:R-:W1:Y:S02]  /*14c80*/  S2R R222, SR_TID.X ;  /* 0x0000000000de7919 */ /* 0x000e640000002100 */
[----:B----4-:R-:W-:Y:S01]  /*14c90*/  @!P5 LEA.HI.X.SX32 R0, R0, R5, 0x1, P0 ;  /* 0x000000050000d211 */ /* 0x010fe200000f0eff */
[----:B------:R-:W-:Y:S01]  /*14ca0*/  IMAD R221, R4, c[0x0][0x2b8], R2 ;  /* 0x0000ae0004dd7a24 */ /* 0x000fe200078e0202 */
[C---:B------:R-:W-:Y:S04]  /*14cb0*/  @!P5 LEA R2, P0, R3.reuse, c[0x0][0x2a0], 0x2 ;  /* 0x0000a8000302da11 */ /* 0x040fe800078010ff */
[----:B------:R-:W-:Y:S02]  /*14cc0*/  @!P5 LEA.HI.X R3, R3, c[0x0][0x2a4], R0, 0x2, P0 ;  /* 0x0000a9000303da11 */ /* 0x000fe400000f1400 */
[----:B------:R-:W-:Y:S03]  /*14cd0*/  SHF.R.S32.HI R0, RZ, 0x1f, R221 ;  /* 0x0000001fff007819 */ /* 0x000fe600000114dd */
[----:B------:R2:W3:Y:S02]  /*14ce0*/  @!P5 LDG.E R219, [R2.64] ;  /* 0x0000000802dbd981 */ /* 0x0004e4000c1e1900 */
[----:B------:R-:W-:Y:S04]  /*14cf0*/  IMAD R0, R0, c[0x0][0x1e0], RZ ;  /* 0x0000780000007a24 */ /* 0x000fe800078e02ff */
[----:B------:R-:W-:Y:S01]  /*14d00*/  IMAD R0, R221, c[0x0][0x1e4], R0 ;  /* 0x00007900dd007a24 */ /* 0x000fe200078e0200 */
[----:B-1----:R-:W-:Y:S04]  /*14d10*/  SHF.R.S32.HI R5, RZ, 0x1f, R222 ;  /* 0x0000001fff057819 */ /* 0x002fe800000114de */
[----:B------:R-:W-:Y:S04]  /*14d20*/  LEA.HI R5, R5, R222, RZ, 0x2 ;  /* 0x000000de05057211 */ /* 0x000fe800078f10ff */
[----:B------:R-:W-:Y:S04]  /*14d30*/  SHF.R.S32.HI R5, RZ, 0x2, R5 ;  /* 0x00000002ff057819 */ /* 0x000fe80000011405 */
[----:B------:R-:W-:Y:S01]  /*14d40*/  IADD3 R5, -R5, 0x30, RZ ;  /* 0x0000003005057810 */ /* 0x000fe20007ffe1ff */
[----:B--2---:R-:W-:Y:S04]  /*14d50*/  IMAD.WIDE.U32 R2, R221, c[0x0][0x1e0], RZ ;  /* 0x00007800dd027a25 */ /* 0x004fe800078e00ff */
[----:B------:R-:W-:Y:S01]  /*14d60*/  IMAD.IADD R3, R3, 0x1, R0 ;  /* 0x0000000103037824 */ /* 0x000fe200078e0200 */
[----:B---3--:R-:W-:Y:S03]  /*14d70*/  SHF.R.S32.HI R0, RZ, 0x1f, R219 ;  /* 0x0000001fff007819 */ /* 0x008fe600000114db */
[C---:B------:R-:W-:Y:S04]  /*14d80*/  IMAD.WIDE.U32 R2, R219.reuse, c[0x0][0x1f0], R2 ;  /* 0x00007c00db027a25 */ /* 0x040fe800078e0002 */
[----:B------:R-:W-:Y:S01]  /*14d90*/  IMAD R4, R0, c[0x0][0x1f0], RZ ;  /* 0x00007c0000047a24 */ /* 0x000fe200078e02ff */
[----:B-----5:R-:W-:Y:S03]  /*14da0*/  IADD3 R0, P0, R226, R2, RZ ;  /* 0x00000002e2007210 */ /* 0x020fe60007f1e0ff */
[----:B------:R-:W-:Y:S05]  /*14db0*/  IMAD R4, R219, c[0x0][0x1f4], R4 ;  /* 0x00007d00db047a24 */ /* 0x000fea00078e0204 */
[----:B------:R-:W-:Y:S02]  /*14dc0*/  IADD3.X R2, R218, R3, R4, P0, !PT ;  /* 0x00000003da027210 */ /* 0x000fe400007fe404 */
[C---:B------:R-:W-:Y:S04]  /*14dd0*/  LEA R11, P0, R0.reuse, c[0x0][0x1c8], 0x1 ;  /* 0x00007200000b7a11 */ /* 0x040fe800078008ff */
[----:B------:R-:W-:Y:S02]  /*14de0*/  LEA.HI.X R10, R0, c[0x0][0x1cc], R2, 0x1, P0 ;  /* 0x00007300000a7a11 */ /* 0x000fe400000f0c02 */
[----:B------:R-:W-:Y:S01]  /*14df0*/  ISETP.GE.AND P0, PT, R5, 0x1, PT ;  /* 0x000000010500780c */ /* 0x000fe20003f06270 */
[----:B------:R-:W-:-:S10]  /*14e00*/  BRA.DIV ~URZ, `(.L_x_1665) ;  /* 0x0000c4527f007947 */ /* 0x000fd4000b800000 */
[----:B------:R1:W2:Y:S02]  /*14e10*/  SHFL.IDX PT, R4, R10, RZ, 0x1c1f ;  /* 0x001c1fff0a047589 */ /* 0x0002a400000e0000 */
.L_x_1773:
[----:B------:R-:W-:-:S05]  /*14e20*/  BRA.DIV ~URZ, `(.L_x_1666) ;  /* 0x0000c4a27f007947 */ /* 0x000fca000b800000 */
[----:B------:R3:W4:Y:S02]  /*14e30*/  SHFL.IDX PT, R0, R11, RZ, 0x1c1f ;  /* 0x001c1fff0b007589 */ /* 0x00072400000e0000 */
.L_x_1774:
[----:B------:R-:W5:Y:S01]  /*14e40*/  LDL.64 R2, [R1] ;  /* 0x0000000001027983 */ /* 0x000f620000100a00 */
[----:B------:R-:W-:Y:S03]  /*14e50*/  @P0 ISETP.GE.AND P3, PT, R252, c[0x0][0x1d4], PT ;  /* 0x00007500fc000a0c */ /* 0x000fe60003f66270 */
[----:B---3--:R-:W3:Y:S01]  /*14e60*/  LDL R13, [R1+0x8] ;  /* 0x00000800010d7983 */ /* 0x008ee20000100800 */
[----:B-----5:R-:W-:Y:S02]  /*14e70*/  @P0 ISETP.GE.AND P1, PT, R2, c[0x0][0x1d4], PT ;  /* 0x0000750002000a0c */ /* 0x020fe40003f26270 */
[----:B----4-:R-:W-:Y:S05]  /*14e80*/  @P0 IADD3 R2, P2, R0, R234, RZ ;  /* 0x000000ea00020210 */ /* 0x010fea0007f5e0ff */
[----:B--2---:R-:W-:Y:S01]  /*14e90*/  @P0 IMAD.X R3, R4, 0x1, R233, P2 ;  /* 0x0000000104030824 */ /* 0x004fe200010e06e9 */
[----:B---3--:R-:W-:Y:S05]  /*14ea0*/  @P0 ISETP.GE.AND P2, PT, R13, c[0x0][0x1d4], PT ;  /* 0x000075000d000a0c */ /* 0x008fea0003f46270 */
[----:B------:R-:W-:Y:S01]  /*14eb0*/  @!PT LDS RZ, [RZ] ;  /* 0x00000000fffff984 */ /* 0x000fe20000000800 */
[----:B------:R-:W-:Y:S01]  /*14ec0*/  @!PT LDS RZ, [RZ] ;  /* 0x00000000fffff984 */ /* 0x000fe20000000800 */
[----:B------:R-:W-:Y:S01]  /*14ed0*/  @!PT LDS RZ, [RZ] ;  /* 0x00000000fffff984 */ /* 0x000fe20000000800 */
[----:B------:R2:W-:Y:S01]  /*14ee0*/  @P0 LDGSTS.E.BYPASS.LTC128B.128 [R209+0x3c80], [R2.64], !P1 ;  /* 0x03c8000002d10fae */ /* 0x0005e2000c901d48 */
[----:B------:R-:W-:Y:S05]  /*14ef0*/  @P0 IADD3 R8, P1, R0, R235, RZ ;  /* 0x000000eb00080210 */ /* 0x000fea0007f3e0ff */
[----:B------:R-:W-:Y:S05]  /*14f00*/  @P0 IMAD.X R9, R4, 0x1, R230, P1 ;  /* 0x0000000104090824 */ /* 0x000fea00008e06e6 */
[----:B------:R3:W-:Y:S01]  /*14f10*/  @P0 LDGSTS.E.BYPASS.LTC128B.128 [R209+0x4880], [R8.64], !P3 ;  /* 0x0488000008d10fae */ /* 0x0007e2000d901d48 */
[----:B--2---:R-:W-:Y:S05]  /*14f20*/  @P0 IADD3 R2, P1, R0, R232, RZ ;  /* 0x000000e800020210 */ /* 0x004fea0007f3e0ff */
[----:B------:R-:W-:Y:S05]  /*14f30*/  @P0 IMAD.X R3, R4, 0x1, R231, P1 ;  /* 0x0000000104030824 */ /* 0x000fea00008e06e7 */
[----:B------:R3:W-:Y:S01]  /*14f40*/  @P0 LDGSTS.E.BYPASS.LTC128B.128 [R209+0x5480], [R2.64], !P2 ;  /* 0x0548000002d10fae */ /* 0x0007e2000d101d48 */
[----:B------:R-:W-:Y:S01]  /*14f50*/  ISETP.GE.AND P0, PT, R5, 0x21, PT ;  /* 0x000000210500780c */ /* 0x000fe20003f06270 */
[----:B------:R-:W-:-:S06]  /*14f60*/  BRA.DIV ~URZ, `(.L_x_1667) ;  /* 0x0000c3c27f007947 */ /* 0x000fcc000b800000 */
[----:B------:R2:W4:Y:S04]  /*14f70*/  SHFL.IDX PT, R4, R10, 0x1, 0x1c1f ;  /* 0x003c1f000a047f89 */ /* 0x00052800000e0000 */
[----:B------:R2:W1:Y:S02]  /*14f80*/  SHFL.IDX PT, R0, R11, 0x1, 0x1c1f ;  /* 0x003c1f000b007f89 */ /* 0x00046400000e0000 */
.L_x_1775:
[----:B---3--:R-:W3:Y:S01]  /*14f90*/  LDL.64 R2, [R1] ;  /* 0x0000000001027983 */ /* 0x008ee20000100a00 */
[----:B------:R-:W-:Y:S03]  /*14fa0*/  @P0 ISETP.GE.AND P3, PT, R252, c[0x0][0x1d4], PT ;  /* 0x00007500fc000a0c */ /* 0x000fe60003f66270 */
[----:B------:R-:W5:Y:S01]  /*14fb0*/  LDL R5, [R1+0x8] ;  /* 0x0000080001057983 */ /* 0x000f620000100800 */
[----:B---3--:R-:W-:Y:S02]  /*14fc0*/  @P0 ISETP.GE.AND P1, PT, R2, c[0x0][0x1d4], PT ;  /* 0x0000750002000a0c */ /* 0x008fe40003f26270 */
[----:B-1----:R-:W-:Y:S05]  /*14fd0*/  @P0 IADD3 R2, P2, R0, R234, RZ ;  /* 0x000000ea00020210 */ /* 0x002fea0007f5e0ff */
[----:B----4-:R-:W-:Y:S01]  /*14fe0*/  @P0 IMAD.X R3, R4, 0x1, R233, P2 ;  /* 0x0000000104030824 */ /* 0x010fe200010e06e9 */
[----:B-----5:R-:W-:Y:S05]  /*14ff0*/  @P0 ISETP.GE.AND P2, PT, R5, c[0x0][0x1d4], PT ;  /* 0x0000750005000a0c */ /* 0x020fea0003f46270 */
[----:B------:R-:W-:Y:S01]  /*15000*/  @!PT LDS RZ, [RZ] ;  /* 0x00000000fffff984 */ /* 0x000fe20000000800 */
[----:B------:R-:W-:Y:S01]  /*15010*/  @!PT LDS RZ, [RZ] ;  /* 0x00000000fffff984 */ /* 0x000fe20000000800 */
[----:B------:R-:W-:Y:S01]  /*15020*/  @!PT LDS RZ, [RZ] ;  /* 0x00000000fffff984 */ /* 0x000fe20000000800 */
[----:B------:R1:W-:Y:S01]  /*15030*/  @P0 LDGSTS.E.BYPASS.LTC128B.128 [R209+0x4480], [R2.64], !P1 ;  /* 0x0448000002d10fae */ /* 0x0003e2000c901d48 */
[----:B------:R-:W-:Y:S05]  /*15040*/  @P0 IADD3 R8, P1, R0, R235, RZ ;  /* 0x000000eb00080210 */ /* 0x000fea0007f3e0ff */
[----:B------:R-:W-:Y:S05]  /*15050*/  @P0 IMAD.X R9, R4, 0x1, R230, P1 ;  /* 0x0000000104090824 */ /* 0x000fea00008e06e6 */
[----:B------:R3:W-:Y:S01]  /*15060*/  @P0 LDGSTS.E.BYPASS.LTC128B.128 [R209+0x5080], [R8.64], !P3 ;  /* 0x0508000008d10fae */ /* 0x0007e2000d901d48 */
[----:B-1----:R-:W-:Y:S05]  /*15070*/  @P0 IADD3 R2, P1, R0, R232, RZ ;  /* 0x000000e800020210 */ /* 0x002fea0007f3e0ff */
[----:B------:R-:W-:Y:S05]  /*15080*/  @P0 IMAD.X R3, R4, 0x1, R231, P1 ;  /* 0x0000000104030824 */ /* 0x000fea00008e06e7 */
[----:B------:R3:W-:Y:S03]  /*15090*/  @P0 LDGSTS.E.BYPASS.LTC128B.128 [R209+0x5c80], [R2.64], !P2 ;  /* 0x05c8000002d10fae */ /* 0x0007e6000d101d48 */
.L_x_1664:
[----:B--234-:R-:W-:Y:S05]  /*150a0*/  BSYNC B0 ;  /* 0x0000000000007941 */ /* 0x01cfea0003800000 */
.L_x_1663:
[----:B------:R-:W2:Y:S01]  /*150b0*/  LDL R4, [R1+0x60] ;  /* 0x0000600001047983 */ /* 0x000ea20000100800 */
[----:B------:R-:W-:Y:S03]  /*150c0*/  IMAD.MOV.U32 R8, RZ, RZ, c[0x0][0x2c4] ;  /* 0x0000b100ff087624 */ /* 0x000fe600078e00ff */
[----:B-1----:R-:W2:Y:S02]  /*150d0*/  LDL R0, [R1+0x80] ;  /* 0x0000800001007983 */ /* 0x002ea40000100800 */
[----:B------:R-:W-:Y:S02]  /*150e0*/  ISETP.NE.AND P0, PT, R8, 0x1, PT ;  /* 0x000000010800780c */ /* 0x000fe40003f05270 */
[----:B------:R-:W3:Y:S04]  /*150f0*/  LDL R5, [R1+0x68] ;  /* 0x0000680001057983 */ /* 0x000ee80000100800 */
[----:B------:R-:W4:Y:S04]  /*15100*/  LDL R3, [R1+0x6c] ;  /* 0x00006c0001037983 */ /* 0x000f280000100800 */
[----:B------:R-:W4:Y:S04]  /*15110*/  LDL R2, [R1+0x64] ;  /* 0x0000640001027983 */ /* 0x000f280000100800 */
[----:B------:R-:W0:Y:S01]  /*15120*/  LDGDEPBAR ;  /* 0x00000000000079af */ /* 0x000e220000000000 */
[----:B--2---:R-:W-:Y:S04]  /*15130*/  IMAD.IADD R4, R0, 0x1, R4 ;  /* 0x0000000100047824 */ /* 0x004fe800078e0204 */
[----:B------:R-:W-:Y:S05]  /*15140*/  @P0 IMAD.HI.U32 R0, R4, c[0x0][0x2c8], RZ ;  /* 0x0000b20004000a27 */ /* 0x000fea00078e00ff */
[----:B------:R-:W-:Y:S01]  /*15150*/  @P0 SHF.R.U32.HI R4, RZ, c[0x0][0x2cc], R0 ;  /* 0x0000b300ff040a19 */ /* 0x000fe20000011600 */
[----:B------:R-:W-:Y:S05]  /*15160*/  IMAD R0, R220, -0x30, RZ ;  /* 0xffffffd0dc007824 */ /* 0x000fea00078e02ff */
[----:B---3--:R-:W-:Y:S04]  /*15170*/  IADD3 R0, -R5, 0x1, R0 ;  /* 0x0000000105007810 */ /* 0x008fe80007ffe100 */
[----:B----4-:R-:W-:Y:S01]  /*15180*/  IADD3 R5, -R2, R0, R3 ;  /* 0x0000000002057210 */ /* 0x010fe20007ffe103 */
[----:B------:R-:W-:-:S05]  /*15190*/  BRA.DIV ~URZ, `(.L_x_1668) ;  /* 0x0000c2527f007947 */ /* 0x000fca000b800000 */
[----:B------:R1:W2:Y:S02]  /*151a0*/  SHFL.IDX PT, R0, R4, RZ, 0x1c1f ;  /* 0x001c1fff04007589 */ /* 0x0002a400000e0000 */
.L_x_1776:
        /* <DEDUP_REMOVED lines=9> */
[----:B------:R-:W-:Y:S02]  /*15240*/  ISETP.GT.AND P0, PT, R0, 0x18, PT ;  /* 0x000000180000780c */ /* 0x000fe40003f04270 */
[----:B------:R-:W-:Y:S02]  /*15250*/  FSEL R18, R18, -INF , P3 ;  /* 0xff80000012127808 */ /* 0x000fe40001800000 */
        /* <DEDUP_REMOVED lines=8> */
[----:B------:R-:W-:Y:S02]  /*152e0*/  ISETP.GT.AND P0, PT, R0, 0x29, PT ;  /* 0x000000290000780c */ /* 0x000fe40003f04270 */
[----:B------:R-:W-:Y:S02]  /*152f0*/  FSEL R13, R25, -INF , P4 ;  /* 0xff800000190d7808 */ /* 0x000fe40002000000 */
        /* <DEDUP_REMOVED lines=32> */
[C---:B------:R-:W-:Y:S02]  /*15500*/  ISETP.GT.AND P0, PT, R2.reuse, RZ, PT ;  /* 0x000000ff0200720c */ /* 0x040fe40003f04270 */
[C---:B------:R-:W-:Y:S02]  /*15510*/  ISETP.GT.AND P4, PT, R2.reuse, 0x9, PT ;  /* 0x000000090200780c */ /* 0x040fe40003f84270 */
[----:B------:R-:W-:Y:S02]  /*15520*/  FSEL R27, R27, -INF , P1 ;  /* 0xff8000001b1b7808 */ /* 0x000fe40000800000 */
[C---:B------:R-:W-:Y:S02]  /*15530*/  ISETP.GT.AND P1, PT, R2.reuse, 0x1, PT ;  /* 0x000000010200780c */ /* 0x040fe40003f24270 */
[----:B------:R-:W-:Y:S02]  /*15540*/  FSEL R26, R23, -INF , P2 ;  /* 0xff800000171a7808 */ /* 0x000fe40001000000 */
[----:B------:R-:W-:Y:S02]  /*15550*/  ISETP.GT.AND P2, PT, R2, 0x8, PT ;  /* 0x000000080200780c */ /* 0x000fe40003f44270 */
[----:B------:R-:W-:Y:S02]  /*15560*/  FSEL R25, R22, -INF , P3 ;  /* 0xff80000016197808 */ /* 0x000fe40001800000 */
[----:B------:R-:W-:Y:S02]  /*15570*/  FSEL R37, R213, -INF , P0 ;  /* 0xff800000d5257808 */ /* 0x000fe40000000000 */
[C---:B------:R-:W-:Y:S02]  /*15580*/  ISETP.GT.AND P0, PT, R2.reuse, 0x10, PT ;  /* 0x000000100200780c */ /* 0x040fe40003f04270 */
[----:B------:R-:W-:Y:S02]  /*15590*/  ISETP.GT.AND P3, PT, R2, 0x18, PT ;  /* 0x000000180200780c */ /* 0x000fe40003f64270 */
[----:B------:R-:W-:Y:S02]  /*155a0*/  FSEL R54, R194, -INF , P4 ;  /* 0xff800000c2367808 */ /* 0x000fe40002000000 */
[----:B------:R-:W-:Y:S02]  /*155b0*/  ISETP.GT.AND P4, PT, R2, 0x19, PT ;  /* 0x000000190200780c */ /* 0x000fe40003f84270 */
[----:B------:R-:W-:Y:S02]  /*155c0*/  FSEL R49, R212, -INF , P1 ;  /* 0xff800000d4317808 */ /* 0x000fe40000800000 */
[C---:B------:R-:W-:Y:S02]  /*155d0*/  ISETP.GT.AND P1, PT, R2.reuse, 0x11, PT ;  /* 0x000000110200780c */ /* 0x040fe40003f24270 */
[----:B------:R-:W-:Y:S02]  /*155e0*/  FSEL R55, R195, -INF , P2 ;  /* 0xff800000c3377808 */ /* 0x000fe40001000000 */
[----:B------:R-:W-:Y:S02]  /*155f0*/  FSEL R53, R181, -INF , P0 ;  /* 0xff800000b5357808 */ /* 0x000fe40000000000 */
[C---:B------:R-:W-:Y:S02]  /*15600*/  ISETP.GT.AND P0, PT, R2.reuse, 0x20, PT ;  /* 0x000000200200780c */ /* 0x040fe40003f04270 */
[----:B------:R-:W-:Y:S02]  /*15610*/  ISETP.GT.AND P2, PT, R2, 0x21, PT ;  /* 0x000000210200780c */ /* 0x000fe40003f44270 */
[----:B------:R-:W-:Y:S02]  /*15620*/  FSEL R51, R106, -INF , P3 ;  /* 0xff8000006a337808 */ /* 0x000fe40001800000 */
[C---:B------:R-:W-:Y:S02]  /*15630*/  ISETP.GT.AND P3, PT, R2.reuse, 0x28, PT ;  /* 0x000000280200780c */ /* 0x040fe40003f64270 */
[----:B------:R-:W-:Y:S02]  /*15640*/  FSEL R50, R105, -INF , P4 ;  /* 0xff80000069327808 */ /* 0x000fe40002000000 */
[----:B------:R-:W-:Y:S02]  /*15650*/  ISETP.GT.AND P4, PT, R2, 0x29, PT ;  /* 0x000000290200780c */ /* 0x000fe40003f84270 */
[----:B------:R-:W-:Y:S02]  /*15660*/  FMNMX.FTZ R2, R8, R6, !PT ;  /* 0x0000000608027209 */ /* 0x000fe40007810000 */
[----:B------:R-:W-:Y:S02]  /*15670*/  FSEL R52, R180, -INF , P1 ;  /* 0xff800000b4347808 */ /* 0x000fe40000800000 */
[----:B------:R-:W-:Y:S02]  /*15680*/  FMNMX.FTZ R2, R19, R2, !PT ;  /* 0x0000000213027209 */ /* 0x000fe40007810000 */
[----:B------:R-:W-:Y:S02]  /*15690*/  FSEL R41, R41, -INF , P0 ;  /* 0xff80000029297808 */ /* 0x000fe40000000000 */
[----:B------:R-:W-:Y:S02]  /*156a0*/  FMNMX.FTZ R2, R18, R2, !PT ;  /* 0x0000000212027209 */ /* 0x000fe40007810000 */
[C---:B------:R-:W-:Y:S02]  /*156b0*/  ISETP.GT.AND P1, PT, R0.reuse, RZ, PT ;  /* 0x000000ff0000720c */ /* 0x040fe40003f24270 */
[----:B------:R-:W-:Y:S02]  /*156c0*/  FMNMX.FTZ R2, R17, R2, !PT ;  /* 0x0000000211027209 */ /* 0x000fe40007810000 */
[----:B------:R-:W-:Y:S02]  /*156d0*/  ISETP.GT.AND P0, PT, R0, 0x1, PT ;  /* 0x000000010000780c */ /* 0x000fe40003f04270 */
[----:B------:R-:W-:Y:S02]  /*156e0*/  FMNMX.FTZ R2, R16, R2, !PT ;  /* 0x0000000210027209 */ /* 0x000fe40007810000 */
[----:B------:R-:W-:Y:S02]  /*156f0*/  FSEL R40, R36, -INF , P2 ;  /* 0xff80000024287808 */ /* 0x000fe40001000000 */
        /* <DEDUP_REMOVED lines=12> */
[----:B------:R-:W-:Y:S02]  /*157c0*/  FSEL R48, R216, -INF , P0 ;  /* 0xff800000d8307808 */ /* 0x000fe40000000000 */
[C---:B------:R-:W-:Y:S02]  /*157d0*/  ISETP.GT.AND P1, PT, R0.reuse, 0x11, PT ;  /* 0x000000110000780c */ /* 0x040fe40003f24270 */
[----:B------:R-:W-:Y:S02]  /*157e0*/  ISETP.GT.AND P0, PT, R0, 0x18, PT ;  /* 0x000000180000780c */ /* 0x000fe40003f04270 */
[----:B------:R-:W-:Y:S02]  /*157f0*/  FMNMX.FTZ R2, R9, R2, !PT ;  /* 0x0000000209027209 */ /* 0x000fe40007810000 */
[----:B------:R-:W-:Y:S02]  /*15800*/  FSEL R47, R215, -INF , P3 ;  /* 0xff800000d72f7808 */ /* 0x000fe40001800000 */
        /* <DEDUP_REMOVED lines=8> */
[----:B------:R-:W-:Y:S02]  /*15890*/  ISETP.GT.AND P0, PT, R0, 0x29, PT ;  /* 0x000000290000780c */ /* 0x000fe40003f04270 */
[----:B------:R-:W-:Y:S01]  /*158a0*/  FSEL R42, R182, -INF , P4 ;  /* 0xff800000b62a7808 */ /* 0x000fe20002000000 */
[----:B------:R-:W2:Y:S01]  /*158b0*/  SHFL.BFLY PT, R0, R2, 0x2, 0x1f ;  /* 0x0c401f0002007f89 */ /* 0x000ea200000e0000 */
[----:B------:R-:W-:Y:S02]  /*158c0*/  FSEL R23, R185, -INF , P3 ;  /* 0xff800000b9177808 */ /* 0x000fe40001800000 */
        /* <DEDUP_REMOVED lines=53> */
.L_x_1777:
        /* <DEDUP_REMOVED lines=23> */
[----:B------:R-:W-:Y:S10]  /*15d90*/  MUFU.EX2 R13, R8 ;  /* 0x00000008000d7308 */ /* 0x000ff40000000800 */
[----:B------:R-:W-:Y:S10]  /*15da0*/  MUFU.EX2 R2, R6 ;  /* 0x0000000600027308 */ /* 0x000ff40000000800 */
[----:B------:R-:W1:Y:S02]  /*15db0*/  MUFU.EX2 R12, R17 ;  /* 0x00000011000c7308 */ /* 0x000e640000000800 */
[----:B-1----:R-:W-:Y:S01]  /*15dc0*/  F2FP.BF16.PACK_AB R174, R12, R13 ;  /* 0x0000000d0cae723e */ /* 0x002fe200000010ff */
[----:B------:R-:W-:Y:S01]  /*15dd0*/  FFMA.FTZ R0, R4, R225, R3 ;  /* 0x000000e104007223 */ /* 0x000fe20000010003 */
[----:B------:R-:W-:Y:S01]  /*15de0*/  F2FP.BF16.PACK_AB R172, R2, R3 ;  /* 0x0000000302ac723e */ /* 0x000fe200000010ff */
        /* <DEDUP_REMOVED lines=9> */
[----:B------:R-:W-:Y:S02]  /*15e80*/  FMUL.FTZ R0, R0, c[0x0][0x2d0] ;  /* 0x0000b40000007a20 */ /* 0x000fe40000410000 */
        /* <DEDUP_REMOVED lines=14> */
[----:B------:R-:W-:Y:S01]  /*15f70*/  MUFU.EX2 R10, R10 ;  /* 0x0000000a000a7308 */ /* 0x000fe20000000800 */
[C---:B------:R-:W-:Y:S02]  /*15f80*/  FMUL.FTZ R69, R4.reuse, R69 ;  /* 0x0000004504457220 */ /* 0x040fe40000410000 */
[C---:B------:R-:W-:Y:S02]  /*15f90*/  FMUL.FTZ R72, R4.reuse, R72 ;  /* 0x0000004804487220 */ /* 0x040fe40000410000 */
[C---:B------:R-:W-:Y:S02]  /*15fa0*/  FMUL.FTZ R73, R4.reuse, R73 ;  /* 0x0000004904497220 */ /* 0x040fe40000410000 */
[C---:B------:R-:W-:Y:S02]  /*15fb0*/  FMUL.FTZ R84, R4.reuse, R84 ;  /* 0x0000005404547220 */ /* 0x040fe40000410000 */
[C---:B------:R-:W-:Y:S01]  /*15fc0*/  FMUL.FTZ R85, R4.reuse, R85 ;  /* 0x0000005504557220 */ /* 0x040fe20000410000 */
[----:B------:R-:W2:Y:S01]  /*15fd0*/  MUFU.EX2 R2, R6 ;  /* 0x0000000600027308 */ /* 0x000ea20000000800 */
[C---:B------:R-:W-:Y:S02]  /*15fe0*/  FMUL.FTZ R100, R4.reuse, R100 ;  /* 0x0000006404647220 */ /* 0x040fe40000410000 */
[----:B------:R-:W-:Y:S02]  /*15ff0*/  FMUL.FTZ R101, R4, R101 ;  /* 0x0000006504657220 */ /* 0x000fe40000410000 */
[C---:B-1----:R-:W-:Y:S02]  /*16000*/  FFMA.FTZ R0, R3.reuse, R236, R9 ;  /* 0x000000ec03007223 */ /* 0x042fe40000010009 */
[C---:B------:R-:W-:Y:S02]  /*16010*/  FMUL.FTZ R58, R3.reuse, R58 ;  /* 0x0000003a033a7220 */ /* 0x040fe40000410000 */
[C---:B------:R-:W-:Y:S01]  /*16020*/  FMUL.FTZ R59, R3.reuse, R59 ;  /* 0x0000003b033b7220 */ /* 0x040fe20000410000 */
[----:B------:R-:W1:Y:S01]  /*16030*/  MUFU.EX2 R228, R175 ;  /* 0x000000af00e47308 */ /* 0x000e620000000800 */
[C---:B------:R-:W-:Y:S02]  /*16040*/  FMUL.FTZ R70, R3.reuse, R70 ;  /* 0x0000004603467220 */ /* 0x040fe40000410000 */
[C---:B------:R-:W-:Y:S02]  /*16050*/  FMUL.FTZ R71, R3.reuse, R71 ;  /* 0x0000004703477220 */ /* 0x040fe40000410000 */
[C---:B------:R-:W-:Y:S02]  /*16060*/  FMUL.FTZ R74, R3.reuse, R74 ;  /* 0x0000004a034a7220 */ /* 0x040fe40000410000 */
[C---:B------:R-:W-:Y:S02]  /*16070*/  FMUL.FTZ R75, R3.reuse, R75 ;  /* 0x0000004b034b7220 */ /* 0x040fe40000410000 */
[C---:B------:R-:W-:Y:S01]  /*16080*/  FMUL.FTZ R86, R3.reuse, R86 ;  /* 0x0000005603567220 */ /* 0x040fe20000410000 */
[----:B------:R-:W-:Y:S01]  /*16090*/  MUFU.EX2 R240, R186 ;  /* 0x000000ba00f07308 */ /* 0x000fe20000000800 */
[C---:B------:R-:W-:Y:S02]  /*160a0*/  FMUL.FTZ R87, R3.reuse, R87 ;  /* 0x0000005703577220 */ /* 0x040fe40000410000 */
[C---:B------:R-:W-:Y:S01]  /*160b0*/  FMUL.FTZ R90, R3.reuse, R90 ;  /* 0x0000005a035a7220 */ /* 0x040fe20000410000 */
[C---:B--2---:R-:W-:Y:S01]  /*160c0*/  F2FP.BF16.PACK_AB R173, R2.reuse, R9 ;  /* 0x0000000902ad723e */ /* 0x044fe200000010ff */
[----:B------:R-:W-:Y:S01]  /*160d0*/  FADD.FTZ R107, R2, R0 ;  /* 0x00000000026b7221 */ /* 0x000fe20000010000 */
[C---:B------:R-:W-:Y:S01]  /*160e0*/  FSEL R0, R104.reuse, RZ, P0 ;  /* 0x000000ff68007208 */ /* 0x040fe20000000000 */
[----:B------:R-:W-:Y:S02]  /*160f0*/  FMUL.FTZ R2, R104, c[0x0][0x2d0] ;  /* 0x0000b40068027a20 */ /* 0x000fe40000410000 */
[C---:B------:R-:W-:Y:S01]  /*16100*/  FMUL.FTZ R91, R3.reuse, R91 ;  /* 0x0000005b035b7220 */ /* 0x040fe20000410000 */
[----:B------:R-:W-:Y:S01]  /*16110*/  MUFU.EX2 R241, R185 ;  /* 0x000000b900f17308 */ /* 0x000fe20000000800 */
[----:B------:R-:W-:Y:S01]  /*16120*/  FADD.FTZ R0, -R0, R110 ;  /* 0x0000006e00007221 */ /* 0x000fe20000010100 */
[----:B------:R-:W-:Y:S01]  /*16130*/  FSEL R2, R2, RZ, P0 ;  /* 0x000000ff02027208 */ /* 0x000fe20000000000 */
[----:B------:R-:W-:Y:S01]  /*16140*/  FMUL.FTZ R102, R3, R102 ;  /* 0x0000006603667220 */ /* 0x000fe20000410000 */
[----:B------:R-:W-:Y:S01]  /*16150*/  FSETP.NEU.FTZ.AND P0, PT, R5, -INF , PT ;  /* 0xff8000000500780b */ /* 0x000fe20003f1d000 */
[----:B------:R-:W-:Y:S01]  /*16160*/  FMUL.FTZ R0, R0, c[0x0][0x2d0] ;  /* 0x0000b40000007a20 */ /* 0x000fe20000410000 */
[----:B-1----:R-:W-:Y:S01]  /*16170*/  F2FP.BF16.PACK_AB R175, R228, R10 ;  /* 0x0000000ae4af723e */ /* 0x002fe200000010ff */
        /* <DEDUP_REMOVED lines=13> */
[----:B------:R-:W-:Y:S01]  /*16250*/  FFMA.FTZ R177, R50, c[0x0][0x2d0], -R2 ;  /* 0x0000b40032b17a23 */ /* 0x000fe20000010802 */
[----:B------:R-:W-:Y:S01]  /*16260*/  FSEL R2, R5, RZ, P0 ;  /* 0x000000ff05027208 */ /* 0x000fe20000000000 */
[----:B------:R2:W-:Y:S01]  /*16270*/  MUFU.EX2 R25, R8 ;  /* 0x0000000800197308 */ /* 0x0005e20000000800 */
[C---:B------:R-:W-:Y:S02]  /*16280*/  FMUL.FTZ R38, R3.reuse, R154 ;  /* 0x0000009a03267220 */ /* 0x040fe40000410000 */
[----:B------:R-:W-:Y:S02]  /*16290*/  FMUL.FTZ R39, R3, R155 ;  /* 0x0000009b03277220 */ /* 0x000fe40000410000 */
[----:B------:R-:W-:Y:S02]  /*162a0*/  FADD.FTZ R2, -R2, R111 ;  /* 0x0000006f02027221 */ /* 0x000fe40000010100 */
[----:B------:R-:W-:Y:S02]  /*162b0*/  FMUL.FTZ R52, R4, R160 ;  /* 0x000000a004347220 */ /* 0x000fe40000410000 */
[----:B------:R-:W-:Y:S01]  /*162c0*/  FMUL.FTZ R2, R2, c[0x0][0x2d0] ;  /* 0x0000b40002027a20 */ /* 0x000fe20000410000 */
[----:B------:R-:W3:Y:S01]  /*162d0*/  MUFU.EX2 R0, R0 ;  /* 0x0000000000007308 */ /* 0x000ee20000000800 */
[C---:B------:R-:W-:Y:S02]  /*162e0*/  FMUL.FTZ R53, R4.reuse, R161 ;  /* 0x000000a104357220 */ /* 0x040fe40000410000 */
[----:B-1----:R-:W-:Y:S02]  /*162f0*/  FMUL.FTZ R6, R5, c[0x0][0x2d0] ;  /* 0x0000b40005067a20 */ /* 0x002fe40000410000 */
[----:B------:R-:W-:Y:S02]  /*16300*/  FMUL.FTZ R103, R3, R103 ;  /* 0x0000006703677220 */ /* 0x000fe40000410000 */
[----:B------:R-:W-:Y:S01]  /*16310*/  FMUL.FTZ R88, R4, R88 ;  /* 0x0000005804587220 */ /* 0x000fe20000410000 */
[----:B------:R-:W-:Y:S01]  /*16320*/  FSEL R6, R6, RZ, P0 ;  /* 0x000000ff06067208 */ /* 0x000fe20000000000 */
[----:B------:R-:W-:Y:S01]  /*16330*/  FMUL.FTZ R89, R4, R89 ;  /* 0x0000005904597220 */ /* 0x000fe20000410000 */
[----:B------:R-:W1:Y:S03]  /*16340*/  MUFU.EX2 R2, R2 ;  /* 0x0000000200027308 */ /* 0x000e660000000800 */
[--C-:B------:R-:W-:Y:S02]  /*16350*/  FFMA.FTZ R183, R43, c[0x0][0x2d0], -R6.reuse ;  /* 0x0000b4002bb77a23 */ /* 0x100fe40000010806 */
[----:B--2---:R-:W-:Y:S02]  /*16360*/  FADD.FTZ R8, R13, R11 ;  /* 0x0000000b0d087221 */ /* 0x004fe40000010000 */
[----:B------:R-:W-:Y:S02]  /*16370*/  FFMA.FTZ R184, R42, c[0x0][0x2d0], -R6 ;  /* 0x0000b4002ab87a23 */ /* 0x000fe40000010806 */
[----:B------:R-:W-:Y:S01]  /*16380*/  FADD.FTZ R181, R12, R8 ;  /* 0x000000080cb57221 */ /* 0x000fe20000010000 */
[----:B------:R-:W-:Y:S01]  /*16390*/  MUFU.EX2 R227, R55 ;  /* 0x0000003700e37308 */ /* 0x000fe20000000800 */
[--C-:B------:R-:W-:Y:S01]  /*163a0*/  FFMA.FTZ R9, R36, c[0x0][0x2d0], -R6.reuse ;  /* 0x0000b40024097a23 */ /* 0x100fe20000010806 */
[----:B------:R-:W-:Y:S01]  /*163b0*/  LDSM.16.MT88.4 R40, [R197] ;  /* 0x00000000c528783b */ /* 0x000fe20000004200 */
[----:B------:R-:W-:Y:S02]  /*163c0*/  FFMA.FTZ R37, R48, c[0x0][0x2d0], -R6 ;  /* 0x0000b40030257a23 */ /* 0x000fe40000010806 */
[----:B---3--:R-:W-:Y:S02]  /*163d0*/  FFMA.FTZ R8, R0, R237, R26 ;  /* 0x000000ed00087223 */ /* 0x008fe4000001001a */
        /* <DEDUP_REMOVED lines=9> */
[----:B------:R-:W-:Y:S02]  /*16470*/  FFMA.FTZ R6, R24, c[0x0][0x2d0], -R6 ;  /* 0x0000b40018067a23 */ /* 0x000fe40000010806 */
[----:B------:R-:W-:Y:S01]  /*16480*/  FMUL.FTZ R48, R0, R116 ;  /* 0x0000007400307220 */ /* 0x000fe20000410000 */
[C---:B------:R-:W-:Y:S01]  /*16490*/  F2FP.BF16.PACK_AB R116, R25.reuse, R26 ;  /* 0x0000001a1974723e */ /* 0x040fe200000010ff */
[----:B-1----:R-:W-:Y:S02]  /*164a0*/  FMUL.FTZ R14, R2, R138 ;  /* 0x0000008a020e7220 */ /* 0x002fe40000410000 */
[----:B------:R-:W-:Y:S02]  /*164b0*/  FADD.FTZ R138, R25, R8 ;  /* 0x00000008198a7221 */ /* 0x000fe40000010000 */
[----:B------:R-:W1:Y:S01]  /*164c0*/  LDSM.16.MT88.4 R24, [R196] ;  /* 0x00000000c418783b */ /* 0x000e620000004200 */
[C---:B------:R-:W-:Y:S01]  /*164d0*/  FMUL.FTZ R16, R0.reuse, R132 ;  /* 0x0000008400107220 */ /* 0x040fe20000410000 */
        /* <DEDUP_REMOVED lines=27> */
[C---:B------:R-:W-:Y:S02]  /*16690*/  FMUL.FTZ R11, R3.reuse, R143 ;  /* 0x0000008f030b7220 */ /* 0x040fe40000410000 */
[----:B------:R-:W-:Y:S02]  /*166a0*/  FADD.FTZ R136, R10, R107 ;  /* 0x0000006b0a887221 */ /* 0x000fe40000010000 */
[----:B------:R-:W-:Y:S01]  /*166b0*/  FMUL.FTZ R10, R3, R142 ;  /* 0x0000008e030a7220 */ /* 0x000fe20000410000 */
[----:B------:R-:W4:Y:S01]  /*166c0*/  MUFU.EX2 R0, R9 ;  /* 0x0000000900007308 */ /* 0x000f220000000800 */
[----:B------:R-:W-:Y:S02]  /*166d0*/  FMUL.FTZ R8, R4, R140 ;  /* 0x0000008c04087220 */ /* 0x000fe40000410000 */
[C---:B------:R-:W-:Y:S01]  /*166e0*/  FMUL.FTZ R50, R2.reuse, R118 ;  /* 0x0000007602327220 */ /* 0x040fe20000410000 */
[----:B--2---:R-:W-:Y:S01]  /*166f0*/  F2FP.BF16.PACK_AB R118, R243, R227 ;  /* 0x000000e3f376723e */ /* 0x004fe200000010ff */
[----:B------:R-:W-:Y:S01]  /*16700*/  FMUL.FTZ R51, R2, R119 ;  /* 0x0000007702337220 */ /* 0x000fe20000410000 */
[----:B---3--:R-:W-:Y:S01]  /*16710*/  F2FP.BF16.PACK_AB R119, R244, R226 ;  /* 0x000000e2f477723e */ /* 0x008fe200000010ff */
[C---:B------:R-:W-:Y:S02]  /*16720*/  FMUL.FTZ R15, R2.reuse, R139 ;  /* 0x0000008b020f7220 */ /* 0x040fe40000410000 */
[C---:B------:R-:W-:Y:S01]  /*16730*/  FMUL.FTZ R18, R2.reuse, R134 ;  /* 0x0000008602127220 */ /* 0x040fe20000410000 */
[----:B------:R-:W-:Y:S01]  /*16740*/  MUFU.EX2 R140, R188 ;  /* 0x000000bc008c7308 */ /* 0x000fe20000000800 */
[----:B------:R-:W-:Y:S02]  /*16750*/  FMUL.FTZ R19, R2, R135 ;  /* 0x0000008702137220 */ /* 0x000fe40000410000 */
[C---:B------:R-:W-:Y:S01]  /*16760*/  FMUL.FTZ R20, R4.reuse, R144 ;  /* 0x0000009004147220 */ /* 0x040fe20000410000 */
[----:B------:R-:W-:Y:S01]  /*16770*/  LDSM.16.MT88.4 R132, [R196+0x1000] ;  /* 0x00100000c484783b */ /* 0x000fe20000004200 */
[----:B------:R-:W-:Y:S02]  /*16780*/  FMUL.FTZ R21, R4, R145 ;  /* 0x0000009104157220 */ /* 0x000fe40000410000 */
[C---:B------:R-:W-:Y:S02]  /*16790*/  FMUL.FTZ R22, R3.reuse, R146 ;  /* 0x0000009203167220 */ /* 0x040fe40000410000 */
[----:B------:R-:W-:Y:S01]  /*167a0*/  FMUL.FTZ R23, R3, R147 ;  /* 0x0000009303177220 */ /* 0x000fe20000410000 */
[----:B------:R-:W-:Y:S01]  /*167b0*/  MUFU.EX2 R139, R182 ;  /* 0x000000b6008b7308 */ /* 0x000fe20000000800 */
[C---:B------:R-:W-:Y:S01]  /*167c0*/  FMUL.FTZ R46, R2.reuse, R122 ;  /* 0x0000007a022e7220 */ /* 0x040fe20000410000 */
[----:B------:R-:W-:Y:S01]  /*167d0*/  LDSM.16.MT88.4 R144, [R196+0x800] ;  /* 0x00080000c490783b */ /* 0x000fe20000004200 */
[----:B------:R-:W-:Y:S01]  /*167e0*/  FMUL.FTZ R47, R2, R123 ;  /* 0x0000007b022f7220 */ /* 0x000fe20000410000 */
[----:B----4-:R-:W-:Y:S01]  /*167f0*/  F2FP.BF16.PACK_AB R117, R225, R0 ;  /* 0x00000000e175723e */ /* 0x010fe200000010ff */
[----:B------:R-:W-:Y:S02]  /*16800*/  FMUL.FTZ R9, R4, R141 ;  /* 0x0000008d04097220 */ /* 0x000fe40000410000 */
[C---:B------:R-:W-:Y:S02]  /*16810*/  FMUL.FTZ R30, R2.reuse, R130 ;  /* 0x00000082021e7220 */ /* 0x040fe40000410000 */
[C---:B------:R-:W-:Y:S01]  /*16820*/  FMUL.FTZ R31, R2.reuse, R131 ;  /* 0x00000083021f7220 */ /* 0x040fe20000410000 */
[----:B------:R-:W2:Y:S01]  /*16830*/  LDSM.16.MT88.4 R120, [R196+0xc00] ;  /* 0x000c0000c478783b */ /* 0x000ea20000004200 */
[C---:B------:R-:W-:Y:S01]  /*16840*/  FMUL.FTZ R34, R2.reuse, R126 ;  /* 0x0000007e02227220 */ /* 0x040fe20000410000 */
[-C--:B-1----:R-:W-:Y:S01]  /*16850*/  HMMA.16816.F32.BF16 R8, R172, R24.reuse, R8 ;  /* 0x00000018ac08723c */ /* 0x082fe20000041808 */
[----:B------:R-:W1:Y:S04]  /*16860*/  MUFU.EX2 R107, R192 ;  /* 0x000000c0006b7308 */ /* 0x000e680000000800 */
[----:B------:R-:W-:Y:S01]  /*16870*/  FMUL.FTZ R35, R2, R127 ;  /* 0x0000007f02237220 */ /* 0x000fe20000410000 */
[----:B------:R-:W-:Y:S01]  /*16880*/  LDSM.16.MT88.4 R128, [R197+0x400] ;  /* 0x00040000c580783b */ /* 0x000fe20000004200 */
[C---:B------:R-:W-:Y:S01]  /*16890*/  FMUL.FTZ R36, R4.reuse, R152 ;  /* 0x0000009804247220 */ /* 0x040fe20000410000 */
[C---:B------:R-:W-:Y:S03]  /*168a0*/  HMMA.16816.F32.BF16 R12, R116.reuse, R24, R12 ;  /* 0x00000018740c723c */ /* 0x040fe6000004180c */
[----:B------:R-:W-:Y:S01]  /*168b0*/  MUFU.EX2 R242, R177 ;  /* 0x000000b100f27308 */ /* 0x000fe20000000800 */
[----:B------:R-:W-:Y:S02]  /*168c0*/  FMUL.FTZ R37, R4, R153 ;  /* 0x0000009904257220 */ /* 0x000fe40000410000 */
[----:B------:R-:W-:Y:S01]  /*168d0*/  LDSM.16.MT88.4 R124, [R196+0x400] ;  /* 0x00040000c47c783b */ /* 0x000fe20000004200 */
[C---:B------:R-:W-:Y:S01]  /*168e0*/  FMUL.FTZ R54, R3.reuse, R162 ;  /* 0x000000a203367220 */ /* 0x040fe20000410000 */
[-C--:B------:R-:W-:Y:S04]  /*168f0*/  HMMA.16816.F32.BF16 R16, R116, R26.reuse, R16 ;  /* 0x0000001a7410723c */ /* 0x080fe80000041810 */
[C---:B------:R-:W-:Y:S01]  /*16900*/  FMUL.FTZ R55, R3.reuse, R163 ;  /* 0x000000a303377220 */ /* 0x040fe20000410000 */
[----:B------:R-:W-:Y:S01]  /*16910*/  MUFU.EX2 R236, R176 ;  /* 0x000000b000ec7308 */ /* 0x000fe20000000800 */
[----:B------:R-:W-:Y:S01]  /*16920*/  LDSM.16.MT88.4 R152, [R197+0x800] ;  /* 0x00080000c598783b */ /* 0x000fe20000004200 */
[----:B------:R-:W-:Y:S01]  /*16930*/  FMUL.FTZ R62, R2, R62 ;  /* 0x0000003e023e7220 */ /* 0x000fe20000410000 */
[C---:B------:R-:W-:Y:S04]  /*16940*/  HMMA.16816.F32.BF16 R20, R172.reuse, R26, R20 ;  /* 0x0000001aac14723c */ /* 0x040fe80000041814 */
[C---:B------:R-:W-:Y:S02]  /*16950*/  FMUL.FTZ R24, R4.reuse, R148 ;  /* 0x0000009404187220 */ /* 0x040fe40000410000 */
[----:B------:R-:W-:Y:S01]  /*16960*/  FMUL.FTZ R25, R4, R149 ;  /* 0x0000009504197220 */ /* 0x000fe20000410000 */
[----:B------:R-:W-:Y:S01]  /*16970*/  LDSM.16.MT88.4 R160, [R196+0x1400] ;  /* 0x00140000c4a0783b */ /* 0x000fe20000004200 */
[C---:B------:R-:W-:Y:S01]  /*16980*/  FMUL.FTZ R26, R3.reuse, R150 ;  /* 0x00000096031a7220 */ /* 0x040fe20000410000 */
[----:B------:R-:W-:Y:S03]  /*16990*/  MUFU.EX2 R229, R178 ;  /* 0x000000b200e57308 */ /* 0x000fe60000000800 */
[C---:B------:R-:W-:Y:S02]  /*169a0*/  FMUL.FTZ R27, R3.reuse, R151 ;  /* 0x00000097031b7220 */ /* 0x040fe40000410000 */
[C---:B------:R-:W-:Y:S02]  /*169b0*/  FMUL.FTZ R63, R2.reuse, R63 ;  /* 0x0000003f023f7220 */ /* 0x040fe40000410000 */
[C---:B------:R-:W-:Y:S02]  /*169c0*/  FMUL.FTZ R66, R2.reuse, R66 ;  /* 0x0000004202427220 */ /* 0x040fe40000410000 */
[C---:B------:R-:W-:Y:S01]  /*169d0*/  FMUL.FTZ R67, R2.reuse, R67 ;  /* 0x0000004302437220 */ /* 0x040fe20000410000 */
[-C--:B------:R-:W-:Y:S01]  /*169e0*/  HMMA.16816.F32.BF16 R24, R172, R40.reuse, R24 ;  /* 0x00000028ac18723c */ /* 0x080fe20000041818 */
        /* <DEDUP_REMOVED lines=11> */
[----:B------:R-:W-:Y:S02]  /*16aa0*/  FMUL.FTZ R41, R4, R157 ;  /* 0x0000009d04297220 */ /* 0x000fe40000410000 */
[C---:B------:R-:W-:Y:S04]  /*16ab0*/  HMMA.16816.F32.BF16 R36, R172.reuse, R42, R36 ;  /* 0x0000002aac24723c */ /* 0x040fe80000041824 */
[----:B------:R-:W-:Y:S02]  /*16ac0*/  FADD.FTZ R4, R228, R136 ;  /* 0x00000088e4047221 */ /* 0x000fe40000010000 */
[C---:B------:R-:W-:Y:S01]  /*16ad0*/  FMUL.FTZ R94, R2.reuse, R94 ;  /* 0x0000005e025e7220 */ /* 0x040fe20000410000 */
[----:B------:R-:W-:Y:S01]  /*16ae0*/  MUFU.EX2 R136, R218 ;  /* 0x000000da00887308 */ /* 0x000fe20000000800 */
[C---:B------:R-:W-:Y:S04]  /*16af0*/  FMUL.FTZ R42, R3.reuse, R158 ;  /* 0x0000009e032a7220 */ /* 0x040fe80000410000 */
[----:B------:R-:W-:Y:S02]  /*16b00*/  FMUL.FTZ R43, R3, R159 ;  /* 0x0000009f032b7220 */ /* 0x000fe40000410000 */
[----:B------:R-:W-:Y:S02]  /*16b10*/  FADD.FTZ R3, R227, R138 ;  /* 0x0000008ae3037221 */ /* 0x000fe40000010000 */
[----:B------:R-:W3:Y:S01]  /*16b20*/  LDL R227, [R1+0x10] ;  /* 0x0000100001e37983 */ /* 0x000ee20000100800 */
[----:B------:R-:W-:Y:S01]  /*16b30*/  MUFU.EX2 R186, R216 ;  /* 0x000000d800ba7308 */ /* 0x000fe20000000800 */
[C---:B------:R-:W-:Y:S01]  /*16b40*/  FMUL.FTZ R95, R2.reuse, R95 ;  /* 0x0000005f025f7220 */ /* 0x040fe20000410000 */
[-C--:B--2---:R-:W-:Y:S03]  /*16b50*/  HMMA.16816.F32.BF16 R40, R172, R120.reuse, R40 ;  /* 0x00000078ac28723c */ /* 0x084fe60000041828 */
[C---:B------:R-:W-:Y:S02]  /*16b60*/  FMUL.FTZ R98, R2.reuse, R98 ;  /* 0x0000006202627220 */ /* 0x040fe40000410000 */
[----:B------:R-:W-:Y:S02]  /*16b70*/  FMUL.FTZ R99, R2, R99 ;  /* 0x0000006302637220 */ /* 0x000fe40000410000 */
[----:B-1----:R-:W-:Y:S01]  /*16b80*/  FADD.FTZ R0, R107, R181 ;  /* 0x000000b56b007221 */ /* 0x002fe20000010000 */
[C---:B------:R-:W-:Y:S01]  /*16b90*/  HMMA.16816.F32.BF16 R44, R116.reuse, R120, R44 ;  /* 0x00000078742c723c */ /* 0x040fe2000004182c */
[----:B------:R-:W1:Y:S07]  /*16ba0*/  MUFU.EX2 R2, R191 ;  /* 0x000000bf00027308 */ /* 0x000e6e0000000800 */
[-C--:B------:R-:W-:Y:S03]  /*16bb0*/  HMMA.16816.F32.BF16 R48, R116, R122.reuse, R48 ;  /* 0x0000007a7430723c */ /* 0x080fe60000041830 */
[----:B------:R-:W-:Y:S05]  /*16bc0*/  MUFU.EX2 R191, R184 ;  /* 0x000000b800bf7308 */ /* 0x000fea0000000800 */
[C---:B------:R-:W-:Y:S01]  /*16bd0*/  HMMA.16816.F32.BF16 R52, R172.reuse, R122, R52 ;  /* 0x0000007aac34723c */ /* 0x040fe20000041834 */
[----:B------:R-:W2:Y:S04]  /*16be0*/  LDSM.16.MT88.4 R120, [R197+0xc00] ;  /* 0x000c0000c578783b */ /* 0x000ea80000004200 */
[----:B------:R-:W-:Y:S01]  /*16bf0*/  MUFU.EX2 R189, R215 ;  /* 0x000000d700bd7308 */ /* 0x000fe20000000800 */
[----:B-1----:R-:W-:Y:S06]  /*16c00*/  FADD.FTZ R0, R2, R0 ;  /* 0x0000000002007221 */ /* 0x002fec0000010000 */
[----:B------:R-:W-:Y:S03]  /*16c10*/  FADD.FTZ R0, R111, R0 ;  /* 0x000000006f007221 */ /* 0x000fe60000010000 */
[----:B------:R-:W-:Y:S10]  /*16c20*/  MUFU.EX2 R190, R214 ;  /* 0x000000d600be7308 */ /* 0x000ff40000000800 */
[----:B------:R-:W-:Y:S10]  /*16c30*/  MUFU.EX2 R184, R210 ;  /* 0x000000d200b87308 */ /* 0x000ff40000000800 */
[----:B------:R-:W1:Y:S01]  /*16c40*/  MUFU.EX2 R187, R195 ;  /* 0x000000c300bb7308 */ /* 0x000e620000000800 */
[-C--:B--2---:R-:W-:Y:S09]  /*16c50*/  HMMA.16816.F32.BF16 R56, R172, R120.reuse, R56 ;  /* 0x00000078ac38723c */ /* 0x084ff20000041838 */
[----:B------:R-:W-:Y:S01]  /*16c60*/  MUFU.EX2 R188, R193 ;  /* 0x000000c100bc7308 */ /* 0x000fe20000000800 */
[C---:B------:R-:W-:Y:S09]  /*16c70*/  HMMA.16816.F32.BF16 R60, R116.reuse, R120, R60 ;  /* 0x00000078743c723c */ /* 0x040ff2000004183c */
[----:B------:R-:W2:Y:S01]  /*16c80*/  MUFU.EX2 R183, R212 ;  /* 0x000000d400b77308 */ /* 0x000ea20000000800 */
[-C--:B------:R-:W-:Y:S03]  /*16c90*/  HMMA.16816.F32.BF16 R64, R116, R122.reuse, R64 ;  /* 0x0000007a7440723c */ /* 0x080fe60000041840 */
[----:B-1----:R-:W-:Y:S05]  /*16ca0*/  F2FP.BF16.PACK_AB R176, R187, R184 ;  /* 0x000000b8bbb0723e */ /* 0x002fea00000010ff */
[C---:B------:R-:W-:Y:S01]  /*16cb0*/  HMMA.16816.F32.BF16 R68, R172.reuse, R122, R68 ;  /* 0x0000007aac44723c */ /* 0x040fe20000041844 */
[----:B------:R-:W1:Y:S01]  /*16cc0*/  LDSM.16.MT88.4 R120, [R196+0x1800] ;  /* 0x00180000c478783b */ /* 0x000e620000004200 */
[----:B------:R-:W-:Y:S10]  /*16cd0*/  MUFU.EX2 R182, R194 ;  /* 0x000000c200b67308 */ /* 0x000ff40000000800 */
[----:B------:R-:W4:Y:S01]  /*16ce0*/  MUFU.EX2 R181, R211 ;  /* 0x000000d300b57308 */ /* 0x000f220000000800 */
[----:B--2---:R-:W-:Y:S09]  /*16cf0*/  F2FP.BF16.PACK_AB R178, R183, R188 ;  /* 0x000000bcb7b2723e */ /* 0x004ff200000010ff */
[----:B------:R-:W-:Y:S10]  /*16d00*/  MUFU.EX2 R180, R213 ;  /* 0x000000d500b47308 */ /* 0x000ff40000000800 */
[----:B------:R-:W2:Y:S01]  /*16d10*/  MUFU.EX2 R6, R6 ;  /* 0x0000000600067308 */ /* 0x000ea20000000800 */
[----:B----4-:R-:W-:Y:S01]  /*16d20*/  F2FP.BF16.PACK_AB R177, R181, R182 ;  /* 0x000000b6b5b1723e */ /* 0x010fe200000010ff */
[-C--:B-1----:R-:W-:Y:S08]  /*16d30*/  HMMA.16816.F32.BF16 R72, R172, R120.reuse, R72 ;  /* 0x00000078ac48723c */ /* 0x082ff00000041848 */
[C---:B------:R-:W-:Y:S04]  /*16d40*/  HMMA.16816.F32.BF16 R76, R116.reuse, R120, R76 ;  /* 0x00000078744c723c */ /* 0x040fe8000004184c */
[----:B--2---:R-:W-:Y:S04]  /*16d50*/  F2FP.BF16.PACK_AB R179, R6, R180 ;  /* 0x000000b406b3723e */ /* 0x004fe800000010ff */
        /* <DEDUP_REMOVED lines=24> */
[----:B------:R-:W4:Y:S04]  /*16ee0*/  MUFU.EX2 R110, R223 ;  /* 0x000000df006e7308 */ /* 0x000f280000000800 */
        /* <DEDUP_REMOVED lines=9> */
[C---:B----4-:R-:W-:Y:S01]  /*16f80*/  F2FP.BF16.PACK_AB R172, R110.reuse, R111 ;  /* 0x0000006f6eac723e */ /* 0x050fe200000010ff */
        /* <DEDUP_REMOVED lines=13> */
[----:B------:R-:W-:Y:S01]  /*17060*/  FADD.FTZ R4, R139, R0 ;  /* 0x000000008b047221 */ /* 0x000fe20000010000 */
[C---:B---3--:R-:W-:Y:S01]  /*17070*/  ISETP.GT.AND P0, PT, R220.reuse, R227, PT ;  /* 0x000000e3dc00720c */ /* 0x048fe20003f04270 */
[-C--:B------:R-:W-:Y:S04]  /*17080*/  HMMA.16816.F32.BF16 R40, R116, R132.reuse, R40 ;  /* 0x000000847428723c */ /* 0x080fe80000041828 */
[----:B------:R-:W-:Y:S01]  /*17090*/  FADD.FTZ R0, R237, R3 ;  /* 0x00000003ed007221 */ /* 0x000fe20000010000 */
[----:B------:R-:W-:Y:S01]  /*170a0*/  IADD3 R220, R220, -0x1, RZ ;  /* 0xffffffffdcdc7810 */ /* 0x000fe20007ffe0ff */
        /* <DEDUP_REMOVED lines=27> */
[----:B------:R-:W-:Y:S01]  /*17260*/  FADD.FTZ R238, R6, R0 ;  /* 0x0000000006ee7221 */ /* 0x000fe20000010000 */
[----:B------:R-:W-:Y:S03]  /*17270*/  MOV R6, R106 ;  /* 0x0000006a00067202 */ /* 0x000fe60000000f00 */
        /* <DEDUP_REMOVED lines=34> */
.L_x_1657:
[----:B------:R-:W2:Y:S02]  /*174a0*/  LDL R0, [R1+0xc] ;  /* 0x00000c0001007983 */ /* 0x000ea40000100800 */
[----:B--2---:R-:W-:-:S13]  /*174b0*/  ISETP.GE.AND P0, PT, R220, R0, PT ;  /* 0x00000000dc00720c */ /* 0x004fda0003f06270 */
[----:B------:R-:W-:Y:S05]  /*174c0*/  @!P0 BRA `(.L_x_1671) ;  /* 0x0000310000008947 */ /* 0x000fea0003800000 */
.L_x_1683:
        /* <DEDUP_REMOVED lines=9> */
[----:B------:R-:W-:Y:S01]  /*17560*/  MOV R110, R105 ;  /* 0x00000069006e7202 */ /* 0x000fe20000000f00 */
[----:B------:R-:W-:Y:S01]  /*17570*/  IMAD.MOV.U32 R107, RZ, RZ, R106 ;  /* 0x000000ffff6b7224 */ /* 0x000fe200078e006a */
[----:B------:R-:W-:Y:S01]  /*17580*/  MOV R111, R104 ;  /* 0x00000068006f7202 */ /* 0x000fe20000000f00 */
[----:B------:R-:W-:Y:S02]  /*17590*/  IMAD R0, R221, c[0x0][0x20c], R0 ;  /* 0x00008300dd007a24 */ /* 0x000fe400078e0200 */
        /* <DEDUP_REMOVED lines=20> */
.L_x_1778:
        /* <DEDUP_REMOVED lines=8> */
[----:B-----5:R-:W-:Y:S05]  /*17760*/  IADD3 R8, P0, R2, R234, RZ ;  /* 0x000000ea02087210 */ /* 0x020fea0007f1e0ff */
[----:B--2---:R-:W-:Y:S06]  /*17770*/  IMAD.X R9, R0, 0x1, R233, P0 ;  /* 0x0000000100097824 */ /* 0x004fec00000e06e9 */
[----:B------:R-:W-:Y:S01]  /*17780*/  @!PT LDS RZ, [RZ] ;  /* 0x00000000fffff984 */ /* 0x000fe20000000800 */
[----:B------:R-:W-:Y:S01]  /*17790*/  @!PT LDS RZ, [RZ] ;  /* 0x00000000fffff984 */ /* 0x000fe20000000800 */
[----:B------:R2:W-:Y:S02]  /*177a0*/  LDGSTS.E.BYPASS.LTC128B.128 [R209+0x1880], [R8.64], !P2 ;  /* 0x0188000008d17fae */ /* 0x0005e4000d101d48 */
[----:B--2---:R-:W-:Y:S05]  /*177b0*/  IADD3 R8, P0, R2, R235, RZ ;  /* 0x000000eb02087210 */ /* 0x004fea0007f1e0ff */
[----:B------:R-:W-:Y:S01]  /*177c0*/  IMAD.X R9, R0, 0x1, R230, P0 ;  /* 0x0000000100097824 */ /* 0x000fe200000e06e6 */
[----:B------:R-:W-:Y:S04]  /*177d0*/  IADD3 R2, P0, R2, R232, RZ ;  /* 0x000000e802027210 */ /* 0x000fe80007f1e0ff */
[----:B------:R2:W-:Y:S01]  /*177e0*/  LDGSTS.E.BYPASS.LTC128B.128 [R209+0x2480], [R8.64], !P4 ;  /* 0x0248000008d17fae */ /* 0x0005e2000e101d48 */
[----:B------:R-:W-:Y:S01]  /*177f0*/  IMAD.X R3, R0, 0x1, R231, P0 ;  /* 0x0000000100037824 */ /* 0x000fe200000e06e7 */
[----:B-1----:R-:W-:Y:S04]  /*17800*/  ISETP.GT.AND P0, PT, R10, 0x3f, PT ;  /* 0x0000003f0a00780c */ /* 0x002fe80003f04270 */
[----:B------:R2:W-:Y:S09]  /*17810*/  LDGSTS.E.BYPASS.LTC128B.128 [R209+0x3080], [R2.64], !P3 ;  /* 0x0308000002d17fae */ /* 0x0005f2000d901d48 */
[----:B------:R-:W-:-:S05]  /*17820*/  @P0 BRA `(.L_x_1674) ;  /* 0x000000f000000947 */ /* 0x000fca0003800000 */
[----:B------:R-:W-:-:S05]  /*17830*/  BRA.DIV ~URZ, `(.L_x_1675) ;  /* 0x0000a7427f007947 */ /* 0x000fca000b800000 */
[----:B------:R-:W1:Y:S04]  /*17840*/  SHFL.IDX PT, R4, R4, 0x1, 0x1c1f ;  /* 0x003c1f0004047f89 */ /* 0x000e6800000e0000 */
[----:B------:R3:W4:Y:S02]  /*17850*/  SHFL.IDX PT, R0, R6, 0x1, 0x1c1f ;  /* 0x003c1f0006007f89 */ /* 0x00072400000e0000 */
.L_x_1779:
[----:B--2-4-:R-:W-:Y:S05]  /*17860*/  IADD3 R2, P0, R0, R234, RZ ;  /* 0x000000ea00027210 */ /* 0x014fea0007f1e0ff */
[----:B-1----:R-:W-:Y:S01]  /*17870*/  IMAD.X R3, R4, 0x1, R233, P0 ;  /* 0x0000000104037824 */ /* 0x002fe200000e06e9 */
        /* <DEDUP_REMOVED lines=10> */
.L_x_1674:
[----:B------:R-:W-:Y:S05]  /*17920*/  BSYNC B0 ;  /* 0x0000000000007941 */ /* 0x000fea0003800000 */
.L_x_1673:
[----:B------:R-:W0:Y:S01]  /*17930*/  LDGDEPBAR ;  /* 0x00000000000079af */ /* 0x000e220000000000 */
[----:B------:R-:W-:Y:S01]  /*17940*/  WARPSYNC 0xffffffff ;  /* 0xffffffff00007948 */ /* 0x000fe20003800000 */
[-C--:B--2---:R-:W-:Y:S01]  /*17950*/  HMMA.16816.F32.BF16 R8, R52, R20.reuse, RZ ;  /* 0x000000143408723c */ /* 0x084fe200000418ff */
[----:B------:R-:W-:Y:S05]  /*17960*/  BSSY B0, `(.L_x_1676) ;  /* 0x0000109000007945 */ /* 0x000fea0003800000 */
[----:B---3--:R-:W2:Y:S02]  /*17970*/  LDL R6, [R1+0xc] ;  /* 0x00000c0001067983 */ /* 0x008ea40000100800 */
        /* <DEDUP_REMOVED lines=200> */
[----:B--2---:R-:W-:Y:S03]  /*18600*/  IMAD R2, R220, 0x30, R223 ;  /* 0x00000030dc027824 */ /* 0x004fe600078e02df */
[----:B------:R-:W2:Y:S02]  /*18610*/  S2R R223, SR_TID.X ;  /* 0x0000000000df7919 */ /* 0x000ea40000002100 */
[----:B------:R-:W-:Y:S05]  /*18620*/  IADD3 R2, R2, -0x30, R251 ;  /* 0xffffffd002027810 */ /* 0x000fea0007ffe0fb */
[----:B------:R-:W-:Y:S04]  /*18630*/  @P6 IMAD.HI.U32 R3, R2, c[0x0][0x2bc], RZ ;  /* 0x0000af0002036a27 */ /* 0x000fe800078e00ff */
[----:B-1----:R-:W-:Y:S01]  /*18640*/  IMAD.MOV.U32 R0, RZ, RZ, R2 ;  /* 0x000000ffff007224 */ /* 0x002fe200078e0002 */
[----:B------:R-:W-:Y:S04]  /*18650*/  @P6 SHF.R.U32.HI R0, RZ, c[0x0][0x2c0], R3 ;  /* 0x0000b000ff006a19 */ /* 0x000fe80000011603 */
[C---:B---3--:R-:W-:Y:S01]  /*18660*/  @!P5 IADD3 R3, P0, R0.reuse, R228, RZ ;  /* 0x000000e40003d210 */ /* 0x048fe20007f1e0ff */
[----:B------:R-:W-:Y:S03]  /*18670*/  IMAD.MOV R4, RZ, RZ, -R0 ;  /* 0x000000ffff047224 */ /* 0x000fe600078e0a00 */
[----:B----4-:R-:W-:Y:S01]  /*18680*/  @!P5 LEA.HI.X.SX32 R0, R0, R6, 0x1, P0 ;  /* 0x000000060000d211 */ /* 0x010fe200000f0eff */
[----:B------:R-:W-:Y:S01]  /*18690*/  IMAD R221, R4, c[0x0][0x2b8], R2 ;  /* 0x0000ae0004dd7a24 */ /* 0x000fe200078e0202 */
[C---:B------:R-:W-:Y:S02]  /*186a0*/  @!P5 LEA R2, P0, R3.reuse, c[0x0][0x2a0], 0x2 ;  /* 0x0000a8000302da11 */ /* 0x040fe400078010ff */
[----:B--2---:R-:W-:Y:S02]  /*186b0*/  SHF.R.S32.HI R6, RZ, 0x1f, R223 ;  /* 0x0000001fff067819 */ /* 0x004fe400000114df */
        /* <DEDUP_REMOVED lines=21> */
.L_x_1780:
[----:B------:R-:W-:-:S05]  /*18810*/  BRA.DIV ~URZ, `(.L_x_1679) ;  /* 0x000098927f007947 */ /* 0x000fca000b800000 */
[----:B------:R3:W4:Y:S02]  /*18820*/  SHFL.IDX PT, R0, R11, RZ, 0x1c1f ;  /* 0x001c1fff0b007589 */ /* 0x00072400000e0000 */
.L_x_1781:
        /* <DEDUP_REMOVED lines=16> */
.L_x_1782:
[----:B---34-:R-:W-:Y:S05]  /*18930*/  @P0 IADD3 R2, P1, R0, R234, RZ ;  /* 0x000000ea00020210 */ /* 0x018fea0007f3e0ff */
[----:B-1----:R-:W-:Y:S01]  /*18940*/  @P0 IMAD.X R3, R4, 0x1, R233, P1 ;  /* 0x0000000104030824 */ /* 0x002fe200008e06e9 */
[----:B------:R-:W-:Y:S04]  /*18950*/  @P0 IADD3 R8, P1, R0, R235, RZ ;  /* 0x000000eb00080210 */ /* 0x000fe80007f3e0ff */
[----:B------:R-:W-:Y:S01]  /*18960*/  @!PT LDS RZ, [RZ] ;  /* 0x00000000fffff984 */ /* 0x000fe20000000800 */
[----:B------:R-:W-:Y:S01]  /*18970*/  @!PT LDS RZ, [RZ] ;  /* 0x00000000fffff984 */ /* 0x000fe20000000800 */
[----:B------:R-:W-:Y:S01]  /*18980*/  @!PT LDS RZ, [RZ] ;  /* 0x00000000fffff984 */ /* 0x000fe20000000800 */
[----:B------:R1:W-:Y:S01]  /*18990*/  @P0 LDGSTS.E.BYPASS.LTC128B.128 [R209+0x4480], [R2.64], !P2 ;  /* 0x0448000002d10fae */ /* 0x0003e2000d101d48 */
[----:B------:R-:W-:Y:S05]  /*189a0*/  @P0 IMAD.X R9, R4, 0x1, R230, P1 ;  /* 0x0000000104090824 */ /* 0x000fea00008e06e6 */
[----:B------:R3:W-:Y:S01]  /*189b0*/  @P0 LDGSTS.E.BYPASS.LTC128B.128 [R209+0x5080], [R8.64], !P4 ;  /* 0x0508000008d10fae */ /* 0x0007e2000e101d48 */
[----:B-1----:R-:W-:Y:S05]  /*189c0*/  @P0 IADD3 R2, P1, R0, R232, RZ ;  /* 0x000000e800020210 */ /* 0x002fea0007f3e0ff */
[----:B------:R-:W-:Y:S05]  /*189d0*/  @P0 IMAD.X R3, R4, 0x1, R231, P1 ;  /* 0x0000000104030824 */ /* 0x000fea00008e06e7 */
[----:B------:R3:W-:Y:S03]  /*189e0*/  @P0 LDGSTS.E.BYPASS.LTC128B.128 [R209+0x5c80], [R2.64], !P3 ;  /* 0x05c8000002d10fae */ /* 0x0007e6000d901d48 */
.L_x_1677:
[----:B--234-:R-:W-:Y:S05]  /*189f0*/  BSYNC B0 ;  /* 0x0000000000007941 */ /* 0x01cfea0003800000 */
.L_x_1676:
        /* <DEDUP_REMOVED lines=51> */
.L_x_1783:
        /* <DEDUP_REMOVED lines=15> */
.L_x_1784:
[----:B--2---:R-:W-:Y:S01]  /*18e20*/  FMNMX.FTZ R6, R0, R4, !PT ;  /* 0x0000000400067209 */ /* 0x004fe20007810000 */
[C---:B------:R-:W-:Y:S01]  /*18e30*/  FMUL.FTZ R2, R106.reuse, c[0x0][0x2d0] ;  /* 0x0000b4006a027a20 */ /* 0x040fe20000410000 */
[----:B------:R-:W-:Y:S01]  /*18e40*/  WARPSYNC 0xffffffff ;  /* 0xffffffff00007948 */ /* 0x000fe20003800000 */
[----:B------:R-:W-:Y:S01]  /*18e50*/  FADD.FTZ R0, -R106, R107 ;  /* 0x0000006b6a007221 */ /* 0x000fe20000010100 */
[----:B------:R-:W-:Y:S01]  /*18e60*/  LDSM.16.MT88.4 R40, [R197] ;  /* 0x00000000c528783b */ /* 0x000fe20000004200 */
[--C-:B------:R-:W-:Y:S02]  /*18e70*/  FFMA.FTZ R8, R194, c[0x0][0x2d0], -R2.reuse ;  /* 0x0000b400c2087a23 */ /* 0x100fe40000010802 */
        /* <DEDUP_REMOVED lines=200> */
[C---:B----4-:R-:W-:Y:S01]  /*19b00*/  FMUL.FTZ R10, R3.reuse, R142 ;  /* 0x0000008e030a7220 */ /* 0x050fe20000410000 */
        /* <DEDUP_REMOVED lines=13> */
[----:B------:R-:W-:Y:S02]  /*19be0*/  FADD.FTZ R0, R111, R0 ;  /* 0x000000006f007221 */ /* 0x000fe40000010000 */
[C---:B------:R-:W-:Y:S02]  /*19bf0*/  FMUL.FTZ R25, R4.reuse, R149 ;  /* 0x0000009504197220 */ /* 0x040fe40000410000 */
        /* <DEDUP_REMOVED lines=64> */
[C---:B------:R-:W-:Y:S04]  /*1a000*/  HMMA.16816.F32.BF16 R12, R120.reuse, R124, R12 ;  /* 0x0000007c780c723c */ /* 0x040fe8000004180c */
[----:B------:R-:W-:Y:S04]  /*1a010*/  FADD.FTZ R4, R214, R0 ;  /* 0x00000000d6047221 */ /* 0x000fe80000010000 */
[-C--:B------:R-:W-:Y:S01]  /*1a020*/  HMMA.16816.F32.BF16 R16, R120, R126.reuse, R16 ;  /* 0x0000007e7810723c */ /* 0x080fe20000041810 */
[----:B------:R-:W4:Y:S03]  /*1a030*/  MUFU.EX2 R110, R228 ;  /* 0x000000e4006e7308 */ /* 0x000f260000000800 */
[----:B-1----:R-:W-:Y:S04]  /*1a040*/  F2FP.BF16.PACK_AB R174, R136, R137 ;  /* 0x0000008988ae723e */ /* 0x002fe800000010ff */
[C---:B------:R-:W-:Y:S01]  /*1a050*/  HMMA.16816.F32.BF16 R20, R116.reuse, R126, R20 ;  /* 0x0000007e7414723c */ /* 0x040fe20000041814 */
[----:B------:R-:W1:Y:S03]  /*1a060*/  LDSM.16.MT88.4 R124, [R197+0x1000] ;  /* 0x00100000c57c783b */ /* 0x000e660000004200 */
[----:B---3--:R-:W-:Y:S04]  /*1a070*/  FADD.FTZ R0, R111, R2 ;  /* 0x000000026f007221 */ /* 0x008fe80000010000 */
[-C--:B------:R-:W-:Y:S04]  /*1a080*/  HMMA.16816.F32.BF16 R24, R116, R128.reuse, R24 ;  /* 0x000000807418723c */ /* 0x080fe80000041818 */
[----:B------:R-:W-:Y:S02]  /*1a090*/  FADD.FTZ R2, R244, R4 ;  /* 0x00000004f4027221 */ /* 0x000fe40000010000 */
[----:B------:R-:W-:Y:S02]  /*1a0a0*/  FADD.FTZ R4, R140, R3 ;  /* 0x000000038c047221 */ /* 0x000fe40000010000 */
[C---:B------:R-:W-:Y:S04]  /*1a0b0*/  HMMA.16816.F32.BF16 R28, R120.reuse, R128, R28 ;  /* 0x00000080781c723c */ /* 0x040fe8000004181c */
[C---:B----4-:R-:W-:Y:S01]  /*1a0c0*/  F2FP.BF16.PACK_AB R172, R110.reuse, R111 ;  /* 0x0000006f6eac723e */ /* 0x050fe200000010ff */
[----:B------:R-:W-:Y:S02]  /*1a0d0*/  FADD.FTZ R0, R110, R0 ;  /* 0x000000006e007221 */ /* 0x000fe40000010000 */
        /* <DEDUP_REMOVED lines=38> */
[----:B------:R-:W-:Y:S02]  /*1a340*/  FADD.FTZ R236, R194, R4 ;  /* 0x00000004c2ec7221 */ /* 0x000fe40000010000 */
[----:B------:R-:W-:Y:S02]  /*1a350*/  FADD.FTZ R237, R183, R3 ;  /* 0x00000003b7ed7221 */ /* 0x000fe40000010000 */
[-C--:B------:R-:W-:Y:S04]  /*1a360*/  HMMA.16816.F32.BF16 R80, R120, R130.reuse, R80 ;  /* 0x000000827850723c */ /* 0x080fe80000041850 */
[----:B------:R-:W-:Y:S01]  /*1a370*/  FADD.FTZ R238, R5, R2 ;  /* 0x0000000205ee7221 */ /* 0x000fe20000010000 */
[----:B------:R-:W-:Y:S03]  /*1a380*/  MOV R5, R6 ;  /* 0x0000000600057202 */ /* 0x000fe60000000f00 */
        /* <DEDUP_REMOVED lines=22> */
[C---:B------:R-:W-:Y:S04]  /*1a4f0*/  HMMA.16816.F32.BF16 R60, R176.reuse, R8, R60 ;  /* 0x00000008b03c723c */ /* 0x040fe8000004183c */
[----:B------:R-:W-:Y:S04]  /*1a500*/  MOV R220, R0 ;  /* 0x0000000000dc7202 */ /* 0x000fe80000000f00 */
        /* <DEDUP_REMOVED lines=10> */
[----:B------:R-:W-:Y:S07]  /*1a5b0*/  @!UPT UIADD3 URZ, URZ, URZ, URZ ;  /* 0x0000003f3f3ff290 */ /* 0x000fee000fffe03f */
[----:B------:R-:W-:-:S11]  /*1a5c0*/  @P0 BRA `(.L_x_1683) ;  /* 0xffffcf0000000947 */ /* 0x000fd6000383ffff */
.L_x_1671:
[----:B------:R-:W-:Y:S05]  /*1a5d0*/  BRA.DIV ~URZ, `(.L_x_1684) ;  /* 0x00007e227f007947 */ /* 0x000fea000b800000 */
[----:B------:R1:W2:Y:S02]  /*1a5e0*/  SHFL.BFLY PT, R0, R225, 0x2, 0x1f ;  /* 0x0c401f00e1007f89 */ /* 0x0002a400000e0000 */
.L_x_1785:
        /* <DEDUP_REMOVED lines=15> */
.L_x_1786:
        /* <DEDUP_REMOVED lines=55> */
[----:B------:R-:W-:Y:S01]  /*1aa50*/  FMUL.FTZ R155, R3, R87 ;  /* 0x00000057039b7220 */ /* 0x000fe20000410000 */
[----:B------:R-:W1:Y:S01]  /*1aa60*/  @P0 MUFU.RCP R0, R4 ;  /* 0x0000000400000308 */ /* 0x000e620000001000 */
[----:B------:R-:W-:-:S02]  /*1aa70*/  FMUL.FTZ R48, R2, R64 ;  /* 0x0000004002307220 */ /* 0x000fc40000410000 */
[----:B------:R-:W-:Y:S02]  /*1aa80*/  FMUL.FTZ R49, R2, R65 ;  /* 0x0000004102317220 */ /* 0x000fe40000410000 */
        /* <DEDUP_REMOVED lines=75> */
.L_x_1588:
[----:B------:R2:W5:Y:S04]  /*1af40*/  LDL R6, [R1+0x70] ;  /* 0x0000700001067983 */ /* 0x0005680000100800 */
[----:B------:R-:W3:Y:S01]  /*1af50*/  S2R R2, SR_TID.X ;  /* 0x0000000000027919 */ /* 0x000ee20000002100 */
[----:B------:R-:W-:Y:S01]  /*1af60*/  BSSY B0, `(.L_x_1686) ;  /* 0x0000011000007945 */ /* 0x000fe20003800000 */
[----:B---3--:R-:W-:-:S13]  /*1af70*/  LOP3.LUT P0, RZ, R2, 0x7f, RZ, 0xc0, !PT ;  /* 0x0000007f02ff7812 */ /* 0x008fda000780c0ff */
[----:B------:R-:W-:Y:S05]  /*1af80*/  @P0 BRA `(.L_x_1687) ;  /* 0x000000e000000947 */ /* 0x000fea0003800000 */
[----:B--2---:R-:W2:Y:S01]  /*1af90*/  S2R R4, SR_LANEID ;  /* 0x0000000000047919 */ /* 0x004ea20000000000 */
[----:B------:R-:W-:Y:S01]  /*1afa0*/  VOTEU.ANY UR4, UPT, PT ;  /* 0x0000000000047886 */ /* 0x000fe200038e0100 */
[----:B------:R-:W-:Y:S01]  /*1afb0*/  IMAD.MOV.U32 R5, RZ, RZ, c[0x0][0x564] ;  /* 0x00015900ff057624 */ /* 0x000fe200078e00ff */
        /* <DEDUP_REMOVED lines=11> */
.L_x_1687:
[----:B--2---:R-:W-:Y:S05]  /*1b070*/  BSYNC B0 ;  /* 0x0000000000007941 */ /* 0x004fea0003800000 */
.L_x_1686:
        /* <DEDUP_REMOVED lines=130> */
.L_x_1690:
        /* <DEDUP_REMOVED lines=26> */
[----:B------:R-:W-:Y:S02]  /*1ba40*/  IMAD.IADD R3, R3, 0x1, R43 ;  /* 0x0000000103037824 */ /* 0x000fe400078e022b */
        /* <DEDUP_REMOVED lines=66> */
[----:B------:R-:W-:Y:S01]  /*1be70*/  IADD3 R6, R251, R43, RZ ;  /* 0x0000002bfb067210 */ /* 0x000fe20007ffe0ff */
[C---:B-1----:R-:W-:Y:S01]  /*1be80*/  IMAD.WIDE.U32 R8, R2.reuse, c[0x0][0x3a0], RZ ;  /* 0x0000e80002087a25 */ /* 0x042fe200078e00ff */
[----:B------:R-:W1:Y:S03]  /*1be90*/  S2R R12, SR_TID.X ;  /* 0x00000000000c7919 */ /* 0x000e660000002100 */
[----:B------:R-:W-:-:S02]  /*1bea0*/  IMAD R2, R2, c[0x0][0x3a4], R16 ;  /* 0x0000e90002027a24 */ /* 0x000fc400078e0210 */
[----:B------:R-:W-:-:S03]  /*1beb0*/  @P5 IMAD.HI.U32 R10, R6, c[0x0][0x4ec], RZ ;  /* 0x00013b00060a5a27 */ /* 0x000fc600078e00ff */
[----:B------:R-:W-:Y:S02]  /*1bec0*/  IADD3 R3, R9, R2, RZ ;  /* 0x0000000209037210 */ /* 0x000fe40007ffe0ff */
[----:B------:R-:W-:-:S05]  /*1bed0*/  MOV R2, R8 ;  /* 0x0000000800027202 */ /* 0x000fca0000000f00 */
[C---:B------:R-:W-:Y:S01]  /*1bee0*/  IMAD.WIDE.U32 R8, R5.reuse, c[0x0][0x3e8], R2 ;  /* 0x0000fa0005087a25 */ /* 0x040fe200078e0002 */
[----:B------:R-:W-:Y:S02]  /*1bef0*/  SHF.R.S32.HI R3, RZ, 0x1f, R0 ;  /* 0x0000001fff037819 */ /* 0x000fe40000011400 */
[----:B------:R-:W-:Y:S01]  /*1bf00*/  MOV R2, R6 ;  /* 0x0000000600027202 */ /* 0x000fe20000000f00 */
[----:B------:R-:W-:Y:S01]  /*1bf10*/  IMAD R9, R5, c[0x0][0x3ec], R9 ;  /* 0x0000fb0005097a24 */ /* 0x000fe200078e0209 */
[----:B------:R-:W-:Y:S01]  /*1bf20*/  @P5 SHF.R.U32.HI R2, RZ, c[0x0][0x4f0], R10 ;  /* 0x00013c00ff025a19 */ /* 0x000fe2000001160a */
[----:B------:R-:W-:Y:S02]  /*1bf30*/  IMAD R5, R3, c[0x0][0x3f0], RZ ;  /* 0x0000fc0003057a24 */ /* 0x000fe400078e02ff */
[----:B------:R-:W-:Y:S01]  /*1bf40*/  IMAD.WIDE.U32 R8, R0, c[0x0][0x3f0], R8 ;  /* 0x0000fc0000087a25 */ /* 0x000fe200078e0008 */
[----:B-1----:R-:W-:-:S03]  /*1bf50*/  SHF.R.S32.HI R11, RZ, 0x1f, R12 ;  /* 0x0000001fff0b7819 */ /* 0x002fc6000001140c */
[----:B------:R-:W-:Y:S01]  /*1bf60*/  IMAD R10, R0, c[0x0][0x3f4], R5 ;  /* 0x0000fd00000a7a24 */ /* 0x000fe200078e0205 */
[----:B------:R-:W-:Y:S02]  /*1bf70*/  SHF.R.S32.HI R5, RZ, 0x1f, R2 ;  /* 0x0000001fff057819 */ /* 0x000fe40000011402 */
[----:B------:R-:W-:Y:S02]  /*1bf80*/  IADD3 R0, -R2, RZ, RZ ;  /* 0x000000ff02007210 */ /* 0x000fe40007ffe1ff */
[----:B------:R-:W-:Y:S02]  /*1bf90*/  IADD3 R9, R9, R10, RZ ;  /* 0x0000000a09097210 */ /* 0x000fe40007ffe0ff */
[----:B------:R-:W-:Y:S01]  /*1bfa0*/  LEA.HI R11, R11, R12, RZ, 0x2 ;  /* 0x0000000c0b0b7211 */ /* 0x000fe200078f10ff */
[----:B------:R-:W-:-:S03]  /*1bfb0*/  IMAD R0, R0, c[0x0][0x4e8], R6 ;  /* 0x00013a0000007a24 */ /* 0x000fc600078e0206 */
[----:B------:R-:W-:Y:S02]  /*1bfc0*/  SHF.R.S32.HI R11, RZ, 0x2, R11 ;  /* 0x00000002ff0b7819 */ /* 0x000fe4000001140b */
        /* <DEDUP_REMOVED lines=18> */
[----:B------:R-:W-:Y:S02]  /*1c0f0*/  IADD3 R3, R3, R6, RZ ;  /* 0x0000000603037210 */ /* 0x000fe40007ffe0ff */
[----:B------:R-:W-:-:S03]  /*1c100*/  IADD3 R6, R11, R43, RZ ;  /* 0x0000002b0b067210 */ /* 0x000fc60007ffe0ff */
[----:B------:R-:W-:-:S04]  /*1c110*/  IMAD.WIDE.U32 R2, R0, c[0x0][0x3d8], R2 ;  /* 0x0000f60000027a25 */ /* 0x000fc800078e0002 */
[----:B------:R-:W-:Y:S01]  /*1c120*/  IMAD R0, R0, c[0x0][0x3dc], R5 ;  /* 0x0000f70000007a24 */ /* 0x000fe200078e0205 */
[----:B------:R-:W-:-:S04]  /*1c130*/  LEA R13, P0, R2, c[0x0][0x380], 0x1 ;  /* 0x0000e000020d7a11 */ /* 0x000fc800078008ff */
[----:B------:R-:W-:-:S04]  /*1c140*/  IADD3 R0, R3, R0, RZ ;  /* 0x0000000003007210 */ /* 0x000fc80007ffe0ff */
[----:B------:R-:W-:Y:S01]  /*1c150*/  LEA.HI.X R12, R2, c[0x0][0x384], R0, 0x1, P0 ;  /* 0x0000e100020c7a11 */ /* 0x000fe200000f0c00 */
[----:B------:R-:W-:Y:S05]  /*1c160*/  BRA.DIV ~URZ, `(.L_x_1692) ;  /* 0x000065127f007947 */ /* 0x000fea000b800000 */
[----:B-1234-:R1:W2:Y:S02]  /*1c170*/  SHFL.IDX PT, R5, R12, RZ, 0x1c1f ;  /* 0x001c1fff0c057589 */ /* 0x01e2a400000e0000 */
.L_x_1787:
[----:B------:R-:W-:Y:S05]  /*1c180*/  BRA.DIV ~URZ, `(.L_x_1693) ;  /* 0x000065627f007947 */ /* 0x000fea000b800000 */
[----:B------:R3:W4:Y:S02]  /*1c190*/  SHFL.IDX PT, R0, R13, RZ, 0x1c1f ;  /* 0x001c1fff0d007589 */ /* 0x00072400000e0000 */
.L_x_1788:
[----:B------:R-:W-:Y:S01]  /*1c1a0*/  ISETP.GE.AND P0, PT, R6, R4, PT ;  /* 0x000000040600720c */ /* 0x000fe20003f06270 */
[----:B------:R-:W-:-:S12]  /*1c1b0*/  BSSY B0, `(.L_x_1694) ;  /* 0x0000012000007945 */ /* 0x000fd80003800000 */
        /* <DEDUP_REMOVED lines=14> */
[----:B------:R2:W-:Y:S04]  /*1c2a0*/  @!P2 ST.E.128 [R10.64], R24 ;  /* 0x000000180a00a985 */ /* 0x0005e8000c101d08 */
[----:B------:R2:W-:Y:S04]  /*1c2b0*/  @!P1 ST.E.128 [R8.64], R20 ;  /* 0x0000001408009985 */ /* 0x0005e8000c101d08 */
[----:B------:R2:W-:Y:S02]  /*1c2c0*/  @!P0 ST.E.128 [R2.64], R16 ;  /* 0x0000001002008985 */ /* 0x0005e4000c101d08 */
.L_x_1695:
[----:B------:R-:W-:Y:S05]  /*1c2d0*/  BSYNC B0 ;  /* 0x0000000000007941 */ /* 0x000fea0003800000 */
.L_x_1694:
[----:B------:R-:W-:Y:S05]  /*1c2e0*/  BRA.DIV ~URZ, `(.L_x_1696) ;  /* 0x000064627f007947 */ /* 0x000fea000b800000 */
[----:B--2---:R2:W1:Y:S04]  /*1c2f0*/  SHFL.IDX PT, R5, R12, 0x1, 0x1c1f ;  /* 0x003c1f000c057f89 */ /* 0x00446800000e0000 */
[----:B----4-:R2:W4:Y:S02]  /*1c300*/  SHFL.IDX PT, R0, R13, 0x1, 0x1c1f ;  /* 0x003c1f000d007f89 */ /* 0x01052400000e0000 */
.L_x_1789:
        /* <DEDUP_REMOVED lines=17> */
[----:B------:R1:W-:Y:S04]  /*1c420*/  @!P2 ST.E.128 [R10.64], R36 ;  /* 0x000000240a00a985 */ /* 0x0003e8000c101d08 */
[----:B------:R1:W-:Y:S04]  /*1c430*/  @!P1 ST.E.128 [R8.64], R32 ;  /* 0x0000002008009985 */ /* 0x0003e8000c101d08 */
[----:B------:R1:W-:Y:S02]  /*1c440*/  @!P0 ST.E.128 [R2.64], R28 ;  /* 0x0000001c02008985 */ /* 0x0003e4000c101d08 */
.L_x_1698:
[----:B------:R-:W-:Y:S05]  /*1c450*/  BSYNC B0 ;  /* 0x0000000000007941 */ /* 0x000fea0003800000 */
.L_x_1697:
[----:B------:R-:W-:Y:S05]  /*1c460*/  BRA.DIV ~URZ, `(.L_x_1699) ;  /* 0x000063a27f007947 */ /* 0x000fea000b800000 */
[----:B-1----:R1:W2:Y:S02]  /*1c470*/  SHFL.IDX PT, R5, R12, 0x2, 0x1c1f ;  /* 0x005c1f000c057f89 */ /* 0x0022a400000e0000 */
.L_x_1790:
[----:B------:R-:W-:Y:S05]  /*1c480*/  BRA.DIV ~URZ, `(.L_x_1700) ;  /* 0x000063f27f007947 */ /* 0x000fea000b800000 */
[----:B----4-:R4:W1:Y:S02]  /*1c490*/  SHFL.IDX PT, R0, R13, 0x2, 0x1c1f ;  /* 0x005c1f000d007f89 */ /* 0x01086400000e0000 */
.L_x_1791:
        /* <DEDUP_REMOVED lines=20> */
.L_x_1702:
[----:B------:R-:W-:Y:S05]  /*1c5e0*/  BSYNC B0 ;  /* 0x0000000000007941 */ /* 0x000fea0003800000 */
.L_x_1701:
[----:B------:R-:W-:Y:S05]  /*1c5f0*/  BRA.DIV ~URZ, `(.L_x_1703) ;  /* 0x000062e27f007947 */ /* 0x000fea000b800000 */
[----:B--2---:R2:W3:Y:S04]  /*1c600*/  SHFL.IDX PT, R5, R12, 0x3, 0x1c1f ;  /* 0x007c1f000c057f89 */ /* 0x0044e800000e0000 */
[----:B-1----:R2:W1:Y:S02]  /*1c610*/  SHFL.IDX PT, R0, R13, 0x3, 0x1c1f ;  /* 0x007c1f000d007f89 */ /* 0x00246400000e0000 */
.L_x_1792:
[----:B------:R-:W-:-:S04]  /*1c620*/  IADD3 R2, R6, 0x60, RZ ;  /* 0x0000006006027810 */ /* 0x000fc80007ffe0ff */
[----:B------:R-:W-:-:S13]  /*1c630*/  ISETP.GE.AND P0, PT, R2, R4, PT ;  /* 0x000000040200720c */ /* 0x000fda0003f06270 */
[----:B------:R-:W-:Y:S05]  /*1c640*/  @P0 BRA `(.L_x_1704) ;  /* 0x000024b000000947 */ /* 0x000fea0003800000 */
[----:B--234-:R-:W2:Y:S04]  /*1c650*/  LDL.64 R12, [R1] ;  /* 0x00000000010c7983 */ /* 0x01cea80000100a00 */
[----:B------:R-:W3:Y:S04]  /*1c660*/  LDL R11, [R1+0x88] ;  /* 0x00008800010b7983 */ /* 0x000ee80000100800 */
[----:B------:R-:W4:Y:S01]  /*1c670*/  LDL R10, [R1+0x8] ;  /* 0x00000800010a7983 */ /* 0x000f220000100800 */
[----:B------:R-:W-:-:S13]  /*1c680*/  ISETP.GE.AND P0, PT, R252, c[0x0][0x3c8], PT ;  /* 0x0000f200fc007a0c */ /* 0x000fda0003f06270 */
[----:B-1----:R-:W-:Y:S02]  /*1c690*/  @!P0 LEA R2, P2, R252, R0, 0x1 ;  /* 0x00000000fc028211 */ /* 0x002fe400078408ff */
[----:B--2---:R-:W-:Y:S02]  /*1c6a0*/  ISETP.GE.AND P1, PT, R12, c[0x0][0x3c8], PT ;  /* 0x0000f2000c007a0c */ /* 0x004fe40003f26270 */
[----:B---3--:R-:W-:-:S11]  /*1c6b0*/  @!P0 LEA.HI.X R3, R252, R5, R11, 0x1, P2 ;  /* 0x00000005fc038211 */ /* 0x008fd600010f0c0b */
[----:B------:R-:W-:-:S04]  /*1c6c0*/  @!P1 LEA R8, P3, R12, R0, 0x1 ;  /* 0x000000000c089211 */ /* 0x000fc800078608ff */
[----:B------:R-:W-:-:S05]  /*1c6d0*/  @!P1 LEA.HI.X R9, R12, R5, R13, 0x1, P3 ;  /* 0x000000050c099211 */ /* 0x000fca00018f0c0d */
[----:B------:R1:W-:Y:S04]  /*1c6e0*/  @!P1 ST.E.128 [R8.64], R64 ;  /* 0x0000004008009985 */ /* 0x0003e8000c101d08 */
[----:B------:R1:W-:Y:S01]  /*1c6f0*/  @!P0 ST.E.128 [R2.64], R60 ;  /* 0x0000003c02008985 */ /* 0x0003e2000c101d08 */
[----:B----4-:R-:W-:-:S13]  /*1c700*/  ISETP.GE.AND P0, PT, R10, c[0x0][0x3c8], PT ;  /* 0x0000f2000a007a0c */ /* 0x010fda0003f06270 */
[----:B------:R-:W-:Y:S05]  /*1c710*/  @P0 BRA `(.L_x_1704) ;  /* 0x000023e000000947 */ /* 0x000fea0003800000 */
[----:B------:R-:W2:Y:S01]  /*1c720*/  LDL R11, [R1+0x84] ;  /* 0x00008400010b7983 */ /* 0x000ea20000100800 */
[----:B-1----:R-:W-:-:S04]  /*1c730*/  LEA R2, P0, R10, R0, 0x1 ;  /* 0x000000000a027211 */ /* 0x002fc800078008ff */
[----:B--2---:R-:W-:-:S05]  /*1c740*/  LEA.HI.X R3, R10, R5, R11, 0x1, P0 ;  /* 0x000000050a037211 */ /* 0x004fca00000f0c0b */
[----:B------:R1:W-:Y:S01]  /*1c750*/  ST.E.128 [R2.64], R56 ;  /* 0x0000003802007985 */ /* 0x0003e2000c101d08 */
[----:B------:R-:W-:Y:S05]  /*1c760*/  BRA `(.L_x_1704) ;  /* 0x0000239000007947 */ /* 0x000fea0003800000 */
.L_x_1691:
        /* <DEDUP_REMOVED lines=34> */
.L_x_1793:
[----:B------:R-:W-:Y:S05]  /*1c990*/  BRA.DIV ~URZ, `(.L_x_1706) ;  /* 0x000060727f007947 */ /* 0x000fea000b800000 */
[----:B------:R3:W4:Y:S02]  /*1c9a0*/  SHFL.IDX PT, R0, R5, RZ, 0x1c1f ;  /* 0x001c1fff05007589 */ /* 0x00072400000e0000 */
.L_x_1794:
        /* <DEDUP_REMOVED lines=25> */
[----:B------:R-:W-:-:S04]  /*1cb40*/  @!P1 LEA R2, P0, R8, R0, 0x2 ;  /* 0x0000000008029211 */ /* 0x000fc800078010ff */
[----:B--2---:R-:W-:Y:S02]  /*1cb50*/  @!P1 LEA.HI.X R3, R8, R4, R9, 0x2, P0 ;  /* 0x0000000408039211 */ /* 0x004fe400000f1409 */
[----:B------:R-:W-:-:S04]  /*1cb60*/  @!P2 LEA R8, P0, R11, R0, 0x2 ;  /* 0x000000000b08a211 */ /* 0x000fc800078010ff */
[----:B------:R-:W-:Y:S02]  /*1cb70*/  @!P2 LEA.HI.X R9, R11, R4, R17, 0x2, P0 ;  /* 0x000000040b09a211 */ /* 0x000fe400000f1411 */
[----:B------:R-:W2:Y:S04]  /*1cb80*/  LDL R11, [R1+0xe8] ;  /* 0x0000e800010b7983 */ /* 0x000ea80000100800 */
[----:B------:R3:W-:Y:S04]  /*1cb90*/  @!P1 ST.E.64 [R2.64], R172 ;  /* 0x000000ac02009985 */ /* 0x0007e8000c101b08 */
[----:B------:R-:W4:Y:S01]  /*1cba0*/  LDL R17, [R1+0xe4] ;  /* 0x0000e40001117983 */ /* 0x000f220000100800 */
[----:B---3--:R-:W-:-:S04]  /*1cbb0*/  @!P4 LEA R2, P0, R13, R0, 0x2 ;  /* 0x000000000d02c211 */ /* 0x008fc800078010ff */
[----:B------:R-:W-:Y:S02]  /*1cbc0*/  @!P4 LEA.HI.X R3, R13, R4, R15, 0x2, P0 ;  /* 0x000000040d03c211 */ /* 0x000fe400000f140f */
[----:B------:R-:W3:Y:S04]  /*1cbd0*/  LDL R15, [R1+0xe0] ;  /* 0x0000e000010f7983 */ /* 0x000ee80000100800 */
[----:B------:R-:W5:Y:S01]  /*1cbe0*/  LDL R13, [R1+0xdc] ;  /* 0x0000dc00010d7983 */ /* 0x000f620000100800 */
[----:B------:R-:W-:Y:S02]  /*1cbf0*/  ISETP.GE.AND P3, PT, R43, c[0x0][0x3c8], PT ;  /* 0x0000f2002b007a0c */ /* 0x000fe40003f66270 */
[----:B------:R-:W-:Y:S01]  /*1cc00*/  ISETP.GE.AND P1, PT, R24, c[0x0][0x3c8], PT ;  /* 0x0000f20018007a0c */ /* 0x000fe20003f26270 */
[----:B------:R1:W-:Y:S04]  /*1cc10*/  @!P2 ST.E.64 [R8.64], R174 ;  /* 0x000000ae0800a985 */ /* 0x0003e8000c101b08 */
[----:B------:R1:W-:Y:S01]  /*1cc20*/  @!P4 ST.E.64 [R2.64], R176 ;  /* 0x000000b00200c985 */ /* 0x0003e2000c101b08 */
[----:B------:R-:W-:-:S02]  /*1cc30*/  ISETP.GE.AND P4, PT, R22, c[0x0][0x3c8], PT ;  /* 0x0000f20016007a0c */ /* 0x000fc40003f86270 */
[----:B------:R-:W-:-:S03]  /*1cc40*/  ISETP.GE.AND P2, PT, R20, c[0x0][0x3c8], PT ;  /* 0x0000f20014007a0c */ /* 0x000fc60003f46270 */
[----:B-1----:R-:W-:-:S04]  /*1cc50*/  @!P3 LEA R8, P0, R43, R0, 0x2 ;  /* 0x000000002b08b211 */ /* 0x002fc800078010ff */
[----:B------:R-:W-:Y:S02]  /*1cc60*/  @!P3 LEA.HI.X R9, R43, R4, R76, 0x2, P0 ;  /* 0x000000042b09b211 */ /* 0x000fe400000f144c */
[----:B------:R-:W-:-:S04]  /*1cc70*/  @!P1 LEA R2, P0, R24, R0, 0x2 ;  /* 0x0000000018029211 */ /* 0x000fc800078010ff */
[----:B------:R-:W-:Y:S01]  /*1cc80*/  @!P1 LEA.HI.X R3, R24, R4, R25, 0x2, P0 ;  /* 0x0000000418039211 */ /* 0x000fe200000f1419 */
[----:B------:R1:W-:Y:S04]  /*1cc90*/  @!P3 ST.E.64 [R8.64], R178 ;  /* 0x000000b20800b985 */ /* 0x0003e8000c101b08 */
[----:B------:R1:W-:Y:S01]  /*1cca0*/  @!P1 ST.E.64 [R2.64], R156 ;  /* 0x0000009c02009985 */ /* 0x0003e2000c101b08 */
[----:B------:R-:W-:Y:S02]  /*1ccb0*/  ISETP.GE.AND P1, PT, R18, c[0x0][0x3c8], PT ;  /* 0x0000f20012007a0c */ /* 0x000fe40003f26270 */
[----:B------:R-:W-:Y:S02]  /*1ccc0*/  ISETP.GE.AND P3, PT, R16, c[0x0][0x3c8], PT ;  /* 0x0000f20010007a0c */ /* 0x000fe40003f66270 */
        /* <DEDUP_REMOVED lines=8> */
[----:B-1----:R-:W-:-:S04]  /*1cd50*/  @!P1 LEA R8, P0, R18, R0, 0x2 ;  /* 0x0000000012089211 */ /* 0x002fc800078010ff */
[----:B------:R-:W-:Y:S02]  /*1cd60*/  @!P1 LEA.HI.X R9, R18, R4, R19, 0x2, P0 ;  /* 0x0000000412099211 */ /* 0x000fe400000f1413 */
[----:B------:R-:W-:-:S03]  /*1cd70*/  @!P4 LEA R2, P0, R10, R0, 0x2 ;  /* 0x000000000a02c211 */ /* 0x000fc600078010ff */
[----:B------:R1:W-:Y:S01]  /*1cd80*/  @!P1 ST.E.64 [R8.64], R182 ;  /* 0x000000b608009985 */ /* 0x0003e2000c101b08 */
[----:B------:R-:W-:Y:S02]  /*1cd90*/  ISETP.GE.AND P1, PT, R12, c[0x0][0x3c8], PT ;  /* 0x0000f2000c007a0c */ /* 0x000fe40003f26270 */
[----:B--2---:R-:W-:Y:S02]  /*1cda0*/  @!P4 LEA.HI.X R3, R10, R4, R11, 0x2, P0 ;  /* 0x000000040a03c211 */ /* 0x004fe400000f140b */
[----:B------:R-:W-:-:S04]  /*1cdb0*/  @!P3 LEA R10, P0, R16, R0, 0x2 ;  /* 0x00000000100ab211 */ /* 0x000fc800078010ff */
[----:B----4-:R-:W-:Y:S02]  /*1cdc0*/  @!P3 LEA.HI.X R11, R16, R4, R17, 0x2, P0 ;  /* 0x00000004100bb211 */ /* 0x010fe400000f1411 */
[C---:B-1----:R-:W-:Y:S01]  /*1cdd0*/  @!P2 LEA R8, P0, R14.reuse, R0, 0x2 ;  /* 0x000000000e08a211 */ /* 0x042fe200078010ff */
[----:B------:R1:W-:Y:S04]  /*1cde0*/  @!P4 ST.E.64 [R2.64], R110 ;  /* 0x0000006e0200c985 */ /* 0x0003e8000c101b08 */
[----:B------:R2:W-:Y:S01]  /*1cdf0*/  @!P3 ST.E.64 [R10.64], R186 ;  /* 0x000000ba0a00b985 */ /* 0x0005e2000c101b08 */
[----:B---3--:R-:W-:Y:S02]  /*1ce00*/  @!P2 LEA.HI.X R9, R14, R4, R15, 0x2, P0 ;  /* 0x000000040e09a211 */ /* 0x008fe400000f140f */
[----:B-1----:R-:W-:-:S04]  /*1ce10*/  @!P1 LEA R2, P0, R12, R0, 0x2 ;  /* 0x000000000c029211 */ /* 0x002fc800078010ff */
[----:B-----5:R-:W-:Y:S01]  /*1ce20*/  @!P1 LEA.HI.X R3, R12, R4, R13, 0x2, P0 ;  /* 0x000000040c039211 */ /* 0x020fe200000f140d */
[----:B------:R2:W-:Y:S04]  /*1ce30*/  @!P2 ST.E.64 [R8.64], R184 ;  /* 0x000000b80800a985 */ /* 0x0005e8000c101b08 */
[----:B------:R2:W-:Y:S04]  /*1ce40*/  @!P1 ST.E.64 [R2.64], R88 ;  /* 0x0000005802009985 */ /* 0x0005e8000c101b08 */
.L_x_1708:
[----:B------:R-:W-:Y:S05]  /*1ce50*/  BSYNC B0 ;  /* 0x0000000000007941 */ /* 0x000fea0003800000 */
.L_x_1707:
[----:B------:R-:W-:Y:S05]  /*1ce60*/  BRA.DIV ~URZ, `(.L_x_1709) ;  /* 0x00005c027f007947 */ /* 0x000fea000b800000 */
[----:B--2---:R2:W1:Y:S04]  /*1ce70*/  SHFL.IDX PT, R4, R6, 0x1, 0x1c1f ;  /* 0x003c1f0006047f89 */ /* 0x00446800000e0000 */
[----:B----4-:R2:W4:Y:S02]  /*1ce80*/  SHFL.IDX PT, R0, R5, 0x1, 0x1c1f ;  /* 0x003c1f0005007f89 */ /* 0x01052400000e0000 */
.L_x_1795:
[----:B------:R-:W-:Y:S01]  /*1ce90*/  BSSY B0, `(.L_x_1710) ;  /* 0x000004a000007945 */ /* 0x000fe20003800000 */
[----:B------:R-:W-:Y:S05]  /*1cea0*/  @P6 BRA `(.L_x_1711) ;  /* 0x0000048000006947 */ /* 0x000fea0003800000 */
[----:B------:R-:W5:Y:S04]  /*1ceb0*/  LDL R8, [R1+0x68] ;  /* 0x0000680001087983 */ /* 0x000f680000100800 */
[----:B--2---:R-:W2:Y:S04]  /*1cec0*/  LDL R15, [R1+0xc8] ;  /* 0x0000c800010f7983 */ /* 0x004ea80000100800 */
[----:B---3--:R-:W3:Y:S04]  /*1ced0*/  LDL R9, [R1+0x108] ;  /* 0x0001080001097983 */ /* 0x008ee80000100800 */
[----:B----4-:R-:W4:Y:S04]  /*1cee0*/  LDL R17, [R1+0x104] ;  /* 0x0001040001117983 */ /* 0x010f280000100800 */
        /* <DEDUP_REMOVED lines=20> */
[----:B------:R-:W-:-:S04]  /*1d030*/  @!P1 LEA R2, P2, R8, R0, 0x2 ;  /* 0x0000000008029211 */ /* 0x000fc800078410ff */
[----:B-1-3--:R-:W-:Y:S02]  /*1d040*/  @!P1 LEA.HI.X R3, R8, R4, R9, 0x2, P2 ;  /* 0x0000000408039211 */ /* 0x00afe400010f1409 */
[----:B------:R-:W-:-:S04]  /*1d050*/  @!P0 LEA R8, P2, R15, R0, 0x2 ;  /* 0x000000000f088211 */ /* 0x000fc800078410ff */
[----:B----4-:R-:W-:Y:S02]  /*1d060*/  @!P0 LEA.HI.X R9, R15, R4, R17, 0x2, P2 ;  /* 0x000000040f098211 */ /* 0x010fe400010f1411 */
[----:B------:R-:W2:Y:S04]  /*1d070*/  LDL R17, [R1+0xe0] ;  /* 0x0000e00001117983 */ /* 0x000ea80000100800 */
[----:B------:R-:W3:Y:S01]  /*1d080*/  LDL R15, [R1+0xdc] ;  /* 0x0000dc00010f7983 */ /* 0x000ee20000100800 */
[----:B------:R-:W-:Y:S02]  /*1d090*/  ISETP.GE.AND P3, PT, R77, c[0x0][0x3c8], PT ;  /* 0x0000f2004d007a0c */ /* 0x000fe40003f66270 */
        /* <DEDUP_REMOVED lines=19> */
[----:B----4-:R-:W-:Y:S02]  /*1d1d0*/  @!P0 LEA R8, P2, R22, R0, 0x2 ;  /* 0x0000000016088211 */ /* 0x010fe400078410ff */
[----:B------:R-:W-:Y:S01]  /*1d1e0*/  ISETP.GE.AND P3, PT, R18, c[0x0][0x3c8], PT ;  /* 0x0000f20012007a0c */ /* 0x000fe20003f66270 */
[----:B------:R4:W-:Y:S01]  /*1d1f0*/  @!P1 ST.E.64 [R10.64], R142 ;  /* 0x0000008e0a009985 */ /* 0x0009e2000c101b08 */
[----:B------:R-:W-:Y:S02]  /*1d200*/  @!P0 LEA.HI.X R9, R22, R4, R23, 0x2, P2 ;  /* 0x0000000416098211 */ /* 0x000fe400010f1417 */
[----:B------:R-:W-:-:S03]  /*1d210*/  ISETP.GE.AND P2, PT, R16, c[0x0][0x3c8], PT ;  /* 0x0000f20010007a0c */ /* 0x000fc60003f46270 */
[----:B------:R5:W-:Y:S01]  /*1d220*/  @!P0 ST.E.64 [R8.64], R144 ;  /* 0x0000009008008985 */ /* 0x000be2000c101b08 */
[----:B-1----:R-:W-:-:S04]  /*1d230*/  @!P4 LEA R2, P1, R12, R0, 0x2 ;  /* 0x000000000c02c211 */ /* 0x002fc800078210ff */
[----:B------:R-:W-:Y:S02]  /*1d240*/  @!P4 LEA.HI.X R3, R12, R4, R13, 0x2, P1 ;  /* 0x000000040c03c211 */ /* 0x000fe400008f140d */
[----:B------:R-:W-:Y:S02]  /*1d250*/  @!P5 LEA R12, P0, R20, R0, 0x2 ;  /* 0x00000000140cd211 */ /* 0x000fe400078010ff */
[----:B------:R-:W-:Y:S02]  /*1d260*/  ISETP.GE.AND P1, PT, R14, c[0x0][0x3c8], PT ;  /* 0x0000f2000e007a0c */ /* 0x000fe40003f26270 */
[----:B------:R-:W-:Y:S02]  /*1d270*/  @!P5 LEA.HI.X R13, R20, R4, R21, 0x2, P0 ;  /* 0x00000004140dd211 */ /* 0x000fe400000f1415 */
[----:B----4-:R-:W-:-:S04]  /*1d280*/  @!P3 LEA R10, P0, R18, R0, 0x2 ;  /* 0x00000000120ab211 */ /* 0x010fc800078010ff */
[----:B------:R-:W-:Y:S02]  /*1d290*/  @!P3 LEA.HI.X R11, R18, R4, R19, 0x2, P0 ;  /* 0x00000004120bb211 */ /* 0x000fe400000f1413 */
[C---:B-----5:R-:W-:Y:S01]  /*1d2a0*/  @!P2 LEA R8, P0, R16.reuse, R0, 0x2 ;  /* 0x000000001008a211 */ /* 0x060fe200078010ff */
[----:B------:R1:W-:Y:S04]  /*1d2b0*/  @!P4 ST.E.64 [R2.64], R146 ;  /* 0x000000920200c985 */ /* 0x0003e8000c101b08 */
[----:B------:R4:W-:Y:S04]  /*1d2c0*/  @!P5 ST.E.64 [R12.64], R158 ;  /* 0x0000009e0c00d985 */ /* 0x0009e8000c101b08 */
[----:B------:R4:W-:Y:S01]  /*1d2d0*/  @!P3 ST.E.64 [R10.64], R154 ;  /* 0x0000009a0a00b985 */ /* 0x0009e2000c101b08 */
[----:B--2---:R-:W-:-:S02]  /*1d2e0*/  @!P2 LEA.HI.X R9, R16, R4, R17, 0x2, P0 ;  /* 0x000000041009a211 */ /* 0x004fc400000f1411 */
[----:B-1----:R-:W-:-:S04]  /*1d2f0*/  @!P1 LEA R2, P0, R14, R0, 0x2 ;  /* 0x000000000e029211 */ /* 0x002fc800078010ff */
[----:B---3--:R-:W-:Y:S01]  /*1d300*/  @!P1 LEA.HI.X R3, R14, R4, R15, 0x2, P0 ;  /* 0x000000040e039211 */ /* 0x008fe200000f140f */
[----:B------:R4:W-:Y:S04]  /*1d310*/  @!P2 ST.E.64 [R8.64], R86 ;  /* 0x000000560800a985 */ /* 0x0009e8000c101b08 */
[----:B------:R4:W-:Y:S04]  /*1d320*/  @!P1 ST.E.64 [R2.64], R84 ;  /* 0x0000005402009985 */ /* 0x0009e8000c101b08 */
.L_x_1711:
[----:B------:R-:W-:Y:S05]  /*1d330*/  BSYNC B0 ;  /* 0x0000000000007941 */ /* 0x000fea0003800000 */
.L_x_1710:
[----:B------:R-:W-:Y:S05]  /*1d340*/  BRA.DIV ~URZ, `(.L_x_1712) ;  /* 0x000057e27f007947 */ /* 0x000fea000b800000 */
[----:B-1----:R1:W2:Y:S02]  /*1d350*/  SHFL.IDX PT, R4, R6, 0x2, 0x1c1f ;  /* 0x005c1f0006047f89 */ /* 0x0022a400000e0000 */
.L_x_1796:
[----:B------:R-:W-:Y:S05]  /*1d360*/  BRA.DIV ~URZ, `(.L_x_1713) ;  /* 0x000058327f007947 */ /* 0x000fea000b800000 */
[----:B----4-:R4:W1:Y:S02]  /*1d370*/  SHFL.IDX PT, R0, R5, 0x2, 0x1c1f ;  /* 0x005c1f0005007f89 */ /* 0x01086400000e0000 */
.L_x_1797:
        /* <DEDUP_REMOVED lines=25> */
[----:B-----5:R-:W-:-:S13]  /*1d510*/  ISETP.GE.AND P0, PT, R13, c[0x0][0x3c8], PT ;  /* 0x0000f2000d007a0c */ /* 0x020fda0003f06270 */
[----:B-1----:R-:W-:-:S04]  /*1d520*/  @!P0 LEA R2, P5, R13, R0, 0x2 ;  /* 0x000000000d028211 */ /* 0x002fc800078a10ff */
[----:B---3--:R-:W-:Y:S02]  /*1d530*/  @!P0 LEA.HI.X R3, R13, R4, R15, 0x2, P5 ;  /* 0x000000040d038211 */ /* 0x008fe400028f140f */
[----:B------:R-:W3:Y:S04]  /*1d540*/  LDL R13, [R1+0xec] ;  /* 0x0000ec00010d7983 */ /* 0x000ee80000100800 */
[----:B------:R-:W5:Y:S01]  /*1d550*/  LDL R15, [R1+0xdc] ;  /* 0x0000dc00010f7983 */ /* 0x000f620000100800 */
[----:B----4-:R-:W-:Y:S02]  /*1d560*/  ISETP.GE.AND P2, PT, R8, c[0x0][0x3c8], PT ;  /* 0x0000f20008007a0c */ /* 0x010fe40003f46270 */
[----:B--2---:R-:W-:Y:S02]  /*1d570*/  ISETP.GE.AND P4, PT, R79, c[0x0][0x3c8], PT ;  /* 0x0000f2004f007a0c */ /* 0x004fe40003f86270 */
[----:B------:R-:W-:Y:S01]  /*1d580*/  ISETP.GE.AND P3, PT, R77, c[0x0][0x3c8], PT ;  /* 0x0000f2004d007a0c */ /* 0x000fe20003f66270 */
[----:B------:R1:W-:Y:S01]  /*1d590*/  @!P0 ST.E.64 [R2.64], R34 ;  /* 0x0000002202008985 */ /* 0x0003e2000c101b08 */
[----:B------:R-:W-:-:S07]  /*1d5a0*/  ISETP.GE.AND P0, PT, R24, c[0x0][0x3c8], PT ;  /* 0x0000f20018007a0c */ /* 0x000fce0003f06270 */
[----:B------:R-:W-:-:S04]  /*1d5b0*/  @!P2 LEA R10, P1, R8, R0, 0x2 ;  /* 0x00000000080aa211 */ /* 0x000fc800078210ff */
[----:B------:R-:W-:Y:S02]  /*1d5c0*/  @!P2 LEA.HI.X R11, R8, R4, R9, 0x2, P1 ;  /* 0x00000004080ba211 */ /* 0x000fe400008f1409 */
[----:B------:R-:W-:Y:S02]  /*1d5d0*/  ISETP.GE.AND P1, PT, R43, c[0x0][0x3c8], PT ;  /* 0x0000f2002b007a0c */ /* 0x000fe40003f26270 */
[C---:B------:R-:W-:Y:S01]  /*1d5e0*/  @!P4 LEA R8, P5, R79.reuse, R0, 0x2 ;  /* 0x000000004f08c211 */ /* 0x040fe200078a10ff */
[----:B------:R2:W-:Y:S01]  /*1d5f0*/  @!P2 ST.E.64 [R10.64], R36 ;  /* 0x000000240a00a985 */ /* 0x0005e2000c101b08 */
[----:B------:R-:W-:Y:S02]  /*1d600*/  ISETP.GE.AND P6, PT, R22, c[0x0][0x3c8], PT ;  /* 0x0000f20016007a0c */ /* 0x000fe40003fc6270 */
[----:B------:R-:W-:Y:S02]  /*1d610*/  @!P4 LEA.HI.X R9, R79, R4, R80, 0x2, P5 ;  /* 0x000000044f09c211 */ /* 0x000fe400028f1450 */
[----:B-1----:R-:W-:-:S03]  /*1d620*/  @!P3 LEA R2, P2, R77, R0, 0x2 ;  /* 0x000000004d02b211 */ /* 0x002fc600078410ff */
[----:B------:R1:W-:Y:S01]  /*1d630*/  @!P4 ST.E.64 [R8.64], R38 ;  /* 0x000000260800c985 */ /* 0x0003e2000c101b08 */
[----:B------:R-:W-:Y:S02]  /*1d640*/  @!P3 LEA.HI.X R3, R77, R4, R78, 0x2, P2 ;  /* 0x000000044d03b211 */ /* 0x000fe400010f144e */
[----:B------:R-:W-:-:S03]  /*1d650*/  ISETP.GE.AND P4, PT, R12, c[0x0][0x3c8], PT ;  /* 0x0000f2000c007a0c */ /* 0x000fc60003f86270 */
[----:B------:R4:W-:Y:S01]  /*1d660*/  @!P3 ST.E.64 [R2.64], R40 ;  /* 0x000000280200b985 */ /* 0x0009e2000c101b08 */
[----:B------:R-:W-:Y:S02]  /*1d670*/  ISETP.GE.AND P3, PT, R20, c[0x0][0x3c8], PT ;  /* 0x0000f20014007a0c */ /* 0x000fe40003f66270 */
[----:B--2---:R-:W-:-:S04]  /*1d680*/  @!P1 LEA R10, P5, R43, R0, 0x2 ;  /* 0x000000002b0a9211 */ /* 0x004fc800078a10ff */
[----:B------:R-:W-:-:S05]  /*1d690*/  @!P1 LEA.HI.X R11, R43, R4, R76, 0x2, P5 ;  /* 0x000000042b0b9211 */ /* 0x000fca00028f144c */
[----:B------:R-:W-:Y:S01]  /*1d6a0*/  @!P1 ST.E.64 [R10.64], R68 ;  /* 0x000000440a009985 */ /* 0x000fe2000c101b08 */
[-C--:B-1----:R-:W-:Y:S02]  /*1d6b0*/  @!P6 LEA R8, P5, R22, R0.reuse, 0x2 ;  /* 0x000000001608e211 */ /* 0x082fe400078a10ff */
[----:B----4-:R-:W-:-:S04]  /*1d6c0*/  @!P0 LEA R2, P2, R24, R0, 0x2 ;  /* 0x0000000018028211 */ /* 0x010fc800078410ff */
[-C--:B------:R-:W-:Y:S02]  /*1d6d0*/  @!P0 LEA.HI.X R3, R24, R4.reuse, R25, 0x2, P2 ;  /* 0x0000000418038211 */ /* 0x080fe400010f1419 */
[----:B------:R-:W-:Y:S02]  /*1d6e0*/  ISETP.GE.AND P2, PT, R18, c[0x0][0x3c8], PT ;  /* 0x0000f20012007a0c */ /* 0x000fe40003f46270 */
[----:B------:R-:W-:Y:S01]  /*1d6f0*/  @!P6 LEA.HI.X R9, R22, R4, R23, 0x2, P5 ;  /* 0x000000041609e211 */ /* 0x000fe200028f1417 */
[----:B------:R1:W-:Y:S01]  /*1d700*/  @!P0 ST.E.64 [R2.64], R44 ;  /* 0x0000002c02008985 */ /* 0x0003e2000c101b08 */
[----:B------:R-:W-:Y:S02]  /*1d710*/  ISETP.GE.AND P1, PT, R16, c[0x0][0x3c8], PT ;  /* 0x0000f20010007a0c */ /* 0x000fe40003f26270 */
[----:B------:R-:W-:Y:S01]  /*1d720*/  ISETP.GE.AND P0, PT, R14, c[0x0][0x3c8], PT ;  /* 0x0000f2000e007a0c */ /* 0x000fe20003f06270 */
        /* <DEDUP_REMOVED lines=9> */
[----:B------:R-:W-:Y:S01]  /*1d7c0*/  @!P1 LEA.HI.X R9, R16, R4, R17, 0x2, P5 ;  /* 0x0000000410099211 */ /* 0x000fe200028f1411 */
[----:B------:R2:W-:Y:S04]  /*1d7d0*/  @!P3 ST.E.64 [R12.64], R72 ;  /* 0x000000480c00b985 */ /* 0x0005e8000c101b08 */
[----:B------:R2:W-:Y:S04]  /*1d7e0*/  @!P2 ST.E.64 [R10.64], R64 ;  /* 0x000000400a00a985 */ /* 0x0005e8000c101b08 */
[----:B------:R2:W-:Y:S01]  /*1d7f0*/  @!P1 ST.E.64 [R8.64], R50 ;  /* 0x0000003208009985 */ /* 0x0005e2000c101b08 */
[----:B-1----:R-:W-:-:S04]  /*1d800*/  @!P0 LEA R2, P4, R14, R0, 0x2 ;  /* 0x000000000e028211 */ /* 0x002fc800078810ff */
[----:B-----5:R-:W-:-:S05]  /*1d810*/  @!P0 LEA.HI.X R3, R14, R4, R15, 0x2, P4 ;  /* 0x000000040e038211 */ /* 0x020fca00020f140f */
[----:B------:R2:W-:Y:S04]  /*1d820*/  @!P0 ST.E.64 [R2.64], R26 ;  /* 0x0000001a02008985 */ /* 0x0005e8000c101b08 */
.L_x_1715:
[----:B------:R-:W-:Y:S05]  /*1d830*/  BSYNC B0 ;  /* 0x0000000000007941 */ /* 0x000fea0003800000 */
.L_x_1714:
[----:B------:R-:W-:Y:S05]  /*1d840*/  BRA.DIV ~URZ, `(.L_x_1716) ;  /* 0x000053b27f007947 */ /* 0x000fea000b800000 */
[----:B--2---:R2:W3:Y:S04]  /*1d850*/  SHFL.IDX PT, R4, R6, 0x3, 0x1c1f ;  /* 0x007c1f0006047f89 */ /* 0x0044e800000e0000 */
[----:B-1----:R2:W1:Y:S02]  /*1d860*/  SHFL.IDX PT, R0, R5, 0x3, 0x1c1f ;  /* 0x007c1f0005007f89 */ /* 0x00246400000e0000 */
.L_x_1798:
        /* <DEDUP_REMOVED lines=25> */
[-C--:B-1----:R-:W-:Y:S02]  /*1da00*/  @!P4 LEA R8, P6, R14, R0.reuse, 0x2 ;  /* 0x000000000e08c211 */ /* 0x082fe400078c10ff */
[----:B------:R-:W-:Y:S02]  /*1da10*/  @!P3 LEA R2, P5, R10, R0, 0x2 ;  /* 0x000000000a02b211 */ /* 0x000fe400078a10ff */
[-C--:B----4-:R-:W-:Y:S02]  /*1da20*/  @!P4 LEA.HI.X R9, R14, R4.reuse, R16, 0x2, P6 ;  /* 0x000000040e09c211 */ /* 0x090fe400030f1410 */
[----:B------:R-:W-:Y:S01]  /*1da30*/  @!P3 LEA.HI.X R3, R10, R4, R11, 0x2, P5 ;  /* 0x000000040a03b211 */ /* 0x000fe200028f140b */
[----:B------:R-:W2:Y:S04]  /*1da40*/  LDL R16, [R1+0xe4] ;  /* 0x0000e40001107983 */ /* 0x000ea80000100800 */
[----:B------:R1:W-:Y:S04]  /*1da50*/  @!P4 ST.E.64 [R8.64], R54 ;  /* 0x000000360800c985 */ /* 0x0003e8000c101b08 */
[----:B------:R-:W3:Y:S04]  /*1da60*/  LDL R14, [R1+0xe0] ;  /* 0x0000e000010e7983 */ /* 0x000ee80000100800 */
[----:B------:R4:W-:Y:S01]  /*1da70*/  @!P3 ST.E.64 [R2.64], R28 ;  /* 0x0000001c0200b985 */ /* 0x0009e2000c101b08 */
[----:B------:R-:W-:-:S04]  /*1da80*/  @!P2 LEA R10, P3, R5, R0, 0x2 ;  /* 0x00000000050aa211 */ /* 0x000fc800078610ff */
[----:B------:R-:W-:Y:S02]  /*1da90*/  @!P2 LEA.HI.X R11, R5, R4, R27, 0x2, P3 ;  /* 0x00000004050ba211 */ /* 0x000fe400018f141b */
[----:B------:R-:W5:Y:S01]  /*1daa0*/  LDL R5, [R1+0xa0] ;  /* 0x0000a00001057983 */ /* 0x000f620000100800 */
[----:B------:R-:W-:Y:S02]  /*1dab0*/  ISETP.GE.AND P1, PT, R25, c[0x0][0x3c8], PT ;  /* 0x0000f20019007a0c */ /* 0x000fe40003f26270 */
[----:B------:R-:W-:-:S11]  /*1dac0*/  ISETP.GE.AND P0, PT, R23, c[0x0][0x3c8], PT ;  /* 0x0000f20017007a0c */ /* 0x000fd60003f06270 */
[-C--:B-1----:R-:W-:Y:S02]  /*1dad0*/  @!P1 LEA R8, P4, R25, R0.reuse, 0x2 ;  /* 0x0000000019089211 */ /* 0x082fe400078810ff */
[----:B------:R-:W-:Y:S02]  /*1dae0*/  ISETP.GE.AND P5, PT, R21, c[0x0][0x3c8], PT ;  /* 0x0000f20015007a0c */ /* 0x000fe40003fa6270 */
[----:B----4-:R-:W-:-:S09]  /*1daf0*/  @!P0 LEA R2, P6, R23, R0, 0x2 ;  /* 0x0000000017028211 */ /* 0x010fd200078c10ff */
        /* <DEDUP_REMOVED lines=13> */
[----:B----4-:R-:W-:-:S03]  /*1dbd0*/  @!P4 LEA R2, P6, R12, R0, 0x2 ;  /* 0x000000000c02c211 */ /* 0x010fc600078c10ff */
        /* <DEDUP_REMOVED lines=11> */
[----:B------:R-:W-:-:S03]  /*1dc90*/  @!P0 LEA R2, P4, R6, R0, 0x2 ;  /* 0x0000000006028211 */ /* 0x000fc600078810ff */
[----:B------:R1:W-:Y:S04]  /*1dca0*/  @!P3 ST.E.64 [R12.64], R74 ;  /* 0x0000004a0c00b985 */ /* 0x0003e8000c101b08 */
[----:B------:R1:W-:Y:S01]  /*1dcb0*/  @!P2 ST.E.64 [R10.64], R66 ;  /* 0x000000420a00a985 */ /* 0x0003e2000c101b08 */
[-C--:B--2---:R-:W-:Y:S02]  /*1dcc0*/  @!P1 LEA.HI.X R9, R15, R4.reuse, R16, 0x2, P5 ;  /* 0x000000040f099211 */ /* 0x084fe400028f1410 */
[----:B---3--:R-:W-:-:S03]  /*1dcd0*/  @!P0 LEA.HI.X R3, R6, R4, R14, 0x2, P4 ;  /* 0x0000000406038211 */ /* 0x008fc600020f140e */
[----:B------:R1:W-:Y:S04]  /*1dce0*/  @!P1 ST.E.64 [R8.64], R62 ;  /* 0x0000003e08009985 */ /* 0x0003e8000c101b08 */
[----:B------:R1:W-:Y:S01]  /*1dcf0*/  @!P0 ST.E.64 [R2.64], R52 ;  /* 0x0000003402008985 */ /* 0x0003e2000c101b08 */
[----:B-----5:R-:W-:-:S13]  /*1dd00*/  ISETP.GE.AND P0, PT, R5, c[0x0][0x3c8], PT ;  /* 0x0000f20005007a0c */ /* 0x020fda0003f06270 */
[----:B------:R-:W-:Y:S05]  /*1dd10*/  @P0 BRA `(.L_x_1704) ;  /* 0x00000de000000947 */ /* 0x000fea0003800000 */
[----:B------:R-:W2:Y:S01]  /*1dd20*/  LDL R6, [R1+0xdc] ;  /* 0x0000dc0001067983 */ /* 0x000ea20000100800 */
[----:B-1----:R-:W-:-:S04]  /*1dd30*/  LEA R2, P0, R5, R0, 0x2 ;  /* 0x0000000005027211 */ /* 0x002fc800078010ff */
[----:B--2---:R-:W-:-:S05]  /*1dd40*/  LEA.HI.X R3, R5, R4, R6, 0x2, P0 ;  /* 0x0000000405037211 */ /* 0x004fca00000f1406 */
[----:B------:R1:W-:Y:S01]  /*1dd50*/  ST.E.64 [R2.64], R32 ;  /* 0x0000002002007985 */ /* 0x0003e2000c101b08 */
[----:B------:R-:W-:Y:S05]  /*1dd60*/  BRA `(.L_x_1704) ;  /* 0x00000d9000007947 */ /* 0x000fea0003800000 */
.L_x_1689:
[----:B------:R-:W2:Y:S04]  /*1dd70*/  LDL.LU R0, [R1+0x8c] ;  /* 0x00008c0001007983 */ /* 0x000ea80000300800 */
[----:B------:R-:W3:Y:S01]  /*1dd80*/  LDL.LU R8, [R1+0x90] ;  /* 0x0000900001087983 */ /* 0x000ee20000300800 */
[----:B------:R-:W-:Y:S02]  /*1dd90*/  ISETP.NE.U32.AND P0, PT, RZ, c[0x0][0x508], PT ;  /* 0x00014200ff007a0c */ /* 0x000fe40003f05070 */
[----:B------:R-:W-:Y:S01]  /*1dda0*/  ISETP.NE.U32.AND P3, PT, RZ, c[0x0][0x500], PT ;  /* 0x00014000ff007a0c */ /* 0x000fe20003f65070 */
[----:B-1----:R-:W4:Y:S01]  /*1ddb0*/  LDL.LU R6, [R1+0x74] ;  /* 0x0000740001067983 */ /* 0x002f220000300800 */
[----:B------:R-:W-:Y:S01]  /*1ddc0*/  ISETP.NE.AND.EX P2, PT, RZ, c[0x0][0x50c], PT, P0 ;  /* 0x00014300ff007a0c */ /* 0x000fe20003f45300 */
[----:B------:R-:W-:Y:S01]  /*1ddd0*/  IMAD.MOV.U32 R19, RZ, RZ, c[0x0][0x388] ;  /* 0x0000e200ff137624 */ /* 0x000fe200078e00ff */
[----:B------:R-:W-:-:S02]  /*1dde0*/  ISETP.NE.AND.EX P3, PT, RZ, c[0x0][0x504], PT, P3 ;  /* 0x00014100ff007a0c */ /* 0x000fc40003f65330 */
[----:B--2---:R-:W-:-:S09]  /*1ddf0*/  IADD3 R2, P1, R0, c[0x0][0x500], RZ ;  /* 0x0001400000027a10 */ /* 0x004fd20007f3e0ff */
[----:B------:R-:W-:Y:S01]  /*1de00*/  @P2 IADD3 R4, P0, R0, c[0x0][0x508], RZ ;  /* 0x0001420000042a10 */ /* 0x000fe20007f1e0ff */
[----:B------:R-:W-:Y:S01]  /*1de10*/  IMAD.MOV.U32 R0, RZ, RZ, RZ ;  /* 0x000000ffff007224 */ /* 0x000fe200078e00ff */
        /* <DEDUP_REMOVED lines=8> */
[----:B-1----:R1:W2:Y:S04]  /*1dea0*/  LDG.E R4, [R2.64] ;  /* 0x0000000802047981 */ /* 0x0022a8000c1e1900 */
[----:B-1----:R-:W2:Y:S02]  /*1deb0*/  LDG.E R2, [R2.64+0x4] ;  /* 0x0000040802027981 */ /* 0x002ea4000c1e1900 */
[----:B--2--5:R-:W-:Y:S02]  /*1dec0*/  IADD3 R19, -R4, R2, RZ ;  /* 0x0000000204137210 */ /* 0x024fe40007ffe1ff */
.L_x_1717:
        /* <DEDUP_REMOVED lines=60> */
.L_x_1719:
[----:B------:R-:W-:Y:S05]  /*1e290*/  BSYNC B0 ;  /* 0x0000000000007941 */ /* 0x000fea0003800000 */
.L_x_1718:
[----:B------:R-:W-:-:S13]  /*1e2a0*/  ISETP.GT.AND P0, PT, R20, 0x1, PT ;  /* 0x000000011400780c */ /* 0x000fda0003f04270 */
[----:B------:R-:W-:Y:S05]  /*1e2b0*/  @P0 BRA `(.L_x_1704) ;  /* 0x0000084000000947 */ /* 0x000fea0003800000 */
[----:B------:R-:W2:Y:S01]  /*1e2c0*/  LDL.LU R11, [R1+0x60] ;  /* 0x00006000010b7983 */ /* 0x000ea20000300800 */
[----:B-1----:R-:W-:Y:S01]  /*1e2d0*/  MOV R2, c[0x0][0x4e8] ;  /* 0x00013a0000027a02 */ /* 0x002fe20000000f00 */
[----:B------:R-:W-:Y:S02]  /*1e2e0*/  IMAD R4, R18, c[0x0][0x3a0], RZ ;  /* 0x0000e80012047a24 */ /* 0x000fe400078e02ff */
[----:B------:R-:W1:Y:S01]  /*1e2f0*/  S2R R12, SR_TID.X ;  /* 0x00000000000c7919 */ /* 0x000e620000002100 */
[----:B------:R-:W-:Y:S01]  /*1e300*/  ISETP.NE.AND P0, PT, R2, 0x1, PT ;  /* 0x000000010200780c */ /* 0x000fe20003f05270 */
[----:B------:R-:W-:-:S04]  /*1e310*/  IMAD.WIDE.U32 R2, R0, c[0x0][0x3a0], RZ ;  /* 0x0000e80000027a25 */ /* 0x000fc800078e00ff */
[----:B------:R-:W-:Y:S02]  /*1e320*/  IMAD R0, R0, c[0x0][0x3a4], R4 ;  /* 0x0000e90000007a24 */ /* 0x000fe400078e0204 */
[----:B------:R-:W-:-:S03]  /*1e330*/  IMAD R5, R22, c[0x0][0x3f0], RZ ;  /* 0x0000fc0016057a24 */ /* 0x000fc600078e02ff */
[----:B------:R-:W-:-:S05]  /*1e340*/  IADD3 R3, R3, R0, RZ ;  /* 0x0000000003037210 */ /* 0x000fca0007ffe0ff */
[----:B------:R-:W-:-:S04]  /*1e350*/  IMAD.WIDE.U32 R2, R6, c[0x0][0x3e8], R2 ;  /* 0x0000fa0006027a25 */ /* 0x000fc800078e0002 */
[----:B------:R-:W-:-:S04]  /*1e360*/  IMAD R3, R6, c[0x0][0x3ec], R3 ;  /* 0x0000fb0006037a24 */ /* 0x000fc800078e0203 */
[----:B------:R-:W-:Y:S01]  /*1e370*/  IMAD.WIDE.U32 R2, R10, c[0x0][0x3f0], R2 ;  /* 0x0000fc000a027a25 */ /* 0x000fe200078e0002 */
[----:B-1----:R-:W-:-:S04]  /*1e380*/  SHF.R.S32.HI R9, RZ, 0x1f, R12 ;  /* 0x0000001fff097819 */ /* 0x002fc8000001140c */
[----:B------:R-:W-:-:S04]  /*1e390*/  LEA.HI R9, R9, R12, RZ, 0x2 ;  /* 0x0000000c09097211 */ /* 0x000fc800078f10ff */
[----:B------:R-:W-:Y:S02]  /*1e3a0*/  SHF.R.S32.HI R9, RZ, 0x2, R9 ;  /* 0x00000002ff097819 */ /* 0x000fe40000011409 */
[-C--:B--2---:R-:W-:Y:S02]  /*1e3b0*/  IADD3 R4, R251, R11.reuse, RZ ;  /* 0x0000000bfb047210 */ /* 0x084fe40007ffe0ff */
[----:B------:R-:W-:Y:S02]  /*1e3c0*/  IADD3 R12, R9, R11, RZ ;  /* 0x0000000b090c7210 */ /* 0x000fe40007ffe0ff */
[----:B------:R-:W-:Y:S01]  /*1e3d0*/  MOV R0, R4 ;  /* 0x0000000400007202 */ /* 0x000fe20000000f00 */
[----:B------:R-:W-:-:S05]  /*1e3e0*/  @P0 IMAD.HI.U32 R8, R4, c[0x0][0x4ec], RZ ;  /* 0x00013b0004080a27 */ /* 0x000fca00078e00ff */
[----:B------:R-:W-:Y:S01]  /*1e3f0*/  @P0 SHF.R.U32.HI R0, RZ, c[0x0][0x4f0], R8 ;  /* 0x00013c00ff000a19 */ /* 0x000fe20000011608 */
[----:B------:R-:W-:-:S03]  /*1e400*/  IMAD R8, R10, c[0x0][0x3f4], R5 ;  /* 0x0000fd000a087a24 */ /* 0x000fc600078e0205 */
        /* <DEDUP_REMOVED lines=17> */
.L_x_1799:
[----:B------:R-:W-:Y:S05]  /*1e520*/  BRA.DIV ~URZ, `(.L_x_1721) ;  /* 0x000048027f007947 */ /* 0x000fea000b800000 */
[----:B------:R3:W4:Y:S02]  /*1e530*/  SHFL.IDX PT, R0, R13, RZ, 0x1c1f ;  /* 0x001c1fff0d007589 */ /* 0x00072400000e0000 */
.L_x_1800:
        /* <DEDUP_REMOVED lines=20> */
.L_x_1723:
[----:B------:R-:W-:Y:S05]  /*1e680*/  BSYNC B0 ;  /* 0x0000000000007941 */ /* 0x000fea0003800000 */
.L_x_1722:
[----:B------:R-:W-:Y:S05]  /*1e690*/  BRA.DIV ~URZ, `(.L_x_1724) ;  /* 0x000046f27f007947 */ /* 0x000fea000b800000 */
[----:B--2---:R2:W1:Y:S04]  /*1e6a0*/  SHFL.IDX PT, R4, R5, 0x1, 0x1c1f ;  /* 0x003c1f0005047f89 */ /* 0x00446800000e0000 */
[----:B----4-:R2:W4:Y:S02]  /*1e6b0*/  SHFL.IDX PT, R0, R13, 0x1, 0x1c1f ;  /* 0x003c1f000d007f89 */ /* 0x01052400000e0000 */
.L_x_1801:
        /* <DEDUP_REMOVED lines=20> */
.L_x_1726:
[----:B------:R-:W-:Y:S05]  /*1e800*/  BSYNC B0 ;  /* 0x0000000000007941 */ /* 0x000fea0003800000 */
.L_x_1725:
[----:B------:R-:W-:Y:S05]  /*1e810*/  BRA.DIV ~URZ, `(.L_x_1727) ;  /* 0x000046327f007947 */ /* 0x000fea000b800000 */
[----:B-1----:R1:W2:Y:S02]  /*1e820*/  SHFL.IDX PT, R4, R5, 0x2, 0x1c1f ;  /* 0x005c1f0005047f89 */ /* 0x0022a400000e0000 */
.L_x_1802:
[----:B------:R-:W-:Y:S05]  /*1e830*/  BRA.DIV ~URZ, `(.L_x_1728) ;  /* 0x000046827f007947 */ /* 0x000fea000b800000 */
[----:B----4-:R4:W1:Y:S02]  /*1e840*/  SHFL.IDX PT, R0, R13, 0x2, 0x1c1f ;  /* 0x005c1f000d007f89 */ /* 0x01086400000e0000 */
.L_x_1803:
        /* <DEDUP_REMOVED lines=20> */
.L_x_1730:
[----:B------:R-:W-:Y:S05]  /*1e990*/  BSYNC B0 ;  /* 0x0000000000007941 */ /* 0x000fea0003800000 */
.L_x_1729:
[----:B------:R-:W-:Y:S05]  /*1e9a0*/  BRA.DIV ~URZ, `(.L_x_1731) ;  /* 0x000045727f007947 */ /* 0x000fea000b800000 */
[----:B--2---:R2:W3:Y:S04]  /*1e9b0*/  SHFL.IDX PT, R4, R5, 0x3, 0x1c1f ;  /* 0x007c1f0005047f89 */ /* 0x0044e800000e0000 */
[----:B-1----:R2:W1:Y:S02]  /*1e9c0*/  SHFL.IDX PT, R0, R13, 0x3, 0x1c1f ;  /* 0x007c1f000d007f89 */ /* 0x00246400000e0000 */
.L_x_1804:
        /* <DEDUP_REMOVED lines=19> */
.L_x_1704:
[----:B------:R-:W-:Y:S05]  /*1eb00*/  BSYNC B1 ;  /* 0x0000000000017941 */ /* 0x000fea0003800000 */
.L_x_1688:
[----:B-1----:R-:W5:Y:S02]  /*1eb10*/  LDL R0, [R1+0x144] ;  /* 0x0001440001007983 */ /* 0x002f640000100800 */
[----:B-----5:R-:W-:-:S13]  /*1eb20*/  ISETP.NE.AND P0, PT, R0, RZ, PT ;  /* 0x000000ff0000720c */ /* 0x020fda0003f05270 */
[----:B------:R-:W-:Y:S01]  /*1eb30*/  @P0 WARPSYNC 0xffffffff ;  /* 0xffffffff00000948 */ /* 0x000fe20003800000 */
[----:B------:R-:W-:Y:S06]  /*1eb40*/  @P0 BAR.SYNC.DEFER_BLOCKING 0x5, 0x80 ;  /* 0x0142000000000b1d */ /* 0x000fec0000010000 */
[----:B------:R-:W1:Y:S04]  /*1eb50*/  @P0 LDS.128 R8, [0xc080] ;  /* 0x00c08000ff080984 */ /* 0x000e680000000c00 */
[----:B-1----:R1:W-:Y:S04]  /*1eb60*/  @P0 STL.64 [R1+0x70], R8 ;  /* 0x0000700801000387 */ /* 0x0023e80000100a00 */
[----:B------:R1:W-:Y:S04]  /*1eb70*/  @P0 STL.64 [R1+0x78], R10 ;  /* 0x0000780a01000387 */ /* 0x0003e80000100a00 */
[----:B------:R-:W-:Y:S06]  /*1eb80*/  @P0 BAR.ARV 0x4, 0x80 ;  /* 0x0102000000000b1d */ /* 0x000fec0000002000 */
[----:B------:R-:W-:Y:S05]  /*1eb90*/  @P0 BRA `(.L_x_1732) ;  /* 0x0000105000000947 */ /* 0x000fea0003800000 */
[----:B------:R-:W5:Y:S01]  /*1eba0*/  S2R R0, SR_TID.X ;  /* 0x0000000000007919 */ /* 0x000f620000002100 */
[----:B-1----:R-:W-:Y:S01]  /*1ebb0*/  IMAD.MOV.U32 R8, RZ, RZ, RZ ;  /* 0x000000ffff087224 */ /* 0x002fe200078e00ff */
[----:B-----5:R-:W-:-:S04]  /*1ebc0*/  LOP3.LUT R14, R0, 0x1f, RZ, 0xc0, !PT ;  /* 0x0000001f000e7812 */ /* 0x020fc800078ec0ff */
[----:B------:R-:W-:Y:S01]  /*1ebd0*/  ISETP.NE.AND P6, PT, R14, 0x1f, PT ;  /* 0x0000001f0e00780c */ /* 0x000fe20003fc5270 */
[----:B------:R-:W-:Y:S10]  /*1ebe0*/  BRA.DIV ~URZ, `(.L_x_1733) ;  /* 0x000043f27f007947 */ /* 0x000ff4000b800000 */
[----:B------:R1:W2:Y:S02]  /*1ebf0*/  SHFL.IDX PT, R10, R42, RZ, 0x1f ;  /* 0x00001fff2a0a7589 */ /* 0x0002a400000e0000 */
.L_x_1805:
[----:B------:R-:W-:Y:S05]  /*1ec00*/  BRA.DIV ~URZ, `(.L_x_1734) ;  /* 0x000044427f007947 */ /* 0x000fea000b800000 */
[----:B------:R1:W4:Y:S02]  /*1ec10*/  SHFL.IDX PT, R9, R42, 0x1, 0x1f ;  /* 0x00201f002a097f89 */ /* 0x00032400000e0000 */
.L_x_1806:
[----:B------:R-:W5:Y:S01]  /*1ec20*/  LDL R0, [R1+0x7c] ;  /* 0x00007c0001007983 */ /* 0x000f620000100800 */
[----:B--2---:R-:W-:Y:S02]  /*1ec30*/  IMAD.MOV.U32 R6, RZ, RZ, RZ ;  /* 0x000000ffff067224 */ /* 0x004fe400078e00ff */
[----:B-----5:R-:W-:-:S05]  /*1ec40*/  IMAD.IADD R0, R0, 0x1, R14 ;  /* 0x0000000100007824 */ /* 0x020fca00078e020e */
[----:B------:R-:W-:-:S13]  /*1ec50*/  ISETP.GE.OR P0, PT, R0, c[0x0][0x53c], !P6 ;  /* 0x00014f0000007a0c */ /* 0x000fda0007706670 */
[----:B------:R-:W-:Y:S01]  /*1ec60*/  @!P0 MOV R2, 0x4 ;  /* 0x0000000400028802 */ /* 0x000fe20000000f00 */
[----:B---3--:R-:W-:-:S04]  /*1ec70*/  @!P0 IMAD.MOV.U32 R4, RZ, RZ, 0x4 ;  /* 0x00000004ff048424 */ /* 0x008fc800078e00ff */
        /* <DEDUP_REMOVED lines=12> */
[----:B------:R2:W3:Y:S02]  /*1ed40*/  SHFL.UP PT, R4, R0, 0x1, RZ ;  /* 0x0420000000047989 */ /* 0x0004e400000e00ff */
.L_x_1807:
        /* <DEDUP_REMOVED lines=16> */
.L_x_1808:
[----:B---3--:R-:W-:Y:S01]  /*1ee50*/  IMAD R0, R0, c[0x0][0x538], RZ ;  /* 0x00014e0000007a24 */ /* 0x008fe200078e02ff */
[----:B------:R-:W-:Y:S04]  /*1ee60*/  BSSY B1, `(.L_x_1737) ;  /* 0x00000cf000017945 */ /* 0x000fe80003800000 */
[----:B------:R-:W-:-:S04]  /*1ee70*/  IADD3 R9, R0, R9, RZ ;  /* 0x0000000900097210 */ /* 0x000fc80007ffe0ff */
[----:B------:R-:W-:-:S13]  /*1ee80*/  ISETP.GT.AND P0, PT, R9, R10, PT ;  /* 0x0000000a0900720c */ /* 0x000fda0003f04270 */
[----:B------:R-:W-:Y:S05]  /*1ee90*/  @P0 BRA `(.L_x_1738) ;  /* 0x0000026000000947 */ /* 0x000fea0003800000 */
.L_x_1742:
        /* <DEDUP_REMOVED lines=18> */
.L_x_1809:
        /* <DEDUP_REMOVED lines=16> */
.L_x_1810:
[----:B---3--:R-:W-:-:S05]  /*1f0c0*/  IMAD R0, R0, c[0x0][0x538], RZ ;  /* 0x00014e0000007a24 */ /* 0x008fca00078e02ff */
[----:B------:R-:W-:-:S04]  /*1f0d0*/  IADD3 R9, R0, R9, RZ ;  /* 0x0000000900097210 */ /* 0x000fc80007ffe0ff */
[----:B------:R-:W-:-:S13]  /*1f0e0*/  ISETP.GT.AND P0, PT, R9, R10, PT ;  /* 0x0000000a0900720c */ /* 0x000fda0003f04270 */
[----:B-12---:R-:W-:Y:S05]  /*1f0f0*/  @!P0 BRA `(.L_x_1742) ;  /* 0xfffffda000008947 */ /* 0x006fea000383ffff */
.L_x_1738:
[----:B------:R-:W-:-:S05]  /*1f100*/  IADD3 R11, -R0, R9, RZ ;  /* 0x00000009000b7210 */ /* 0x000fca0007ffe1ff */
[----:B------:R-:W-:-:S05]  /*1f110*/  IMAD R0, R4, c[0x0][0x538], R11 ;  /* 0x00014e0004007a24 */ /* 0x000fca00078e020b */
[----:B------:R-:W-:Y:S01]  /*1f120*/  ISETP.GT.AND P0, PT, R0, R10, PT ;  /* 0x0000000a0000720c */ /* 0x000fe20003f04270 */
[----:B------:R-:W-:-:S12]  /*1f130*/  BRA.DIV ~URZ, `(.L_x_1743) ;  /* 0x000043527f007947 */ /* 0x000fd8000b800000 */
[----:B------:R-:W-:-:S03]  /*1f140*/  VOTE.ANY R12, PT, !P0 ;  /* 0x00000000000c7806 */ /* 0x000fc600040e0100 */
.L_x_1811:
[----:B------:R-:W3:Y:S01]  /*1f150*/  LDL.LU R0, [R1+0x7c] ;  /* 0x00007c0001007983 */ /* 0x000ee20000300800 */
[----:B------:R-:W3:Y:S02]  /*1f160*/  POPC R9, R12 ;  /* 0x0000000c00097309 */ /* 0x000ee40000000000 */
[----:B---3--:R-:W-:-:S05]  /*1f170*/  IADD3 R0, R9, R0, RZ ;  /* 0x0000000009007210 */ /* 0x008fca0007ffe0ff */
[----:B------:R3:W-:Y:S01]  /*1f180*/  STL [R1+0x7c], R0 ;  /* 0x00007c0001007387 */ /* 0x0007e20000100800 */
[----:B------:R-:W-:Y:S05]  /*1f190*/  BRA.DIV ~URZ, `(.L_x_1744) ;  /* 0x000043427f007947 */ /* 0x000fea000b800000 */
[----:B------:R4:W1:Y:S04]  /*1f1a0*/  SHFL.IDX PT, R6, R6, R9, 0x1f ;  /* 0x00001f0906067589 */ /* 0x00086800000e0000 */
[----:B------:R4:W2:Y:S02]  /*1f1b0*/  SHFL.IDX PT, R5, R8, R9, 0x1f ;  /* 0x00001f0908057589 */ /* 0x0008a400000e0000 */
.L_x_1812:
[----:B------:R-:W-:Y:S01]  /*1f1c0*/  ISETP.NE.AND P0, PT, R12, RZ, PT ;  /* 0x000000ff0c00720c */ /* 0x000fe20003f05270 */
[----:B------:R-:W-:-:S12]  /*1f1d0*/  BSSY B0, `(.L_x_1745) ;  /* 0x0000005000007945 */ /* 0x000fd80003800000 */
[----:B------:R-:W-:Y:S05]  /*1f1e0*/  @!P0 BRA `(.L_x_1746) ;  /* 0x0000003000008947 */ /* 0x000fea0003800000 */
[----:B----4-:R-:W-:Y:S01]  /*1f1f0*/  IADD3 R9, R9, -0x1, RZ ;  /* 0xffffffff09097810 */ /* 0x010fe20007ffe0ff */
[----:B------:R-:W-:Y:S05]  /*1f200*/  BRA.DIV ~URZ, `(.L_x_1747) ;  /* 0x000043a27f007947 */ /* 0x000fea000b800000 */
[----:B------:R4:W3:Y:S02]  /*1f210*/  SHFL.IDX PT, R13, R4, R9, 0x1f ;  /* 0x00001f09040d7589 */ /* 0x0008e400000e0000 */
.L_x_1746:
[----:B------:R-:W-:Y:S05]  /*1f220*/  BSYNC B0 ;  /* 0x0000000000007941 */ /* 0x000fea0003800000 */
.L_x_1745:
[----:B---3--:R-:W-:Y:S01]  /*1f230*/  IMAD R0, R13, c[0x0][0x538], R11 ;  /* 0x00014e000d007a24 */ /* 0x008fe200078e020b */
[----:B--2---:R-:W-:Y:S01]  /*1f240*/  ISETP.NE.AND P0, PT, R5, 0x1, PT ;  /* 0x000000010500780c */ /* 0x004fe20003f05270 */
[----:B------:R-:W-:Y:S03]  /*1f250*/  BSSY B0, `(.L_x_1748) ;  /* 0x0000086000007945 */ /* 0x000fe60003800000 */
[----:B------:R2:W-:Y:S01]  /*1f260*/  STL [R1+0x70], R0 ;  /* 0x0000700001007387 */ /* 0x0005e20000100800 */
[----:B------:R-:W-:-:S08]  /*1f270*/  IADD3 R10, -R0, R10, RZ ;  /* 0x0000000a000a7210 */ /* 0x000fd00007ffe1ff */
[----:B------:R-:W-:Y:S05]  /*1f280*/  @!P0 BRA `(.L_x_1749) ;  /* 0x000003e000008947 */ /* 0x000fea0003800000 */
[-C--:B-1----:R-:W-:Y:S02]  /*1f290*/  IABS R2, R6.reuse ;  /* 0x0000000600027213 */ /* 0x082fe40000000000 */
[----:B------:R-:W-:Y:S02]  /*1f2a0*/  IABS R11, R6 ;  /* 0x00000006000b7213 */ /* 0x000fe40000000000 */
[----:B--2---:R-:W1:Y:S08]  /*1f2b0*/  I2F.RP R0, R2 ;  /* 0x0000000200007306 */ /* 0x004e700000209400 */
[----:B-1----:R-:W1:Y:S02]  /*1f2c0*/  MUFU.RCP R0, R0 ;  /* 0x0000000000007308 */ /* 0x002e640000001000 */
[----:B-1----:R-:W-:-:S06]  /*1f2d0*/  IADD3 R0, R0, 0xffffffe, RZ ;  /* 0x0ffffffe00007810 */ /* 0x002fcc0007ffe0ff */
[----:B----4-:R-:W1:Y:S02]  /*1f2e0*/  F2I.FTZ.U32.TRUNC.NTZ R9, R0 ;  /* 0x0000000000097305 */ /* 0x010e64000021f000 */
        /* <DEDUP_REMOVED lines=37> */
[----:B------:R-:W-:-:S05]  /*1f540*/  IMAD R3, R2, R8, R3 ;  /* 0x0000000802037224 */ /* 0x000fca00078e0203 */
[----:B------:R-:W-:-:S13]  /*1f550*/  ISETP.GT.U32.AND P0, PT, R4, R3, PT ;  /* 0x000000030400720c */ /* 0x000fda0003f04070 */
[----:B------:R-:W-:Y:S01]  /*1f560*/  @!P0 IMAD.IADD R3, R3, 0x1, -R4 ;  /* 0x0000000103038824 */ /* 0x000fe200078e0a04 */
[----:B------:R-:W-:Y:S02]  /*1f570*/  @!P0 IADD3 R2, R2, 0x1, RZ ;  /* 0x0000000102028810 */ /* 0x000fe40007ffe0ff */
[----:B------:R-:W-:Y:S02]  /*1f580*/  ISETP.NE.AND P0, PT, R5, RZ, PT ;  /* 0x000000ff0500720c */ /* 0x000fe40003f05270 */
[----:B------:R-:W-:Y:S02]  /*1f590*/  ISETP.GE.U32.AND P2, PT, R3, R4, PT ;  /* 0x000000040300720c */ /* 0x000fe40003f46070 */
[C---:B------:R-:W-:Y:S02]  /*1f5a0*/  LOP3.LUT R3, R0.reuse, R5, RZ, 0x3c, !PT ;  /* 0x0000000500037212 */ /* 0x040fe400078e3cff */
[----:B------:R-:W-:Y:S02]  /*1f5b0*/  IADD3 R4, -R0, RZ, RZ ;  /* 0x000000ff00047210 */ /* 0x000fe40007ffe1ff */
        /* <DEDUP_REMOVED lines=11> */
.L_x_1749:
[----:B--2---:R-:W2:Y:S01]  /*1f670*/  LDL R0, [R1+0x7c] ;  /* 0x00007c0001007983 */ /* 0x004ea20000100800 */
[----:B------:R-:W-:-:S04]  /*1f680*/  IMAD.MOV.U32 R2, RZ, RZ, 0x4 ;  /* 0x00000004ff027424 */ /* 0x000fc800078e00ff */
[----:B--2---:R-:W-:-:S05]  /*1f690*/  IMAD.WIDE R2, R0, R2, c[0x0][0x590] ;  /* 0x0001640000027625 */ /* 0x004fca00078e0202 */
[----:B----4-:R-:W2:Y:S02]  /*1f6a0*/  LDG.E R4, [R2.64] ;  /* 0x0000000802047981 */ /* 0x010ea4000c1e1900 */
[----:B-12---:R-:W-:-:S05]  /*1f6b0*/  IMAD R11, R4, R6, RZ ;  /* 0x00000006040b7224 */ /* 0x006fca00078e02ff */
        /* <DEDUP_REMOVED lines=63> */
.L_x_1750:
[----:B------:R-:W-:Y:S05]  /*1fab0*/  BSYNC B0 ;  /* 0x0000000000007941 */ /* 0x000fea0003800000 */
.L_x_1748:
[----:B------:R-:W-:-:S04]  /*1fac0*/  LOP3.LUT R2, RZ, R2, RZ, 0x33, !PT ;  /* 0x00000002ff027212 */ /* 0x000fc800078e33ff */
[----:B-1----:R-:W-:-:S05]  /*1fad0*/  IADD3 R0, R2, R6, RZ ;  /* 0x0000000602007210 */ /* 0x002fca0007ffe0ff */
[----:B------:R1:W-:Y:S01]  /*1fae0*/  STL [R1+0x74], R0 ;  /* 0x0000740001007387 */ /* 0x0003e20000100800 */
[----:B------:R-:W-:Y:S05]  /*1faf0*/  BRA `(.L_x_1751) ;  /* 0x0000005000007947 */ /* 0x000fea0003800000 */
.L_x_1739:
[----:B------:R-:W-:Y:S01]  /*1fb00*/  MOV R0, c[0x0][0x53c] ;  /* 0x00014f0000007a02 */ /* 0x000fe20000000f00 */
[----:B------:R3:W-:Y:S04]  /*1fb10*/  STL [R1+0x70], R10 ;  /* 0x0000700a01007387 */ /* 0x0007e80000100800 */
[----:B------:R3:W-:Y:S04]  /*1fb20*/  STL [R1+0x74], RZ ;  /* 0x000074ff01007387 */ /* 0x0007e80000100800 */
[----:B------:R3:W-:Y:S04]  /*1fb30*/  STL [R1+0x78], RZ ;  /* 0x000078ff01007387 */ /* 0x0007e80000100800 */
[----:B------:R3:W-:Y:S02]  /*1fb40*/  STL [R1+0x7c], R0 ;  /* 0x00007c0001007387 */ /* 0x0007e40000100800 */
.L_x_1751:
[----:B------:R-:W-:Y:S05]  /*1fb50*/  BSYNC B1 ;  /* 0x0000000000017941 */ /* 0x000fea0003800000 */
.L_x_1737:
        /* <DEDUP_REMOVED lines=9> */
.L_x_1732:
[----:B-1----:R-:W5:Y:S02]  /*1fbf0*/  LDL R0, [R1+0x7c] ;  /* 0x00007c0001007983 */ /* 0x002f640000100800 */
[----:B-----5:R-:W-:-:S13]  /*1fc00*/  ISETP.GE.AND P0, PT, R0, c[0x0][0x53c], PT ;  /* 0x00014f0000007a0c */ /* 0x020fda0003f06270 */
[----:B--234-:R-:W-:Y:S01]  /*1fc10*/  @P0 CALL.REL.NOINC `(.L_x_1752) ;  /* 0x0000001000000944 */ /* 0x01cfe20003c00000 */
[----:B------:R-:W-:Y:S05]  /*1fc20*/  BRA `(.L_x_1753) ;  /* 0xfffe27f000007947 */ /* 0x000fea000383ffff */
.L_x_1752:
[----:B------:R-:W-:Y:S05]  /*1fc30*/  EXIT ;  /* 0x000000000000794d */ /* 0x000fea0003800000 */
.L_x_1541:
[----:B------:R-:W-:Y:S01]  /*1fc40*/  IMAD.MOV.U32 R0, RZ, RZ, R5 ;  /* 0x000000ffff007224 */ /* 0x000fe200078e0005 */
[----:B------:R-:W-:Y:S02]  /*1fc50*/  MOV R3, 0x1 ;  /* 0x0000000100037802 */ /* 0x000fe40000000f00 */
[----:B------:R-:W-:Y:S02]  /*1fc60*/  MOV R2, 0x1fc80 ;  /* 0x0001fc8000027802 */ /* 0x000fe40000000f00 */
[----:B------:R-:W-:Y:S05]  /*1fc70*/  CALL.REL.NOINC `($__internal_25_$__cuda_sm70_shflsync_up_p) ;  /* 0x00003a5000007944 */ /* 0x000fea0003c00000 */
[----:B------:R-:W-:Y:S01]  /*1fc80*/  MOV R0, R4 ;  /* 0x0000000400007202 */ /* 0x000fe20000000f00 */
[----:B------:R-:W-:Y:S05]  /*1fc90*/  BRA `(.L_x_1754) ;  /* 0xfffe07c000007947 */ /* 0x000fea000383ffff */
.L_x_1542:
[----:B------:R-:W-:Y:S01]  /*1fca0*/  IMAD.MOV.U32 R0, RZ, RZ, R5 ;  /* 0x000000ffff007224 */ /* 0x000fe200078e0005 */
[----:B------:R-:W-:Y:S02]  /*1fcb0*/  MOV R3, 0x2 ;  /* 0x0000000200037802 */ /* 0x000fe40000000f00 */
[----:B------:R-:W-:Y:S02]  /*1fcc0*/  MOV R2, 0x1fce0 ;  /* 0x0001fce000027802 */ /* 0x000fe40000000f00 */
[----:B------:R-:W-:Y:S05]  /*1fcd0*/  CALL.REL.NOINC `($__internal_25_$__cuda_sm70_shflsync_up_p) ;  /* 0x000039f000007944 */ /* 0x000fea0003c00000 */
[----:B------:R-:W-:Y:S01]  /*1fce0*/  SEL R4, R4, RZ, P4 ;  /* 0x000000ff04047207 */ /* 0x000fe20002000000 */
[----:B------:R-:W-:Y:S01]  /*1fcf0*/  IMAD.MOV.U32 R3, RZ, RZ, 0x4 ;  /* 0x00000004ff037424 */ /* 0x000fe200078e00ff */
[----:B------:R-:W-:-:S03]  /*1fd00*/  MOV R2, 0x1fd30 ;  /* 0x0001fd3000027802 */ /* 0x000fc60000000f00 */
[----:B------:R-:W-:Y:S02]  /*1fd10*/  IMAD.IADD R0, R5, 0x1, R4 ;  /* 0x0000000105007824 */ /* 0x000fe400078e0204 */
        /* <DEDUP_REMOVED lines=11> */
[----:B------:R-:W-:Y:S02]  /*1fdd0*/  SEL R4, R4, RZ, P1 ;  /* 0x000000ff04047207 */ /* 0x000fe40000800000 */
[----:B------:R-:W-:Y:S02]  /*1fde0*/  MOV R3, 0x1f ;  /* 0x0000001f00037802 */ /* 0x000fe40000000f00 */
[----:B------:R-:W-:Y:S01]  /*1fdf0*/  MOV R2, 0x1fe40 ;  /* 0x0001fe4000027802 */ /* 0x000fe20000000f00 */
[----:B------:R-:W-:Y:S02]  /*1fe00*/  IMAD.IADD R4, R0, 0x1, R4 ;  /* 0x0000000100047824 */ /* 0x000fe400078e0204 */
[----:B------:R-:W-:Y:S02]  /*1fe10*/  IMAD.MOV.U32 R0, RZ, RZ, 0x1f ;  /* 0x0000001fff007424 */ /* 0x000fe400078e00ff */
[----:B------:R-:W-:Y:S02]  /*1fe20*/  IMAD.MOV.U32 R43, RZ, RZ, R4 ;  /* 0x000000ffff2b7224 */ /* 0x000fe400078e0004 */
[----:B------:R-:W-:Y:S05]  /*1fe30*/  CALL.REL.NOINC `($__internal_24_$__cuda_sm70_shflsync_idx_p) ;  /* 0x0000384000007944 */ /* 0x000fea0003c00000 */
[----:B------:R-:W-:Y:S05]  /*1fe40*/  BRA `(.L_x_1755) ;  /* 0xfffe071000007947 */ /* 0x000fea000383ffff */
.L_x_1544:
[----:B------:R-:W-:Y:S02]  /*1fe50*/  SEL R0, RZ, 0x1, P0 ;  /* 0x00000001ff007807 */ /* 0x000fe40000000000 */
[----:B------:R-:W-:-:S02]  /*1fe60*/  MOV R2, 0x1fe80 ;  /* 0x0001fe8000027802 */ /* 0x000fc40000000f00 */
[----:B------:R-:W-:Y:S05]  /*1fe70*/  CALL.REL.NOINC `($__internal_26_$__cuda_sm70_votesync_ballot) ;  /* 0x000038b000007944 */ /* 0x000fea0003c00000 */
[----:B------:R-:W-:Y:S01]  /*1fe80*/  MOV R7, R0 ;  /* 0x0000000000077202 */ /* 0x000fe20000000f00 */
[----:B------:R-:W-:Y:S05]  /*1fe90*/  BRA `(.L_x_1756) ;  /* 0xfffe075000007947 */ /* 0x000fea000383ffff */
.L_x_1545:
[----:B------:R-:W-:Y:S01]  /*1fea0*/  IMAD.MOV.U32 R43, RZ, RZ, R9 ;  /* 0x000000ffff2b7224 */ /* 0x000fe200078e0009 */
[----:B-1----:R-:W-:Y:S01]  /*1feb0*/  MOV R0, R5 ;  /* 0x0000000500007202 */ /* 0x002fe20000000f00 */
[----:B------:R-:W-:Y:S01]  /*1fec0*/  IMAD.MOV.U32 R3, RZ, RZ, 0x1f ;  /* 0x0000001fff037424 */ /* 0x000fe200078e00ff */
[----:B------:R-:W-:-:S02]  /*1fed0*/  MOV R2, 0x1fef0 ;  /* 0x0001fef000027802 */ /* 0x000fc40000000f00 */
[----:B------:R-:W-:Y:S05]  /*1fee0*/  CALL.REL.NOINC `($__internal_24_$__cuda_sm70_shflsync_idx_p) ;  /* 0x0000379000007944 */ /* 0x000fea0003c00000 */
[----:B------:R-:W-:Y:S01]  /*1fef0*/  IMAD.MOV.U32 R12, RZ, RZ, R0 ;  /* 0x000000ffff0c7224 */ /* 0x000fe200078e0000 */
[----:B------:R-:W-:Y:S01]  /*1ff00*/  MOV R43, R8 ;  /* 0x00000008002b7202 */ /* 0x000fe20000000f00 */
[----:B------:R-:W-:Y:S01]  /*1ff10*/  IMAD.MOV.U32 R6, RZ, RZ, RZ ;  /* 0x000000ffff067224 */ /* 0x000fe200078e00ff */
[----:B------:R-:W-:Y:S01]  /*1ff20*/  MOV R0, R5 ;  /* 0x0000000500007202 */ /* 0x000fe20000000f00 */
[----:B------:R-:W-:Y:S01]  /*1ff30*/  IMAD.MOV.U32 R3, RZ, RZ, 0x1f ;  /* 0x0000001fff037424 */ /* 0x000fe200078e00ff */
[----:B------:R-:W-:-:S02]  /*1ff40*/  MOV R2, 0x1ff60 ;  /* 0x0001ff6000027802 */ /* 0x000fc40000000f00 */
[----:B------:R-:W-:Y:S05]  /*1ff50*/  CALL.REL.NOINC `($__internal_24_$__cuda_sm70_shflsync_idx_p) ;  /* 0x0000372000007944 */ /* 0x000fea0003c00000 */
[----:B------:R-:W-:Y:S01]  /*1ff60*/  MOV R9, R0 ;  /* 0x0000000000097202 */ /* 0x000fe20000000f00 */
[----:B------:R-:W-:Y:S05]  /*1ff70*/  BRA `(.L_x_1757) ;  /* 0xfffe06e000007947 */ /* 0x000fea000383ffff */
.L_x_1548:
[----:B------:R-:W-:Y:S01]  /*1ff80*/  IMAD.MOV.U32 R43, RZ, RZ, R4 ;  /* 0x000000ffff2b7224 */ /* 0x000fe200078e0004 */
[----:B------:R-:W-:-:S02]  /*1ff90*/  MOV R3, 0x1f ;  /* 0x0000001f00037802 */ /* 0x000fc40000000f00 */
[----:B------:R-:W-:Y:S02]  /*1ffa0*/  MOV R2, 0x1ffc0 ;  /* 0x0001ffc000027802 */ /* 0x000fe40000000f00 */
[----:B--234-:R-:W-:Y:S05]  /*1ffb0*/  CALL.REL.NOINC `($__internal_24_$__cuda_sm70_shflsync_idx_p) ;  /* 0x000036c000007944 */ /* 0x01cfea0003c00000 */
[----:B------:R-:W-:Y:S01]  /*1ffc0*/  MOV R6, R0 ;  /* 0x0000000000067202 */ /* 0x000fe20000000f00 */
[----:B------:R-:W-:Y:S05]  /*1ffd0*/  BRA `(.L_x_1547) ;  /* 0xfffe06e000007947 */ /* 0x000fea000383ffff */
.L_x_1589:
[----:B------:R-:W-:Y:S01]  /*1ffe0*/  IMAD.MOV.U32 R43, RZ, RZ, R6 ;  /* 0x000000ffff2b7224 */ /* 0x000fe200078e0006 */
[----:B------:R-:W-:Y:S01]  /*1fff0*/  MOV R0, RZ ;  /* 0x000000ff00007202 */ /* 0x000fe20000000f00 */
[----:B------:R-:W-:Y:S01]  /*20000*/  IMAD.MOV.U32 R3, RZ, RZ, 0x1c1f ;  /* 0x00001c1fff037424 */ /* 0x000fe200078e00ff */
[----:B------:R-:W-:Y:S02]  /*20010*/  MOV R2, 0x20030 ;  /* 0x0002003000027802 */ /* 0x000fe40000000f00 */
[----:B-----5:R-:W-:Y:S05]  /*20020*/  CALL.REL.NOINC `($__internal_24_$__cuda_sm70_shflsync_idx_p) ;  /* 0x0000365000007944 */ /* 0x020fea0003c00000 */
[----:B------:R-:W-:Y:S01]  /*20030*/  MOV R4, R0 ;  /* 0x0000000000047202 */ /* 0x000fe20000000f00 */
[----:B------:R-:W-:Y:S05]  /*20040*/  BRA `(.L_x_1758) ;  /* 0xfffe8c2000007947 */ /* 0x000fea000383ffff */
.L_x_1590:
[----:B------:R-:W-:Y:S01]  /*20050*/  IMAD.MOV.U32 R43, RZ, RZ, R12 ;  /* 0x000000ffff2b7224 */ /* 0x000fe200078e000c */
[----:B------:R-:W-:Y:S01]  /*20060*/  MOV R0, RZ ;  /* 0x000000ff00007202 */ /* 0x000fe20000000f00 */
[----:B------:R-:W-:Y:S01]  /*20070*/  IMAD.MOV.U32 R3, RZ, RZ, 0x1c1f ;  /* 0x00001c1fff037424 */ /* 0x000fe200078e00ff */
[----:B------:R-:W-:Y:S02]  /*20080*/  MOV R2, 0x200a0 ;  /* 0x000200a000027802 */ /* 0x000fe40000000f00 */
[----:B-12--5:R-:W-:Y:S05]  /*20090*/  CALL.REL.NOINC `($__internal_24_$__cuda_sm70_shflsync_idx_p) ;  /* 0x000035e000007944 */ /* 0x026fea0003c00000 */
[----:B------:R-:W-:Y:S05]  /*200a0*/  BRA `(.L_x_1759) ;  /* 0xfffe8be000007947 */ /* 0x000fea000383ffff */
.L_x_1593:
[----:B------:R-:W-:Y:S01]  /*200b0*/  IMAD.MOV.U32 R43, RZ, RZ, R6 ;  /* 0x000000ffff2b7224 */ /* 0x000fe200078e0006 */
[----:B--2-4-:R-:W-:Y:S01]  /*200c0*/  MOV R0, 0x1 ;  /* 0x0000000100007802 */ /* 0x014fe20000000f00 */
[----:B------:R-:W-:Y:S01]  /*200d0*/  IMAD.MOV.U32 R3, RZ, RZ, 0x1c1f ;  /* 0x00001c1fff037424 */ /* 0x000fe200078e00ff */
[----:B------:R-:W-:-:S02]  /*200e0*/  MOV R2, 0x20100 ;  /* 0x0002010000027802 */ /* 0x000fc40000000f00 */
[----:B-1---5:R-:W-:Y:S05]  /*200f0*/  CALL.REL.NOINC `($__internal_24_$__cuda_sm70_shflsync_idx_p) ;  /* 0x0000358000007944 */ /* 0x022fea0003c00000 */
[----:B------:R-:W-:Y:S01]  /*20100*/  IMAD.MOV.U32 R4, RZ, RZ, R0 ;  /* 0x000000ffff047224 */ /* 0x000fe200078e0000 */
[----:B------:R-:W-:Y:S01]  /*20110*/  MOV R0, 0x1 ;  /* 0x0000000100007802 */ /* 0x000fe20000000f00 */
[----:B------:R-:W-:Y:S01]  /*20120*/  IMAD.MOV.U32 R43, RZ, RZ, R12 ;  /* 0x000000ffff2b7224 */ /* 0x000fe200078e000c */
[----:B------:R-:W-:-:S02]  /*20130*/  MOV R3, 0x1c1f ;  /* 0x00001c1f00037802 */ /* 0x000fc40000000f00 */
[----:B------:R-:W-:Y:S02]  /*20140*/  MOV R2, 0x20160 ;  /* 0x0002016000027802 */ /* 0x000fe40000000f00 */
[----:B------:R-:W-:Y:S05]  /*20150*/  CALL.REL.NOINC `($__internal_24_$__cuda_sm70_shflsync_idx_p) ;  /* 0x0000352000007944 */ /* 0x000fea0003c00000 */
[----:B------:R-:W-:Y:S05]  /*20160*/  BRA `(.L_x_1760) ;  /* 0xfffe8cd000007947 */ /* 0x000fea000383ffff */
.L_x_1596:
[----:B------:R-:W-:Y:S01]  /*20170*/  IMAD.MOV.U32 R43, RZ, RZ, R6 ;  /* 0x000000ffff2b7224 */ /* 0x000fe200078e0006 */
[----:B--2-4-:R-:W-:Y:S01]  /*20180*/  MOV R0, 0x2 ;  /* 0x0000000200007802 */ /* 0x014fe20000000f00 */
[----:B------:R-:W-:Y:S01]  /*20190*/  IMAD.MOV.U32 R3, RZ, RZ, 0x1c1f ;  /* 0x00001c1fff037424 */ /* 0x000fe200078e00ff */
[----:B------:R-:W-:Y:S02]  /*201a0*/  MOV R2, 0x201c0 ;  /* 0x000201c000027802 */ /* 0x000fe40000000f00 */
[----:B-1-3-5:R-:W-:Y:S05]  /*201b0*/  CALL.REL.NOINC `($__internal_24_$__cuda_sm70_shflsync_idx_p) ;  /* 0x000034c000007944 */ /* 0x02afea0003c00000 */
[----:B------:R-:W-:Y:S01]  /*201c0*/  MOV R4, R0 ;  /* 0x0000000000047202 */ /* 0x000fe20000000f00 */
[----:B------:R-:W-:Y:S05]  /*201d0*/  BRA `(.L_x_1761) ;  /* 0xfffe8df000007947 */ /* 0x000fea000383ffff */
.L_x_1597:
[----:B------:R-:W-:Y:S01]  /*201e0*/  IMAD.MOV.U32 R43, RZ, RZ, R12 ;  /* 0x000000ffff2b7224 */ /* 0x000fe200078e000c */
[----:B--2-4-:R-:W-:Y:S01]  /*201f0*/  MOV R0, 0x2 ;  /* 0x0000000200007802 */ /* 0x014fe20000000f00 */
[----:B------:R-:W-:Y:S01]  /*20200*/  IMAD.MOV.U32 R3, RZ, RZ, 0x1c1f ;  /* 0x00001c1fff037424 */ /* 0x000fe200078e00ff */
[----:B------:R-:W-:Y:S02]  /*20210*/  MOV R2, 0x20230 ;  /* 0x0002023000027802 */ /* 0x000fe40000000f00 */
[----:B-1-3-5:R-:W-:Y:S05]  /*20220*/  CALL.REL.NOINC `($__internal_24_$__cuda_sm70_shflsync_idx_p) ;  /* 0x0000345000007944 */ /* 0x02afea0003c00000 */
[----:B------:R-:W-:Y:S05]  /*20230*/  BRA `(.L_x_1762) ;  /* 0xfffe8db000007947 */ /* 0x000fea000383ffff */
.L_x_1600:
[----:B------:R-:W-:Y:S01]  /*20240*/  IMAD.MOV.U32 R43, RZ, RZ, R6 ;  /* 0x000000ffff2b7224 */ /* 0x000fe200078e0006 */
[----:B-1--4-:R-:W-:Y:S01]  /*20250*/  MOV R0, 0x3 ;  /* 0x0000000300007802 */ /* 0x012fe20000000f00 */
[----:B------:R-:W-:Y:S01]  /*20260*/  IMAD.MOV.U32 R3, RZ, RZ, 0x1c1f ;  /* 0x00001c1fff037424 */ /* 0x000fe200078e00ff */
[----:B------:R-:W-:-:S02]  /*20270*/  MOV R2, 0x20290 ;  /* 0x0002029000027802 */ /* 0x000fc40000000f00 */
[----:B--23-5:R-:W-:Y:S05]  /*20280*/  CALL.REL.NOINC `($__internal_24_$__cuda_sm70_shflsync_idx_p) ;  /* 0x000033f000007944 */ /* 0x02cfea0003c00000 */
[----:B------:R-:W-:Y:S01]  /*20290*/  IMAD.MOV.U32 R4, RZ, RZ, R0 ;  /* 0x000000ffff047224 */ /* 0x000fe200078e0000 */
[----:B------:R-:W-:Y:S01]  /*202a0*/  MOV R0, 0x3 ;  /* 0x0000000300007802 */ /* 0x000fe20000000f00 */
[----:B------:R-:W-:Y:S01]  /*202b0*/  IMAD.MOV.U32 R43, RZ, RZ, R12 ;  /* 0x000000ffff2b7224 */ /* 0x000fe200078e000c */
[----:B------:R-:W-:-:S02]  /*202c0*/  MOV R3, 0x1c1f ;  /* 0x00001c1f00037802 */ /* 0x000fc40000000f00 */
[----:B------:R-:W-:Y:S02]  /*202d0*/  MOV R2, 0x202f0 ;  /* 0x000202f000027802 */ /* 0x000fe40000000f00 */
[----:B------:R-:W-:Y:S05]  /*202e0*/  CALL.REL.NOINC `($__internal_24_$__cuda_sm70_shflsync_idx_p) ;  /* 0x0000339000007944 */ /* 0x000fea0003c00000 */
[----:B------:R-:W-:Y:S05]  /*202f0*/  BRA `(.L_x_1763) ;  /* 0xfffe8e9000007947 */ /* 0x000fea000383ffff */
.L_x_1647:
[----:B------:R-:W-:Y:S01]  /*20300*/  IMAD.MOV.U32 R43, RZ, RZ, R3 ;  /* 0x000000ffff2b7224 */ /* 0x000fe200078e0003 */
[----:B------:R-:W-:Y:S01]  /*20310*/  MOV R0, 0x1 ;  /* 0x0000000100007802 */ /* 0x000fe20000000f00 */
[----:B------:R-:W-:Y:S01]  /*20320*/  IMAD.MOV.U32 R3, RZ, RZ, 0x1c1f ;  /* 0x00001c1fff037424 */ /* 0x000fe200078e00ff */
[----:B------:R-:W-:Y:S02]  /*20330*/  MOV R2, 0x20350 ;  /* 0x0002035000027802 */ /* 0x000fe40000000f00 */
[----:B----4-:R-:W-:Y:S05]  /*20340*/  CALL.REL.NOINC `($__internal_24_$__cuda_sm70_shflsync_idx_p) ;  /* 0x0000333000007944 */ /* 0x010fea0003c00000 */
[----:B------:R-:W-:Y:S01]  /*20350*/  IMAD.MOV.U32 R5, RZ, RZ, R0 ;  /* 0x000000ffff057224 */ /* 0x000fe200078e0000 */
[----:B------:R-:W-:Y:S01]  /*20360*/  MOV R0, 0x1 ;  /* 0x0000000100007802 */ /* 0x000fe20000000f00 */
[----:B------:R-:W-:Y:S01]  /*20370*/  IMAD.MOV.U32 R43, RZ, RZ, R6 ;  /* 0x000000ffff2b7224 */ /* 0x000fe200078e0006 */
[----:B------:R-:W-:Y:S02]  /*20380*/  MOV R3, 0x1c1f ;  /* 0x00001c1f00037802 */ /* 0x000fe40000000f00 */
[----:B------:R-:W-:Y:S02]  /*20390*/  MOV R2, 0x203b0 ;  /* 0x000203b000027802 */ /* 0x000fe40000000f00 */
[----:B------:R-:W-:Y:S05]  /*203a0*/  CALL.REL.NOINC `($__internal_24_$__cuda_sm70_shflsync_idx_p) ;  /* 0x000032d000007944 */ /* 0x000fea0003c00000 */
[----:B------:R-:W-:Y:S05]  /*203b0*/  BRA `(.L_x_1764) ;  /* 0xffff06c000007947 */ /* 0x000fea000383ffff */
.L_x_1650:
[----:B------:R-:W-:Y:S01]  /*203c0*/  IMAD.MOV.U32 R43, RZ, RZ, R5 ;  /* 0x000000ffff2b7224 */ /* 0x000fe200078e0005 */
[----:B------:R-:W-:Y:S01]  /*203d0*/  MOV R0, RZ ;  /* 0x000000ff00007202 */ /* 0x000fe20000000f00 */
[----:B------:R-:W-:Y:S01]  /*203e0*/  IMAD.MOV.U32 R3, RZ, RZ, 0x1c1f ;  /* 0x00001c1fff037424 */ /* 0x000fe200078e00ff */
[----:B------:R-:W-:-:S02]  /*203f0*/  MOV R2, 0x20410 ;  /* 0x0002041000027802 */ /* 0x000fc40000000f00 */
[----:B------:R-:W-:Y:S05]  /*20400*/  CALL.REL.NOINC `($__internal_24_$__cuda_sm70_shflsync_idx_p) ;  /* 0x0000327000007944 */ /* 0x000fea0003c00000 */
[----:B------:R-:W-:Y:S01]  /*20410*/  MOV R4, R0 ;  /* 0x0000000000047202 */ /* 0x000fe20000000f00 */
[----:B------:R-:W-:Y:S05]  /*20420*/  BRA `(.L_x_1765) ;  /* 0xffff162000007947 */ /* 0x000fea000383ffff */
.L_x_1651:
[----:B------:R-:W-:Y:S01]  /*20430*/  IMAD.MOV.U32 R43, RZ, RZ, R6 ;  /* 0x000000ffff2b7224 */ /* 0x000fe200078e0006 */
[----:B------:R-:W-:Y:S01]  /*20440*/  MOV R0, RZ ;  /* 0x000000ff00007202 */ /* 0x000fe20000000f00 */
[----:B------:R-:W-:Y:S01]  /*20450*/  IMAD.MOV.U32 R3, RZ, RZ, 0x1c1f ;  /* 0x00001c1fff037424 */ /* 0x000fe200078e00ff */
[----:B------:R-:W-:-:S02]  /*20460*/  MOV R2, 0x20480 ;  /* 0x0002048000027802 */ /* 0x000fc40000000f00 */
[----:B-12---:R-:W-:Y:S05]  /*20470*/  CALL.REL.NOINC `($__internal_24_$__cuda_sm70_shflsync_idx_p) ;  /* 0x0000320000007944 */ /* 0x006fea0003c00000 */
[----:B------:R-:W-:Y:S05]  /*20480*/  BRA `(.L_x_1766) ;  /* 0xffff15e000007947 */ /* 0x000fea000383ffff */
.L_x_1654:
[----:B------:R-:W-:Y:S01]  /*20490*/  IMAD.MOV.U32 R43, RZ, RZ, R5 ;  /* 0x000000ffff2b7224 */ /* 0x000fe200078e0005 */
[----:B----4-:R-:W-:Y:S01]  /*204a0*/  MOV R0, 0x1 ;  /* 0x0000000100007802 */ /* 0x010fe20000000f00 */
[----:B--2---:R-:W-:Y:S01]  /*204b0*/  IMAD.MOV.U32 R3, RZ, RZ, 0x1c1f ;  /* 0x00001c1fff037424 */ /* 0x004fe200078e00ff */
[----:B------:R-:W-:-:S03]  /*204c0*/  MOV R2, 0x204e0 ;  /* 0x000204e000027802 */ /* 0x000fc60000000f00 */
[----:B-1-3--:R-:W-:Y:S05]  /*204d0*/  CALL.REL.NOINC `($__internal_24_$__cuda_sm70_shflsync_idx_p) ;  /* 0x000031a000007944 */ /* 0x00afea0003c00000 */
[----:B------:R-:W-:Y:S01]  /*204e0*/  IMAD.MOV.U32 R4, RZ, RZ, R0 ;  /* 0x000000ffff047224 */ /* 0x000fe200078e0000 */
[----:B------:R-:W-:Y:S01]  /*204f0*/  MOV R0, 0x1 ;  /* 0x0000000100007802 */ /* 0x000fe20000000f00 */
[----:B------:R-:W-:Y:S01]  /*20500*/  IMAD.MOV.U32 R43, RZ, RZ, R6 ;  /* 0x000000ffff2b7224 */ /* 0x000fe200078e0006 */
[----:B------:R-:W-:-:S02]  /*20510*/  MOV R3, 0x1c1f ;  /* 0x00001c1f00037802 */ /* 0x000fc40000000f00 */
[----:B------:R-:W-:Y:S02]  /*20520*/  MOV R2, 0x20540 ;  /* 0x0002054000027802 */ /* 0x000fe40000000f00 */
[----:B------:R-:W-:Y:S05]  /*20530*/  CALL.REL.NOINC `($__internal_24_$__cuda_sm70_shflsync_idx_p) ;  /* 0x0000314000007944 */ /* 0x000fea0003c00000 */
[----:B------:R-:W-:Y:S05]  /*20540*/  BRA `(.L_x_1767) ;  /* 0xffff16a000007947 */ /* 0x000fea000383ffff */
.L_x_1655:
[----:B------:R-:W-:Y:S01]  /*20550*/  IMAD.MOV.U32 R43, RZ, RZ, R4 ;  /* 0x000000ffff2b7224 */ /* 0x000fe200078e0004 */
[----:B------:R-:W-:Y:S01]  /*20560*/  MOV R0, RZ ;  /* 0x000000ff00007202 */ /* 0x000fe20000000f00 */
[----:B------:R-:W-:Y:S01]  /*20570*/  IMAD.MOV.U32 R3, RZ, RZ, 0x1c1f ;  /* 0x00001c1fff037424 */ /* 0x000fe200078e00ff */
[----:B------:R-:W-:Y:S02]  /*20580*/  MOV R2, 0x205a0 ;  /* 0x000205a000027802 */ /* 0x000fe40000000f00 */
[----:B------:R-:W-:Y:S05]  /*20590*/  CALL.REL.NOINC `($__internal_24_$__cuda_sm70_shflsync_idx_p) ;  /* 0x000030e000007944 */ /* 0x000fea0003c00000 */
[----:B------:R-:W-:Y:S05]  /*205a0*/  BRA `(.L_x_1768) ;  /* 0xffff187000007947 */ /* 0x000fea000383ffff */
.L_x_1656:
[----:B------:R-:W-:Y:S01]  /*205b0*/  IMAD.MOV.U32 R43, RZ, RZ, R4 ;  /* 0x000000ffff2b7224 */ /* 0x000fe200078e0004 */
[----:B------:R-:W-:Y:S01]  /*205c0*/  MOV R0, 0x1 ;  /* 0x0000000100007802 */ /* 0x000fe20000000f00 */
[----:B------:R-:W-:Y:S01]  /*205d0*/  IMAD.MOV.U32 R3, RZ, RZ, 0x1c1f ;  /* 0x00001c1fff037424 */ /* 0x000fe200078e00ff */
[----:B------:R-:W-:Y:S02]  /*205e0*/  MOV R2, 0x20600 ;  /* 0x0002060000027802 */ /* 0x000fe40000000f00 */
[----:B-1----:R-:W-:Y:S05]  /*205f0*/  CALL.REL.NOINC `($__internal_24_$__cuda_sm70_shflsync_idx_p) ;  /* 0x0000308000007944 */ /* 0x002fea0003c00000 */
[----:B------:R-:W-:Y:S01]  /*20600*/  IMAD.IADD R0, R5, 0x1, R0 ;  /* 0x0000000105007824 */ /* 0x000fe200078e0200 */
[----:B------:R-:W-:Y:S01]  /*20610*/  MOV R2, 0x207f0 ;  /* 0x000207f000027802 */ /* 0x000fe20000000f00 */
[----:B------:R-:W-:Y:S02]  /*20620*/  IMAD.MOV.U32 R43, RZ, RZ, R4 ;  /* 0x000000ffff2b7224 */ /* 0x000fe400078e0004 */
[----:B------:R-:W-:Y:S01]  /*20630*/  IMAD.MOV.U32 R3, RZ, RZ, 0x1c1f ;  /* 0x00001c1fff037424 */ /* 0x000fe200078e00ff */
        /* <DEDUP_REMOVED lines=19> */
[----:B------:R-:W-:Y:S01]  /*20770*/  ISETP.GT.AND P0, PT, R0, 0x29, PT ;  /* 0x000000290000780c */ /* 0x000fe20003f04270 */
[----:B------:R-:W-:Y:S01]  /*20780*/  IMAD.MOV.U32 R0, RZ, RZ, 0x2 ;  /* 0x00000002ff007424 */ /* 0x000fe200078e00ff */
[----:B------:R-:W-:Y:S02]  /*20790*/  FSEL R27, R61, -INF , P4 ;  /* 0xff8000003d1b7808 */ /* 0x000fe40002000000 */
[----:B------:R-:W-:Y:S02]  /*207a0*/  FSEL R81, R48, -INF , P3 ;  /* 0xff80000030517808 */ /* 0x000fe40001800000 */
[----:B------:R-:W-:Y:S02]  /*207b0*/  FSEL R80, R45, -INF , P2 ;  /* 0xff8000002d507808 */ /* 0x000fe40001000000 */
[----:B------:R-:W-:Y:S02]  /*207c0*/  FSEL R55, R37, -INF , P1 ;  /* 0xff80000025377808 */ /* 0x000fe40000800000 */
[----:B------:R-:W-:-:S02]  /*207d0*/  FSEL R54, R35, -INF , P0 ;  /* 0xff80000023367808 */ /* 0x000fc40000000000 */
[----:B------:R-:W-:Y:S05]  /*207e0*/  CALL.REL.NOINC `($__internal_24_$__cuda_sm70_shflsync_idx_p) ;  /* 0x00002e9000007944 */ /* 0x000fea0003c00000 */
[----:B------:R-:W-:Y:S01]  /*207f0*/  IMAD.IADD R0, R5, 0x1, R0 ;  /* 0x0000000105007824 */ /* 0x000fe200078e0200 */
[----:B------:R-:W-:Y:S01]  /*20800*/  MOV R2, 0x209e0 ;  /* 0x000209e000027802 */ /* 0x000fe20000000f00 */
[----:B------:R-:W-:-:S02]  /*20810*/  IMAD.MOV.U32 R43, RZ, RZ, R4 ;  /* 0x000000ffff2b7224 */ /* 0x000fc400078e0004 */
[----:B------:R-:W-:Y:S01]  /*20820*/  IMAD.MOV.U32 R3, RZ, RZ, 0x1c1f ;  /* 0x00001c1fff037424 */ /* 0x000fe200078e00ff */
[----:B------:R-:W-:-:S04]  /*20830*/  IMNMX R0, R6, R0, PT ;  /* 0x0000000006007217 */ /* 0x000fc80003800200 */
[C---:B------:R-:W-:Y:S02]  /*20840*/  ISETP.GT.AND P1, PT, R0.reuse, RZ, PT ;  /* 0x000000ff0000720c */ /* 0x040fe40003f24270 */
[C---:B------:R-:W-:Y:S02]  /*20850*/  ISETP.GT.AND P0, PT, R0.reuse, 0x1, PT ;  /* 0x000000010000780c */ /* 0x040fe40003f04270 */
        /* <DEDUP_REMOVED lines=25> */
[----:B------:R-:W-:-:S02]  /*209f0*/  FMNMX.FTZ R3, R12, R14, !PT ;  /* 0x0000000e0c037209 */ /* 0x000fc40007810000 */
[----:B------:R-:W-:Y:S02]  /*20a00*/  FMNMX.FTZ R2, R26, R28, !PT ;  /* 0x0000001c1a027209 */ /* 0x000fe40007810000 */
[----:B------:R-:W-:Y:S01]  /*20a10*/  IMNMX R6, R6, R0, PT ;  /* 0x0000000006067217 */ /* 0x000fe20003800200 */
[----:B------:R-:W-:Y:S01]  /*20a20*/  IMAD.MOV.U32 R0, RZ, RZ, 0x2 ;  /* 0x00000002ff007424 */ /* 0x000fe200078e00ff */
[----:B------:R-:W-:Y:S02]  /*20a30*/  FMNMX.FTZ R3, R16, R3, !PT ;  /* 0x0000000310037209 */ /* 0x000fe40007810000 */
[C---:B------:R-:W-:Y:S02]  /*20a40*/  ISETP.GT.AND P1, PT, R6.reuse, RZ, PT ;  /* 0x000000ff0600720c */ /* 0x040fe40003f24270 */
[----:B------:R-:W-:Y:S02]  /*20a50*/  ISETP.GT.AND P0, PT, R6, 0x1, PT ;  /* 0x000000010600780c */ /* 0x000fe40003f04270 */
[----:B------:R-:W-:-:S02]  /*20a60*/  FMNMX.FTZ R4, R11, R13, !PT ;  /* 0x0000000d0b047209 */ /* 0x000fc40007810000 */
[----:B------:R-:W-:Y:S02]  /*20a70*/  ISETP.GT.AND P3, PT, R6, 0x8, PT ;  /* 0x000000080600780c */ /* 0x000fe40003f64270 */
[----:B------:R-:W-:Y:S02]  /*20a80*/  FSEL R31, R106, -INF , P1 ;  /* 0xff8000006a1f7808 */ /* 0x000fe40000800000 */
        /* <DEDUP_REMOVED lines=8> */
[----:B------:R-:W-:Y:S02]  /*20b10*/  ISETP.GT.AND P2, PT, R6, 0x10, PT ;  /* 0x000000100600780c */ /* 0x000fe40003f44270 */
[----:B------:R-:W-:-:S02]  /*20b20*/  FSEL R37, R91, -INF , P4 ;  /* 0xff8000005b257808 */ /* 0x000fc40002000000 */
[----:B------:R-:W-:Y:S02]  /*20b30*/  FMNMX.FTZ R4, R17, R4, !PT ;  /* 0x0000000411047209 */ /* 0x000fe40007810000 */
[----:B------:R-:W-:Y:S02]  /*20b40*/  FMNMX.FTZ R2, R35, R3, !PT ;  /* 0x0000000323027209 */ /* 0x000fe40007810000 */
[----:B------:R-:W-:Y:S02]  /*20b50*/  ISETP.GT.AND P1, PT, R6, 0x11, PT ;  /* 0x000000110600780c */ /* 0x000fe40003f24270 */
[----:B------:R-:W-:Y:S02]  /*20b60*/  FSEL R39, R72, -INF , P2 ;  /* 0xff80000048277808 */ /* 0x000fe40001000000 */
[----:B------:R-:W-:Y:S02]  /*20b70*/  FMNMX.FTZ R106, R19, R4, !PT ;  /* 0x00000004136a7209 */ /* 0x000fe40007810000 */
[----:B------:R-:W-:-:S02]  /*20b80*/  FMNMX.FTZ R2, R37, R2, !PT ;  /* 0x0000000225027209 */ /* 0x000fc40007810000 */
[----:B------:R-:W-:Y:S02]  /*20b90*/  ISETP.GT.AND P0, PT, R6, 0x18, PT ;  /* 0x000000180600780c */ /* 0x000fe40003f04270 */
[----:B------:R-:W-:Y:S02]  /*20ba0*/  FSEL R40, R63, -INF , P1 ;  /* 0xff8000003f287808 */ /* 0x000fe40000800000 */
[----:B------:R-:W-:Y:S02]  /*20bb0*/  FMNMX.FTZ R106, R21, R106, !PT ;  /* 0x0000006a156a7209 */ /* 0x000fe40007810000 */
[----:B------:R-:W-:Y:S02]  /*20bc0*/  FMNMX.FTZ R2, R39, R2, !PT ;  /* 0x0000000227027209 */ /* 0x000fe40007810000 */
        /* <DEDUP_REMOVED lines=35> */
[----:B------:R-:W-:Y:S01]  /*20e00*/  FMNMX.FTZ R105, R55, R105, !PT ;  /* 0x0000006937697209 */ /* 0x000fe20007810000 */
[----:B------:R-:W-:Y:S01]  /*20e10*/  IMAD.MOV.U32 R4, RZ, RZ, R106 ;  /* 0x000000ffff047224 */ /* 0x000fe200078e006a */
[----:B------:R-:W-:Y:S02]  /*20e20*/  FMNMX.FTZ R104, R83, R104, !PT ;  /* 0x0000006853687209 */ /* 0x000fe40007810000 */
[----:B------:R-:W-:-:S02]  /*20e30*/  FMNMX.FTZ R9, R50, R2, !PT ;  /* 0x0000000232097209 */ /* 0x000fc40007810000 */
[----:B------:R-:W-:Y:S02]  /*20e40*/  FMNMX.FTZ R105, R54, R105, !PT ;  /* 0x0000006936697209 */ /* 0x000fe40007810000 */
[----:B------:R-:W-:Y:S02]  /*20e50*/  FMNMX.FTZ R104, R82, R104, !PT ;  /* 0x0000006852687209 */ /* 0x000fe40007810000 */
[----:B------:R-:W-:Y:S02]  /*20e60*/  MOV R2, 0x20e80 ;  /* 0x00020e8000027802 */ /* 0x000fe40000000f00 */
[----:B------:R-:W-:Y:S05]  /*20e70*/  CALL.REL.NOINC `($__internal_23_$__cuda_sm70_shflsync_bfly_p) ;  /* 0x000027a000007944 */ /* 0x000fea0003c00000 */
[----:B------:R-:W-:Y:S01]  /*20e80*/  FMNMX.FTZ R106, R106, R0, !PT ;  /* 0x000000006a6a7209 */ /* 0x000fe20007810000 */
[----:B------:R-:W-:Y:S01]  /*20e90*/  IMAD.MOV.U32 R0, RZ, RZ, 0x1 ;  /* 0x00000001ff007424 */ /* 0x000fe200078e00ff */
[----:B------:R-:W-:-:S03]  /*20ea0*/  MOV R2, 0x20ed0 ;  /* 0x00020ed000027802 */ /* 0x000fc60000000f00 */
[----:B------:R-:W-:Y:S02]  /*20eb0*/  IMAD.MOV.U32 R4, RZ, RZ, R106 ;  /* 0x000000ffff047224 */ /* 0x000fe400078e006a */
[----:B------:R-:W-:Y:S05]  /*20ec0*/  CALL.REL.NOINC `($__internal_23_$__cuda_sm70_shflsync_bfly_p) ;  /* 0x0000275000007944 */ /* 0x000fea0003c00000 */
[----:B------:R-:W-:Y:S01]  /*20ed0*/  FMNMX.FTZ R106, R106, R0, !PT ;  /* 0x000000006a6a7209 */ /* 0x000fe20007810000 */
[----:B------:R-:W-:Y:S01]  /*20ee0*/  IMAD.MOV.U32 R4, RZ, RZ, R105 ;  /* 0x000000ffff047224 */ /* 0x000fe200078e0069 */
[----:B------:R-:W-:Y:S01]  /*20ef0*/  MOV R2, 0x20f20 ;  /* 0x00020f2000027802 */ /* 0x000fe20000000f00 */
[----:B------:R-:W-:Y:S02]  /*20f00*/  IMAD.MOV.U32 R0, RZ, RZ, 0x2 ;  /* 0x00000002ff007424 */ /* 0x000fe400078e00ff */
        /* <DEDUP_REMOVED lines=26> */
[----:B------:R-:W-:Y:S01]  /*210b0*/  MOV R10, R0 ;  /* 0x00000000000a7202 */ /* 0x000fe20000000f00 */
[----:B------:R-:W-:Y:S05]  /*210c0*/  BRA `(.L_x_1769) ;  /* 0xffff17c000007947 */ /* 0x000fea000383ffff */
.L_x_1660:
[----:B------:R-:W-:Y:S01]  /*210d0*/  MOV R0, RZ ;  /* 0x000000ff00007202 */ /* 0x000fe20000000f00 */
[----:B------:R-:W-:Y:S01]  /*210e0*/  IMAD.MOV.U32 R43, RZ, RZ, R5 ;  /* 0x000000ffff2b7224 */ /* 0x000fe200078e0005 */
[----:B------:R-:W-:Y:S01]  /*210f0*/  MOV R2, 0x21120 ;  /* 0x0002112000027802 */ /* 0x000fe20000000f00 */
[----:B------:R-:W-:Y:S02]  /*21100*/  IMAD.MOV.U32 R3, RZ, RZ, 0x1c1f ;  /* 0x00001c1fff037424 */ /* 0x000fe400078e00ff */
[----:B------:R-:W-:Y:S05]  /*21110*/  CALL.REL.NOINC `($__internal_24_$__cuda_sm70_shflsync_idx_p) ;  /* 0x0000256000007944 */ /* 0x000fea0003c00000 */
[----:B------:R-:W-:Y:S01]  /*21120*/  MOV R4, R0 ;  /* 0x0000000000047202 */ /* 0x000fe20000000f00 */
[----:B------:R-:W-:-:S05]  /*21130*/  BRA `(.L_x_1770) ;  /* 0xffff2bb000007947 */ /* 0x000fca000383ffff */
.L_x_1661:
[----:B------:R-:W-:Y:S01]  /*21140*/  MOV R0, RZ ;  /* 0x000000ff00007202 */ /* 0x000fe20000000f00 */
[----:B------:R-:W-:Y:S01]  /*21150*/  IMAD.MOV.U32 R43, RZ, RZ, R10 ;  /* 0x000000ffff2b7224 */ /* 0x000fe200078e000a */
[----:B------:R-:W-:Y:S01]  /*21160*/  MOV R2, 0x21190 ;  /* 0x0002119000027802 */ /* 0x000fe20000000f00 */
[----:B------:R-:W-:Y:S02]  /*21170*/  IMAD.MOV.U32 R3, RZ, RZ, 0x1c1f ;  /* 0x00001c1fff037424 */ /* 0x000fe400078e00ff */
[----:B-12---:R-:W-:Y:S05]  /*21180*/  CALL.REL.NOINC `($__internal_24_$__cuda_sm70_shflsync_idx_p) ;  /* 0x000024f000007944 */ /* 0x006fea0003c00000 */
[----:B------:R-:W-:-:S05]  /*21190*/  BRA `(.L_x_1771) ;  /* 0xffff2b7000007947 */ /* 0x000fca000383ffff */
.L_x_1662:
[----:B------:R-:W-:Y:S01]  /*211a0*/  MOV R0, 0x1 ;  /* 0x0000000100007802 */ /* 0x000fe20000000f00 */
[----:B------:R-:W-:Y:S01]  /*211b0*/  IMAD.MOV.U32 R43, RZ, RZ, R5 ;  /* 0x000000ffff2b7224 */ /* 0x000fe200078e0005 */
[----:B----4-:R-:W-:Y:S01]  /*211c0*/  MOV R2, 0x211f0 ;  /* 0x000211f000027802 */ /* 0x010fe20000000f00 */
[----:B------:R-:W-:Y:S02]  /*211d0*/  IMAD.MOV.U32 R3, RZ, RZ, 0x1c1f ;  /* 0x00001c1fff037424 */ /* 0x000fe400078e00ff */
[----:B-1----:R-:W-:Y:S05]  /*211e0*/  CALL.REL.NOINC `($__internal_24_$__cuda_sm70_shflsync_idx_p) ;  /* 0x0000249000007944 */ /* 0x002fea0003c00000 */
[----:B------:R-:W-:Y:S01]  /*211f0*/  MOV R3, 0x1c1f ;  /* 0x00001c1f00037802 */ /* 0x000fe20000000f00 */
[----:B------:R-:W-:Y:S01]  /*21200*/  IMAD.MOV.U32 R4, RZ, RZ, R0 ;  /* 0x000000ffff047224 */ /* 0x000fe200078e0000 */
[----:B------:R-:W-:Y:S01]  /*21210*/  MOV R0, 0x1 ;  /* 0x0000000100007802 */ /* 0x000fe20000000f00 */
[----:B------:R-:W-:Y:S01]  /*21220*/  IMAD.MOV.U32 R43, RZ, RZ, R10 ;  /* 0x000000ffff2b7224 */ /* 0x000fe200078e000a */
[----:B------:R-:W-:Y:S02]  /*21230*/  MOV R2, 0x21250 ;  /* 0x0002125000027802 */ /* 0x000fe40000000f00 */
[----:B------:R-:W-:Y:S05]  /*21240*/  CALL.REL.NOINC `($__internal_24_$__cuda_sm70_shflsync_idx_p) ;  /* 0x0000243000007944 */ /* 0x000fea0003c00000 */
[----:B------:R-:W-:-:S05]  /*21250*/  BRA `(.L_x_1772) ;  /* 0xffff2c2000007947 */ /* 0x000fca000383ffff */
.L_x_1665:
[----:B------:R-:W-:Y:S01]  /*21260*/  MOV R0, RZ ;  /* 0x000000ff00007202 */ /* 0x000fe20000000f00 */
[----:B------:R-:W-:Y:S01]  /*21270*/  IMAD.MOV.U32 R43, RZ, RZ, R10 ;  /* 0x000000ffff2b7224 */ /* 0x000fe200078e000a */
[----:B------:R-:W-:Y:S01]  /*21280*/  MOV R2, 0x212b0 ;  /* 0x000212b000027802 */ /* 0x000fe20000000f00 */
[----:B------:R-:W-:Y:S02]  /*21290*/  IMAD.MOV.U32 R3, RZ, RZ, 0x1c1f ;  /* 0x00001c1fff037424 */ /* 0x000fe400078e00ff */
[----:B------:R-:W-:Y:S05]  /*212a0*/  CALL.REL.NOINC `($__internal_24_$__cuda_sm70_shflsync_idx_p) ;  /* 0x000023d000007944 */ /* 0x000fea0003c00000 */
[----:B------:R-:W-:Y:S01]  /*212b0*/  MOV R4, R0 ;  /* 0x0000000000047202 */ /* 0x000fe20000000f00 */
[----:B------:R-:W-:-:S05]  /*212c0*/  BRA `(.L_x_1773) ;  /* 0xffff3b5000007947 */ /* 0x000fca000383ffff */
.L_x_1666:
[----:B------:R-:W-:Y:S01]  /*212d0*/  MOV R0, RZ ;  /* 0x000000ff00007202 */ /* 0x000fe20000000f00 */
[----:B------:R-:W-:Y:S01]  /*212e0*/  IMAD.MOV.U32 R43, RZ, RZ, R11 ;  /* 0x000000ffff2b7224 */ /* 0x000fe200078e000b */
[----:B------:R-:W-:Y:S01]  /*212f0*/  MOV R2, 0x21320 ;  /* 0x0002132000027802 */ /* 0x000fe20000000f00 */
[----:B------:R-:W-:Y:S02]  /*21300*/  IMAD.MOV.U32 R3, RZ, RZ, 0x1c1f ;  /* 0x00001c1fff037424 */ /* 0x000fe400078e00ff */
[----:B-12---:R-:W-:Y:S05]  /*21310*/  CALL.REL.NOINC `($__internal_24_$__cuda_sm70_shflsync_idx_p) ;  /* 0x0000236000007944 */ /* 0x006fea0003c00000 */
[----:B------:R-:W-:-:S05]  /*21320*/  BRA `(.L_x_1774) ;  /* 0xffff3b1000007947 */ /* 0x000fca000383ffff */
.L_x_1667:
[----:B------:R-:W-:Y:S01]  /*21330*/  MOV R0, 0x1 ;  /* 0x0000000100007802 */ /* 0x000fe20000000f00 */
[----:B------:R-:W-:Y:S01]  /*21340*/  IMAD.MOV.U32 R43, RZ, RZ, R10 ;  /* 0x000000ffff2b7224 */ /* 0x000fe200078e000a */
[----:B---3--:R-:W-:Y:S01]  /*21350*/  MOV R2, 0x21380 ;  /* 0x0002138000027802 */ /* 0x008fe20000000f00 */
[----:B------:R-:W-:Y:S03]  /*21360*/  IMAD.MOV.U32 R3, RZ, RZ, 0x1c1f ;  /* 0x00001c1fff037424 */ /* 0x000fe600078e00ff */
        /* <DEDUP_REMOVED lines=8> */
.L_x_1668:
[----:B------:R-:W-:Y:S01]  /*213f0*/  MOV R0, RZ ;  /* 0x000000ff00007202 */ /* 0x000fe20000000f00 */
[----:B------:R-:W-:Y:S01]  /*21400*/  IMAD.MOV.U32 R43, RZ, RZ, R4 ;  /* 0x000000ffff2b7224 */ /* 0x000fe200078e0004 */
[----:B------:R-:W-:Y:S01]  /*21410*/  MOV R2, 0x21440 ;  /* 0x0002144000027802 */ /* 0x000fe20000000f00 */
[----:B------:R-:W-:Y:S02]  /*21420*/  IMAD.MOV.U32 R3, RZ, RZ, 0x1c1f ;  /* 0x00001c1fff037424 */ /* 0x000fe400078e00ff */
[----:B------:R-:W-:Y:S05]  /*21430*/  CALL.REL.NOINC `($__internal_24_$__cuda_sm70_shflsync_idx_p) ;  /* 0x0000224000007944 */ /* 0x000fea0003c00000 */
[----:B------:R-:W-:-:S05]  /*21440*/  BRA `(.L_x_1776) ;  /* 0xffff3d6000007947 */ /* 0x000fca000383ffff */
.L_x_1669:
[----:B------:R-:W-:Y:S01]  /*21450*/  MOV R0, 0x1 ;  /* 0x0000000100007802 */ /* 0x000fe20000000f00 */
[----:B------:R-:W-:Y:S01]  /*21460*/  IMAD.MOV.U32 R43, RZ, RZ, R4 ;  /* 0x000000ffff2b7224 */ /* 0x000fe200078e0004 */
[----:B------:R-:W-:Y:S01]  /*21470*/  MOV R2, 0x214a0 ;  /* 0x000214a000027802 */ /* 0x000fe20000000f00 */
[----:B------:R-:W-:Y:S02]  /*21480*/  IMAD.MOV.U32 R3, RZ, RZ, 0x1c1f ;  /* 0x00001c1fff037424 */ /* 0x000fe400078e00ff */
[----:B-1----:R-:W-:Y:S05]  /*21490*/  CALL.REL.NOINC `($__internal_24_$__cuda_sm70_shflsync_idx_p) ;  /* 0x000021e000007944 */ /* 0x002fea0003c00000 */
        /* <DEDUP_REMOVED lines=12> */
[C---:B------:R-:W-:Y:S02]  /*21560*/  ISETP.GT.AND P0, PT, R0.reuse, 0x18, PT ;  /* 0x000000180000780c */ /* 0x040fe40003f04270 */
        /* <DEDUP_REMOVED lines=9> */
[----:B------:R-:W-:Y:S01]  /*21600*/  ISETP.GT.AND P0, PT, R0, 0x29, PT ;  /* 0x000000290000780c */ /* 0x000fe20003f04270 */
[----:B------:R-:W-:Y:S01]  /*21610*/  IMAD.MOV.U32 R0, RZ, RZ, 0x2 ;  /* 0x00000002ff007424 */ /* 0x000fe200078e00ff */
[----:B------:R-:W-:Y:S02]  /*21620*/  FSEL R29, R29, -INF , P4 ;  /* 0xff8000001d1d7808 */ /* 0x000fe40002000000 */
[----:B------:R-:W-:Y:S02]  /*21630*/  FSEL R28, R28, -INF , P3 ;  /* 0xff8000001c1c7808 */ /* 0x000fe40001800000 */
[----:B------:R-:W-:Y:S02]  /*21640*/  FSEL R27, R27, -INF , P2 ;  /* 0xff8000001b1b7808 */ /* 0x000fe40001000000 */
[----:B------:R-:W-:Y:S02]  /*21650*/  FSEL R26, R23, -INF , P1 ;  /* 0xff800000171a7808 */ /* 0x000fe40000800000 */
[----:B------:R-:W-:Y:S02]  /*21660*/  FSEL R25, R22, -INF , P0 ;  /* 0xff80000016197808 */ /* 0x000fe40000000000 */
[----:B------:R-:W-:Y:S05]  /*21670*/  CALL.REL.NOINC `($__internal_24_$__cuda_sm70_shflsync_idx_p) ;  /* 0x0000200000007944 */ /* 0x000fea0003c00000 */
        /* <DEDUP_REMOVED lines=105> */
[----:B------:R-:W-:Y:S05]  /*21d10*/  CALL.REL.NOINC `($__internal_23_$__cuda_sm70_shflsync_bfly_p) ;  /* 0x0000190000007944 */ /* 0x000fea0003c00000 */
[----:B------:R-:W-:Y:S01]  /*21d20*/  FMNMX.FTZ R4, R4, R0, !PT ;  /* 0x0000000004047209 */ /* 0x000fe20007810000 */
[----:B------:R-:W-:Y:S01]  /*21d30*/  IMAD.MOV.U32 R0, RZ, RZ, 0x1 ;  /* 0x00000001ff007424 */ /* 0x000fe200078e00ff */
[----:B------:R-:W-:Y:S02]  /*21d40*/  MOV R2, 0x21d60 ;  /* 0x00021d6000027802 */ /* 0x000fe40000000f00 */
        /* <DEDUP_REMOVED lines=28> */
[----:B------:R-:W-:-:S05]  /*21f10*/  BRA `(.L_x_1777) ;  /* 0xffff3d0000007947 */ /* 0x000fca000383ffff */
.L_x_1672:
[----:B-1--4-:R-:W-:Y:S01]  /*21f20*/  MOV R0, RZ ;  /* 0x000000ff00007202 */ /* 0x012fe20000000f00 */
[----:B------:R-:W-:Y:S01]  /*21f30*/  IMAD.MOV.U32 R43, RZ, RZ, R4 ;  /* 0x000000ffff2b7224 */ /* 0x000fe200078e0004 */
[----:B------:R-:W-:Y:S01]  /*21f40*/  MOV R2, 0x21f70 ;  /* 0x00021f7000027802 */ /* 0x000fe20000000f00 */
[----:B------:R-:W-:Y:S02]  /*21f50*/  IMAD.MOV.U32 R3, RZ, RZ, 0x1c1f ;  /* 0x00001c1fff037424 */ /* 0x000fe400078e00ff */
[----:B------:R-:W-:Y:S05]  /*21f60*/  CALL.REL.NOINC `($__internal_24_$__cuda_sm70_shflsync_idx_p) ;  /* 0x0000171000007944 */ /* 0x000fea0003c00000 */
[----:B------:R-:W-:-:S05]  /*21f70*/  BRA `(.L_x_1778) ;  /* 0xffff576000007947 */ /* 0x000fca000383ffff */
.L_x_1675:
[----:B------:R-:W-:Y:S01]  /*21f80*/  MOV R0, 0x1 ;  /* 0x0000000100007802 */ /* 0x000fe20000000f00 */
[----:B------:R-:W-:Y:S01]  /*21f90*/  IMAD.MOV.U32 R43, RZ, RZ, R4 ;  /* 0x000000ffff2b7224 */ /* 0x000fe200078e0004 */
[----:B--2---:R-:W-:Y:S01]  /*21fa0*/  MOV R2, 0x21fd0 ;  /* 0x00021fd000027802 */ /* 0x004fe20000000f00 */
[----:B------:R-:W-:Y:S02]  /*21fb0*/  IMAD.MOV.U32 R3, RZ, RZ, 0x1c1f ;  /* 0x00001c1fff037424 */ /* 0x000fe400078e00ff */
[----:B------:R-:W-:Y:S05]  /*21fc0*/  CALL.REL.NOINC `($__internal_24_$__cuda_sm70_shflsync_idx_p) ;  /* 0x000016b000007944 */ /* 0x000fea0003c00000 */
[----:B------:R-:W-:Y:S01]  /*21fd0*/  MOV R3, 0x1c1f ;  /* 0x00001c1f00037802 */ /* 0x000fe20000000f00 */
[----:B------:R-:W-:Y:S01]  /*21fe0*/  IMAD.MOV.U32 R4, RZ, RZ, R0 ;  /* 0x000000ffff047224 */ /* 0x000fe200078e0000 */
[----:B------:R-:W-:Y:S01]  /*21ff0*/  MOV R0, 0x1 ;  /* 0x0000000100007802 */ /* 0x000fe20000000f00 */
[----:B------:R-:W-:Y:S01]  /*22000*/  IMAD.MOV.U32 R43, RZ, RZ, R6 ;  /* 0x000000ffff2b7224 */ /* 0x000fe200078e0006 */
[----:B------:R-:W-:Y:S02]  /*22010*/  MOV R2, 0x22030 ;  /* 0x0002203000027802 */ /* 0x000fe40000000f00 */
[----:B------:R-:W-:Y:S05]  /*22020*/  CALL.REL.NOINC `($__internal_24_$__cuda_sm70_shflsync_idx_p) ;  /* 0x0000165000007944 */ /* 0x000fea0003c00000 */
[----:B------:R-:W-:-:S05]  /*22030*/  BRA `(.L_x_1779) ;  /* 0xffff582000007947 */ /* 0x000fca000383ffff */
.L_x_1678:
[----:B------:R-:W-:Y:S01]  /*22040*/  MOV R0, RZ ;  /* 0x000000ff00007202 */ /* 0x000fe20000000f00 */
[----:B------:R-:W-:Y:S01]  /*22050*/  IMAD.MOV.U32 R43, RZ, RZ, R10 ;  /* 0x000000ffff2b7224 */ /* 0x000fe200078e000a */
[----:B------:R-:W-:Y:S01]  /*22060*/  MOV R2, 0x22090 ;  /* 0x0002209000027802 */ /* 0x000fe20000000f00 */
[----:B------:R-:W-:Y:S02]  /*22070*/  IMAD.MOV.U32 R3, RZ, RZ, 0x1c1f ;  /* 0x00001c1fff037424 */ /* 0x000fe400078e00ff */
[----:B------:R-:W-:Y:S05]  /*22080*/  CALL.REL.NOINC `($__internal_24_$__cuda_sm70_shflsync_idx_p) ;  /* 0x000015f000007944 */ /* 0x000fea0003c00000 */
[----:B------:R-:W-:Y:S01]  /*22090*/  MOV R4, R0 ;  /* 0x0000000000047202 */ /* 0x000fe20000000f00 */
[----:B------:R-:W-:-:S05]  /*220a0*/  BRA `(.L_x_1780) ;  /* 0xffff676000007947 */ /* 0x000fca000383ffff */
.L_x_1679:
[----:B------:R-:W-:Y:S01]  /*220b0*/  MOV R0, RZ ;  /* 0x000000ff00007202 */ /* 0x000fe20000000f00 */
[----:B------:R-:W-:Y:S01]  /*220c0*/  IMAD.MOV.U32 R43, RZ, RZ, R11 ;  /* 0x000000ffff2b7224 */ /* 0x000fe200078e000b */
[----:B------:R-:W-:Y:S01]  /*220d0*/  MOV R2, 0x22100 ;  /* 0x0002210000027802 */ /* 0x000fe20000000f00 */
[----:B------:R-:W-:Y:S02]  /*220e0*/  IMAD.MOV.U32 R3, RZ, RZ, 0x1c1f ;  /* 0x00001c1fff037424 */ /* 0x000fe400078e00ff */
[----:B-12---:R-:W-:Y:S05]  /*220f0*/  CALL.REL.NOINC `($__internal_24_$__cuda_sm70_shflsync_idx_p) ;  /* 0x0000158000007944 */ /* 0x006fea0003c00000 */
[----:B------:R-:W-:-:S05]  /*22100*/  BRA `(.L_x_1781) ;  /* 0xffff672000007947 */ /* 0x000fca000383ffff */
.L_x_1680:
[----:B------:R-:W-:Y:S01]  /*22110*/  MOV R0, 0x1 ;  /* 0x0000000100007802 */ /* 0x000fe20000000f00 */
[----:B------:R-:W-:Y:S01]  /*22120*/  IMAD.MOV.U32 R43, RZ, RZ, R10 ;  /* 0x000000ffff2b7224 */ /* 0x000fe200078e000a */
[----:B----4-:R-:W-:Y:S01]  /*22130*/  MOV R2, 0x22160 ;  /* 0x0002216000027802 */ /* 0x010fe20000000f00 */
[----:B------:R-:W-:Y:S03]  /*22140*/  IMAD.MOV.U32 R3, RZ, RZ, 0x1c1f ;  /* 0x00001c1fff037424 */ /* 0x000fe600078e00ff */
[----:B-1-3--:R-:W-:Y:S05]  /*22150*/  CALL.REL.NOINC `($__internal_24_$__cuda_sm70_shflsync_idx_p) ;  /* 0x0000152000007944 */ /* 0x00afea0003c00000 */
[----:B------:R-:W-:Y:S01]  /*22160*/  MOV R3, 0x1c1f ;  /* 0x00001c1f00037802 */ /* 0x000fe20000000f00 */
[----:B------:R-:W-:Y:S01]  /*22170*/  IMAD.MOV.U32 R4, RZ, RZ, R0 ;  /* 0x000000ffff047224 */ /* 0x000fe200078e0000 */
[----:B------:R-:W-:Y:S01]  /*22180*/  MOV R0, 0x1 ;  /* 0x0000000100007802 */ /* 0x000fe20000000f00 */
[----:B------:R-:W-:Y:S01]  /*22190*/  IMAD.MOV.U32 R43, RZ, RZ, R11 ;  /* 0x000000ffff2b7224 */ /* 0x000fe200078e000b */
[----:B------:R-:W-:Y:S02]  /*221a0*/  MOV R2, 0x221c0 ;  /* 0x000221c000027802 */ /* 0x000fe40000000f00 */
[----:B------:R-:W-:Y:S05]  /*221b0*/  CALL.REL.NOINC `($__internal_24_$__cuda_sm70_shflsync_idx_p) ;  /* 0x000014c000007944 */ /* 0x000fea0003c00000 */
[----:B------:R-:W-:-:S05]  /*221c0*/  BRA `(.L_x_1782) ;  /* 0xffff676000007947 */ /* 0x000fca000383ffff */
.L_x_1681:
[----:B------:R-:W-:Y:S02]  /*221d0*/  MOV R0, 0x2 ;  /* 0x0000000200007802 */ /* 0x000fe40000000f00 */
[----:B------:R-:W-:Y:S02]  /*221e0*/  MOV R2, 0x22200 ;  /* 0x0002220000027802 */ /* 0x000fe40000000f00 */
[----:B------:R-:W-:Y:S05]  /*221f0*/  CALL.REL.NOINC `($__internal_23_$__cuda_sm70_shflsync_bfly_p) ;  /* 0x0000142000007944 */ /* 0x000fea0003c00000 */
[----:B------:R-:W-:-:S05]  /*22200*/  BRA `(.L_x_1783) ;  /* 0xffff6b2000007947 */ /* 0x000fca000383ffff */
.L_x_1682:
[----:B------:R-:W-:Y:S02]  /*22210*/  MOV R0, 0x1 ;  /* 0x0000000100007802 */ /* 0x000fe40000000f00 */
        /* <DEDUP_REMOVED lines=30> */
.L_x_1684:
[----:B------:R-:W-:Y:S01]  /*22400*/  IMAD.MOV.U32 R4, RZ, RZ, R225 ;  /* 0x000000ffff047224 */ /* 0x000fe200078e00e1 */
[----:B------:R-:W-:-:S02]  /*22410*/  MOV R0, 0x2 ;  /* 0x0000000200007802 */ /* 0x000fc40000000f00 */
[----:B------:R-:W-:Y:S02]  /*22420*/  MOV R2, 0x22440 ;  /* 0x0002244000027802 */ /* 0x000fe40000000f00 */
[----:B------:R-:W-:Y:S05]  /*22430*/  CALL.REL.NOINC `($__internal_23_$__cuda_sm70_shflsync_bfly_p) ;  /* 0x000011e000007944 */ /* 0x000fea0003c00000 */
[----:B------:R-:W-:Y:S05]  /*22440*/  BRA `(.L_x_1785) ;  /* 0xffff81a000007947 */ /* 0x000fea000383ffff */
.L_x_1685:
[----:B------:R-:W-:Y:S02]  /*22450*/  MOV R0, 0x1 ;  /* 0x0000000100007802 */ /* 0x000fe40000000f00 */
[----:B------:R-:W-:Y:S02]  /*22460*/  MOV R2, 0x22480 ;  /* 0x0002248000027802 */ /* 0x000fe40000000f00 */
[----:B-1----:R-:W-:Y:S05]  /*22470*/  CALL.REL.NOINC `($__internal_23_$__cuda_sm70_shflsync_bfly_p) ;  /* 0x000011a000007944 */ /* 0x002fea0003c00000 */
[----:B------:R-:W-:Y:S01]  /*22480*/  FADD.FTZ R9, R4, R0 ;  /* 0x0000000004097221 */ /* 0x000fe20000010000 */
[----:B------:R-:W-:Y:S02]  /*22490*/  MOV R4, R236 ;  /* 0x000000ec00047202 */ /* 0x000fe40000000f00 */
[----:B------:R-:W-:Y:S02]  /*224a0*/  MOV R0, 0x2 ;  /* 0x0000000200007802 */ /* 0x000fe40000000f00 */
[----:B------:R-:W-:Y:S02]  /*224b0*/  MOV R2, 0x224d0 ;  /* 0x000224d000027802 */ /* 0x000fe40000000f00 */
[----:B------:R-:W-:Y:S05]  /*224c0*/  CALL.REL.NOINC `($__internal_23_$__cuda_sm70_shflsync_bfly_p) ;  /* 0x0000115000007944 */ /* 0x000fea0003c00000 */
[----:B------:R-:W-:Y:S01]  /*224d0*/  FADD.FTZ R8, R236, R0 ;  /* 0x00000000ec087221 */ /* 0x000fe20000010000 */
[----:B------:R-:W-:Y:S02]  /*224e0*/  MOV R0, 0x1 ;  /* 0x0000000100007802 */ /* 0x000fe40000000f00 */
[----:B------:R-:W-:-:S02]  /*224f0*/  MOV R2, 0x22520 ;  /* 0x0002252000027802 */ /* 0x000fc40000000f00 */
[----:B------:R-:W-:Y:S02]  /*22500*/  MOV R4, R8 ;  /* 0x0000000800047202 */ /* 0x000fe40000000f00 */
[----:B------:R-:W-:Y:S05]  /*22510*/  CALL.REL.NOINC `($__internal_23_$__cuda_sm70_shflsync_bfly_p) ;  /* 0x0000110000007944 */ /* 0x000fea0003c00000 */
[----:B------:R-:W-:Y:S01]  /*22520*/  FADD.FTZ R8, R8, R0 ;  /* 0x0000000008087221 */ /* 0x000fe20000010000 */
[----:B------:R-:W-:Y:S02]  /*22530*/  MOV R4, R237 ;  /* 0x000000ed00047202 */ /* 0x000fe40000000f00 */
[----:B------:R-:W-:Y:S02]  /*22540*/  MOV R0, 0x2 ;  /* 0x0000000200007802 */ /* 0x000fe40000000f00 */
[----:B------:R-:W-:Y:S02]  /*22550*/  MOV R2, 0x22570 ;  /* 0x0002257000027802 */ /* 0x000fe40000000f00 */
[----:B------:R-:W-:Y:S05]  /*22560*/  CALL.REL.NOINC `($__internal_23_$__cuda_sm70_shflsync_bfly_p) ;  /* 0x000010b000007944 */ /* 0x000fea0003c00000 */
[----:B------:R-:W-:Y:S01]  /*22570*/  FADD.FTZ R6, R237, R0 ;  /* 0x00000000ed067221 */ /* 0x000fe20000010000 */
[----:B------:R-:W-:Y:S02]  /*22580*/  MOV R0, 0x1 ;  /* 0x0000000100007802 */ /* 0x000fe40000000f00 */
[----:B------:R-:W-:Y:S02]  /*22590*/  MOV R2, 0x225c0 ;  /* 0x000225c000027802 */ /* 0x000fe40000000f00 */
[----:B------:R-:W-:-:S02]  /*225a0*/  MOV R4, R6 ;  /* 0x0000000600047202 */ /* 0x000fc40000000f00 */
[----:B------:R-:W-:Y:S05]  /*225b0*/  CALL.REL.NOINC `($__internal_23_$__cuda_sm70_shflsync_bfly_p) ;  /* 0x0000106000007944 */ /* 0x000fea0003c00000 */
[----:B------:R-:W-:Y:S01]  /*225c0*/  FADD.FTZ R6, R6, R0 ;  /* 0x0000000006067221 */ /* 0x000fe20000010000 */
[----:B------:R-:W-:-:S02]  /*225d0*/  MOV R4, R238 ;  /* 0x000000ee00047202 */ /* 0x000fc40000000f00 */
[----:B------:R-:W-:Y:S02]  /*225e0*/  MOV R0, 0x2 ;  /* 0x0000000200007802 */ /* 0x000fe40000000f00 */
[----:B------:R-:W-:Y:S02]  /*225f0*/  MOV R2, 0x22610 ;  /* 0x0002261000027802 */ /* 0x000fe40000000f00 */
[----:B------:R-:W-:Y:S05]  /*22600*/  CALL.REL.NOINC `($__internal_23_$__cuda_sm70_shflsync_bfly_p) ;  /* 0x0000101000007944 */ /* 0x000fea0003c00000 */
[----:B------:R-:W-:Y:S01]  /*22610*/  FADD.FTZ R10, R238, R0 ;  /* 0x00000000ee0a7221 */ /* 0x000fe20000010000 */
[----:B------:R-:W-:Y:S02]  /*22620*/  MOV R0, 0x1 ;  /* 0x0000000100007802 */ /* 0x000fe40000000f00 */
[----:B------:R-:W-:Y:S02]  /*22630*/  MOV R2, 0x22660 ;  /* 0x0002266000027802 */ /* 0x000fe40000000f00 */
[----:B------:R-:W-:Y:S02]  /*22640*/  MOV R4, R10 ;  /* 0x0000000a00047202 */ /* 0x000fe40000000f00 */
[----:B------:R-:W-:Y:S05]  /*22650*/  CALL.REL.NOINC `($__internal_23_$__cuda_sm70_shflsync_bfly_p) ;  /* 0x00000fc000007944 */ /* 0x000fea0003c00000 */
[----:B------:R-:W-:Y:S01]  /*22660*/  MOV R12, R0 ;  /* 0x00000000000c7202 */ /* 0x000fe20000000f00 */
[----:B------:R-:W-:Y:S05]  /*22670*/  BRA `(.L_x_1786) ;  /* 0xffff806000007947 */ /* 0x000fea000383ffff */
.L_x_1692:
[----:B-1234-:R-:W-:Y:S01]  /*22680*/  IMAD.MOV.U32 R43, RZ, RZ, R12 ;  /* 0x000000ffff2b7224 */ /* 0x01efe200078e000c */
[----:B------:R-:W-:Y:S01]  /*22690*/  MOV R0, RZ ;  /* 0x000000ff00007202 */ /* 0x000fe20000000f00 */
[----:B------:R-:W-:Y:S01]  /*226a0*/  IMAD.MOV.U32 R3, RZ, RZ, 0x1c1f ;  /* 0x00001c1fff037424 */ /* 0x000fe200078e00ff */
[----:B------:R-:W-:-:S02]  /*226b0*/  MOV R2, 0x226d0 ;  /* 0x000226d000027802 */ /* 0x000fc40000000f00 */
[----:B------:R-:W-:Y:S05]  /*226c0*/  CALL.REL.NOINC `($__internal_24_$__cuda_sm70_shflsync_idx_p) ;  /* 0x00000fb000007944 */ /* 0x000fea0003c00000 */
[----:B------:R-:W-:Y:S01]  /*226d0*/  MOV R5, R0 ;  /* 0x0000000000057202 */ /* 0x000fe20000000f00 */
[----:B------:R-:W-:Y:S05]  /*226e0*/  BRA `(.L_x_1787) ;  /* 0xffff9a9000007947 */ /* 0x000fea000383ffff */
.L_x_1693:
[----:B------:R-:W-:Y:S01]  /*226f0*/  IMAD.MOV.U32 R43, RZ, RZ, R13 ;  /* 0x000000ffff2b7224 */ /* 0x000fe200078e000d */
[----:B------:R-:W-:Y:S01]  /*22700*/  MOV R0, RZ ;  /* 0x000000ff00007202 */ /* 0x000fe20000000f00 */
[----:B------:R-:W-:Y:S01]  /*22710*/  IMAD.MOV.U32 R3, RZ, RZ, 0x1c1f ;  /* 0x00001c1fff037424 */ /* 0x000fe200078e00ff */
[----:B------:R-:W-:-:S02]  /*22720*/  MOV R2, 0x22740 ;  /* 0x0002274000027802 */ /* 0x000fc40000000f00 */
[----:B-12---:R-:W-:Y:S05]  /*22730*/  CALL.REL.NOINC `($__internal_24_$__cuda_sm70_shflsync_idx_p) ;  /* 0x00000f4000007944 */ /* 0x006fea0003c00000 */
[----:B------:R-:W-:Y:S05]  /*22740*/  BRA `(.L_x_1788) ;  /* 0xffff9a5000007947 */ /* 0x000fea000383ffff */
.L_x_1696:
[----:B------:R-:W-:Y:S01]  /*22750*/  IMAD.MOV.U32 R43, RZ, RZ, R12 ;  /* 0x000000ffff2b7224 */ /* 0x000fe200078e000c */
[----:B----4-:R-:W-:Y:S01]  /*22760*/  MOV R0, 0x1 ;  /* 0x0000000100007802 */ /* 0x010fe20000000f00 */
[----:B--2---:R-:W-:Y:S01]  /*22770*/  IMAD.MOV.U32 R3, RZ, RZ, 0x1c1f ;  /* 0x00001c1fff037424 */ /* 0x004fe200078e00ff */
[----:B------:R-:W-:-:S02]  /*22780*/  MOV R2, 0x227a0 ;  /* 0x000227a000027802 */ /* 0x000fc40000000f00 */
        /* <DEDUP_REMOVED lines=8> */
.L_x_1699:
[----:B------:R-:W-:Y:S01]  /*22810*/  IMAD.MOV.U32 R43, RZ, RZ, R12 ;  /* 0x000000ffff2b7224 */ /* 0x000fe200078e000c */
[----:B----4-:R-:W-:Y:S01]  /*22820*/  MOV R0, 0x2 ;  /* 0x0000000200007802 */ /* 0x010fe20000000f00 */
[----:B-1----:R-:W-:Y:S01]  /*22830*/  IMAD.MOV.U32 R3, RZ, RZ, 0x1c1f ;  /* 0x00001c1fff037424 */ /* 0x002fe200078e00ff */
[----:B------:R-:W-:Y:S02]  /*22840*/  MOV R2, 0x22860 ;  /* 0x0002286000027802 */ /* 0x000fe40000000f00 */
[----:B--23--:R-:W-:Y:S05]  /*22850*/  CALL.REL.NOINC `($__internal_24_$__cuda_sm70_shflsync_idx_p) ;  /* 0x00000e2000007944 */ /* 0x00cfea0003c00000 */
[----:B------:R-:W-:Y:S01]  /*22860*/  MOV R5, R0 ;  /* 0x0000000000057202 */ /* 0x000fe20000000f00 */
[----:B------:R-:W-:Y:S05]  /*22870*/  BRA `(.L_x_1790) ;  /* 0xffff9c0000007947 */ /* 0x000fea000383ffff */
.L_x_1700:
[----:B------:R-:W-:Y:S01]  /*22880*/  IMAD.MOV.U32 R43, RZ, RZ, R13 ;  /* 0x000000ffff2b7224 */ /* 0x000fe200078e000d */
[----:B----4-:R-:W-:Y:S01]  /*22890*/  MOV R0, 0x2 ;  /* 0x0000000200007802 */ /* 0x010fe20000000f00 */
[----:B------:R-:W-:Y:S01]  /*228a0*/  IMAD.MOV.U32 R3, RZ, RZ, 0x1c1f ;  /* 0x00001c1fff037424 */ /* 0x000fe200078e00ff */
[----:B------:R-:W-:Y:S02]  /*228b0*/  MOV R2, 0x228d0 ;  /* 0x000228d000027802 */ /* 0x000fe40000000f00 */
[----:B-123--:R-:W-:Y:S05]  /*228c0*/  CALL.REL.NOINC `($__internal_24_$__cuda_sm70_shflsync_idx_p) ;  /* 0x00000db000007944 */ /* 0x00efea0003c00000 */
[----:B------:R-:W-:Y:S05]  /*228d0*/  BRA `(.L_x_1791) ;  /* 0xffff9bc000007947 */ /* 0x000fea000383ffff */
.L_x_1703:
[----:B------:R-:W-:Y:S01]  /*228e0*/  IMAD.MOV.U32 R43, RZ, RZ, R12 ;  /* 0x000000ffff2b7224 */ /* 0x000fe200078e000c */
[----:B-1----:R-:W-:Y:S01]  /*228f0*/  MOV R0, 0x3 ;  /* 0x0000000300007802 */ /* 0x002fe20000000f00 */
[----:B------:R-:W-:Y:S01]  /*22900*/  IMAD.MOV.U32 R3, RZ, RZ, 0x1c1f ;  /* 0x00001c1fff037424 */ /* 0x000fe200078e00ff */
[----:B------:R-:W-:-:S02]  /*22910*/  MOV R2, 0x22930 ;  /* 0x0002293000027802 */ /* 0x000fc40000000f00 */
[----:B--234-:R-:W-:Y:S05]  /*22920*/  CALL.REL.NOINC `($__internal_24_$__cuda_sm70_shflsync_idx_p) ;  /* 0x00000d5000007944 */ /* 0x01cfea0003c00000 */
[----:B------:R-:W-:Y:S01]  /*22930*/  IMAD.MOV.U32 R5, RZ, RZ, R0 ;  /* 0x000000ffff057224 */ /* 0x000fe200078e0000 */
[----:B------:R-:W-:Y:S01]  /*22940*/  MOV R0, 0x3 ;  /* 0x0000000300007802 */ /* 0x000fe20000000f00 */
[----:B------:R-:W-:Y:S01]  /*22950*/  IMAD.MOV.U32 R43, RZ, RZ, R13 ;  /* 0x000000ffff2b7224 */ /* 0x000fe200078e000d */
[----:B------:R-:W-:-:S02]  /*22960*/  MOV R3, 0x1c1f ;  /* 0x00001c1f00037802 */ /* 0x000fc40000000f00 */
[----:B------:R-:W-:Y:S02]  /*22970*/  MOV R2, 0x22990 ;  /* 0x0002299000027802 */ /* 0x000fe40000000f00 */
[----:B------:R-:W-:Y:S05]  /*22980*/  CALL.REL.NOINC `($__internal_24_$__cuda_sm70_shflsync_idx_p) ;  /* 0x00000cf000007944 */ /* 0x000fea0003c00000 */
[----:B------:R-:W-:Y:S05]  /*22990*/  BRA `(.L_x_1792) ;  /* 0xffff9c8000007947 */ /* 0x000fea000383ffff */
.L_x_1705:
[----:B------:R-:W-:Y:S01]  /*229a0*/  IMAD.MOV.U32 R43, RZ, RZ, R6 ;  /* 0x000000ffff2b7224 */ /* 0x000fe200078e0006 */
[----:B------:R-:W-:Y:S01]  /*229b0*/  MOV R0, RZ ;  /* 0x000000ff00007202 */ /* 0x000fe20000000f00 */
[----:B------:R-:W-:Y:S01]  /*229c0*/  IMAD.MOV.U32 R3, RZ, RZ, 0x1c1f ;  /* 0x00001c1fff037424 */ /* 0x000fe200078e00ff */
[----:B------:R-:W-:Y:S02]  /*229d0*/  MOV R2, 0x229f0 ;  /* 0x000229f000027802 */ /* 0x000fe40000000f00 */
[----:B------:R-:W-:Y:S05]  /*229e0*/  CALL.REL.NOINC `($__internal_24_$__cuda_sm70_shflsync_idx_p) ;  /* 0x00000c9000007944 */ /* 0x000fea0003c00000 */
[----:B------:R-:W-:Y:S01]  /*229f0*/  MOV R4, R0 ;  /* 0x0000000000047202 */ /* 0x000fe20000000f00 */
[----:B------:R-:W-:Y:S05]  /*22a00*/  BRA `(.L_x_1793) ;  /* 0xffff9f8000007947 */ /* 0x000fea000383ffff */
.L_x_1706:
[----:B------:R-:W-:Y:S01]  /*22a10*/  IMAD.MOV.U32 R43, RZ, RZ, R5 ;  /* 0x000000ffff2b7224 */ /* 0x000fe200078e0005 */
[----:B------:R-:W-:Y:S01]  /*22a20*/  MOV R0, RZ ;  /* 0x000000ff00007202 */ /* 0x000fe20000000f00 */
[----:B------:R-:W-:Y:S01]  /*22a30*/  IMAD.MOV.U32 R3, RZ, RZ, 0x1c1f ;  /* 0x00001c1fff037424 */ /* 0x000fe200078e00ff */
[----:B------:R-:W-:Y:S02]  /*22a40*/  MOV R2, 0x22a60 ;  /* 0x00022a6000027802 */ /* 0x000fe40000000f00 */
[----:B-12---:R-:W-:Y:S05]  /*22a50*/  CALL.REL.NOINC `($__internal_24_$__cuda_sm70_shflsync_idx_p) ;  /* 0x00000c2000007944 */ /* 0x006fea0003c00000 */
[----:B------:R-:W-:Y:S05]  /*22a60*/  BRA `(.L_x_1794) ;  /* 0xffff9f4000007947 */ /* 0x000fea000383ffff */
.L_x_1709:
        /* <DEDUP_REMOVED lines=12> */
.L_x_1712:
[----:B------:R-:W-:Y:S01]  /*22b30*/  IMAD.MOV.U32 R43, RZ, RZ, R6 ;  /* 0x000000ffff2b7224 */ /* 0x000fe200078e0006 */
[----:B----4-:R-:W-:Y:S01]  /*22b40*/  MOV R0, 0x2 ;  /* 0x0000000200007802 */ /* 0x010fe20000000f00 */
[----:B------:R-:W-:Y:S01]  /*22b50*/  IMAD.MOV.U32 R3, RZ, RZ, 0x1c1f ;  /* 0x00001c1fff037424 */ /* 0x000fe200078e00ff */
[----:B------:R-:W-:Y:S02]  /*22b60*/  MOV R2, 0x22b80 ;  /* 0x00022b8000027802 */ /* 0x000fe40000000f00 */
[----:B-123--:R-:W-:Y:S05]  /*22b70*/  CALL.REL.NOINC `($__internal_24_$__cuda_sm70_shflsync_idx_p) ;  /* 0x00000b0000007944 */ /* 0x00efea0003c00000 */
[----:B------:R-:W-:Y:S01]  /*22b80*/  MOV R4, R0 ;  /* 0x0000000000047202 */ /* 0x000fe20000000f00 */
[----:B------:R-:W-:Y:S05]  /*22b90*/  BRA `(.L_x_1796) ;  /* 0xffffa7c000007947 */ /* 0x000fea000383ffff */
.L_x_1713:
[----:B------:R-:W-:Y:S01]  /*22ba0*/  IMAD.MOV.U32 R43, RZ, RZ, R5 ;  /* 0x000000ffff2b7224 */ /* 0x000fe200078e0005 */
[----:B----4-:R-:W-:Y:S01]  /*22bb0*/  MOV R0, 0x2 ;  /* 0x0000000200007802 */ /* 0x010fe20000000f00 */
[----:B------:R-:W-:Y:S01]  /*22bc0*/  IMAD.MOV.U32 R3, RZ, RZ, 0x1c1f ;  /* 0x00001c1fff037424 */ /* 0x000fe200078e00ff */
[----:B------:R-:W-:Y:S02]  /*22bd0*/  MOV R2, 0x22bf0 ;  /* 0x00022bf000027802 */ /* 0x000fe40000000f00 */
[----:B-123--:R-:W-:Y:S05]  /*22be0*/  CALL.REL.NOINC `($__internal_24_$__cuda_sm70_shflsync_idx_p) ;  /* 0x00000a9000007944 */ /* 0x00efea0003c00000 */
[----:B------:R-:W-:Y:S05]  /*22bf0*/  BRA `(.L_x_1797) ;  /* 0xffffa78000007947 */ /* 0x000fea000383ffff */
.L_x_1716:
[----:B------:R-:W-:Y:S01]  /*22c00*/  IMAD.MOV.U32 R43, RZ, RZ, R6 ;  /* 0x000000ffff2b7224 */ /* 0x000fe200078e0006 */
[----:B-1----:R-:W-:Y:S01]  /*22c10*/  MOV R0, 0x3 ;  /* 0x0000000300007802 */ /* 0x002fe20000000f00 */
[----:B--2---:R-:W-:Y:S01]  /*22c20*/  IMAD.MOV.U32 R3, RZ, RZ, 0x1c1f ;  /* 0x00001c1fff037424 */ /* 0x004fe200078e00ff */
[----:B------:R-:W-:-:S02]  /*22c30*/  MOV R2, 0x22c50 ;  /* 0x00022c5000027802 */ /* 0x000fc40000000f00 */
[----:B---34-:R-:W-:Y:S05]  /*22c40*/  CALL.REL.NOINC `($__internal_24_$__cuda_sm70_shflsync_idx_p) ;  /* 0x00000a3000007944 */ /* 0x018fea0003c00000 */
[----:B------:R-:W-:Y:S01]  /*22c50*/  IMAD.MOV.U32 R4, RZ, RZ, R0 ;  /* 0x000000ffff047224 */ /* 0x000fe200078e0000 */
[----:B------:R-:W-:Y:S01]  /*22c60*/  MOV R0, 0x3 ;  /* 0x0000000300007802 */ /* 0x000fe20000000f00 */
[----:B------:R-:W-:Y:S01]  /*22c70*/  IMAD.MOV.U32 R43, RZ, RZ, R5 ;  /* 0x000000ffff2b7224 */ /* 0x000fe200078e0005 */
[----:B------:R-:W-:-:S02]  /*22c80*/  MOV R3, 0x1c1f ;  /* 0x00001c1f00037802 */ /* 0x000fc40000000f00 */
[----:B------:R-:W-:Y:S02]  /*22c90*/  MOV R2, 0x22cb0 ;  /* 0x00022cb000027802 */ /* 0x000fe40000000f00 */
[----:B------:R-:W-:Y:S05]  /*22ca0*/  CALL.REL.NOINC `($__internal_24_$__cuda_sm70_shflsync_idx_p) ;  /* 0x000009d000007944 */ /* 0x000fea0003c00000 */
[----:B------:R-:W-:Y:S05]  /*22cb0*/  BRA `(.L_x_1798) ;  /* 0xffffabb000007947 */ /* 0x000fea000383ffff */
.L_x_1720:
[----:B------:R-:W-:Y:S01]  /*22cc0*/  IMAD.MOV.U32 R43, RZ, RZ, R5 ;  /* 0x000000ffff2b7224 */ /* 0x000fe200078e0005 */
[----:B------:R-:W-:Y:S01]  /*22cd0*/  MOV R0, RZ ;  /* 0x000000ff00007202 */ /* 0x000fe20000000f00 */
[----:B------:R-:W-:Y:S01]  /*22ce0*/  IMAD.MOV.U32 R3, RZ, RZ, 0x1c1f ;  /* 0x00001c1fff037424 */ /* 0x000fe200078e00ff */
[----:B------:R-:W-:Y:S02]  /*22cf0*/  MOV R2, 0x22d10 ;  /* 0x00022d1000027802 */ /* 0x000fe40000000f00 */
[----:B------:R-:W-:Y:S05]  /*22d00*/  CALL.REL.NOINC `($__internal_24_$__cuda_sm70_shflsync_idx_p) ;  /* 0x0000097000007944 */ /* 0x000fea0003c00000 */
[----:B------:R-:W-:Y:S01]  /*22d10*/  MOV R4, R0 ;  /* 0x0000000000047202 */ /* 0x000fe20000000f00 */
[----:B------:R-:W-:Y:S05]  /*22d20*/  BRA `(.L_x_1799) ;  /* 0xffffb7f000007947 */ /* 0x000fea000383ffff */
.L_x_1721:
[----:B------:R-:W-:Y:S01]  /*22d30*/  IMAD.MOV.U32 R43, RZ, RZ, R13 ;  /* 0x000000ffff2b7224 */ /* 0x000fe200078e000d */
[----:B------:R-:W-:Y:S01]  /*22d40*/  MOV R0, RZ ;  /* 0x000000ff00007202 */ /* 0x000fe20000000f00 */
[----:B------:R-:W-:Y:S01]  /*22d50*/  IMAD.MOV.U32 R3, RZ, RZ, 0x1c1f ;  /* 0x00001c1fff037424 */ /* 0x000fe200078e00ff */
[----:B------:R-:W-:Y:S02]  /*22d60*/  MOV R2, 0x22d80 ;  /* 0x00022d8000027802 */ /* 0x000fe40000000f00 */
[----:B-12---:R-:W-:Y:S05]  /*22d70*/  CALL.REL.NOINC `($__internal_24_$__cuda_sm70_shflsync_idx_p) ;  /* 0x0000090000007944 */ /* 0x006fea0003c00000 */
[----:B------:R-:W-:Y:S05]  /*22d80*/  BRA `(.L_x_1800) ;  /* 0xffffb7b000007947 */ /* 0x000fea000383ffff */
.L_x_1724:
        /* <DEDUP_REMOVED lines=12> */
.L_x_1727:
[----:B------:R-:W-:Y:S01]  /*22e50*/  IMAD.MOV.U32 R43, RZ, RZ, R5 ;  /* 0x000000ffff2b7224 */ /* 0x000fe200078e0005 */
[----:B----4-:R-:W-:Y:S01]  /*22e60*/  MOV R0, 0x2 ;  /* 0x0000000200007802 */ /* 0x010fe20000000f00 */
[----:B-1----:R-:W-:Y:S01]  /*22e70*/  IMAD.MOV.U32 R3, RZ, RZ, 0x1c1f ;  /* 0x00001c1fff037424 */ /* 0x002fe200078e00ff */
[----:B------:R-:W-:Y:S02]  /*22e80*/  MOV R2, 0x22ea0 ;  /* 0x00022ea000027802 */ /* 0x000fe40000000f00 */
[----:B--23--:R-:W-:Y:S05]  /*22e90*/  CALL.REL.NOINC `($__internal_24_$__cuda_sm70_shflsync_idx_p) ;  /* 0x000007e000007944 */ /* 0x00cfea0003c00000 */
[----:B------:R-:W-:Y:S01]  /*22ea0*/  MOV R4, R0 ;  /* 0x0000000000047202 */ /* 0x000fe20000000f00 */
[----:B------:R-:W-:Y:S05]  /*22eb0*/  BRA `(.L_x_1802) ;  /* 0xffffb97000007947 */ /* 0x000fea000383ffff */
.L_x_1728:
[----:B------:R-:W-:Y:S01]  /*22ec0*/  IMAD.MOV.U32 R43, RZ, RZ, R13 ;  /* 0x000000ffff2b7224 */ /* 0x000fe200078e000d */
[----:B----4-:R-:W-:Y:S01]  /*22ed0*/  MOV R0, 0x2 ;  /* 0x0000000200007802 */ /* 0x010fe20000000f00 */
[----:B------:R-:W-:Y:S01]  /*22ee0*/  IMAD.MOV.U32 R3, RZ, RZ, 0x1c1f ;  /* 0x00001c1fff037424 */ /* 0x000fe200078e00ff */
[----:B------:R-:W-:Y:S02]  /*22ef0*/  MOV R2, 0x22f10 ;  /* 0x00022f1000027802 */ /* 0x000fe40000000f00 */
[----:B-123--:R-:W-:Y:S05]  /*22f00*/  CALL.REL.NOINC `($__internal_24_$__cuda_sm70_shflsync_idx_p) ;  /* 0x0000077000007944 */ /* 0x00efea0003c00000 */
[----:B------:R-:W-:Y:S05]  /*22f10*/  BRA `(.L_x_1803) ;  /* 0xffffb93000007947 */ /* 0x000fea000383ffff */
.L_x_1731:
        /* <DEDUP_REMOVED lines=12> */
.L_x_1733:
[----:B------:R-:W-:Y:S01]  /*22fe0*/  IMAD.MOV.U32 R43, RZ, RZ, R42 ;  /* 0x000000ffff2b7224 */ /* 0x000fe200078e002a */
[----:B------:R-:W-:Y:S01]  /*22ff0*/  MOV R0, RZ ;  /* 0x000000ff00007202 */ /* 0x000fe20000000f00 */
[----:B------:R-:W-:Y:S01]  /*23000*/  IMAD.MOV.U32 R3, RZ, RZ, 0x1f ;  /* 0x0000001fff037424 */ /* 0x000fe200078e00ff */
[----:B------:R-:W-:Y:S02]  /*23010*/  MOV R2, 0x23030 ;  /* 0x0002303000027802 */ /* 0x000fe40000000f00 */
[----:B--234-:R-:W-:Y:S05]  /*23020*/  CALL.REL.NOINC `($__internal_24_$__cuda_sm70_shflsync_idx_p) ;  /* 0x0000065000007944 */ /* 0x01cfea0003c00000 */
[----:B------:R-:W-:Y:S01]  /*23030*/  MOV R10, R0 ;  /* 0x00000000000a7202 */ /* 0x000fe20000000f00 */
[----:B------:R-:W-:Y:S05]  /*23040*/  BRA `(.L_x_1805) ;  /* 0xffffbbb000007947 */ /* 0x000fea000383ffff */
.L_x_1734:
[----:B------:R-:W-:Y:S01]  /*23050*/  IMAD.MOV.U32 R43, RZ, RZ, R42 ;  /* 0x000000ffff2b7224 */ /* 0x000fe200078e002a */
[----:B------:R-:W-:Y:S01]  /*23060*/  MOV R0, 0x1 ;  /* 0x0000000100007802 */ /* 0x000fe20000000f00 */
[----:B------:R-:W-:Y:S01]  /*23070*/  IMAD.MOV.U32 R3, RZ, RZ, 0x1f ;  /* 0x0000001fff037424 */ /* 0x000fe200078e00ff */
[----:B------:R-:W-:Y:S02]  /*23080*/  MOV R2, 0x230a0 ;  /* 0x000230a000027802 */ /* 0x000fe40000000f00 */
[----:B-1234-:R-:W-:Y:S05]  /*23090*/  CALL.REL.NOINC `($__internal_24_$__cuda_sm70_shflsync_idx_p) ;  /* 0x000005e000007944 */ /* 0x01efea0003c00000 */
[----:B------:R-:W-:Y:S01]  /*230a0*/  MOV R9, R0 ;  /* 0x0000000000097202 */ /* 0x000fe20000000f00 */
[----:B------:R-:W-:Y:S05]  /*230b0*/  BRA `(.L_x_1806) ;  /* 0xffffbb6000007947 */ /* 0x000fea000383ffff */
.L_x_1735:
[----:B------:R-:W-:Y:S02]  /*230c0*/  MOV R3, 0x1 ;  /* 0x0000000100037802 */ /* 0x000fe40000000f00 */
[----:B------:R-:W-:-:S02]  /*230d0*/  MOV R2, 0x230f0 ;  /* 0x000230f000027802 */ /* 0x000fc40000000f00 */
[----:B-1----:R-:W-:Y:S05]  /*230e0*/  CALL.REL.NOINC `($__internal_25_$__cuda_sm70_shflsync_up_p) ;  /* 0x000005e000007944 */ /* 0x002fea0003c00000 */
[----:B------:R-:W-:Y:S05]  /*230f0*/  BRA `(.L_x_1807) ;  /* 0xffffbc5000007947 */ /* 0x000fea000383ffff */
.L_x_1736:
[----:B------:R-:W-:Y:S02]  /*23100*/  MOV R3, 0x2 ;  /* 0x0000000200037802 */ /* 0x000fe40000000f00 */
[----:B------:R-:W-:-:S02]  /*23110*/  MOV R2, 0x23130 ;  /* 0x0002313000027802 */ /* 0x000fc40000000f00 */
[----:B-1----:R-:W-:Y:S05]  /*23120*/  CALL.REL.NOINC `($__internal_25_$__cuda_sm70_shflsync_up_p) ;  /* 0x000005a000007944 */ /* 0x002fea0003c00000 */
        /* <DEDUP_REMOVED lines=23> */
.L_x_1740:
[----:B------:R-:W-:Y:S02]  /*232a0*/  MOV R3, 0x1 ;  /* 0x0000000100037802 */ /* 0x000fe40000000f00 */
[----:B------:R-:W-:-:S02]  /*232b0*/  MOV R2, 0x232d0 ;  /* 0x000232d000027802 */ /* 0x000fc40000000f00 */
[----:B-1----:R-:W-:Y:S05]  /*232c0*/  CALL.REL.NOINC `($__internal_25_$__cuda_sm70_shflsync_up_p) ;  /* 0x0000040000007944 */ /* 0x002fea0003c00000 */
[----:B------:R-:W-:Y:S01]  /*232d0*/  MOV R2, R4 ;  /* 0x0000000400027202 */ /* 0x000fe20000000f00 */
[----:B------:R-:W-:Y:S05]  /*232e0*/  BRA `(.L_x_1809) ;  /* 0xffffbcd000007947 */ /* 0x000fea000383ffff */
.L_x_1741:
        /* <DEDUP_REMOVED lines=26> */
.L_x_1743:
[----:B------:R-:W-:Y:S02]  /*23490*/  SEL R0, RZ, 0x1, P0 ;  /* 0x00000001ff007807 */ /* 0x000fe40000000000 */
[----:B------:R-:W-:-:S02]  /*234a0*/  MOV R2, 0x234c0 ;  /* 0x000234c000027802 */ /* 0x000fc40000000f00 */
[----:B-12---:R-:W-:Y:S05]  /*234b0*/  CALL.REL.NOINC `($__internal_26_$__cuda_sm70_votesync_ballot) ;  /* 0x0000027000007944 */ /* 0x006fea0003c00000 */
[----:B------:R-:W-:Y:S01]  /*234c0*/  MOV R12, R0 ;  /* 0x00000000000c7202 */ /* 0x000fe20000000f00 */
[----:B------:R-:W-:Y:S05]  /*234d0*/  BRA `(.L_x_1811) ;  /* 0xffffbc7000007947 */ /* 0x000fea000383ffff */
.L_x_1744:
[----:B------:R-:W-:Y:S01]  /*234e0*/  IMAD.MOV.U32 R43, RZ, RZ, R6 ;  /* 0x000000ffff2b7224 */ /* 0x000fe200078e0006 */
[----:B---3--:R-:W-:Y:S01]  /*234f0*/  MOV R0, R9 ;  /* 0x0000000900007202 */ /* 0x008fe20000000f00 */
[----:B------:R-:W-:Y:S01]  /*23500*/  IMAD.MOV.U32 R3, RZ, RZ, 0x1f ;  /* 0x0000001fff037424 */ /* 0x000fe200078e00ff */
[----:B------:R-:W-:-:S02]  /*23510*/  MOV R2, 0x23530 ;  /* 0x0002353000027802 */ /* 0x000fc40000000f00 */
[----:B-12---:R-:W-:Y:S05]  /*23520*/  CALL.REL.NOINC `($__internal_24_$__cuda_sm70_shflsync_idx_p) ;  /* 0x0000015000007944 */ /* 0x006fea0003c00000 */
[----:B------:R-:W-:Y:S01]  /*23530*/  IMAD.MOV.U32 R6, RZ, RZ, R0 ;  /* 0x000000ffff067224 */ /* 0x000fe200078e0000 */
[----:B------:R-:W-:Y:S01]  /*23540*/  MOV R0, R9 ;  /* 0x0000000900007202 */ /* 0x000fe20000000f00 */
[----:B------:R-:W-:Y:S01]  /*23550*/  IMAD.MOV.U32 R43, RZ, RZ, R8 ;  /* 0x000000ffff2b7224 */ /* 0x000fe200078e0008 */
[----:B------:R-:W-:-:S02]  /*23560*/  MOV R3, 0x1f ;  /* 0x0000001f00037802 */ /* 0x000fc40000000f00 */
[----:B------:R-:W-:Y:S02]  /*23570*/  MOV R2, 0x23590 ;  /* 0x0002359000027802 */ /* 0x000fe40000000f00 */
[----:B------:R-:W-:Y:S05]  /*23580*/  CALL.REL.NOINC `($__internal_24_$__cuda_sm70_shflsync_idx_p) ;  /* 0x000000f000007944 */ /* 0x000fea0003c00000 */
[----:B------:R-:W-:Y:S01]  /*23590*/  MOV R5, R0 ;  /* 0x0000000000057202 */ /* 0x000fe20000000f00 */
[----:B------:R-:W-:Y:S05]  /*235a0*/  BRA `(.L_x_1812) ;  /* 0xffffbc1000007947 */ /* 0x000fea000383ffff */
.L_x_1747:
[----:B------:R-:W-:Y:S01]  /*235b0*/  IMAD.MOV.U32 R43, RZ, RZ, R4 ;  /* 0x000000ffff2b7224 */ /* 0x000fe200078e0004 */
[----:B---3--:R-:W-:Y:S01]  /*235c0*/  MOV R0, R9 ;  /* 0x0000000900007202 */ /* 0x008fe20000000f00 */
[----:B------:R-:W-:Y:S01]  /*235d0*/  IMAD.MOV.U32 R3, RZ, RZ, 0x1f ;  /* 0x0000001fff037424 */ /* 0x000fe200078e00ff */
[----:B------:R-:W-:Y:S02]  /*235e0*/  MOV R2, 0x23600 ;  /* 0x0002360000027802 */ /* 0x000fe40000000f00 */
[----:B-12---:R-:W-:Y:S05]  /*235f0*/  CALL.REL.NOINC `($__internal_24_$__cuda_sm70_shflsync_idx_p) ;  /* 0x0000008000007944 */ /* 0x006fea0003c00000 */
[----:B------:R-:W-:Y:S01]  /*23600*/  MOV R13, R0 ;  /* 0x00000000000d7202 */ /* 0x000fe20000000f00 */
[----:B------:R-:W-:Y:S05]  /*23610*/  BRA `(.L_x_1746) ;  /* 0xffffbc0000007947 */ /* 0x000fea000383ffff */
        .weak           $__internal_23_$__cuda_sm70_shflsync_bfly_p
        .type           $__internal_23_$__cuda_sm70_shflsync_bfly_p,@function
        .size           $__internal_23_$__cuda_sm70_shflsync_bfly_p,($__internal_24_$__cuda_sm70_shflsync_idx_p - $__internal_23_$__cuda_sm70_shflsync_bfly_p)
$__internal_23_$__cuda_sm70_shflsync_bfly_p:
[----:B------:R-:W-:Y:S02]  /*23620*/  MOV R176, 0xffffffff ;  /* 0xffffffff00b07802 */ /* 0x000fe40000000f00 */
[----:B------:R-:W-:Y:S02]  /*23630*/  MOV R3, 0x1f ;  /* 0x0000001f00037802 */ /* 0x000fe40000000f00 */
[----:B------:R-:W-:Y:S04]  /*23640*/  WARPSYNC R176 ;  /* 0x000000b000007348 */ /* 0x000fe80003800000 */
[----:B------:R1:W2:Y:S02]  /*23650*/  SHFL.BFLY PT, R0, R4, R0, R3 ;  /* 0x0c00000004007389 */ /* 0x0002a400000e0003 */
[----:B-1----:R-:W-:-:S04]  /*23660*/  MOV R3, 0x0 ;  /* 0x0000000000037802 */ /* 0x002fc80000000f00 */
[----:B--2---:R-:W-:Y:S05]  /*23670*/  RET.REL.NODEC R2 `(_ZN7cutlass13device_kernelIN5flash19enable_sm80_to_sm89INS1_16FlashAttnFwdSm80INS1_25CollectiveMainloopFwdSm80ILi4ELi1ELb0EN4cute5tupleIJNS5_1CILi128EEENS7_ILi48EEENS7_ILi96EEEEEELi96ENS_10bfloat16_tEfNS_4arch4Sm80ELb1ELb0ELb1ELb1ELb1ELb1ELb1ELb1EEENS1_21CollectiveEpilogueFwdINS6_IJS8_SA_S9_EEENS6_IJNS7_ILi1EEESI_SI_EEESC_SE_Li128ELb1ELb1ELb1ELb0EEENS1_36VarlenDynamicPersistentTileSchedulerILi128ELi48ELi128ELi128ELb1ELb1ELb0ELb1ELb1ELb1EEEEEEEEEvNT_6ParamsE) ;  /* 0xfffdc98002007950 */ /* 0x004fea0003c3ffff */
        .weak           $__internal_24_$__cuda_sm70_shflsync_idx_p
        .type           $__internal_24_$__cuda_sm70_shflsync_idx_p,@function
        .size           $__internal_24_$__cuda_sm70_shflsync_idx_p,($__internal_25_$__cuda_sm70_shflsync_up_p - $__internal_24_$__cuda_sm70_shflsync_idx_p)
$__internal_24_$__cuda_sm70_shflsync_idx_p:
[----:B------:R-:W-:-:S04]  /*23680*/  MOV R222, 0xffffffff ;  /* 0xffffffff00de7802 */ /* 0x000fc80000000f00 */
[----:B------:R-:W-:Y:S04]  /*23690*/  WARPSYNC R222 ;  /* 0x000000de00007348 */ /* 0x000fe80003800000 */
[----:B------:R1:W2:Y:S02]  /*236a0*/  SHFL.IDX PT, R0, R43, R0, R3 ;  /* 0x000000002b007389 */ /* 0x0002a400000e0003 */
[----:B-1----:R-:W-:-:S04]  /*236b0*/  MOV R3, 0x0 ;  /* 0x0000000000037802 */ /* 0x002fc80000000f00 */
[----:B--2---:R-:W-:Y:S05]  /*236c0*/  RET.REL.NODEC R2 `(_ZN7cutlass13device_kernelIN5flash19enable_sm80_to_sm89INS1_16FlashAttnFwdSm80INS1_25CollectiveMainloopFwdSm80ILi4ELi1ELb0EN4cute5tupleIJNS5_1CILi128EEENS7_ILi48EEENS7_ILi96EEEEEELi96ENS_10bfloat16_tEfNS_4arch4Sm80ELb1ELb0ELb1ELb1ELb1ELb1ELb1ELb1EEENS1_21CollectiveEpilogueFwdINS6_IJS8_SA_S9_EEENS6_IJNS7_ILi1EEESI_SI_EEESC_SE_Li128ELb1ELb1ELb1ELb0EEENS1_36VarlenDynamicPersistentTileSchedulerILi128ELi48ELi128ELi128ELb1ELb1ELb0ELb1ELb1ELb1EEEEEEEEEvNT_6ParamsE) ;  /* 0xfffdc93002007950 */ /* 0x004fea0003c3ffff */
        .weak           $__internal_25_$__cuda_sm70_shflsync_up_p
        .type           $__internal_25_$__cuda_sm70_shflsync_up_p,@function
        .size           $__internal_25_$__cuda_sm70_shflsync_up_p,($__internal_26_$__cuda_sm70_votesync_ballot - $__internal_25_$__cuda_sm70_shflsync_up_p)
$__internal_25_$__cuda_sm70_shflsync_up_p:
[----:B------:R-:W-:Y:S02]  /*236d0*/  MOV R4, RZ ;  /* 0x000000ff00047202 */ /* 0x000fe40000000f00 */
[----:B------:R-:W-:-:S04]  /*236e0*/  MOV R11, 0xffffffff ;  /* 0xffffffff000b7802 */ /* 0x000fc80000000f00 */
[----:B------:R-:W-:Y:S04]  /*236f0*/  WARPSYNC R11 ;  /* 0x0000000b00007348 */ /* 0x000fe80003800000 */
[----:B------:R1:W2:Y:S02]  /*23700*/  SHFL.UP PT, R4, R0, R3, R4 ;  /* 0x0400000300047389 */ /* 0x0002a400000e0004 */
[----:B-1----:R-:W-:-:S04]  /*23710*/  MOV R3, 0x0 ;  /* 0x0000000000037802 */ /* 0x002fc80000000f00 */
[----:B--2---:R-:W-:Y:S05]  /*23720*/  RET.REL.NODEC R2 `(_ZN7cutlass13device_kernelIN5flash19enable_sm80_to_sm89INS1_16FlashAttnFwdSm80INS1_25CollectiveMainloopFwdSm80ILi4ELi1ELb0EN4cute5tupleIJNS5_1CILi128EEENS7_ILi48EEENS7_ILi96EEEEEELi96ENS_10bfloat16_tEfNS_4arch4Sm80ELb1ELb0ELb1ELb1ELb1ELb1ELb1ELb1EEENS1_21CollectiveEpilogueFwdINS6_IJS8_SA_S9_EEENS6_IJNS7_ILi1EEESI_SI_EEESC_SE_Li128ELb1ELb1ELb1ELb0EEENS1_36VarlenDynamicPersistentTileSchedulerILi128ELi48ELi128ELi128ELb1ELb1ELb0ELb1ELb1ELb1EEEEEEEEEvNT_6ParamsE) ;  /* 0xfffdc8d002007950 */ /* 0x004fea0003c3ffff */
        .weak           $__internal_26_$__cuda_sm70_votesync_ballot
        .type           $__internal_26_$__cuda_sm70_votesync_ballot,@function
        .size           $__internal_26_$__cuda_sm70_votesync_ballot,(.L_x_1845 - $__internal_26_$__cuda_sm70_votesync_ballot)
$__internal_26_$__cuda_sm70_votesync_ballot:
[----:B------:R-:W-:Y:S01]  /*23730*/  ISETP.NE.U32.AND P0, PT, R0, 0x1, PT ;  /* 0x000000010000780c */ /* 0x000fe20003f05070 */
[----:B------:R-:W-:-:S04]  /*23740*/  IMAD.MOV.U32 R3, RZ, RZ, -0x1 ;  /* 0xffffffffff037424 */ /* 0x000fc800078e00ff */
[----:B------:R-:W-:Y:S08]  /*23750*/  WARPSYNC R3 ;  /* 0x0000000300007348 */ /* 0x000ff00003800000 */
[----:B------:R-:W-:-:S04]  /*23760*/  VOTE.ANY R0, PT, !P0 ;  /* 0x0000000000007806 */ /* 0x000fc800040e0100 */
[----:B------:R-:W-:Y:S01]  /*23770*/  LOP3.LUT R0, R0, R3, RZ, 0xc0, !PT ;  /* 0x0000000300007212 */ /* 0x000fe200078ec0ff */
[----:B------:R-:W-:-:S04]  /*23780*/  IMAD.MOV.U32 R3, RZ, RZ, 0x0 ;  /* 0x00000000ff037424 */ /* 0x000fc800078e00ff */
[----:B------:R-:W-:Y:S05]  /*23790*/  RET.REL.NODEC R2 `(_ZN7cutlass13device_kernelIN5flash19enable_sm80_to_sm89INS1_16FlashAttnFwdSm80INS1_25CollectiveMainloopFwdSm80ILi4ELi1ELb0EN4cute5tupleIJNS5_1CILi128EEENS7_ILi48EEENS7_ILi96EEEEEELi96ENS_10bfloat16_tEfNS_4arch4Sm80ELb1ELb0ELb1ELb1ELb1ELb1ELb1ELb1EEENS1_21CollectiveEpilogueFwdINS6_IJS8_SA_S9_EEENS6_IJNS7_ILi1EEESI_SI_EEESC_SE_Li128ELb1ELb1ELb1ELb0EEENS1_36VarlenDynamicPersistentTileSchedulerILi128ELi48ELi128ELi128ELb1ELb1ELb0ELb1ELb1ELb1EEEEEEEEEvNT_6ParamsE) ;  /* 0xfffdc86002007950 */ /* 0x000fea0003c3ffff */
.L_x_1813:
        /* <DEDUP_REMOVED lines=14> */
.L_x_1845:


//--------------------- .nv.shared._ZN7cutlass13device_kernelIN5flash19enable_sm80_to_sm89INS1_16FlashAttnFwdSm80INS1_25CollectiveMainloopFwdSm80ILi4ELi1ELb0EN4cute5tupleIJNS5_1CILi128EEENS7_ILi64EEENS7_ILi96EEEEEELi96ENS_10bfloat16_tEfNS_4arch4Sm80ELb0ELb0ELb1ELb0ELb1ELb0ELb1ELb1EEENS1_21CollectiveEpilogueFwdINS6_IJS8_SA_S9_EEENS6_IJNS7_ILi1EEESI_SI_EEESC_SE_Li128ELb0ELb1ELb1ELb0EEENS1_19SingleTileSchedulerILb0ELb1ELb1ELi128EEEEEEEEEvNT_6ParamsE --------------------------
	.section	.nv.shared._ZN7cutlass13device_kernelIN5flash19enable_sm80_to_sm89INS1_16FlashAttnFwdSm80INS1_25CollectiveMainloopFwdSm80ILi4ELi1ELb0EN4cute5tupleIJNS5_1CILi128EEENS7_ILi64EEENS7_ILi96EEEEEELi96ENS_10bfloat16_tEfNS_4arch4Sm80ELb0ELb0ELb1ELb0ELb1ELb0ELb1ELb1EEENS1_21CollectiveEpilogueFwdINS6_IJS8_SA_S9_EEENS6_IJNS7_ILi1EEESI_SI_EEESC_SE_Li128ELb0ELb1ELb1ELb0EEENS1_19SingleTileSchedulerILb0ELb1ELb1ELi128EEEEEEEEEvNT_6ParamsE,"aw",@nobits
	.sectionflags	@""
	.align	16


//--------------------- .nv.global                --------------------------
	.section	.nv.global,"aw",@nobits
.nv.global:
	.type		_ZN85_INTERNAL_0e2e1368_49_flash_fwd_hdim96_bf16_paged_split_softcap_sm80_cu_2acf44d3_32524cute1_E,@object
	.size		_ZN85_INTERNAL_0e2e1368_49_flash_fwd_hdim96_bf16_paged_split_softcap_sm80_cu_2acf44d3_32524cute1_E,(_ZN85_INTERNAL_0e2e1368_49_flash_fwd_hdim96_bf16_paged_split_softcap_sm80_cu_2acf44d3_32524cuda3std3__45__cpo6cbeginE - _ZN85_INTERNAL_0e2e1368_49_flash_fwd_hdim96_bf16_paged_split_softcap_sm80_cu_2acf44d3_32524cute1_E)
_ZN85_INTERNAL_0e2e1368_49_flash_fwd_hdim96_bf16_paged_split_softcap_sm80_cu_2acf44d3_32524cute1_E:
	.zero		1
	.type		_ZN85_INTERNAL_0e2e1368_49_flash_fwd_hdim96_bf16_paged_split_softcap_sm80_cu_2acf44d3_32524cuda3std3__45__cpo6cbeginE,@object
	.size		_ZN85_INTERNAL_0e2e1368_49_flash_fwd_hdim96_bf16_paged_split_softcap_sm80_cu_2acf44d3_32524cuda3std3__45__cpo6cbeginE,(_ZN85_INTERNAL_0e2e1368_49_flash_fwd_hdim96_bf16_paged_split_softcap_sm80_cu_2acf44d3_32524cuda3std3__48in_placeE - _ZN85_INTERNAL_0e2e1368_49_flash_fwd_hdim96_bf16_paged_split_softcap_sm80_cu_2acf44d3_32524cuda3std3__45__cpo6cbeginE)
_ZN85_INTERNAL_0e2e1368_49_flash_fwd_hdim96_bf16_paged_split_softcap_sm80_cu_2acf44d3_32524cuda3std3__45__cpo6cbeginE:
	.zero		1
	.type		_ZN85_INTERNAL_0e2e1368_49_flash_fwd_hdim96_bf16_paged_split_softcap_sm80_cu_2acf44d3_32524cuda3std3__48in_placeE,@object
	.size		_ZN85_INTERNAL_0e2e1368_49_flash_fwd_hdim96_bf16_paged_split_softcap_sm80_cu_2acf44d3_32524cuda3std3__48in_placeE,(_ZN85_INTERNAL_0e2e1368_49_flash_fwd_hdim96_bf16_paged_split_softcap_sm80_cu_2acf44d3_32524cuda3std6ranges3__45__cpo9iter_moveE - _ZN85_INTERNAL_0e2e1368_49_flash_fwd_hdim96_bf16_paged_split_softcap_sm80_cu_2acf44d3_32524cuda3std3__48in_placeE)
_ZN85_INTERNAL_0e2e1368_49_flash_fwd_hdim96_bf16_paged_split_softcap_sm80_cu_2acf44d3_32524cuda3std3__48in_placeE:
	.zero		1
	.type		_ZN85_INTERNAL_0e2e1368_49_flash_fwd_hdim96_bf16_paged_split_softcap_sm80_cu_2acf44d3_32524cuda3std6ranges3__45__cpo9iter_moveE,@object
	.size		_ZN85_INTERNAL_0e2e1368_49_flash_fwd_hdim96_bf16_paged_split_softcap_sm80_cu_2acf44d3_32524cuda3std6ranges3__45__cpo9iter_moveE,(_ZN85_INTERNAL_0e2e1368_49_flash_fwd_hdim96_bf16_paged_split_softcap_sm80_cu_2acf44d3_32524cuda3std3__45__cpo5beginE - _ZN85_INTERNAL_0e2e1368_49_flash_fwd_hdim96_bf16_paged_split_softcap_sm80_cu_2acf44d3_32524cuda3std6ranges3__45__cpo9iter_moveE)
_ZN85_INTERNAL_0e2e1368_49_flash_fwd_hdim96_bf16_paged_split_softcap_sm80_cu_2acf44d3_32524cuda3std6ranges3__45__cpo9iter_moveE:
	.zero		1
	.type		_ZN85_INTERNAL_0e2e1368_49_flash_fwd_hdim96_bf16_paged_split_softcap_sm80_cu_2acf44d3_32524cuda3std3__45__cpo5beginE,@object
	.size		_ZN85_INTERNAL_0e2e1368_49_flash_fwd_hdim96_bf16_paged_split_softcap_sm80_cu_2acf44d3_32524cuda3std3__45__cpo5beginE,(_ZN85_INTERNAL_0e2e1368_49_flash_fwd_hdim96_bf16_paged_split_softcap_sm80_cu_2acf44d3_32524cuda3std3__487_GLOBAL__N__0e2e1368_49_flash_fwd_hdim96_bf16_paged_split_softcap_sm80_cu_2acf44d3_32526ignoreE - _ZN85_INTERNAL_0e2e1368_49_flash_fwd_hdim96_bf16_paged_split_softcap_sm80_cu_2acf44d3_32524cuda3std3__45__cpo5beginE)
_ZN85_INTERNAL_0e2e1368_49_flash_fwd_hdim96_bf16_paged_split_softcap_sm80_cu_2acf44d3_32524cuda3std3__45__cpo5beginE:
	.zero		1
	.type		_ZN85_INTERNAL_0e2e1368_49_flash_fwd_hdim96_bf16_paged_split_softcap_sm80_cu_2acf44d3_32524cuda3std3__487_GLOBAL__N__0e2e1368_49_flash_fwd_hdim96_bf16_paged_split_softcap_sm80_cu_2acf44d3_32526ignoreE,@object
	.size		_ZN85_INTERNAL_0e2e1368_49_flash_fwd_hdim96_bf16_paged_split_softcap_sm80_cu_2acf44d3_32524cuda3std3__487_GLOBAL__N__0e2e1368_49_flash_fwd_hdim96_bf16_paged_split_softcap_sm80_cu_2acf44d3_32526ignoreE,(_ZN85_INTERNAL_0e2e1368_49_flash_fwd_hdim96_bf16_paged_split_softcap_sm80_cu_2acf44d3_32524cute7productE - _ZN85_INTERNAL_0e2e1368_49_flash_fwd_hdim96_bf16_paged_split_softcap_sm80_cu_2acf44d3_32524cuda3std3__487_GLOBAL__N__0e2e1368_49_flash_fwd_hdim96_bf16_paged_split_softcap_sm80_cu_2acf44d3_32526ignoreE)
_ZN85_INTERNAL_0e2e1368_49_flash_fwd_hdim96_bf16_paged_split_softcap_sm80_cu_2acf44d3_32524cuda3std3__487_GLOBAL__N__0e2e1368_49_flash_fwd_hdim96_bf16_paged_split_softcap_sm80_cu_2acf44d3_32526ignoreE:
	.zero		1
	.type		_ZN85_INTERNAL_0e2e1368_49_flash_fwd_hdim96_bf16_paged_split_softcap_sm80_cu_2acf44d3_32524cute7productE,@object
	.size		_ZN85_INTERNAL_0e2e1368_49_flash_fwd_hdim96_bf16_paged_split_softcap_sm80_cu_2acf44d3_32524cute7productE,(_ZN85_INTERNAL_0e2e1368_49_flash_fwd_hdim96_bf16_paged_split_softcap_sm80_cu_2acf44d3_32524cuda3std3__45__cpo3endE - _ZN85_INTERNAL_0e2e1368_49_flash_fwd_hdim96_bf16_paged_split_softcap_sm80_cu_2acf44d3_32524cute7productE)
_ZN85_INTERNAL_0e2e1368_49_flash_fwd_hdim96_bf16_paged_split_softcap_sm80_cu_2acf44d3_32524cute7productE:
	.zero		1
	.type		_ZN85_INTERNAL_0e2e1368_49_flash_fwd_hdim96_bf16_paged_split_softcap_sm80_cu_2acf44d3_32524cuda3std3__45__cpo3endE,@object
	.size		_ZN85_INTERNAL_0e2e1368_49_flash_fwd_hdim96_bf16_paged_split_softcap_sm80_cu_2acf44d3_32524cuda3std3__45__cpo3endE,(_ZN85_INTERNAL_0e2e1368_49_flash_fwd_hdim96_bf16_paged_split_softcap_sm80_cu_2acf44d3_32524cuda3std3__419piecewise_constructE - _ZN85_INTERNAL_0e2e1368_49_flash_fwd_hdim96_bf16_paged_split_softcap_sm80_cu_2acf44d3_32524cuda3std3__45__cpo3endE)
_ZN85_INTERNAL_0e2e1368_49_flash_fwd_hdim96_bf16_paged_split_softcap_sm80_cu_2acf44d3_32524cuda3std3__45__cpo3endE:
	.zero		1
	.type		_ZN85_INTERNAL_0e2e1368_49_flash_fwd_hdim96_bf16_paged_split_softcap_sm80_cu_2acf44d3_32524cuda3std3__419piecewise_constructE,@object
	.size		_ZN85_INTERNAL_0e2e1368_49_flash_fwd_hdim96_bf16_paged_split_softcap_sm80_cu_2acf44d3_32524cuda3std3__419piecewise_constructE,(_ZN85_INTERNAL_0e2e1368_49_flash_fwd_hdim96_bf16_paged_split_softcap_sm80_cu_2acf44d3_32524cuda3std3__45__cpo4cendE - _ZN85_INTERNAL_0e2e1368_49_flash_fwd_hdim96_bf16_paged_split_softcap_sm80_cu_2acf44d3_32524cuda3std3__419piecewise_constructE)
_ZN85_INTERNAL_0e2e1368_49_flash_fwd_hdim96_bf16_paged_split_softcap_sm80_cu_2acf44d3_32524cuda3std3__419piecewise_constructE:
	.zero		1
	.type		_ZN85_INTERNAL_0e2e1368_49_flash_fwd_hdim96_bf16_paged_split_softcap_sm80_cu_2acf44d3_32524cuda3std3__45__cpo4cendE,@object
	.size		_ZN85_INTERNAL_0e2e1368_49_flash_fwd_hdim96_bf16_paged_split_softcap_sm80_cu_2acf44d3_32524cuda3std3__45__cpo4cendE,(_ZN85_INTERNAL_0e2e1368_49_flash_fwd_hdim96_bf16_paged_split_softcap_sm80_cu_2acf44d3_32524cuda3std6ranges3__45__cpo4swapE - _ZN85_INTERNAL_0e2e1368_49_flash_fwd_hdim96_bf16_paged_split_softcap_sm80_cu_2acf44d3_32524cuda3std3__45__cpo4cendE)
_ZN85_INTERNAL_0e2e1368_49_flash_fwd_hdim96_bf16_paged_split_softcap_sm80_cu_2acf44d3_32524cuda3std3__45__cpo4cendE:
	.zero		1
	.type		_ZN85_INTERNAL_0e2e1368_49_flash_fwd_hdim96_bf16_paged_split_softcap_sm80_cu_2acf44d3_32524cuda3std6ranges3__45__cpo4swapE,@object
	.size		_ZN85_INTERNAL_0e2e1368_49_flash_fwd_hdim96_bf16_paged_split_softcap_sm80_cu_2acf44d3_32524cuda3std6ranges3__45__cpo4swapE,(.L_7 - _ZN85_INTERNAL_0e2e1368_49_flash_fwd_hdim96_bf16_paged_split_softcap_sm80_cu_2acf44d3_32524cuda3std6ranges3__45__cpo4swapE)
_ZN85_INTERNAL_0e2e1368_49_flash_fwd_hdim96_bf16_paged_split_softcap_sm80_cu_2acf44d3_32524cuda3std6ranges3__45__cpo4swapE:
	.zero		1
.L_7:


//--------------------- .nv.shared._ZN7cutlass13device_kernelIN5flash19enable_sm80_to_sm89INS1_16FlashAttnFwdSm80INS1_25CollectiveMainloopFwdSm80ILi4ELi1ELb0EN4cute5tupleIJNS5_1CILi128EEENS7_ILi48EEENS7_ILi96EEEEEELi96ENS_10bfloat16_tEfNS_4arch4Sm80ELb0ELb0ELb1ELb1ELb1ELb0ELb1ELb1EEENS1_21CollectiveEpilogueFwdINS6_IJS8_SA_S9_EEENS6_IJNS7_ILi1EEESI_SI_EEESC_SE_Li128ELb1ELb1ELb1ELb0EEENS1_36VarlenDynamicPersistentTileSchedulerILi128ELi48ELi128ELi128ELb1ELb1ELb0ELb0ELb1ELb1EEEEEEEEEvNT_6ParamsE --------------------------
	.section	.nv.shared._ZN7cutlass13device_kernelIN5flash19enable_sm80_to_sm89INS1_16FlashAttnFwdSm80INS1_25CollectiveMainloopFwdSm80ILi4ELi1ELb0EN4cute5tupleIJNS5_1CILi128EEENS7_ILi48EEENS7_ILi96EEEEEELi96ENS_10bfloat16_tEfNS_4arch4Sm80ELb0ELb0ELb1ELb1ELb1ELb0ELb1ELb1EEENS1_21CollectiveEpilogueFwdINS6_IJS8_SA_S9_EEENS6_IJNS7_ILi1EEESI_SI_EEESC_SE_Li128ELb1ELb1ELb1ELb0EEENS1_36VarlenDynamicPersistentTileSchedulerILi128ELi48ELi128ELi128ELb1ELb1ELb0ELb0ELb1ELb1EEEEEEEEEvNT_6ParamsE,"aw",@nobits
	.sectionflags	@""
	.align	16


//--------------------- .nv.shared._ZN7cutlass13device_kernelIN5flash19enable_sm80_to_sm89INS1_16FlashAttnFwdSm80INS1_25CollectiveMainloopFwdSm80ILi4ELi1ELb0EN4cute5tupleIJNS5_1CILi128EEENS7_ILi48EEENS7_ILi96EEEEEELi96ENS_10bfloat16_tEfNS_4arch4Sm80ELb0ELb0ELb1ELb1ELb1ELb1ELb1ELb1EEENS1_21CollectiveEpilogueFwdINS6_IJS8_SA_S9_EEENS6_IJNS7_ILi1EEESI_SI_EEESC_SE_Li128ELb1ELb1ELb1ELb0EEENS1_36VarlenDynamicPersistentTileSchedulerILi128ELi48ELi128ELi128ELb1ELb1ELb0ELb0ELb1ELb1EEEEEEEEEvNT_6ParamsE --------------------------
	.section	.nv.shared._ZN7cutlass13device_kernelIN5flash19enable_sm80_to_sm89INS1_16FlashAttnFwdSm80INS1_25CollectiveMainloopFwdSm80ILi4ELi1ELb0EN4cute5tupleIJNS5_1CILi128EEENS7_ILi48EEENS7_ILi96EEEEEELi96ENS_10bfloat16_tEfNS_4arch4Sm80ELb0ELb0ELb1ELb1ELb1ELb1ELb1ELb1EEENS1_21CollectiveEpilogueFwdINS6_IJS8_SA_S9_EEENS6_IJNS7_ILi1EEESI_SI_EEESC_SE_Li128ELb1ELb1ELb1ELb0EEENS1_36VarlenDynamicPersistentTileSchedulerILi128ELi48ELi128ELi128ELb1ELb1ELb0ELb0ELb1ELb1EEEEEEEEEvNT_6ParamsE,"aw",@nobits
	.sectionflags	@""
	.align	16


//--------------------- .nv.shared._ZN7cutlass13device_kernelIN5flash19enable_sm80_to_sm89INS1_16FlashAttnFwdSm80INS1_25CollectiveMainloopFwdSm80ILi4ELi1ELb0EN4cute5tupleIJNS5_1CILi128EEENS7_ILi48EEENS7_ILi96EEEEEELi96ENS_10bfloat16_tEfNS_4arch4Sm80ELb0ELb1ELb1ELb0ELb1ELb0ELb1ELb1EEENS1_21CollectiveEpilogueFwdINS6_IJS8_SA_S9_EEENS6_IJNS7_ILi1EEESI_SI_EEESC_SE_Li128ELb0ELb1ELb1ELb0EEENS1_19SingleTileSchedulerILb0ELb1ELb1ELi128EEEEEEEEEvNT_6ParamsE --------------------------
	.section	.nv.shared._ZN7cutlass13device_kernelIN5flash19enable_sm80_to_sm89INS1_16FlashAttnFwdSm80INS1_25CollectiveMainloopFwdSm80ILi4ELi1ELb0EN4cute5tupleIJNS5_1CILi128EEENS7_ILi48EEENS7_ILi96EEEEEELi96ENS_10bfloat16_tEfNS_4arch4Sm80ELb0ELb1ELb1ELb0ELb1ELb0ELb1ELb1EEENS1_21CollectiveEpilogueFwdINS6_IJS8_SA_S9_EEENS6_IJNS7_ILi1EEESI_SI_EEESC_SE_Li128ELb0ELb1ELb1ELb0EEENS1_19SingleTileSchedulerILb0ELb1ELb1ELi128EEEEEEEEEvNT_6ParamsE,"aw",@nobits
	.sectionflags	@""
	.align	16


//--------------------- .nv.shared._ZN7cutlass13device_kernelIN5flash19enable_sm80_to_sm89INS1_16FlashAttnFwdSm80INS1_25CollectiveMainloopFwdSm80ILi4ELi1ELb0EN4cute5tupleIJNS5_1CILi128EEENS7_ILi48EEENS7_ILi96EEEEEELi96ENS_10bfloat16_tEfNS_4arch4Sm80ELb0ELb1ELb1ELb1ELb1ELb0ELb1ELb1EEENS1_21CollectiveEpilogueFwdINS6_IJS8_SA_S9_EEENS6_IJNS7_ILi1EEESI_SI_EEESC_SE_Li128ELb1ELb1ELb1ELb0EEENS1_36VarlenDynamicPersistentTileSchedulerILi128ELi48ELi128ELi128ELb1ELb1ELb0ELb1ELb0ELb1EEEEEEEEEvNT_6ParamsE --------------------------
	.section	.nv.shared._ZN7cutlass13device_kernelIN5flash19enable_sm80_to_sm89INS1_16FlashAttnFwdSm80INS1_25CollectiveMainloopFwdSm80ILi4ELi1ELb0EN4cute5tupleIJNS5_1CILi128EEENS7_ILi48EEENS7_ILi96EEEEEELi96ENS_10bfloat16_tEfNS_4arch4Sm80ELb0ELb1ELb1ELb1ELb1ELb0ELb1ELb1EEENS1_21CollectiveEpilogueFwdINS6_IJS8_SA_S9_EEENS6_IJNS7_ILi1EEESI_SI_EEESC_SE_Li128ELb1ELb1ELb1ELb0EEENS1_36VarlenDynamicPersistentTileSchedulerILi128ELi48ELi128ELi128ELb1ELb1ELb0ELb1ELb0ELb1EEEEEEEEEvNT_6ParamsE,"aw",@nobits
	.sectionflags	@""
	.align	16


//--------------------- .nv.shared._ZN7cutlass13device_kernelIN5flash19enable_sm80_to_sm89INS1_16FlashAttnFwdSm80INS1_25CollectiveMainloopFwdSm80ILi4ELi1ELb0EN4cute5tupleIJNS5_1CILi128EEENS7_ILi48EEENS7_ILi96EEEEEELi96ENS_10bfloat16_tEfNS_4arch4Sm80ELb0ELb1ELb1ELb1ELb1ELb1ELb1ELb1EEENS1_21CollectiveEpilogueFwdINS6_IJS8_SA_S9_EEENS6_IJNS7_ILi1EEESI_SI_EEESC_SE_Li128ELb1ELb1ELb1ELb0EEENS1_36VarlenDynamicPersistentTileSchedulerILi128ELi48ELi128ELi128ELb1ELb1ELb0ELb1ELb0ELb1EEEEEEEEEvNT_6ParamsE --------------------------
	.section	.nv.shared._ZN7cutlass13device_kernelIN5flash19enable_sm80_to_sm89INS1_16FlashAttnFwdSm80INS1_25CollectiveMainloopFwdSm80ILi4ELi1ELb0EN4cute5tupleIJNS5_1CILi128EEENS7_ILi48EEENS7_ILi96EEEEEELi96ENS_10bfloat16_tEfNS_4arch4Sm80ELb0ELb1ELb1ELb1ELb1ELb1ELb1ELb1EEENS1_21CollectiveEpilogueFwdINS6_IJS8_SA_S9_EEENS6_IJNS7_ILi1EEESI_SI_EEESC_SE_Li128ELb1ELb1ELb1ELb0EEENS1_36VarlenDynamicPersistentTileSchedulerILi128ELi48ELi128ELi128ELb1ELb1ELb0ELb1ELb0ELb1EEEEEEEEEvNT_6ParamsE,"aw",@nobits
	.sectionflags	@""
	.align	16


//--------------------- .nv.shared._ZN7cutlass13device_kernelIN5flash19enable_sm80_to_sm89INS1_16FlashAttnFwdSm80INS1_25CollectiveMainloopFwdSm80ILi4ELi1ELb0EN4cute5tupleIJNS5_1CILi128EEENS7_ILi64EEENS7_ILi96EEEEEELi96ENS_10bfloat16_tEfNS_4arch4Sm80ELb1ELb0ELb1ELb0ELb1ELb0ELb1ELb1EEENS1_21CollectiveEpilogueFwdINS6_IJS8_SA_S9_EEENS6_IJNS7_ILi1EEESI_SI_EEESC_SE_Li128ELb0ELb1ELb1ELb0EEENS1_30DynamicPersistentTileSchedulerILi128ELi128ELb1ELb1ELb0EEEEEEEEEvNT_6ParamsE --------------------------
	.section	.nv.shared._ZN7cutlass13device_kernelIN5flash19enable_sm80_to_sm89INS1_16FlashAttnFwdSm80INS1_25CollectiveMainloopFwdSm80ILi4ELi1ELb0EN4cute5tupleIJNS5_1CILi128EEENS7_ILi64EEENS7_ILi96EEEEEELi96ENS_10bfloat16_tEfNS_4arch4Sm80ELb1ELb0ELb1ELb0ELb1ELb0ELb1ELb1EEENS1_21CollectiveEpilogueFwdINS6_IJS8_SA_S9_EEENS6_IJNS7_ILi1EEESI_SI_EEESC_SE_Li128ELb0ELb1ELb1ELb0EEENS1_30DynamicPersistentTileSchedulerILi128ELi128ELb1ELb1ELb0EEEEEEEEEvNT_6ParamsE,"aw",@nobits
	.sectionflags	@""
	.align	16


//--------------------- .nv.shared._ZN7cutlass13device_kernelIN5flash19enable_sm80_to_sm89INS1_16FlashAttnFwdSm80INS1_25CollectiveMainloopFwdSm80ILi4ELi1ELb0EN4cute5tupleIJNS5_1CILi128EEENS7_ILi48EEENS7_ILi96EEEEEELi96ENS_10bfloat16_tEfNS_4arch4Sm80ELb1ELb0ELb1ELb1ELb1ELb0ELb1ELb1EEENS1_21CollectiveEpilogueFwdINS6_IJS8_SA_S9_EEENS6_IJNS7_ILi1EEESI_SI_EEESC_SE_Li128ELb1ELb1ELb1ELb0EEENS1_36VarlenDynamicPersistentTileSchedulerILi128ELi48ELi128ELi128ELb1ELb1ELb0ELb1ELb1ELb1EEEEEEEEEvNT_6ParamsE --------------------------
	.section	.nv.shared._ZN7cutlass13device_kernelIN5flash19enable_sm80_to_sm89INS1_16FlashAttnFwdSm80INS1_25CollectiveMainloopFwdSm80ILi4ELi1ELb0EN4cute5tupleIJNS5_1CILi128EEENS7_ILi48EEENS7_ILi96EEEEEELi96ENS_10bfloat16_tEfNS_4arch4Sm80ELb1ELb0ELb1ELb1ELb1ELb0ELb1ELb1EEENS1_21CollectiveEpilogueFwdINS6_IJS8_SA_S9_EEENS6_IJNS7_ILi1EEESI_SI_EEESC_SE_Li128ELb1ELb1ELb1ELb0EEENS1_36VarlenDynamicPersistentTileSchedulerILi128ELi48ELi128ELi128ELb1ELb1ELb0ELb1ELb1ELb1EEEEEEEEEvNT_6ParamsE,"aw",@nobits
	.sectionflags	@""
	.align	16


//--------------------- .nv.shared._ZN7cutlass13device_kernelIN5flash19enable_sm80_to_sm89INS1_16FlashAttnFwdSm80INS1_25CollectiveMainloopFwdSm80ILi4ELi1ELb0EN4cute5tupleIJNS5_1CILi128EEENS7_ILi48EEENS7_ILi96EEEEEELi96ENS_10bfloat16_tEfNS_4arch4Sm80ELb1ELb0ELb1ELb1ELb1ELb1ELb1ELb1EEENS1_21CollectiveEpilogueFwdINS6_IJS8_SA_S9_EEENS6_IJNS7_ILi1EEESI_SI_EEESC_SE_Li128ELb1ELb1ELb1ELb0EEENS1_36VarlenDynamicPersistentTileSchedulerILi128ELi48ELi128ELi128ELb1ELb1ELb0ELb1ELb1ELb1EEEEEEEEEvNT_6ParamsE --------------------------
	.section	.nv.shared._ZN7cutlass13device_kernelIN5flash19enable_sm80_to_sm89INS1_16FlashAttnFwdSm80INS1_25CollectiveMainloopFwdSm80ILi4ELi1ELb0EN4cute5tupleIJNS5_1CILi128EEENS7_ILi48EEENS7_ILi96EEEEEELi96ENS_10bfloat16_tEfNS_4arch4Sm80ELb1ELb0ELb1ELb1ELb1ELb1ELb1ELb1EEENS1_21CollectiveEpilogueFwdINS6_IJS8_SA_S9_EEENS6_IJNS7_ILi1EEESI_SI_EEESC_SE_Li128ELb1ELb1ELb1ELb0EEENS1_36VarlenDynamicPersistentTileSchedulerILi128ELi48ELi128ELi128ELb1ELb1ELb0ELb1ELb1ELb1EEEEEEEEEvNT_6ParamsE,"aw",@nobits
	.sectionflags	@""
	.align	16
